	.target	sm_90

	.elftype	@"ET_EXEC"


//--------------------- .note.nv.tkinfo           --------------------------
	.section	.note.nv.tkinfo,"",@"SHT_NOTE"
	.sectionflags	@"SHF_NOTE_NV_TKINFO"
	.tkinfo
        /*0018*/ 	.word	0x00000002
        /*0030*/ 	.string	""
        /*0030*/ 	.string	"ptxas"
        /*0030*/ 	.string	"Cuda compilation tools, release 13.0, V13.0.88"
        /*0030*/ 	.string	"Build cuda_13.0.r13.0/compiler.36424714_0"
        /*0030*/ 	.string	"-arch sm_90 -m 64 "



//--------------------- .note.nv.cuinfo           --------------------------
	.section	.note.nv.cuinfo,"",@"SHT_NOTE"
	.sectionflags	@"SHF_NOTE_NV_CUINFO"
        /*0018*/ 	.short	0x0002
        /*001a*/ 	.short	0x005a
        /*001c*/ 	.short	0x0082
	.zero		2


//--------------------- .nv.info                  --------------------------
	.section	.nv.info,"",@"SHT_CUDA_INFO"
	.align	4


	//----- nvinfo : EIATTR_REGCOUNT
	.align		4
        /*0000*/ 	.byte	0x04, 0x2f
        /*0002*/ 	.short	(.L_124 - .L_123)
	.align		4
.L_123:
        /*0004*/ 	.word	index@(_ZN2at6native13reduce_kernelILi128ELi4ENS0_8ReduceOpIN3c104HalfENS0_9ArgMinOpsIfEEjlLi4ELi4EEEEEvT1_)
        /*0008*/ 	.word	0x0000004e


	//----- nvinfo : EIATTR_FRAME_SIZE
	.align		4
.L_124:
        /*000c*/ 	.byte	0x04, 0x11
        /*000e*/ 	.short	(.L_126 - .L_125)
	.align		4
.L_125:
        /*0010*/ 	.word	index@($__internal_53_$__cuda_sm20_rem_u64)
        /*0014*/ 	.word	0x00000000


	//----- nvinfo : EIATTR_FRAME_SIZE
	.align		4
.L_126:
        /*0018*/ 	.byte	0x04, 0x11
        /*001a*/ 	.short	(.L_128 - .L_127)
	.align		4
.L_127:
        /*001c*/ 	.word	index@($__internal_52_$__cuda_sm20_div_u64)
        /*0020*/ 	.word	0x00000000


	//----- nvinfo : EIATTR_FRAME_SIZE
	.align		4
.L_128:
        /*0024*/ 	.byte	0x04, 0x11
        /*0026*/ 	.short	(.L_130 - .L_129)
	.align		4
.L_129:
        /*0028*/ 	.word	index@(_ZN2at6native13reduce_kernelILi128ELi4ENS0_8ReduceOpIN3c104HalfENS0_9ArgMinOpsIfEEjlLi4ELi4EEEEEvT1_)
        /*002c*/ 	.word	0x00000000


	//----- nvinfo : EIATTR_REGCOUNT
	.align		4
.L_130:
        /*0030*/ 	.byte	0x04, 0x2f
        /*0032*/ 	.short	(.L_132 - .L_131)
	.align		4
.L_131:
        /*0034*/ 	.word	index@(_ZN2at6native13reduce_kernelILi256ELi2ENS0_8ReduceOpIN3c104HalfENS0_9ArgMinOpsIfEEjlLi4ELi4EEEEEvT1_)
        /*0038*/ 	.word	0x00000036


	//----- nvinfo : EIATTR_FRAME_SIZE
	.align		4
.L_132:
        /*003c*/ 	.byte	0x04, 0x11
        /*003e*/ 	.short	(.L_134 - .L_133)
	.align		4
.L_133:
        /*0040*/ 	.word	index@($__internal_51_$__cuda_sm20_rem_u64)
        /*0044*/ 	.word	0x00000000


	//----- nvinfo : EIATTR_FRAME_SIZE
	.align		4
.L_134:
        /*0048*/ 	.byte	0x04, 0x11
        /*004a*/ 	.short	(.L_136 - .L_135)
	.align		4
.L_135:
        /*004c*/ 	.word	index@($__internal_50_$__cuda_sm20_div_u64)
        /*0050*/ 	.word	0x00000000


	//----- nvinfo : EIATTR_FRAME_SIZE
	.align		4
.L_136:
        /*0054*/ 	.byte	0x04, 0x11
        /*0056*/ 	.short	(.L_138 - .L_137)
	.align		4
.L_137:
        /*0058*/ 	.word	index@(_ZN2at6native13reduce_kernelILi256ELi2ENS0_8ReduceOpIN3c104HalfENS0_9ArgMinOpsIfEEjlLi4ELi4EEEEEvT1_)
        /*005c*/ 	.word	0x00000000


	//----- nvinfo : EIATTR_REGCOUNT
	.align		4
.L_138:
        /*0060*/ 	.byte	0x04, 0x2f
        /*0062*/ 	.short	(.L_140 - .L_139)
	.align		4
.L_139:
        /*0064*/ 	.word	index@(_ZN2at6native13reduce_kernelILi512ELi1ENS0_8ReduceOpIN3c104HalfENS0_9ArgMinOpsIfEEjlLi4ELi4EEEEEvT1_)
        /*0068*/ 	.word	0x00000020


	//----- nvinfo : EIATTR_FRAME_SIZE
	.align		4
.L_140:
        /*006c*/ 	.byte	0x04, 0x11
        /*006e*/ 	.short	(.L_142 - .L_141)
	.align		4
.L_141:
        /*0070*/ 	.word	index@($__internal_49_$__cuda_sm20_rem_u64)
        /*0074*/ 	.word	0x00000000


	//----- nvinfo : EIATTR_FRAME_SIZE
	.align		4
.L_142:
        /*0078*/ 	.byte	0x04, 0x11
        /*007a*/ 	.short	(.L_144 - .L_143)
	.align		4
.L_143:
        /*007c*/ 	.word	index@($__internal_48_$__cuda_sm20_div_u64)
        /*0080*/ 	.word	0x00000000


	//----- nvinfo : EIATTR_FRAME_SIZE
	.align		4
.L_144:
        /*0084*/ 	.byte	0x04, 0x11
        /*0086*/ 	.short	(.L_146 - .L_145)
	.align		4
.L_145:
        /*0088*/ 	.word	index@(_ZN2at6native13reduce_kernelILi512ELi1ENS0_8ReduceOpIN3c104HalfENS0_9ArgMinOpsIfEEjlLi4ELi4EEEEEvT1_)
        /*008c*/ 	.word	0x00000000


	//----- nvinfo : EIATTR_REGCOUNT
	.align		4
.L_146:
        /*0090*/ 	.byte	0x04, 0x2f
        /*0092*/ 	.short	(.L_148 - .L_147)
	.align		4
.L_147:
        /*0094*/ 	.word	index@(_ZN2at6native13reduce_kernelILi128ELi4ENS0_8ReduceOpIN3c108BFloat16ENS0_9ArgMinOpsIfEEjlLi4ELi4EEEEEvT1_)
        /*0098*/ 	.word	0x00000053


	//----- nvinfo : EIATTR_FRAME_SIZE
	.align		4
.L_148:
        /*009c*/ 	.byte	0x04, 0x11
        /*009e*/ 	.short	(.L_150 - .L_149)
	.align		4
.L_149:
        /*00a0*/ 	.word	index@($__internal_47_$__cuda_sm20_rem_u64)
        /*00a4*/ 	.word	0x00000000


	//----- nvinfo : EIATTR_FRAME_SIZE
	.align		4
.L_150:
        /*00a8*/ 	.byte	0x04, 0x11
        /*00aa*/ 	.short	(.L_152 - .L_151)
	.align		4
.L_151:
        /*00ac*/ 	.word	index@($__internal_46_$__cuda_sm20_div_u64)
        /*00b0*/ 	.word	0x00000000


	//----- nvinfo : EIATTR_FRAME_SIZE
	.align		4
.L_152:
        /*00b4*/ 	.byte	0x04, 0x11
        /*00b6*/ 	.short	(.L_154 - .L_153)
	.align		4
.L_153:
        /*00b8*/ 	.word	index@(_ZN2at6native13reduce_kernelILi128ELi4ENS0_8ReduceOpIN3c108BFloat16ENS0_9ArgMinOpsIfEEjlLi4ELi4EEEEEvT1_)
        /*00bc*/ 	.word	0x00000000


	//----- nvinfo : EIATTR_REGCOUNT
	.align		4
.L_154:
        /*00c0*/ 	.byte	0x04, 0x2f
        /*00c2*/ 	.short	(.L_156 - .L_155)
	.align		4
.L_155:
        /*00c4*/ 	.word	index@(_ZN2at6native13reduce_kernelILi256ELi2ENS0_8ReduceOpIN3c108BFloat16ENS0_9ArgMinOpsIfEEjlLi4ELi4EEEEEvT1_)
        /*00c8*/ 	.word	0x00000038


	//----- nvinfo : EIATTR_FRAME_SIZE
	.align		4
.L_156:
        /*00cc*/ 	.byte	0x04, 0x11
        /*00ce*/ 	.short	(.L_158 - .L_157)
	.align		4
.L_157:
        /*00d0*/ 	.word	index@($__internal_45_$__cuda_sm20_rem_u64)
        /*00d4*/ 	.word	0x00000000


	//----- nvinfo : EIATTR_FRAME_SIZE
	.align		4
.L_158:
        /*00d8*/ 	.byte	0x04, 0x11
        /*00da*/ 	.short	(.L_160 - .L_159)
	.align		4
.L_159:
        /*00dc*/ 	.word	index@($__internal_44_$__cuda_sm20_div_u64)
        /*00e0*/ 	.word	0x00000000


	//----- nvinfo : EIATTR_FRAME_SIZE
	.align		4
.L_160:
        /*00e4*/ 	.byte	0x04, 0x11
        /*00e6*/ 	.short	(.L_162 - .L_161)
	.align		4
.L_161:
        /*00e8*/ 	.word	index@(_ZN2at6native13reduce_kernelILi256ELi2ENS0_8ReduceOpIN3c108BFloat16ENS0_9ArgMinOpsIfEEjlLi4ELi4EEEEEvT1_)
        /*00ec*/ 	.word	0x00000000


	//----- nvinfo : EIATTR_REGCOUNT
	.align		4
.L_162:
        /*00f0*/ 	.byte	0x04, 0x2f
        /*00f2*/ 	.short	(.L_164 - .L_163)
	.align		4
.L_163:
        /*00f4*/ 	.word	index@(_ZN2at6native13reduce_kernelILi512ELi1ENS0_8ReduceOpIN3c108BFloat16ENS0_9ArgMinOpsIfEEjlLi4ELi4EEEEEvT1_)
        /*00f8*/ 	.word	0x00000020


	//----- nvinfo : EIATTR_FRAME_SIZE
	.align		4
.L_164:
        /*00fc*/ 	.byte	0x04, 0x11
        /*00fe*/ 	.short	(.L_166 - .L_165)
	.align		4
.L_165:
        /*0100*/ 	.word	index@($__internal_43_$__cuda_sm20_rem_u64)
        /*0104*/ 	.word	0x00000000


	//----- nvinfo : EIATTR_FRAME_SIZE
	.align		4
.L_166:
        /*0108*/ 	.byte	0x04, 0x11
        /*010a*/ 	.short	(.L_168 - .L_167)
	.align		4
.L_167:
        /*010c*/ 	.word	index@($__internal_42_$__cuda_sm20_div_u64)
        /*0110*/ 	.word	0x00000000


	//----- nvinfo : EIATTR_FRAME_SIZE
	.align		4
.L_168:
        /*0114*/ 	.byte	0x04, 0x11
        /*0116*/ 	.short	(.L_170 - .L_169)
	.align		4
.L_169:
        /*0118*/ 	.word	index@(_ZN2at6native13reduce_kernelILi512ELi1ENS0_8ReduceOpIN3c108BFloat16ENS0_9ArgMinOpsIfEEjlLi4ELi4EEEEEvT1_)
        /*011c*/ 	.word	0x00000000


	//----- nvinfo : EIATTR_REGCOUNT
	.align		4
.L_170:
        /*0120*/ 	.byte	0x04, 0x2f
        /*0122*/ 	.short	(.L_172 - .L_171)
	.align		4
.L_171:
        /*0124*/ 	.word	index@(_ZN2at6native13reduce_kernelILi128ELi4ENS0_8ReduceOpIhNS0_9ArgMinOpsIhEEjlLi4ELi4EEEEEvT1_)
        /*0128*/ 	.word	0x00000060


	//----- nvinfo : EIATTR_FRAME_SIZE
	.align		4
.L_172:
        /*012c*/ 	.byte	0x04, 0x11
        /*012e*/ 	.short	(.L_174 - .L_173)
	.align		4
.L_173:
        /*0130*/ 	.word	index@($__internal_41_$__cuda_sm20_rem_u64)
        /*0134*/ 	.word	0x00000000


	//----- nvinfo : EIATTR_FRAME_SIZE
	.align		4
.L_174:
        /*0138*/ 	.byte	0x04, 0x11
        /*013a*/ 	.short	(.L_176 - .L_175)
	.align		4
.L_175:
        /*013c*/ 	.word	index@($__internal_40_$__cuda_sm20_div_u64)
        /*0140*/ 	.word	0x00000000


	//----- nvinfo : EIATTR_FRAME_SIZE
	.align		4
.L_176:
        /*0144*/ 	.byte	0x04, 0x11
        /*0146*/ 	.short	(.L_178 - .L_177)
	.align		4
.L_177:
        /*0148*/ 	.word	index@(_ZN2at6native13reduce_kernelILi128ELi4ENS0_8ReduceOpIhNS0_9ArgMinOpsIhEEjlLi4ELi4EEEEEvT1_)
        /*014c*/ 	.word	0x00000000


	//----- nvinfo : EIATTR_REGCOUNT
	.align		4
.L_178:
        /*0150*/ 	.byte	0x04, 0x2f
        /*0152*/ 	.short	(.L_180 - .L_179)
	.align		4
.L_179:
        /*0154*/ 	.word	index@(_ZN2at6native13reduce_kernelILi256ELi2ENS0_8ReduceOpIhNS0_9ArgMinOpsIhEEjlLi4ELi4EEEEEvT1_)
        /*0158*/ 	.word	0x00000038


	//----- nvinfo : EIATTR_FRAME_SIZE
	.align		4
.L_180:
        /*015c*/ 	.byte	0x04, 0x11
        /*015e*/ 	.short	(.L_182 - .L_181)
	.align		4
.L_181:
        /*0160*/ 	.word	index@($__internal_39_$__cuda_sm20_rem_u64)
        /*0164*/ 	.word	0x00000000


	//----- nvinfo : EIATTR_FRAME_SIZE
	.align		4
.L_182:
        /*0168*/ 	.byte	0x04, 0x11
        /*016a*/ 	.short	(.L_184 - .L_183)
	.align		4
.L_183:
        /*016c*/ 	.word	index@($__internal_38_$__cuda_sm20_div_u64)
        /*0170*/ 	.word	0x00000000


	//----- nvinfo : EIATTR_FRAME_SIZE
	.align		4
.L_184:
        /*0174*/ 	.byte	0x04, 0x11
        /*0176*/ 	.short	(.L_186 - .L_185)
	.align		4
.L_185:
        /*0178*/ 	.word	index@(_ZN2at6native13reduce_kernelILi256ELi2ENS0_8ReduceOpIhNS0_9ArgMinOpsIhEEjlLi4ELi4EEEEEvT1_)
        /*017c*/ 	.word	0x00000000


	//----- nvinfo : EIATTR_REGCOUNT
	.align		4
.L_186:
        /*0180*/ 	.byte	0x04, 0x2f
        /*0182*/ 	.short	(.L_188 - .L_187)
	.align		4
.L_187:
        /*0184*/ 	.word	index@(_ZN2at6native13reduce_kernelILi512ELi1ENS0_8ReduceOpIhNS0_9ArgMinOpsIhEEjlLi4ELi4EEEEEvT1_)
        /*0188*/ 	.word	0x00000020


	//----- nvinfo : EIATTR_FRAME_SIZE
	.align		4
.L_188:
        /*018c*/ 	.byte	0x04, 0x11
        /*018e*/ 	.short	(.L_190 - .L_189)
	.align		4
.L_189:
        /*0190*/ 	.word	index@($__internal_37_$__cuda_sm20_rem_u64)
        /*0194*/ 	.word	0x00000008


	//----- nvinfo : EIATTR_FRAME_SIZE
	.align		4
.L_190:
        /*0198*/ 	.byte	0x04, 0x11
        /*019a*/ 	.short	(.L_192 - .L_191)
	.align		4
.L_191:
        /*019c*/ 	.word	index@($__internal_36_$__cuda_sm20_div_u64)
        /*01a0*/ 	.word	0x00000008


	//----- nvinfo : EIATTR_FRAME_SIZE
	.align		4
.L_192:
        /*01a4*/ 	.byte	0x04, 0x11
        /*01a6*/ 	.short	(.L_194 - .L_193)
	.align		4
.L_193:
        /*01a8*/ 	.word	index@(_ZN2at6native13reduce_kernelILi512ELi1ENS0_8ReduceOpIhNS0_9ArgMinOpsIhEEjlLi4ELi4EEEEEvT1_)
        /*01ac*/ 	.word	0x00000008


	//----- nvinfo : EIATTR_REGCOUNT
	.align		4
.L_194:
        /*01b0*/ 	.byte	0x04, 0x2f
        /*01b2*/ 	.short	(.L_196 - .L_195)
	.align		4
.L_195:
        /*01b4*/ 	.word	index@(_ZN2at6native13reduce_kernelILi128ELi4ENS0_8ReduceOpIaNS0_9ArgMinOpsIaEEjlLi4ELi4EEEEEvT1_)
        /*01b8*/ 	.word	0x00000060


	//----- nvinfo : EIATTR_FRAME_SIZE
	.align		4
.L_196:
        /*01bc*/ 	.byte	0x04, 0x11
        /*01be*/ 	.short	(.L_198 - .L_197)
	.align		4
.L_197:
        /*01c0*/ 	.word	index@($__internal_35_$__cuda_sm20_rem_u64)
        /*01c4*/ 	.word	0x00000000


	//----- nvinfo : EIATTR_FRAME_SIZE
	.align		4
.L_198:
        /*01c8*/ 	.byte	0x04, 0x11
        /*01ca*/ 	.short	(.L_200 - .L_199)
	.align		4
.L_199:
        /*01cc*/ 	.word	index@($__internal_34_$__cuda_sm20_div_u64)
        /*01d0*/ 	.word	0x00000000


	//----- nvinfo : EIATTR_FRAME_SIZE
	.align		4
.L_200:
        /*01d4*/ 	.byte	0x04, 0x11
        /*01d6*/ 	.short	(.L_202 - .L_201)
	.align		4
.L_201:
        /*01d8*/ 	.word	index@(_ZN2at6native13reduce_kernelILi128ELi4ENS0_8ReduceOpIaNS0_9ArgMinOpsIaEEjlLi4ELi4EEEEEvT1_)
        /*01dc*/ 	.word	0x00000000


	//----- nvinfo : EIATTR_REGCOUNT
	.align		4
.L_202:
        /*01e0*/ 	.byte	0x04, 0x2f
        /*01e2*/ 	.short	(.L_204 - .L_203)
	.align		4
.L_203:
        /*01e4*/ 	.word	index@(_ZN2at6native13reduce_kernelILi256ELi2ENS0_8ReduceOpIaNS0_9ArgMinOpsIaEEjlLi4ELi4EEEEEvT1_)
        /*01e8*/ 	.word	0x00000038


	//----- nvinfo : EIATTR_FRAME_SIZE
	.align		4
.L_204:
        /*01ec*/ 	.byte	0x04, 0x11
        /*01ee*/ 	.short	(.L_206 - .L_205)
	.align		4
.L_205:
        /*01f0*/ 	.word	index@($__internal_33_$__cuda_sm20_rem_u64)
        /*01f4*/ 	.word	0x00000000


	//----- nvinfo : EIATTR_FRAME_SIZE
	.align		4
.L_206:
        /*01f8*/ 	.byte	0x04, 0x11
        /*01fa*/ 	.short	(.L_208 - .L_207)
	.align		4
.L_207:
        /*01fc*/ 	.word	index@($__internal_32_$__cuda_sm20_div_u64)
        /*0200*/ 	.word	0x00000000


	//----- nvinfo : EIATTR_FRAME_SIZE
	.align		4
.L_208:
        /*0204*/ 	.byte	0x04, 0x11
        /*0206*/ 	.short	(.L_210 - .L_209)
	.align		4
.L_209:
        /*0208*/ 	.word	index@(_ZN2at6native13reduce_kernelILi256ELi2ENS0_8ReduceOpIaNS0_9ArgMinOpsIaEEjlLi4ELi4EEEEEvT1_)
        /*020c*/ 	.word	0x00000000


	//----- nvinfo : EIATTR_REGCOUNT
	.align		4
.L_210:
        /*0210*/ 	.byte	0x04, 0x2f
        /*0212*/ 	.short	(.L_212 - .L_211)
	.align		4
.L_211:
        /*0214*/ 	.word	index@(_ZN2at6native13reduce_kernelILi512ELi1ENS0_8ReduceOpIaNS0_9ArgMinOpsIaEEjlLi4ELi4EEEEEvT1_)
        /*0218*/ 	.word	0x00000020


	//----- nvinfo : EIATTR_FRAME_SIZE
	.align		4
.L_212:
        /*021c*/ 	.byte	0x04, 0x11
        /*021e*/ 	.short	(.L_214 - .L_213)
	.align		4
.L_213:
        /*0220*/ 	.word	index@($__internal_31_$__cuda_sm20_rem_u64)
        /*0224*/ 	.word	0x00000008


	//----- nvinfo : EIATTR_FRAME_SIZE
	.align		4
.L_214:
        /*0228*/ 	.byte	0x04, 0x11
        /*022a*/ 	.short	(.L_216 - .L_215)
	.align		4
.L_215:
        /*022c*/ 	.word	index@($__internal_30_$__cuda_sm20_div_u64)
        /*0230*/ 	.word	0x00000008


	//----- nvinfo : EIATTR_FRAME_SIZE
	.align		4
.L_216:
        /*0234*/ 	.byte	0x04, 0x11
        /*0236*/ 	.short	(.L_218 - .L_217)
	.align		4
.L_217:
        /*0238*/ 	.word	index@(_ZN2at6native13reduce_kernelILi512ELi1ENS0_8ReduceOpIaNS0_9ArgMinOpsIaEEjlLi4ELi4EEEEEvT1_)
        /*023c*/ 	.word	0x00000008


	//----- nvinfo : EIATTR_REGCOUNT
	.align		4
.L_218:
        /*0240*/ 	.byte	0x04, 0x2f
        /*0242*/ 	.short	(.L_220 - .L_219)
	.align		4
.L_219:
        /*0244*/ 	.word	index@(_ZN2at6native13reduce_kernelILi128ELi4ENS0_8ReduceOpIiNS0_9ArgMinOpsIiEEjlLi4ELi4EEEEEvT1_)
        /*0248*/ 	.word	0x0000005e


	//----- nvinfo : EIATTR_FRAME_SIZE
	.align		4
.L_220:
        /*024c*/ 	.byte	0x04, 0x11
        /*024e*/ 	.short	(.L_222 - .L_221)
	.align		4
.L_221:
        /*0250*/ 	.word	index@($__internal_29_$__cuda_sm20_rem_u64)
        /*0254*/ 	.word	0x00000000


	//----- nvinfo : EIATTR_FRAME_SIZE
	.align		4
.L_222:
        /*0258*/ 	.byte	0x04, 0x11
        /*025a*/ 	.short	(.L_224 - .L_223)
	.align		4
.L_223:
        /*025c*/ 	.word	index@($__internal_28_$__cuda_sm20_div_u64)
        /*0260*/ 	.word	0x00000000


	//----- nvinfo : EIATTR_FRAME_SIZE
	.align		4
.L_224:
        /*0264*/ 	.byte	0x04, 0x11
        /*0266*/ 	.short	(.L_226 - .L_225)
	.align		4
.L_225:
        /*0268*/ 	.word	index@(_ZN2at6native13reduce_kernelILi128ELi4ENS0_8ReduceOpIiNS0_9ArgMinOpsIiEEjlLi4ELi4EEEEEvT1_)
        /*026c*/ 	.word	0x00000000


	//----- nvinfo : EIATTR_REGCOUNT
	.align		4
.L_226:
        /*0270*/ 	.byte	0x04, 0x2f
        /*0272*/ 	.short	(.L_228 - .L_227)
	.align		4
.L_227:
        /*0274*/ 	.word	index@(_ZN2at6native13reduce_kernelILi256ELi2ENS0_8ReduceOpIiNS0_9ArgMinOpsIiEEjlLi4ELi4EEEEEvT1_)
        /*0278*/ 	.word	0x00000038


	//----- nvinfo : EIATTR_FRAME_SIZE
	.align		4
.L_228:
        /*027c*/ 	.byte	0x04, 0x11
        /*027e*/ 	.short	(.L_230 - .L_229)
	.align		4
.L_229:
        /*0280*/ 	.word	index@($__internal_27_$__cuda_sm20_rem_u64)
        /*0284*/ 	.word	0x00000000


	//----- nvinfo : EIATTR_FRAME_SIZE
	.align		4
.L_230:
        /*0288*/ 	.byte	0x04, 0x11
        /*028a*/ 	.short	(.L_232 - .L_231)
	.align		4
.L_231:
        /*028c*/ 	.word	index@($__internal_26_$__cuda_sm20_div_u64)
        /*0290*/ 	.word	0x00000000


	//----- nvinfo : EIATTR_FRAME_SIZE
	.align		4
.L_232:
        /*0294*/ 	.byte	0x04, 0x11
        /*0296*/ 	.short	(.L_234 - .L_233)
	.align		4
.L_233:
        /*0298*/ 	.word	index@(_ZN2at6native13reduce_kernelILi256ELi2ENS0_8ReduceOpIiNS0_9ArgMinOpsIiEEjlLi4ELi4EEEEEvT1_)
        /*029c*/ 	.word	0x00000000


	//----- nvinfo : EIATTR_REGCOUNT
	.align		4
.L_234:
        /*02a0*/ 	.byte	0x04, 0x2f
        /*02a2*/ 	.short	(.L_236 - .L_235)
	.align		4
.L_235:
        /*02a4*/ 	.word	index@(_ZN2at6native13reduce_kernelILi512ELi1ENS0_8ReduceOpIiNS0_9ArgMinOpsIiEEjlLi4ELi4EEEEEvT1_)
        /*02a8*/ 	.word	0x00000020


	//----- nvinfo : EIATTR_FRAME_SIZE
	.align		4
.L_236:
        /*02ac*/ 	.byte	0x04, 0x11
        /*02ae*/ 	.short	(.L_238 - .L_237)
	.align		4
.L_237:
        /*02b0*/ 	.word	index@($__internal_25_$__cuda_sm20_rem_u64)
        /*02b4*/ 	.word	0x00000000


	//----- nvinfo : EIATTR_FRAME_SIZE
	.align		4
.L_238:
        /*02b8*/ 	.byte	0x04, 0x11
        /*02ba*/ 	.short	(.L_240 - .L_239)
	.align		4
.L_239:
        /*02bc*/ 	.word	index@($__internal_24_$__cuda_sm20_div_u64)
        /*02c0*/ 	.word	0x00000000


	//----- nvinfo : EIATTR_FRAME_SIZE
	.align		4
.L_240:
        /*02c4*/ 	.byte	0x04, 0x11
        /*02c6*/ 	.short	(.L_242 - .L_241)
	.align		4
.L_241:
        /*02c8*/ 	.word	index@(_ZN2at6native13reduce_kernelILi512ELi1ENS0_8ReduceOpIiNS0_9ArgMinOpsIiEEjlLi4ELi4EEEEEvT1_)
        /*02cc*/ 	.word	0x00000000


	//----- nvinfo : EIATTR_REGCOUNT
	.align		4
.L_242:
        /*02d0*/ 	.byte	0x04, 0x2f
        /*02d2*/ 	.short	(.L_244 - .L_243)
	.align		4
.L_243:
        /*02d4*/ 	.word	index@(_ZN2at6native13reduce_kernelILi128ELi4ENS0_8ReduceOpIlNS0_9ArgMinOpsIlEEjlLi4ELi4EEEEEvT1_)
        /*02d8*/ 	.word	0x0000007b


	//----- nvinfo : EIATTR_FRAME_SIZE
	.align		4
.L_244:
        /*02dc*/ 	.byte	0x04, 0x11
        /*02de*/ 	.short	(.L_246 - .L_245)
	.align		4
.L_245:
        /*02e0*/ 	.word	index@($__internal_23_$__cuda_sm20_rem_u64)
        /*02e4*/ 	.word	0x00000000


	//----- nvinfo : EIATTR_FRAME_SIZE
	.align		4
.L_246:
        /*02e8*/ 	.byte	0x04, 0x11
        /*02ea*/ 	.short	(.L_248 - .L_247)
	.align		4
.L_247:
        /*02ec*/ 	.word	index@($__internal_22_$__cuda_sm20_div_u64)
        /*02f0*/ 	.word	0x00000000


	//----- nvinfo : EIATTR_FRAME_SIZE
	.align		4
.L_248:
        /*02f4*/ 	.byte	0x04, 0x11
        /*02f6*/ 	.short	(.L_250 - .L_249)
	.align		4
.L_249:
        /*02f8*/ 	.word	index@(_ZN2at6native13reduce_kernelILi128ELi4ENS0_8ReduceOpIlNS0_9ArgMinOpsIlEEjlLi4ELi4EEEEEvT1_)
        /*02fc*/ 	.word	0x00000000


	//----- nvinfo : EIATTR_REGCOUNT
	.align		4
.L_250:
        /*0300*/ 	.byte	0x04, 0x2f
        /*0302*/ 	.short	(.L_252 - .L_251)
	.align		4
.L_251:
        /*0304*/ 	.word	index@(_ZN2at6native13reduce_kernelILi256ELi2ENS0_8ReduceOpIlNS0_9ArgMinOpsIlEEjlLi4ELi4EEEEEvT1_)
        /*0308*/ 	.word	0x00000040


	//----- nvinfo : EIATTR_FRAME_SIZE
	.align		4
.L_252:
        /*030c*/ 	.byte	0x04, 0x11
        /*030e*/ 	.short	(.L_254 - .L_253)
	.align		4
.L_253:
        /*0310*/ 	.word	index@($__internal_21_$__cuda_sm20_rem_u64)
        /*0314*/ 	.word	0x00000010


	//----- nvinfo : EIATTR_FRAME_SIZE
	.align		4
.L_254:
        /*0318*/ 	.byte	0x04, 0x11
        /*031a*/ 	.short	(.L_256 - .L_255)
	.align		4
.L_255:
        /*031c*/ 	.word	index@($__internal_20_$__cuda_sm20_div_u64)
        /*0320*/ 	.word	0x00000010


	//----- nvinfo : EIATTR_FRAME_SIZE
	.align		4
.L_256:
        /*0324*/ 	.byte	0x04, 0x11
        /*0326*/ 	.short	(.L_258 - .L_257)
	.align		4
.L_257:
        /*0328*/ 	.word	index@(_ZN2at6native13reduce_kernelILi256ELi2ENS0_8ReduceOpIlNS0_9ArgMinOpsIlEEjlLi4ELi4EEEEEvT1_)
        /*032c*/ 	.word	0x00000010


	//----- nvinfo : EIATTR_REGCOUNT
	.align		4
.L_258:
        /*0330*/ 	.byte	0x04, 0x2f
        /*0332*/ 	.short	(.L_260 - .L_259)
	.align		4
.L_259:
        /*0334*/ 	.word	index@(_ZN2at6native13reduce_kernelILi512ELi1ENS0_8ReduceOpIlNS0_9ArgMinOpsIlEEjlLi4ELi4EEEEEvT1_)
        /*0338*/ 	.word	0x00000020


	//----- nvinfo : EIATTR_FRAME_SIZE
	.align		4
.L_260:
        /*033c*/ 	.byte	0x04, 0x11
        /*033e*/ 	.short	(.L_262 - .L_261)
	.align		4
.L_261:
        /*0340*/ 	.word	index@($__internal_19_$__cuda_sm20_rem_u64)
        /*0344*/ 	.word	0x00000018


	//----- nvinfo : EIATTR_FRAME_SIZE
	.align		4
.L_262:
        /*0348*/ 	.byte	0x04, 0x11
        /*034a*/ 	.short	(.L_264 - .L_263)
	.align		4
.L_263:
        /*034c*/ 	.word	index@($__internal_18_$__cuda_sm20_div_u64)
        /*0350*/ 	.word	0x00000018


	//----- nvinfo : EIATTR_FRAME_SIZE
	.align		4
.L_264:
        /*0354*/ 	.byte	0x04, 0x11
        /*0356*/ 	.short	(.L_266 - .L_265)
	.align		4
.L_265:
        /*0358*/ 	.word	index@(_ZN2at6native13reduce_kernelILi512ELi1ENS0_8ReduceOpIlNS0_9ArgMinOpsIlEEjlLi4ELi4EEEEEvT1_)
        /*035c*/ 	.word	0x00000018


	//----- nvinfo : EIATTR_REGCOUNT
	.align		4
.L_266:
        /*0360*/ 	.byte	0x04, 0x2f
        /*0362*/ 	.short	(.L_268 - .L_267)
	.align		4
.L_267:
        /*0364*/ 	.word	index@(_ZN2at6native13reduce_kernelILi128ELi4ENS0_8ReduceOpIsNS0_9ArgMinOpsIsEEjlLi4ELi4EEEEEvT1_)
        /*0368*/ 	.word	0x0000005f


	//----- nvinfo : EIATTR_FRAME_SIZE
	.align		4
.L_268:
        /*036c*/ 	.byte	0x04, 0x11
        /*036e*/ 	.short	(.L_270 - .L_269)
	.align		4
.L_269:
        /*0370*/ 	.word	index@($__internal_17_$__cuda_sm20_rem_u64)
        /*0374*/ 	.word	0x00000000


	//----- nvinfo : EIATTR_FRAME_SIZE
	.align		4
.L_270:
        /*0378*/ 	.byte	0x04, 0x11
        /*037a*/ 	.short	(.L_272 - .L_271)
	.align		4
.L_271:
        /*037c*/ 	.word	index@($__internal_16_$__cuda_sm20_div_u64)
        /*0380*/ 	.word	0x00000000


	//----- nvinfo : EIATTR_FRAME_SIZE
	.align		4
.L_272:
        /*0384*/ 	.byte	0x04, 0x11
        /*0386*/ 	.short	(.L_274 - .L_273)
	.align		4
.L_273:
        /*0388*/ 	.word	index@(_ZN2at6native13reduce_kernelILi128ELi4ENS0_8ReduceOpIsNS0_9ArgMinOpsIsEEjlLi4ELi4EEEEEvT1_)
        /*038c*/ 	.word	0x00000000


	//----- nvinfo : EIATTR_REGCOUNT
	.align		4
.L_274:
        /*0390*/ 	.byte	0x04, 0x2f
        /*0392*/ 	.short	(.L_276 - .L_275)
	.align		4
.L_275:
        /*0394*/ 	.word	index@(_ZN2at6native13reduce_kernelILi256ELi2ENS0_8ReduceOpIsNS0_9ArgMinOpsIsEEjlLi4ELi4EEEEEvT1_)
        /*0398*/ 	.word	0x00000038


	//----- nvinfo : EIATTR_FRAME_SIZE
	.align		4
.L_276:
        /*039c*/ 	.byte	0x04, 0x11
        /*039e*/ 	.short	(.L_278 - .L_277)
	.align		4
.L_277:
        /*03a0*/ 	.word	index@($__internal_15_$__cuda_sm20_rem_u64)
        /*03a4*/ 	.word	0x00000000


	//----- nvinfo : EIATTR_FRAME_SIZE
	.align		4
.L_278:
        /*03a8*/ 	.byte	0x04, 0x11
        /*03aa*/ 	.short	(.L_280 - .L_279)
	.align		4
.L_279:
        /*03ac*/ 	.word	index@($__internal_14_$__cuda_sm20_div_u64)
        /*03b0*/ 	.word	0x00000000


	//----- nvinfo : EIATTR_FRAME_SIZE
	.align		4
.L_280:
        /*03b4*/ 	.byte	0x04, 0x11
        /*03b6*/ 	.short	(.L_282 - .L_281)
	.align		4
.L_281:
        /*03b8*/ 	.word	index@(_ZN2at6native13reduce_kernelILi256ELi2ENS0_8ReduceOpIsNS0_9ArgMinOpsIsEEjlLi4ELi4EEEEEvT1_)
        /*03bc*/ 	.word	0x00000000


	//----- nvinfo : EIATTR_REGCOUNT
	.align		4
.L_282:
        /*03c0*/ 	.byte	0x04, 0x2f
        /*03c2*/ 	.short	(.L_284 - .L_283)
	.align		4
.L_283:
        /*03c4*/ 	.word	index@(_ZN2at6native13reduce_kernelILi512ELi1ENS0_8ReduceOpIsNS0_9ArgMinOpsIsEEjlLi4ELi4EEEEEvT1_)
        /*03c8*/ 	.word	0x00000020


	//----- nvinfo : EIATTR_FRAME_SIZE
	.align		4
.L_284:
        /*03cc*/ 	.byte	0x04, 0x11
        /*03ce*/ 	.short	(.L_286 - .L_285)
	.align		4
.L_285:
        /*03d0*/ 	.word	index@($__internal_13_$__cuda_sm20_rem_u64)
        /*03d4*/ 	.word	0x00000000


	//----- nvinfo : EIATTR_FRAME_SIZE
	.align		4
.L_286:
        /*03d8*/ 	.byte	0x04, 0x11
        /*03da*/ 	.short	(.L_288 - .L_287)
	.align		4
.L_287:
        /*03dc*/ 	.word	index@($__internal_12_$__cuda_sm20_div_u64)
        /*03e0*/ 	.word	0x00000000


	//----- nvinfo : EIATTR_FRAME_SIZE
	.align		4
.L_288:
        /*03e4*/ 	.byte	0x04, 0x11
        /*03e6*/ 	.short	(.L_290 - .L_289)
	.align		4
.L_289:
        /*03e8*/ 	.word	index@(_ZN2at6native13reduce_kernelILi512ELi1ENS0_8ReduceOpIsNS0_9ArgMinOpsIsEEjlLi4ELi4EEEEEvT1_)
        /*03ec*/ 	.word	0x00000000


	//----- nvinfo : EIATTR_REGCOUNT
	.align		4
.L_290:
        /*03f0*/ 	.byte	0x04, 0x2f
        /*03f2*/ 	.short	(.L_292 - .L_291)
	.align		4
.L_291:
        /*03f4*/ 	.word	index@(_ZN2at6native13reduce_kernelILi128ELi4ENS0_8ReduceOpIdNS0_9ArgMinOpsIdEEjlLi4ELi4EEEEEvT1_)
        /*03f8*/ 	.word	0x00000077


	//----- nvinfo : EIATTR_FRAME_SIZE
	.align		4
.L_292:
        /*03fc*/ 	.byte	0x04, 0x11
        /*03fe*/ 	.short	(.L_294 - .L_293)
	.align		4
.L_293:
        /*0400*/ 	.word	index@($__internal_11_$__cuda_sm20_rem_u64)
        /*0404*/ 	.word	0x00000000


	//----- nvinfo : EIATTR_FRAME_SIZE
	.align		4
.L_294:
        /*0408*/ 	.byte	0x04, 0x11
        /*040a*/ 	.short	(.L_296 - .L_295)
	.align		4
.L_295:
        /*040c*/ 	.word	index@($__internal_10_$__cuda_sm20_div_u64)
        /*0410*/ 	.word	0x00000000


	//----- nvinfo : EIATTR_FRAME_SIZE
	.align		4
.L_296:
        /*0414*/ 	.byte	0x04, 0x11
        /*0416*/ 	.short	(.L_298 - .L_297)
	.align		4
.L_297:
        /*0418*/ 	.word	index@(_ZN2at6native13reduce_kernelILi128ELi4ENS0_8ReduceOpIdNS0_9ArgMinOpsIdEEjlLi4ELi4EEEEEvT1_)
        /*041c*/ 	.word	0x00000000


	//----- nvinfo : EIATTR_REGCOUNT
	.align		4
.L_298:
        /*0420*/ 	.byte	0x04, 0x2f
        /*0422*/ 	.short	(.L_300 - .L_299)
	.align		4
.L_299:
        /*0424*/ 	.word	index@(_ZN2at6native13reduce_kernelILi256ELi2ENS0_8ReduceOpIdNS0_9ArgMinOpsIdEEjlLi4ELi4EEEEEvT1_)
        /*0428*/ 	.word	0x00000040


	//----- nvinfo : EIATTR_FRAME_SIZE
	.align		4
.L_300:
        /*042c*/ 	.byte	0x04, 0x11
        /*042e*/ 	.short	(.L_302 - .L_301)
	.align		4
.L_301:
        /*0430*/ 	.word	index@($__internal_9_$__cuda_sm20_rem_u64)
        /*0434*/ 	.word	0x00000000


	//----- nvinfo : EIATTR_FRAME_SIZE
	.align		4
.L_302:
        /*0438*/ 	.byte	0x04, 0x11
        /*043a*/ 	.short	(.L_304 - .L_303)
	.align		4
.L_303:
        /*043c*/ 	.word	index@($__internal_8_$__cuda_sm20_div_u64)
        /*0440*/ 	.word	0x00000000


	//----- nvinfo : EIATTR_FRAME_SIZE
	.align		4
.L_304:
        /*0444*/ 	.byte	0x04, 0x11
        /*0446*/ 	.short	(.L_306 - .L_305)
	.align		4
.L_305:
        /*0448*/ 	.word	index@(_ZN2at6native13reduce_kernelILi256ELi2ENS0_8ReduceOpIdNS0_9ArgMinOpsIdEEjlLi4ELi4EEEEEvT1_)
        /*044c*/ 	.word	0x00000000


	//----- nvinfo : EIATTR_REGCOUNT
	.align		4
.L_306:
        /*0450*/ 	.byte	0x04, 0x2f
        /*0452*/ 	.short	(.L_308 - .L_307)
	.align		4
.L_307:
        /*0454*/ 	.word	index@(_ZN2at6native13reduce_kernelILi512ELi1ENS0_8ReduceOpIdNS0_9ArgMinOpsIdEEjlLi4ELi4EEEEEvT1_)
        /*0458*/ 	.word	0x00000020


	//----- nvinfo : EIATTR_FRAME_SIZE
	.align		4
.L_308:
        /*045c*/ 	.byte	0x04, 0x11
        /*045e*/ 	.short	(.L_310 - .L_309)
	.align		4
.L_309:
        /*0460*/ 	.word	index@($__internal_7_$__cuda_sm20_rem_u64)
        /*0464*/ 	.word	0x00000020


	//----- nvinfo : EIATTR_FRAME_SIZE
	.align		4
.L_310:
        /*0468*/ 	.byte	0x04, 0x11
        /*046a*/ 	.short	(.L_312 - .L_311)
	.align		4
.L_311:
        /*046c*/ 	.word	index@($__internal_6_$__cuda_sm20_div_u64)
        /*0470*/ 	.word	0x00000020


	//----- nvinfo : EIATTR_FRAME_SIZE
	.align		4
.L_312:
        /*0474*/ 	.byte	0x04, 0x11
        /*0476*/ 	.short	(.L_314 - .L_313)
	.align		4
.L_313:
        /*0478*/ 	.word	index@(_ZN2at6native13reduce_kernelILi512ELi1ENS0_8ReduceOpIdNS0_9ArgMinOpsIdEEjlLi4ELi4EEEEEvT1_)
        /*047c*/ 	.word	0x00000020


	//----- nvinfo : EIATTR_REGCOUNT
	.align		4
.L_314:
        /*0480*/ 	.byte	0x04, 0x2f
        /*0482*/ 	.short	(.L_316 - .L_315)
	.align		4
.L_315:
        /*0484*/ 	.word	index@(_ZN2at6native13reduce_kernelILi128ELi4ENS0_8ReduceOpIfNS0_9ArgMinOpsIfEEjlLi4ELi4EEEEEvT1_)
        /*0488*/ 	.word	0x00000053


	//----- nvinfo : EIATTR_FRAME_SIZE
	.align		4
.L_316:
        /*048c*/ 	.byte	0x04, 0x11
        /*048e*/ 	.short	(.L_318 - .L_317)
	.align		4
.L_317:
        /*0490*/ 	.word	index@($__internal_5_$__cuda_sm20_rem_u64)
        /*0494*/ 	.word	0x00000000


	//----- nvinfo : EIATTR_FRAME_SIZE
	.align		4
.L_318:
        /*0498*/ 	.byte	0x04, 0x11
        /*049a*/ 	.short	(.L_320 - .L_319)
	.align		4
.L_319:
        /*049c*/ 	.word	index@($__internal_4_$__cuda_sm20_div_u64)
        /*04a0*/ 	.word	0x00000000


	//----- nvinfo : EIATTR_FRAME_SIZE
	.align		4
.L_320:
        /*04a4*/ 	.byte	0x04, 0x11
        /*04a6*/ 	.short	(.L_322 - .L_321)
	.align		4
.L_321:
        /*04a8*/ 	.word	index@(_ZN2at6native13reduce_kernelILi128ELi4ENS0_8ReduceOpIfNS0_9ArgMinOpsIfEEjlLi4ELi4EEEEEvT1_)
        /*04ac*/ 	.word	0x00000000


	//----- nvinfo : EIATTR_REGCOUNT
	.align		4
.L_322:
        /*04b0*/ 	.byte	0x04, 0x2f
        /*04b2*/ 	.short	(.L_324 - .L_323)
	.align		4
.L_323:
        /*04b4*/ 	.word	index@(_ZN2at6native13reduce_kernelILi256ELi2ENS0_8ReduceOpIfNS0_9ArgMinOpsIfEEjlLi4ELi4EEEEEvT1_)
        /*04b8*/ 	.word	0x00000036


	//----- nvinfo : EIATTR_FRAME_SIZE
	.align		4
.L_324:
        /*04bc*/ 	.byte	0x04, 0x11
        /*04be*/ 	.short	(.L_326 - .L_325)
	.align		4
.L_325:
        /*04c0*/ 	.word	index@($__internal_3_$__cuda_sm20_rem_u64)
        /*04c4*/ 	.word	0x00000000


	//----- nvinfo : EIATTR_FRAME_SIZE
	.align		4
.L_326:
        /*04c8*/ 	.byte	0x04, 0x11
        /*04ca*/ 	.short	(.L_328 - .L_327)
	.align		4
.L_327:
        /*04cc*/ 	.word	index@($__internal_2_$__cuda_sm20_div_u64)
        /*04d0*/ 	.word	0x00000000


	//----- nvinfo : EIATTR_FRAME_SIZE
	.align		4
.L_328:
        /*04d4*/ 	.byte	0x04, 0x11
        /*04d6*/ 	.short	(.L_330 - .L_329)
	.align		4
.L_329:
        /*04d8*/ 	.word	index@(_ZN2at6native13reduce_kernelILi256ELi2ENS0_8ReduceOpIfNS0_9ArgMinOpsIfEEjlLi4ELi4EEEEEvT1_)
        /*04dc*/ 	.word	0x00000000


	//----- nvinfo : EIATTR_REGCOUNT
	.align		4
.L_330:
        /*04e0*/ 	.byte	0x04, 0x2f
        /*04e2*/ 	.short	(.L_332 - .L_331)
	.align		4
.L_331:
        /*04e4*/ 	.word	index@(_ZN2at6native13reduce_kernelILi512ELi1ENS0_8ReduceOpIfNS0_9ArgMinOpsIfEEjlLi4ELi4EEEEEvT1_)
        /*04e8*/ 	.word	0x00000020


	//----- nvinfo : EIATTR_FRAME_SIZE
	.align		4
.L_332:
        /*04ec*/ 	.byte	0x04, 0x11
        /*04ee*/ 	.short	(.L_334 - .L_333)
	.align		4
.L_333:
        /*04f0*/ 	.word	index@($__internal_1_$__cuda_sm20_rem_u64)
        /*04f4*/ 	.word	0x00000000


	//----- nvinfo : EIATTR_FRAME_SIZE
	.align		4
.L_334:
        /*04f8*/ 	.byte	0x04, 0x11
        /*04fa*/ 	.short	(.L_336 - .L_335)
	.align		4
.L_335:
        /*04fc*/ 	.word	index@($__internal_0_$__cuda_sm20_div_u64)
        /*0500*/ 	.word	0x00000000


	//----- nvinfo : EIATTR_FRAME_SIZE
	.align		4
.L_336:
        /*0504*/ 	.byte	0x04, 0x11
        /*0506*/ 	.short	(.L_338 - .L_337)
	.align		4
.L_337:
        /*0508*/ 	.word	index@(_ZN2at6native13reduce_kernelILi512ELi1ENS0_8ReduceOpIfNS0_9ArgMinOpsIfEEjlLi4ELi4EEEEEvT1_)
        /*050c*/ 	.word	0x00000000


	//----- nvinfo : EIATTR_MIN_STACK_SIZE
	.align		4
.L_338:
        /*0510*/ 	.byte	0x04, 0x12
        /*0512*/ 	.short	(.L_340 - .L_339)
	.align		4
.L_339:
        /*0514*/ 	.word	index@(_ZN2at6native13reduce_kernelILi512ELi1ENS0_8ReduceOpIfNS0_9ArgMinOpsIfEEjlLi4ELi4EEEEEvT1_)
        /*0518*/ 	.word	0x00000000


	//----- nvinfo : EIATTR_MIN_STACK_SIZE
	.align		4
.L_340:
        /*051c*/ 	.byte	0x04, 0x12
        /*051e*/ 	.short	(.L_342 - .L_341)
	.align		4
.L_341:
        /*0520*/ 	.word	index@(_ZN2at6native13reduce_kernelILi256ELi2ENS0_8ReduceOpIfNS0_9ArgMinOpsIfEEjlLi4ELi4EEEEEvT1_)
        /*0524*/ 	.word	0x00000000


	//----- nvinfo : EIATTR_MIN_STACK_SIZE
	.align		4
.L_342:
        /*0528*/ 	.byte	0x04, 0x12
        /*052a*/ 	.short	(.L_344 - .L_343)
	.align		4
.L_343:
        /*052c*/ 	.word	index@(_ZN2at6native13reduce_kernelILi128ELi4ENS0_8ReduceOpIfNS0_9ArgMinOpsIfEEjlLi4ELi4EEEEEvT1_)
        /*0530*/ 	.word	0x00000000


	//----- nvinfo : EIATTR_MIN_STACK_SIZE
	.align		4
.L_344:
        /*0534*/ 	.byte	0x04, 0x12
        /*0536*/ 	.short	(.L_346 - .L_345)
	.align		4
.L_345:
        /*0538*/ 	.word	index@(_ZN2at6native13reduce_kernelILi512ELi1ENS0_8ReduceOpIdNS0_9ArgMinOpsIdEEjlLi4ELi4EEEEEvT1_)
        /*053c*/ 	.word	0x00000020


	//----- nvinfo : EIATTR_MIN_STACK_SIZE
	.align		4
.L_346:
        /*0540*/ 	.byte	0x04, 0x12
        /*0542*/ 	.short	(.L_348 - .L_347)
	.align		4
.L_347:
        /*0544*/ 	.word	index@(_ZN2at6native13reduce_kernelILi256ELi2ENS0_8ReduceOpIdNS0_9ArgMinOpsIdEEjlLi4ELi4EEEEEvT1_)
        /*0548*/ 	.word	0x00000000


	//----- nvinfo : EIATTR_MIN_STACK_SIZE
	.align		4
.L_348:
        /*054c*/ 	.byte	0x04, 0x12
        /*054e*/ 	.short	(.L_350 - .L_349)
	.align		4
.L_349:
        /*0550*/ 	.word	index@(_ZN2at6native13reduce_kernelILi128ELi4ENS0_8ReduceOpIdNS0_9ArgMinOpsIdEEjlLi4ELi4EEEEEvT1_)
        /*0554*/ 	.word	0x00000000


	//----- nvinfo : EIATTR_MIN_STACK_SIZE
	.align		4
.L_350:
        /*0558*/ 	.byte	0x04, 0x12
        /*055a*/ 	.short	(.L_352 - .L_351)
	.align		4
.L_351:
        /*055c*/ 	.word	index@(_ZN2at6native13reduce_kernelILi512ELi1ENS0_8ReduceOpIsNS0_9ArgMinOpsIsEEjlLi4ELi4EEEEEvT1_)
        /*0560*/ 	.word	0x00000000


	//----- nvinfo : EIATTR_MIN_STACK_SIZE
	.align		4
.L_352:
        /*0564*/ 	.byte	0x04, 0x12
        /*0566*/ 	.short	(.L_354 - .L_353)
	.align		4
.L_353:
        /*0568*/ 	.word	index@(_ZN2at6native13reduce_kernelILi256ELi2ENS0_8ReduceOpIsNS0_9ArgMinOpsIsEEjlLi4ELi4EEEEEvT1_)
        /*056c*/ 	.word	0x00000000


	//----- nvinfo : EIATTR_MIN_STACK_SIZE
	.align		4
.L_354:
        /*0570*/ 	.byte	0x04, 0x12
        /*0572*/ 	.short	(.L_356 - .L_355)
	.align		4
.L_355:
        /*0574*/ 	.word	index@(_ZN2at6native13reduce_kernelILi128ELi4ENS0_8ReduceOpIsNS0_9ArgMinOpsIsEEjlLi4ELi4EEEEEvT1_)
        /*0578*/ 	.word	0x00000000


	//----- nvinfo : EIATTR_MIN_STACK_SIZE
	.align		4
.L_356:
        /*057c*/ 	.byte	0x04, 0x12
        /*057e*/ 	.short	(.L_358 - .L_357)
	.align		4
.L_357:
        /*0580*/ 	.word	index@(_ZN2at6native13reduce_kernelILi512ELi1ENS0_8ReduceOpIlNS0_9ArgMinOpsIlEEjlLi4ELi4EEEEEvT1_)
        /*0584*/ 	.word	0x00000018


	//----- nvinfo : EIATTR_MIN_STACK_SIZE
	.align		4
.L_358:
        /*0588*/ 	.byte	0x04, 0x12
        /*058a*/ 	.short	(.L_360 - .L_359)
	.align		4
.L_359:
        /*058c*/ 	.word	index@(_ZN2at6native13reduce_kernelILi256ELi2ENS0_8ReduceOpIlNS0_9ArgMinOpsIlEEjlLi4ELi4EEEEEvT1_)
        /*0590*/ 	.word	0x00000010


	//----- nvinfo : EIATTR_MIN_STACK_SIZE
	.align		4
.L_360:
        /*0594*/ 	.byte	0x04, 0x12
        /*0596*/ 	.short	(.L_362 - .L_361)
	.align		4
.L_361:
        /*0598*/ 	.word	index@(_ZN2at6native13reduce_kernelILi128ELi4ENS0_8ReduceOpIlNS0_9ArgMinOpsIlEEjlLi4ELi4EEEEEvT1_)
        /*059c*/ 	.word	0x00000000


	//----- nvinfo : EIATTR_MIN_STACK_SIZE
	.align		4
.L_362:
        /*05a0*/ 	.byte	0x04, 0x12
        /*05a2*/ 	.short	(.L_364 - .L_363)
	.align		4
.L_363:
        /*05a4*/ 	.word	index@(_ZN2at6native13reduce_kernelILi512ELi1ENS0_8ReduceOpIiNS0_9ArgMinOpsIiEEjlLi4ELi4EEEEEvT1_)
        /*05a8*/ 	.word	0x00000000


	//----- nvinfo : EIATTR_MIN_STACK_SIZE
	.align		4
.L_364:
        /*05ac*/ 	.byte	0x04, 0x12
        /*05ae*/ 	.short	(.L_366 - .L_365)
	.align		4
.L_365:
        /*05b0*/ 	.word	index@(_ZN2at6native13reduce_kernelILi256ELi2ENS0_8ReduceOpIiNS0_9ArgMinOpsIiEEjlLi4ELi4EEEEEvT1_)
        /*05b4*/ 	.word	0x00000000


	//----- nvinfo : EIATTR_MIN_STACK_SIZE
	.align		4
.L_366:
        /*05b8*/ 	.byte	0x04, 0x12
        /*05ba*/ 	.short	(.L_368 - .L_367)
	.align		4
.L_367:
        /*05bc*/ 	.word	index@(_ZN2at6native13reduce_kernelILi128ELi4ENS0_8ReduceOpIiNS0_9ArgMinOpsIiEEjlLi4ELi4EEEEEvT1_)
        /*05c0*/ 	.word	0x00000000


	//----- nvinfo : EIATTR_MIN_STACK_SIZE
	.align		4
.L_368:
        /*05c4*/ 	.byte	0x04, 0x12
        /*05c6*/ 	.short	(.L_370 - .L_369)
	.align		4
.L_369:
        /*05c8*/ 	.word	index@(_ZN2at6native13reduce_kernelILi512ELi1ENS0_8ReduceOpIaNS0_9ArgMinOpsIaEEjlLi4ELi4EEEEEvT1_)
        /*05cc*/ 	.word	0x00000008


	//----- nvinfo : EIATTR_MIN_STACK_SIZE
	.align		4
.L_370:
        /*05d0*/ 	.byte	0x04, 0x12
        /*05d2*/ 	.short	(.L_372 - .L_371)
	.align		4
.L_371:
        /*05d4*/ 	.word	index@(_ZN2at6native13reduce_kernelILi256ELi2ENS0_8ReduceOpIaNS0_9ArgMinOpsIaEEjlLi4ELi4EEEEEvT1_)
        /*05d8*/ 	.word	0x00000000


	//----- nvinfo : EIATTR_MIN_STACK_SIZE
	.align		4
.L_372:
        /*05dc*/ 	.byte	0x04, 0x12
        /*05de*/ 	.short	(.L_374 - .L_373)
	.align		4
.L_373:
        /*05e0*/ 	.word	index@(_ZN2at6native13reduce_kernelILi128ELi4ENS0_8ReduceOpIaNS0_9ArgMinOpsIaEEjlLi4ELi4EEEEEvT1_)
        /*05e4*/ 	.word	0x00000000


	//----- nvinfo : EIATTR_MIN_STACK_SIZE
	.align		4
.L_374:
        /*05e8*/ 	.byte	0x04, 0x12
        /*05ea*/ 	.short	(.L_376 - .L_375)
	.align		4
.L_375:
        /*05ec*/ 	.word	index@(_ZN2at6native13reduce_kernelILi512ELi1ENS0_8ReduceOpIhNS0_9ArgMinOpsIhEEjlLi4ELi4EEEEEvT1_)
        /*05f0*/ 	.word	0x00000008


	//----- nvinfo : EIATTR_MIN_STACK_SIZE
	.align		4
.L_376:
        /*05f4*/ 	.byte	0x04, 0x12
        /*05f6*/ 	.short	(.L_378 - .L_377)
	.align		4
.L_377:
        /*05f8*/ 	.word	index@(_ZN2at6native13reduce_kernelILi256ELi2ENS0_8ReduceOpIhNS0_9ArgMinOpsIhEEjlLi4ELi4EEEEEvT1_)
        /*05fc*/ 	.word	0x00000000


	//----- nvinfo : EIATTR_MIN_STACK_SIZE
	.align		4
.L_378:
        /*0600*/ 	.byte	0x04, 0x12
        /*0602*/ 	.short	(.L_380 - .L_379)
	.align		4
.L_379:
        /*0604*/ 	.word	index@(_ZN2at6native13reduce_kernelILi128ELi4ENS0_8ReduceOpIhNS0_9ArgMinOpsIhEEjlLi4ELi4EEEEEvT1_)
        /*0608*/ 	.word	0x00000000


	//----- nvinfo : EIATTR_MIN_STACK_SIZE
	.align		4
.L_380:
        /*060c*/ 	.byte	0x04, 0x12
        /*060e*/ 	.short	(.L_382 - .L_381)
	.align		4
.L_381:
        /*0610*/ 	.word	index@(_ZN2at6native13reduce_kernelILi512ELi1ENS0_8ReduceOpIN3c108BFloat16ENS0_9ArgMinOpsIfEEjlLi4ELi4EEEEEvT1_)
        /*0614*/ 	.word	0x00000000


	//----- nvinfo : EIATTR_MIN_STACK_SIZE
	.align		4
.L_382:
        /*0618*/ 	.byte	0x04, 0x12
        /*061a*/ 	.short	(.L_384 - .L_383)
	.align		4
.L_383:
        /*061c*/ 	.word	index@(_ZN2at6native13reduce_kernelILi256ELi2ENS0_8ReduceOpIN3c108BFloat16ENS0_9ArgMinOpsIfEEjlLi4ELi4EEEEEvT1_)
        /*0620*/ 	.word	0x00000000


	//----- nvinfo : EIATTR_MIN_STACK_SIZE
	.align		4
.L_384:
        /*0624*/ 	.byte	0x04, 0x12
        /*0626*/ 	.short	(.L_386 - .L_385)
	.align		4
.L_385:
        /*0628*/ 	.word	index@(_ZN2at6native13reduce_kernelILi128ELi4ENS0_8ReduceOpIN3c108BFloat16ENS0_9ArgMinOpsIfEEjlLi4ELi4EEEEEvT1_)
        /*062c*/ 	.word	0x00000000


	//----- nvinfo : EIATTR_MIN_STACK_SIZE
	.align		4
.L_386:
        /*0630*/ 	.byte	0x04, 0x12
        /*0632*/ 	.short	(.L_388 - .L_387)
	.align		4
.L_387:
        /*0634*/ 	.word	index@(_ZN2at6native13reduce_kernelILi512ELi1ENS0_8ReduceOpIN3c104HalfENS0_9ArgMinOpsIfEEjlLi4ELi4EEEEEvT1_)
        /*0638*/ 	.word	0x00000000


	//----- nvinfo : EIATTR_MIN_STACK_SIZE
	.align		4
.L_388:
        /*063c*/ 	.byte	0x04, 0x12
        /*063e*/ 	.short	(.L_390 - .L_389)
	.align		4
.L_389:
        /*0640*/ 	.word	index@(_ZN2at6native13reduce_kernelILi256ELi2ENS0_8ReduceOpIN3c104HalfENS0_9ArgMinOpsIfEEjlLi4ELi4EEEEEvT1_)
        /*0644*/ 	.word	0x00000000


	//----- nvinfo : EIATTR_MIN_STACK_SIZE
	.align		4
.L_390:
        /*0648*/ 	.byte	0x04, 0x12
        /*064a*/ 	.short	(.L_392 - .L_391)
	.align		4
.L_391:
        /*064c*/ 	.word	index@(_ZN2at6native13reduce_kernelILi128ELi4ENS0_8ReduceOpIN3c104HalfENS0_9ArgMinOpsIfEEjlLi4ELi4EEEEEvT1_)
        /*0650*/ 	.word	0x00000000
.L_392:


//--------------------- .nv.compat                --------------------------
	.section	.nv.compat,"",@"SHT_CUDA_COMPAT_INFO"
	.align	4
        /*0000*/ 	.byte	0x02, 0x09, 0x00, 0x00, 0x02, 0x02, 0x01, 0x00, 0x02, 0x05, 0x05, 0x00, 0x03, 0x07, 0x01, 0x01
        /*0010*/ 	.byte	0x02, 0x03, 0x00, 0x00, 0x02, 0x06, 0x01, 0x00, 0x04, 0x0b, 0x08, 0x00, 0x00, 0x00, 0x00, 0x00
        /*0020*/ 	.byte	0x00, 0x00, 0x00, 0x00


//--------------------- .nv.info._ZN2at6native13reduce_kernelILi512ELi1ENS0_8ReduceOpIfNS0_9ArgMinOpsIfEEjlLi4ELi4EEEEEvT1_ --------------------------
	.section	.nv.info._ZN2at6native13reduce_kernelILi512ELi1ENS0_8ReduceOpIfNS0_9ArgMinOpsIfEEjlLi4ELi4EEEEEvT1_,"",@"SHT_CUDA_INFO"
	.sectionflags	@""
	.align	4


	//----- nvinfo : EIATTR_CUDA_API_VERSION
	.align		4
        /*0000*/ 	.byte	0x04, 0x37
        /*0002*/ 	.short	(.L_394 - .L_393)
.L_393:
        /*0004*/ 	.word	0x00000082


	//----- nvinfo : EIATTR_KPARAM_INFO
	.align		4
.L_394:
        /*0008*/ 	.byte	0x04, 0x17
        /*000a*/ 	.short	(.L_396 - .L_395)
.L_395:
        /*000c*/ 	.word	0x00000000
        /*0010*/ 	.short	0x0000
        /*0012*/ 	.short	0x0000
        /*0014*/ 	.byte	0x00, 0xf0, 0xa1, 0x10


	//----- nvinfo : EIATTR_SPARSE_MMA_MASK
	.align		4
.L_396:
        /*0018*/ 	.byte	0x03, 0x50
        /*001a*/ 	.short	0x0000


	//----- nvinfo : EIATTR_MAXREG_COUNT
	.align		4
        /*001c*/ 	.byte	0x03, 0x1b
        /*001e*/ 	.short	0x0020


	//----- nvinfo : EIATTR_NUM_BARRIERS
	.align		4
        /*0020*/ 	.byte	0x02, 0x4c
        /*0022*/ 	.byte	0x01
	.zero		1


	//----- nvinfo : EIATTR_EXTERNS
	.align		4
        /*0024*/ 	.byte	0x04, 0x0f
        /*0026*/ 	.short	(.L_398 - .L_397)


	//   ....[0]....
	.align		4
.L_397:
        /*0028*/ 	.word	index@(__assertfail)


	//----- nvinfo : EIATTR_MERCURY_ISA_VERSION
	.align		4
.L_398:
        /*002c*/ 	.byte	0x03, 0x5f
        /*002e*/ 	.short	0x0101


	//----- nvinfo : EIATTR_INT_WARP_WIDE_INSTR_OFFSETS
	.align		4
        /*0030*/ 	.byte	0x04, 0x31
        /*0032*/ 	.short	(.L_400 - .L_399)


	//   ....[0]....
.L_399:
        /*0034*/ 	.word	0x000115e0


	//   ....[1]....
        /*0038*/ 	.word	0x000116d0


	//----- nvinfo : EIATTR_COOP_GROUP_MASK_REGIDS
	.align		4
.L_400:
        /*003c*/ 	.byte	0x04, 0x29
        /*003e*/ 	.short	(.L_402 - .L_401)


	//   ....[0]....
.L_401:
        /*0040*/ 	.word	0xffffffff


	//   ....[1]....
        /*0044*/ 	.word	0xffffffff


	//   ....[2]....
        /*0048*/ 	.word	0xffffffff


	//   ....[3]....
        /*004c*/ 	.word	0xffffffff


	//   ....[4]....
        /*0050*/ 	.word	0xffffffff


	//   ....[5]....
        /*0054*/ 	.word	0xffffffff


	//----- nvinfo : EIATTR_COOP_GROUP_INSTR_OFFSETS
	.align		4
.L_402:
        /*0058*/ 	.byte	0x04, 0x28
        /*005a*/ 	.short	(.L_404 - .L_403)


	//   ....[0]....
.L_403:
        /*005c*/ 	.word	0x0000e530


	//   ....[1]....
        /*0060*/ 	.word	0x0000e550


	//   ....[2]....
        /*0064*/ 	.word	0x0000e560


	//   ....[3]....
        /*0068*/ 	.word	0x000123f0


	//   ....[4]....
        /*006c*/ 	.word	0x00012410


	//   ....[5]....
        /*0070*/ 	.word	0x00012420


	//----- nvinfo : EIATTR_SYSCALL_OFFSETS
	.align		4
.L_404:
        /*0074*/ 	.byte	0x04, 0x46
        /*0076*/ 	.short	(.L_406 - .L_405)


	//   ....[0]....
.L_405:
        /*0078*/ 	.word	0x00012890


	//   ....[1]....
        /*007c*/ 	.word	0x00012a20


	//   ....[2]....
        /*0080*/ 	.word	0x00012b90


	//   ....[3]....
        /*0084*/ 	.word	0x00012ce0


	//   ....[4]....
        /*0088*/ 	.word	0x00013120


	//   ....[5]....
        /*008c*/ 	.word	0x000132b0


	//   ....[6]....
        /*0090*/ 	.word	0x00013420


	//   ....[7]....
        /*0094*/ 	.word	0x00013570


	//----- nvinfo : EIATTR_EXIT_INSTR_OFFSETS
	.align		4
.L_406:
        /*0098*/ 	.byte	0x04, 0x1c
        /*009a*/ 	.short	(.L_408 - .L_407)


	//   ....[0]....
.L_407:
        /*009c*/ 	.word	0x00011790


	//   ....[1]....
        /*00a0*/ 	.word	0x00012570


	//   ....[2]....
        /*00a4*/ 	.word	0x000128e0


	//   ....[3]....
        /*00a8*/ 	.word	0x00012910


	//   ....[4]....
        /*00ac*/ 	.word	0x00012be0


	//   ....[5]....
        /*00b0*/ 	.word	0x00012cf0


	//   ....[6]....
        /*00b4*/ 	.word	0x00012d80


	//   ....[7]....
        /*00b8*/ 	.word	0x00012dc0


	//   ....[8]....
        /*00bc*/ 	.word	0x00012e00


	//   ....[9]....
        /*00c0*/ 	.word	0x00013170


	//   ....[10]....
        /*00c4*/ 	.word	0x000131a0


	//   ....[11]....
        /*00c8*/ 	.word	0x00013470


	//   ....[12]....
        /*00cc*/ 	.word	0x00013580


	//----- nvinfo : EIATTR_MAX_THREADS
	.align		4
.L_408:
        /*00d0*/ 	.byte	0x04, 0x05
        /*00d2*/ 	.short	(.L_410 - .L_409)
.L_409:
        /*00d4*/ 	.word	0x00000200
        /*00d8*/ 	.word	0x00000001
        /*00dc*/ 	.word	0x00000001


	//----- nvinfo : EIATTR_CRS_STACK_SIZE
	.align		4
.L_410:
        /*00e0*/ 	.byte	0x04, 0x1e
        /*00e2*/ 	.short	(.L_412 - .L_411)
.L_411:
        /*00e4*/ 	.word	0x00000000


	//----- nvinfo : EIATTR_CBANK_PARAM_SIZE
	.align		4
.L_412:
        /*00e8*/ 	.byte	0x03, 0x19
        /*00ea*/ 	.short	0x0428


	//----- nvinfo : EIATTR_PARAM_CBANK
	.align		4
        /*00ec*/ 	.byte	0x04, 0x0a
        /*00ee*/ 	.short	(.L_414 - .L_413)
	.align		4
.L_413:
        /*00f0*/ 	.word	index@(.nv.constant0._ZN2at6native13reduce_kernelILi512ELi1ENS0_8ReduceOpIfNS0_9ArgMinOpsIfEEjlLi4ELi4EEEEEvT1_)
        /*00f4*/ 	.short	0x0210
        /*00f6*/ 	.short	0x0428


	//----- nvinfo : EIATTR_SW_WAR
	.align		4
.L_414:
        /*00f8*/ 	.byte	0x04, 0x36
        /*00fa*/ 	.short	(.L_416 - .L_415)
.L_415:
        /*00fc*/ 	.word	0x00000008
.L_416:


//--------------------- .nv.info._ZN2at6native13reduce_kernelILi256ELi2ENS0_8ReduceOpIfNS0_9ArgMinOpsIfEEjlLi4ELi4EEEEEvT1_ --------------------------
	.section	.nv.info._ZN2at6native13reduce_kernelILi256ELi2ENS0_8ReduceOpIfNS0_9ArgMinOpsIfEEjlLi4ELi4EEEEEvT1_,"",@"SHT_CUDA_INFO"
	.sectionflags	@""
	.align	4


	//----- nvinfo : EIATTR_CUDA_API_VERSION
	.align		4
        /*0000*/ 	.byte	0x04, 0x37
        /*0002*/ 	.short	(.L_418 - .L_417)
.L_417:
        /*0004*/ 	.word	0x00000082


	//----- nvinfo : EIATTR_KPARAM_INFO
	.align		4
.L_418:
        /*0008*/ 	.byte	0x04, 0x17
        /*000a*/ 	.short	(.L_420 - .L_419)
.L_419:
        /*000c*/ 	.word	0x00000000
        /*0010*/ 	.short	0x0000
        /*0012*/ 	.short	0x0000
        /*0014*/ 	.byte	0x00, 0xf0, 0xa1, 0x10


	//----- nvinfo : EIATTR_SPARSE_MMA_MASK
	.align		4
.L_420:
        /*0018*/ 	.byte	0x03, 0x50
        /*001a*/ 	.short	0x0000


	//----- nvinfo : EIATTR_MAXREG_COUNT
	.align		4
        /*001c*/ 	.byte	0x03, 0x1b
        /*001e*/ 	.short	0x0040


	//----- nvinfo : EIATTR_NUM_BARRIERS
	.align		4
        /*0020*/ 	.byte	0x02, 0x4c
        /*0022*/ 	.byte	0x01
	.zero		1


	//----- nvinfo : EIATTR_EXTERNS
	.align		4
        /*0024*/ 	.byte	0x04, 0x0f
        /*0026*/ 	.short	(.L_422 - .L_421)


	//   ....[0]....
	.align		4
.L_421:
        /*0028*/ 	.word	index@(__assertfail)


	//----- nvinfo : EIATTR_MERCURY_ISA_VERSION
	.align		4
.L_422:
        /*002c*/ 	.byte	0x03, 0x5f
        /*002e*/ 	.short	0x0101


	//----- nvinfo : EIATTR_INT_WARP_WIDE_INSTR_OFFSETS
	.align		4
        /*0030*/ 	.byte	0x04, 0x31
        /*0032*/ 	.short	(.L_424 - .L_423)


	//   ....[0]....
.L_423:
        /*0034*/ 	.word	0x00016fc0


	//   ....[1]....
        /*0038*/ 	.word	0x000170b0


	//----- nvinfo : EIATTR_COOP_GROUP_MASK_REGIDS
	.align		4
.L_424:
        /*003c*/ 	.byte	0x04, 0x29
        /*003e*/ 	.short	(.L_426 - .L_425)


	//   ....[0]....
.L_425:
        /*0040*/ 	.word	0xffffffff


	//   ....[1]....
        /*0044*/ 	.word	0xffffffff


	//   ....[2]....
        /*0048*/ 	.word	0xffffffff


	//   ....[3]....
        /*004c*/ 	.word	0xffffffff


	//   ....[4]....
        /*0050*/ 	.word	0xffffffff


	//   ....[5]....
        /*0054*/ 	.word	0xffffffff


	//   ....[6]....
        /*0058*/ 	.word	0xffffffff


	//   ....[7]....
        /*005c*/ 	.word	0xffffffff


	//   ....[8]....
        /*0060*/ 	.word	0xffffffff


	//   ....[9]....
        /*0064*/ 	.word	0xffffffff


	//   ....[10]....
        /*0068*/ 	.word	0xffffffff


	//   ....[11]....
        /*006c*/ 	.word	0xffffffff


	//----- nvinfo : EIATTR_COOP_GROUP_INSTR_OFFSETS
	.align		4
.L_426:
        /*0070*/ 	.byte	0x04, 0x28
        /*0072*/ 	.short	(.L_428 - .L_427)


	//   ....[0]....
.L_427:
        /*0074*/ 	.word	0x000119f0


	//   ....[1]....
        /*0078*/ 	.word	0x00011a10


	//   ....[2]....
        /*007c*/ 	.word	0x00011a20


	//   ....[3]....
        /*0080*/ 	.word	0x00011b20


	//   ....[4]....
        /*0084*/ 	.word	0x00011b50


	//   ....[5]....
        /*0088*/ 	.word	0x00011b80


	//   ....[6]....
        /*008c*/ 	.word	0x00018490


	//   ....[7]....
        /*0090*/ 	.word	0x000184b0


	//   ....[8]....
        /*0094*/ 	.word	0x000184c0


	//   ....[9]....
        /*0098*/ 	.word	0x000185c0


	//   ....[10]....
        /*009c*/ 	.word	0x000185f0


	//   ....[11]....
        /*00a0*/ 	.word	0x00018620


	//----- nvinfo : EIATTR_SYSCALL_OFFSETS
	.align		4
.L_428:
        /*00a4*/ 	.byte	0x04, 0x46
        /*00a6*/ 	.short	(.L_430 - .L_429)


	//   ....[0]....
.L_429:
        /*00a8*/ 	.word	0x00001480


	//   ....[1]....
        /*00ac*/ 	.word	0x00018bd0


	//   ....[2]....
        /*00b0*/ 	.word	0x00018d30


	//   ....[3]....
        /*00b4*/ 	.word	0x00018ee0


	//   ....[4]....
        /*00b8*/ 	.word	0x00019070


	//   ....[5]....
        /*00bc*/ 	.word	0x000191d0


	//   ....[6]....
        /*00c0*/ 	.word	0x00019320


	//   ....[7]....
        /*00c4*/ 	.word	0x00019410


	//   ....[8]....
        /*00c8*/ 	.word	0x00019940


	//   ....[9]....
        /*00cc*/ 	.word	0x00019aa0


	//   ....[10]....
        /*00d0*/ 	.word	0x00019c50


	//   ....[11]....
        /*00d4*/ 	.word	0x00019de0


	//   ....[12]....
        /*00d8*/ 	.word	0x00019f40


	//   ....[13]....
        /*00dc*/ 	.word	0x0001a090


	//   ....[14]....
        /*00e0*/ 	.word	0x0001a180


	//----- nvinfo : EIATTR_EXIT_INSTR_OFFSETS
	.align		4
.L_430:
        /*00e4*/ 	.byte	0x04, 0x1c
        /*00e6*/ 	.short	(.L_432 - .L_431)


	//   ....[0]....
.L_431:
        /*00e8*/ 	.word	0x00017170


	//   ....[1]....
        /*00ec*/ 	.word	0x00018770


	//   ....[2]....
        /*00f0*/ 	.word	0x00018d80


	//   ....[3]....
        /*00f4*/ 	.word	0x00018dd0


	//   ....[4]....
        /*00f8*/ 	.word	0x00019220


	//   ....[5]....
        /*00fc*/ 	.word	0x00019420


	//   ....[6]....
        /*0100*/ 	.word	0x00019460


	//   ....[7]....
        /*0104*/ 	.word	0x000194a0


	//   ....[8]....
        /*0108*/ 	.word	0x000194e0


	//   ....[9]....
        /*010c*/ 	.word	0x00019af0


	//   ....[10]....
        /*0110*/ 	.word	0x00019b40


	//   ....[11]....
        /*0114*/ 	.word	0x00019f90


	//   ....[12]....
        /*0118*/ 	.word	0x0001a190


	//----- nvinfo : EIATTR_MAX_THREADS
	.align		4
.L_432:
        /*011c*/ 	.byte	0x04, 0x05
        /*011e*/ 	.short	(.L_434 - .L_433)
.L_433:
        /*0120*/ 	.word	0x00000100
        /*0124*/ 	.word	0x00000001
        /*0128*/ 	.word	0x00000001


	//----- nvinfo : EIATTR_CRS_STACK_SIZE
	.align		4
.L_434:
        /*012c*/ 	.byte	0x04, 0x1e
        /*012e*/ 	.short	(.L_436 - .L_435)
.L_435:
        /*0130*/ 	.word	0x00000000


	//----- nvinfo : EIATTR_CBANK_PARAM_SIZE
	.align		4
.L_436:
        /*0134*/ 	.byte	0x03, 0x19
        /*0136*/ 	.short	0x0428


	//----- nvinfo : EIATTR_PARAM_CBANK
	.align		4
        /*0138*/ 	.byte	0x04, 0x0a
        /*013a*/ 	.short	(.L_438 - .L_437)
	.align		4
.L_437:
        /*013c*/ 	.word	index@(.nv.constant0._ZN2at6native13reduce_kernelILi256ELi2ENS0_8ReduceOpIfNS0_9ArgMinOpsIfEEjlLi4ELi4EEEEEvT1_)
        /*0140*/ 	.short	0x0210
        /*0142*/ 	.short	0x0428


	//----- nvinfo : EIATTR_SW_WAR
	.align		4
.L_438:
        /*0144*/ 	.byte	0x04, 0x36
        /*0146*/ 	.short	(.L_440 - .L_439)
.L_439:
        /*0148*/ 	.word	0x00000008
.L_440:


//--------------------- .nv.info._ZN2at6native13reduce_kernelILi128ELi4ENS0_8ReduceOpIfNS0_9ArgMinOpsIfEEjlLi4ELi4EEEEEvT1_ --------------------------
	.section	.nv.info._ZN2at6native13reduce_kernelILi128ELi4ENS0_8ReduceOpIfNS0_9ArgMinOpsIfEEjlLi4ELi4EEEEEvT1_,"",@"SHT_CUDA_INFO"
	.sectionflags	@""
	.align	4


	//----- nvinfo : EIATTR_CUDA_API_VERSION
	.align		4
        /*0000*/ 	.byte	0x04, 0x37
        /*0002*/ 	.short	(.L_442 - .L_441)
.L_441:
        /*0004*/ 	.word	0x00000082


	//----- nvinfo : EIATTR_KPARAM_INFO
	.align		4
.L_442:
        /*0008*/ 	.byte	0x04, 0x17
        /*000a*/ 	.short	(.L_444 - .L_443)
.L_443:
        /*000c*/ 	.word	0x00000000
        /*0010*/ 	.short	0x0000
        /*0012*/ 	.short	0x0000
        /*0014*/ 	.byte	0x00, 0xf0, 0xa1, 0x10


	//----- nvinfo : EIATTR_SPARSE_MMA_MASK
	.align		4
.L_444:
        /*0018*/ 	.byte	0x03, 0x50
        /*001a*/ 	.short	0x0000


	//----- nvinfo : EIATTR_MAXREG_COUNT
	.align		4
        /*001c*/ 	.byte	0x03, 0x1b
        /*001e*/ 	.short	0x0080


	//----- nvinfo : EIATTR_NUM_BARRIERS
	.align		4
        /*0020*/ 	.byte	0x02, 0x4c
        /*0022*/ 	.byte	0x01
	.zero		1


	//----- nvinfo : EIATTR_EXTERNS
	.align		4
        /*0024*/ 	.byte	0x04, 0x0f
        /*0026*/ 	.short	(.L_446 - .L_445)


	//   ....[0]....
	.align		4
.L_445:
        /*0028*/ 	.word	index@(__assertfail)


	//----- nvinfo : EIATTR_MERCURY_ISA_VERSION
	.align		4
.L_446:
        /*002c*/ 	.byte	0x03, 0x5f
        /*002e*/ 	.short	0x0101


	//----- nvinfo : EIATTR_INT_WARP_WIDE_INSTR_OFFSETS
	.align		4
        /*0030*/ 	.byte	0x04, 0x31
        /*0032*/ 	.short	(.L_448 - .L_447)


	//   ....[0]....
.L_447:
        /*0034*/ 	.word	0x000215a0


	//   ....[1]....
        /*0038*/ 	.word	0x00021690


	//----- nvinfo : EIATTR_COOP_GROUP_MASK_REGIDS
	.align		4
.L_448:
        /*003c*/ 	.byte	0x04, 0x29
        /*003e*/ 	.short	(.L_450 - .L_449)


	//   ....[0]....
.L_449:
        /*0040*/ 	.word	0xffffffff


	//   ....[1]....
        /*0044*/ 	.word	0xffffffff


	//   ....[2]....
        /*0048*/ 	.word	0xffffffff


	//   ....[3]....
        /*004c*/ 	.word	0xffffffff


	//   ....[4]....
        /*0050*/ 	.word	0xffffffff


	//   ....[5]....
        /*0054*/ 	.word	0xffffffff


	//   ....[6]....
        /*0058*/ 	.word	0xffffffff


	//   ....[7]....
        /*005c*/ 	.word	0xffffffff


	//   ....[8]....
        /*0060*/ 	.word	0xffffffff


	//   ....[9]....
        /*0064*/ 	.word	0xffffffff


	//   ....[10]....
        /*0068*/ 	.word	0xffffffff


	//   ....[11]....
        /*006c*/ 	.word	0xffffffff


	//   ....[12]....
        /*0070*/ 	.word	0xffffffff


	//   ....[13]....
        /*0074*/ 	.word	0xffffffff


	//   ....[14]....
        /*0078*/ 	.word	0xffffffff


	//   ....[15]....
        /*007c*/ 	.word	0xffffffff


	//   ....[16]....
        /*0080*/ 	.word	0xffffffff


	//   ....[17]....
        /*0084*/ 	.word	0xffffffff


	//   ....[18]....
        /*0088*/ 	.word	0xffffffff


	//   ....[19]....
        /*008c*/ 	.word	0xffffffff


	//   ....[20]....
        /*0090*/ 	.word	0xffffffff


	//   ....[21]....
        /*0094*/ 	.word	0xffffffff


	//   ....[22]....
        /*0098*/ 	.word	0xffffffff


	//   ....[23]....
        /*009c*/ 	.word	0xffffffff


	//----- nvinfo : EIATTR_COOP_GROUP_INSTR_OFFSETS
	.align		4
.L_450:
        /*00a0*/ 	.byte	0x04, 0x28
        /*00a2*/ 	.short	(.L_452 - .L_451)


	//   ....[0]....
.L_451:
        /*00a4*/ 	.word	0x000177c0


	//   ....[1]....
        /*00a8*/ 	.word	0x000177e0


	//   ....[2]....
        /*00ac*/ 	.word	0x000177f0


	//   ....[3]....
        /*00b0*/ 	.word	0x000178f0


	//   ....[4]....
        /*00b4*/ 	.word	0x00017920


	//   ....[5]....
        /*00b8*/ 	.word	0x00017950


	//   ....[6]....
        /*00bc*/ 	.word	0x00017a50


	//   ....[7]....
        /*00c0*/ 	.word	0x00017a80


	//   ....[8]....
        /*00c4*/ 	.word	0x00017ab0


	//   ....[9]....
        /*00c8*/ 	.word	0x00017bb0


	//   ....[10]....
        /*00cc*/ 	.word	0x00017be0


	//   ....[11]....
        /*00d0*/ 	.word	0x00017c10


	//   ....[12]....
        /*00d4*/ 	.word	0x00023810


	//   ....[13]....
        /*00d8*/ 	.word	0x00023830


	//   ....[14]....
        /*00dc*/ 	.word	0x00023840


	//   ....[15]....
        /*00e0*/ 	.word	0x00023940


	//   ....[16]....
        /*00e4*/ 	.word	0x00023970


	//   ....[17]....
        /*00e8*/ 	.word	0x000239a0


	//   ....[18]....
        /*00ec*/ 	.word	0x00023aa0


	//   ....[19]....
        /*00f0*/ 	.word	0x00023ad0


	//   ....[20]....
        /*00f4*/ 	.word	0x00023b00


	//   ....[21]....
        /*00f8*/ 	.word	0x00023c00


	//   ....[22]....
        /*00fc*/ 	.word	0x00023c30


	//   ....[23]....
        /*0100*/ 	.word	0x00023c60


	//----- nvinfo : EIATTR_SYSCALL_OFFSETS
	.align		4
.L_452:
        /*0104*/ 	.byte	0x04, 0x46
        /*0106*/ 	.short	(.L_454 - .L_453)


	//   ....[0]....
.L_453:
        /*0108*/ 	.word	0x000014c0


	//   ....[1]....
        /*010c*/ 	.word	0x000244d0


	//   ....[2]....
        /*0110*/ 	.word	0x00024630


	//   ....[3]....
        /*0114*/ 	.word	0x00024790


	//   ....[4]....
        /*0118*/ 	.word	0x000248f0


	//   ....[5]....
        /*011c*/ 	.word	0x00024ae0


	//   ....[6]....
        /*0120*/ 	.word	0x00024d30


	//   ....[7]....
        /*0124*/ 	.word	0x00024e90


	//   ....[8]....
        /*0128*/ 	.word	0x00024ff0


	//   ....[9]....
        /*012c*/ 	.word	0x00025150


	//   ....[10]....
        /*0130*/ 	.word	0x000252a0


	//   ....[11]....
        /*0134*/ 	.word	0x00025390


	//   ....[12]....
        /*0138*/ 	.word	0x00025480


	//   ....[13]....
        /*013c*/ 	.word	0x00025570


	//   ....[14]....
        /*0140*/ 	.word	0x00025d20


	//   ....[15]....
        /*0144*/ 	.word	0x00025e80


	//   ....[16]....
        /*0148*/ 	.word	0x00025fe0


	//   ....[17]....
        /*014c*/ 	.word	0x00026140


	//   ....[18]....
        /*0150*/ 	.word	0x00026330


	//   ....[19]....
        /*0154*/ 	.word	0x00026540


	//   ....[20]....
        /*0158*/ 	.word	0x000266a0


	//   ....[21]....
        /*015c*/ 	.word	0x00026800


	//   ....[22]....
        /*0160*/ 	.word	0x00026960


	//   ....[23]....
        /*0164*/ 	.word	0x00026ab0


	//   ....[24]....
        /*0168*/ 	.word	0x00026ba0


	//   ....[25]....
        /*016c*/ 	.word	0x00026c90


	//   ....[26]....
        /*0170*/ 	.word	0x00026d80


	//----- nvinfo : EIATTR_EXIT_INSTR_OFFSETS
	.align		4
.L_454:
        /*0174*/ 	.byte	0x04, 0x1c
        /*0176*/ 	.short	(.L_456 - .L_455)


	//   ....[0]....
.L_455:
        /*0178*/ 	.word	0x00021750


	//   ....[1]....
        /*017c*/ 	.word	0x00023db0


	//   ....[2]....
        /*0180*/ 	.word	0x00024940


	//   ....[3]....
        /*0184*/ 	.word	0x000249d0


	//   ....[4]....
        /*0188*/ 	.word	0x000251a0


	//   ....[5]....
        /*018c*/ 	.word	0x00025580


	//   ....[6]....
        /*0190*/ 	.word	0x000255c0


	//   ....[7]....
        /*0194*/ 	.word	0x00025600


	//   ....[8]....
        /*0198*/ 	.word	0x00025640


	//   ....[9]....
        /*019c*/ 	.word	0x00026190


	//   ....[10]....
        /*01a0*/ 	.word	0x00026220


	//   ....[11]....
        /*01a4*/ 	.word	0x000269b0


	//   ....[12]....
        /*01a8*/ 	.word	0x00026d90


	//----- nvinfo : EIATTR_MAX_THREADS
	.align		4
.L_456:
        /*01ac*/ 	.byte	0x04, 0x05
        /*01ae*/ 	.short	(.L_458 - .L_457)
.L_457:
        /*01b0*/ 	.word	0x00000080
        /*01b4*/ 	.word	0x00000001
        /*01b8*/ 	.word	0x00000001


	//----- nvinfo : EIATTR_CRS_STACK_SIZE
	.align		4
.L_458:
        /*01bc*/ 	.byte	0x04, 0x1e
        /*01be*/ 	.short	(.L_460 - .L_459)
.L_459:
        /*01c0*/ 	.word	0x00000000


	//----- nvinfo : EIATTR_CBANK_PARAM_SIZE
	.align		4
.L_460:
        /*01c4*/ 	.byte	0x03, 0x19
        /*01c6*/ 	.short	0x0428


	//----- nvinfo : EIATTR_PARAM_CBANK
	.align		4
        /*01c8*/ 	.byte	0x04, 0x0a
        /*01ca*/ 	.short	(.L_462 - .L_461)
	.align		4
.L_461:
        /*01cc*/ 	.word	index@(.nv.constant0._ZN2at6native13reduce_kernelILi128ELi4ENS0_8ReduceOpIfNS0_9ArgMinOpsIfEEjlLi4ELi4EEEEEvT1_)
        /*01d0*/ 	.short	0x0210
        /*01d2*/ 	.short	0x0428


	//----- nvinfo : EIATTR_SW_WAR
	.align		4
.L_462:
        /*01d4*/ 	.byte	0x04, 0x36
        /*01d6*/ 	.short	(.L_464 - .L_463)
.L_463:
        /*01d8*/ 	.word	0x00000008
.L_464:


//--------------------- .nv.info._ZN2at6native13reduce_kernelILi512ELi1ENS0_8ReduceOpIdNS0_9ArgMinOpsIdEEjlLi4ELi4EEEEEvT1_ --------------------------
	.section	.nv.info._ZN2at6native13reduce_kernelILi512ELi1ENS0_8ReduceOpIdNS0_9ArgMinOpsIdEEjlLi4ELi4EEEEEvT1_,"",@"SHT_CUDA_INFO"
	.sectionflags	@""
	.align	4


	//----- nvinfo : EIATTR_CUDA_API_VERSION
	.align		4
        /*0000*/ 	.byte	0x04, 0x37
        /*0002*/ 	.short	(.L_466 - .L_465)
.L_465:
        /*0004*/ 	.word	0x00000082


	//----- nvinfo : EIATTR_KPARAM_INFO
	.align		4
.L_466:
        /*0008*/ 	.byte	0x04, 0x17
        /*000a*/ 	.short	(.L_468 - .L_467)
.L_467:
        /*000c*/ 	.word	0x00000000
        /*0010*/ 	.short	0x0000
        /*0012*/ 	.short	0x0000
        /*0014*/ 	.byte	0x00, 0xf0, 0xa1, 0x10


	//----- nvinfo : EIATTR_SPARSE_MMA_MASK
	.align		4
.L_468:
        /*0018*/ 	.byte	0x03, 0x50
        /*001a*/ 	.short	0x0000


	//----- nvinfo : EIATTR_MAXREG_COUNT
	.align		4
        /*001c*/ 	.byte	0x03, 0x1b
        /*001e*/ 	.short	0x0020


	//----- nvinfo : EIATTR_NUM_BARRIERS
	.align		4
        /*0020*/ 	.byte	0x02, 0x4c
        /*0022*/ 	.byte	0x01
	.zero		1


	//----- nvinfo : EIATTR_EXTERNS
	.align		4
        /*0024*/ 	.byte	0x04, 0x0f
        /*0026*/ 	.short	(.L_470 - .L_469)


	//   ....[0]....
	.align		4
.L_469:
        /*0028*/ 	.word	index@(__assertfail)


	//----- nvinfo : EIATTR_ANNOTATIONS
	.align		4
.L_470:
        /*002c*/ 	.byte	0x04, 0x55
        /*002e*/ 	.short	(.L_472 - .L_471)


	//   ....[0]....
.L_471:
        /*0030*/ 	.word	0x00000001
        /*0034*/ 	.byte	0xc0, 0x13, 0x00, 0x00, 0x01, 0x00, 0x00, 0x00, 0xf0, 0x13, 0x00, 0x00, 0x01, 0x00, 0x00, 0x00
        /* <DEDUP_REMOVED lines=78> */
        /*0524*/ 	.byte	0x10, 0xed, 0x00, 0x00, 0x01, 0x00, 0x00, 0x00, 0x60, 0xef, 0x00, 0x00


	//----- nvinfo : EIATTR_MERCURY_ISA_VERSION
	.align		4
.L_472:
        /*0530*/ 	.byte	0x03, 0x5f
        /*0532*/ 	.short	0x0101


	//----- nvinfo : EIATTR_INT_WARP_WIDE_INSTR_OFFSETS
	.align		4
        /*0534*/ 	.byte	0x04, 0x31
        /*0536*/ 	.short	(.L_474 - .L_473)


	//   ....[0]....
.L_473:
        /*0538*/ 	.word	0x00012960


	//   ....[1]....
        /*053c*/ 	.word	0x00012a50


	//----- nvinfo : EIATTR_COOP_GROUP_MASK_REGIDS
	.align		4
.L_474:
        /*0540*/ 	.byte	0x04, 0x29
        /*0542*/ 	.short	(.L_476 - .L_475)


	//   ....[0]....
.L_475:
        /*0544*/ 	.word	0xffffffff


	//   ....[1]....
        /*0548*/ 	.word	0xffffffff


	//   ....[2]....
        /*054c*/ 	.word	0xffffffff


	//   ....[3]....
        /*0550*/ 	.word	0xffffffff


	//   ....[4]....
        /*0554*/ 	.word	0xffffffff


	//   ....[5]....
        /*0558*/ 	.word	0xffffffff


	//   ....[6]....
        /*055c*/ 	.word	0xffffffff


	//   ....[7]....
        /*0560*/ 	.word	0xffffffff


	//----- nvinfo : EIATTR_COOP_GROUP_INSTR_OFFSETS
	.align		4
.L_476:
        /*0564*/ 	.byte	0x04, 0x28
        /*0566*/ 	.short	(.L_478 - .L_477)


	//   ....[0]....
.L_477:
        /*0568*/ 	.word	0x0000f880


	//   ....[1]....
        /*056c*/ 	.word	0x0000f8a0


	//   ....[2]....
        /*0570*/ 	.word	0x0000f8b0


	//   ....[3]....
        /*0574*/ 	.word	0x0000f8c0


	//   ....[4]....
        /*0578*/ 	.word	0x000137e0


	//   ....[5]....
        /*057c*/ 	.word	0x00013800


	//   ....[6]....
        /*0580*/ 	.word	0x00013810


	//   ....[7]....
        /*0584*/ 	.word	0x00013820


	//----- nvinfo : EIATTR_SYSCALL_OFFSETS
	.align		4
.L_478:
        /*0588*/ 	.byte	0x04, 0x46
        /*058a*/ 	.short	(.L_480 - .L_479)


	//   ....[0]....
.L_479:
        /*058c*/ 	.word	0x00013cd0


	//   ....[1]....
        /*0590*/ 	.word	0x00013e60


	//   ....[2]....
        /*0594*/ 	.word	0x00013fd0


	//   ....[3]....
        /*0598*/ 	.word	0x00014120


	//   ....[4]....
        /*059c*/ 	.word	0x00014590


	//   ....[5]....
        /*05a0*/ 	.word	0x00014720


	//   ....[6]....
        /*05a4*/ 	.word	0x00014890


	//   ....[7]....
        /*05a8*/ 	.word	0x000149e0


	//----- nvinfo : EIATTR_EXIT_INSTR_OFFSETS
	.align		4
.L_480:
        /*05ac*/ 	.byte	0x04, 0x1c
        /*05ae*/ 	.short	(.L_482 - .L_481)


	//   ....[0]....
.L_481:
        /*05b0*/ 	.word	0x00012b10


	//   ....[1]....
        /*05b4*/ 	.word	0x00013980


	//   ....[2]....
        /*05b8*/ 	.word	0x00013d20


	//   ....[3]....
        /*05bc*/ 	.word	0x00013d50


	//   ....[4]....
        /*05c0*/ 	.word	0x00014020


	//   ....[5]....
        /*05c4*/ 	.word	0x00014130


	//   ....[6]....
        /*05c8*/ 	.word	0x000141c0


	//   ....[7]....
        /*05cc*/ 	.word	0x00014200


	//   ....[8]....
        /*05d0*/ 	.word	0x00014240


	//   ....[9]....
        /*05d4*/ 	.word	0x000145e0


	//   ....[10]....
        /*05d8*/ 	.word	0x00014610


	//   ....[11]....
        /*05dc*/ 	.word	0x000148e0


	//   ....[12]....
        /*05e0*/ 	.word	0x000149f0


	//----- nvinfo : EIATTR_MAX_THREADS
	.align		4
.L_482:
        /*05e4*/ 	.byte	0x04, 0x05
        /*05e6*/ 	.short	(.L_484 - .L_483)
.L_483:
        /*05e8*/ 	.word	0x00000200
        /*05ec*/ 	.word	0x00000001
        /*05f0*/ 	.word	0x00000001


	//----- nvinfo : EIATTR_CRS_STACK_SIZE
	.align		4
.L_484:
        /*05f4*/ 	.byte	0x04, 0x1e
        /*05f6*/ 	.short	(.L_486 - .L_485)
.L_485:
        /*05f8*/ 	.word	0x00000000


	//----- nvinfo : EIATTR_CBANK_PARAM_SIZE
	.align		4
.L_486:
        /*05fc*/ 	.byte	0x03, 0x19
        /*05fe*/ 	.short	0x0428


	//----- nvinfo : EIATTR_PARAM_CBANK
	.align		4
        /*0600*/ 	.byte	0x04, 0x0a
        /*0602*/ 	.short	(.L_488 - .L_487)
	.align		4
.L_487:
        /*0604*/ 	.word	index@(.nv.constant0._ZN2at6native13reduce_kernelILi512ELi1ENS0_8ReduceOpIdNS0_9ArgMinOpsIdEEjlLi4ELi4EEEEEvT1_)
        /*0608*/ 	.short	0x0210
        /*060a*/ 	.short	0x0428


	//----- nvinfo : EIATTR_SW_WAR
	.align		4
.L_488:
        /*060c*/ 	.byte	0x04, 0x36
        /*060e*/ 	.short	(.L_490 - .L_489)
.L_489:
        /*0610*/ 	.word	0x00000008
.L_490:


//--------------------- .nv.info._ZN2at6native13reduce_kernelILi256ELi2ENS0_8ReduceOpIdNS0_9ArgMinOpsIdEEjlLi4ELi4EEEEEvT1_ --------------------------
	.section	.nv.info._ZN2at6native13reduce_kernelILi256ELi2ENS0_8ReduceOpIdNS0_9ArgMinOpsIdEEjlLi4ELi4EEEEEvT1_,"",@"SHT_CUDA_INFO"
	.sectionflags	@""
	.align	4


	//----- nvinfo : EIATTR_CUDA_API_VERSION
	.align		4
        /*0000*/ 	.byte	0x04, 0x37
        /*0002*/ 	.short	(.L_492 - .L_491)
.L_491:
        /*0004*/ 	.word	0x00000082


	//----- nvinfo : EIATTR_KPARAM_INFO
	.align		4
.L_492:
        /*0008*/ 	.byte	0x04, 0x17
        /*000a*/ 	.short	(.L_494 - .L_493)
.L_493:
        /*000c*/ 	.word	0x00000000
        /*0010*/ 	.short	0x0000
        /*0012*/ 	.short	0x0000
        /*0014*/ 	.byte	0x00, 0xf0, 0xa1, 0x10


	//----- nvinfo : EIATTR_SPARSE_MMA_MASK
	.align		4
.L_494:
        /*0018*/ 	.byte	0x03, 0x50
        /*001a*/ 	.short	0x0000


	//----- nvinfo : EIATTR_MAXREG_COUNT
	.align		4
        /*001c*/ 	.byte	0x03, 0x1b
        /*001e*/ 	.short	0x0040


	//----- nvinfo : EIATTR_NUM_BARRIERS
	.align		4
        /*0020*/ 	.byte	0x02, 0x4c
        /*0022*/ 	.byte	0x01
	.zero		1


	//----- nvinfo : EIATTR_EXTERNS
	.align		4
        /*0024*/ 	.byte	0x04, 0x0f
        /*0026*/ 	.short	(.L_496 - .L_495)


	//   ....[0]....
	.align		4
.L_495:
        /*0028*/ 	.word	index@(__assertfail)


	//----- nvinfo : EIATTR_MERCURY_ISA_VERSION
	.align		4
.L_496:
        /*002c*/ 	.byte	0x03, 0x5f
        /*002e*/ 	.short	0x0101


	//----- nvinfo : EIATTR_INT_WARP_WIDE_INSTR_OFFSETS
	.align		4
        /*0030*/ 	.byte	0x04, 0x31
        /*0032*/ 	.short	(.L_498 - .L_497)


	//   ....[0]....
.L_497:
        /*0034*/ 	.word	0x000174b0


	//   ....[1]....
        /*0038*/ 	.word	0x000175a0


	//----- nvinfo : EIATTR_COOP_GROUP_MASK_REGIDS
	.align		4
.L_498:
        /*003c*/ 	.byte	0x04, 0x29
        /*003e*/ 	.short	(.L_500 - .L_499)


	//   ....[0]....
.L_499:
        /*0040*/ 	.word	0xffffffff


	//   ....[1]....
        /*0044*/ 	.word	0xffffffff


	//   ....[2]....
        /*0048*/ 	.word	0xffffffff


	//   ....[3]....
        /*004c*/ 	.word	0xffffffff


	//   ....[4]....
        /*0050*/ 	.word	0xffffffff


	//   ....[5]....
        /*0054*/ 	.word	0xffffffff


	//   ....[6]....
        /*0058*/ 	.word	0xffffffff


	//   ....[7]....
        /*005c*/ 	.word	0xffffffff


	//   ....[8]....
        /*0060*/ 	.word	0xffffffff


	//   ....[9]....
        /*0064*/ 	.word	0xffffffff


	//   ....[10]....
        /*0068*/ 	.word	0xffffffff


	//   ....[11]....
        /*006c*/ 	.word	0xffffffff


	//   ....[12]....
        /*0070*/ 	.word	0xffffffff


	//   ....[13]....
        /*0074*/ 	.word	0xffffffff


	//   ....[14]....
        /*0078*/ 	.word	0xffffffff


	//   ....[15]....
        /*007c*/ 	.word	0xffffffff


	//----- nvinfo : EIATTR_COOP_GROUP_INSTR_OFFSETS
	.align		4
.L_500:
        /*0080*/ 	.byte	0x04, 0x28
        /*0082*/ 	.short	(.L_502 - .L_501)


	//   ....[0]....
.L_501:
        /*0084*/ 	.word	0x00011ec0


	//   ....[1]....
        /*0088*/ 	.word	0x00011ee0


	//   ....[2]....
        /*008c*/ 	.word	0x00011ef0


	//   ....[3]....
        /*0090*/ 	.word	0x00011f00


	//   ....[4]....
        /*0094*/ 	.word	0x00012000


	//   ....[5]....
        /*0098*/ 	.word	0x00012030


	//   ....[6]....
        /*009c*/ 	.word	0x00012060


	//   ....[7]....
        /*00a0*/ 	.word	0x00012080


	//   ....[8]....
        /*00a4*/ 	.word	0x00018910


	//   ....[9]....
        /*00a8*/ 	.word	0x00018930


	//   ....[10]....
        /*00ac*/ 	.word	0x00018940


	//   ....[11]....
        /*00b0*/ 	.word	0x00018950


	//   ....[12]....
        /*00b4*/ 	.word	0x00018a50


	//   ....[13]....
        /*00b8*/ 	.word	0x00018a80


	//   ....[14]....
        /*00bc*/ 	.word	0x00018ab0


	//   ....[15]....
        /*00c0*/ 	.word	0x00018ad0


	//----- nvinfo : EIATTR_SYSCALL_OFFSETS
	.align		4
.L_502:
        /*00c4*/ 	.byte	0x04, 0x46
        /*00c6*/ 	.short	(.L_504 - .L_503)


	//   ....[0]....
.L_503:
        /*00c8*/ 	.word	0x00001470


	//   ....[1]....
        /*00cc*/ 	.word	0x00019110


	//   ....[2]....
        /*00d0*/ 	.word	0x00019270


	//   ....[3]....
        /*00d4*/ 	.word	0x00019420


	//   ....[4]....
        /*00d8*/ 	.word	0x00019600


	//   ....[5]....
        /*00dc*/ 	.word	0x00019760


	//   ....[6]....
        /*00e0*/ 	.word	0x000198b0


	//   ....[7]....
        /*00e4*/ 	.word	0x000199a0


	//   ....[8]....
        /*00e8*/ 	.word	0x00019f30


	//   ....[9]....
        /*00ec*/ 	.word	0x0001a090


	//   ....[10]....
        /*00f0*/ 	.word	0x0001a240


	//   ....[11]....
        /*00f4*/ 	.word	0x0001a3d0


	//   ....[12]....
        /*00f8*/ 	.word	0x0001a530


	//   ....[13]....
        /*00fc*/ 	.word	0x0001a680


	//   ....[14]....
        /*0100*/ 	.word	0x0001a770


	//----- nvinfo : EIATTR_EXIT_INSTR_OFFSETS
	.align		4
.L_504:
        /*0104*/ 	.byte	0x04, 0x1c
        /*0106*/ 	.short	(.L_506 - .L_505)


	//   ....[0]....
.L_505:
        /*0108*/ 	.word	0x00017660


	//   ....[1]....
        /*010c*/ 	.word	0x00018c30


	//   ....[2]....
        /*0110*/ 	.word	0x000192c0


	//   ....[3]....
        /*0114*/ 	.word	0x00019310


	//   ....[4]....
        /*0118*/ 	.word	0x000197b0


	//   ....[5]....
        /*011c*/ 	.word	0x000199b0


	//   ....[6]....
        /*0120*/ 	.word	0x000199f0


	//   ....[7]....
        /*0124*/ 	.word	0x00019a30


	//   ....[8]....
        /*0128*/ 	.word	0x00019a70


	//   ....[9]....
        /*012c*/ 	.word	0x0001a0e0


	//   ....[10]....
        /*0130*/ 	.word	0x0001a130


	//   ....[11]....
        /*0134*/ 	.word	0x0001a580


	//   ....[12]....
        /*0138*/ 	.word	0x0001a780


	//----- nvinfo : EIATTR_MAX_THREADS
	.align		4
.L_506:
        /*013c*/ 	.byte	0x04, 0x05
        /*013e*/ 	.short	(.L_508 - .L_507)
.L_507:
        /*0140*/ 	.word	0x00000100
        /*0144*/ 	.word	0x00000001
        /*0148*/ 	.word	0x00000001


	//----- nvinfo : EIATTR_CRS_STACK_SIZE
	.align		4
.L_508:
        /*014c*/ 	.byte	0x04, 0x1e
        /*014e*/ 	.short	(.L_510 - .L_509)
.L_509:
        /*0150*/ 	.word	0x00000000


	//----- nvinfo : EIATTR_CBANK_PARAM_SIZE
	.align		4
.L_510:
        /*0154*/ 	.byte	0x03, 0x19
        /*0156*/ 	.short	0x0428


	//----- nvinfo : EIATTR_PARAM_CBANK
	.align		4
        /*0158*/ 	.byte	0x04, 0x0a
        /*015a*/ 	.short	(.L_512 - .L_511)
	.align		4
.L_511:
        /*015c*/ 	.word	index@(.nv.constant0._ZN2at6native13reduce_kernelILi256ELi2ENS0_8ReduceOpIdNS0_9ArgMinOpsIdEEjlLi4ELi4EEEEEvT1_)
        /*0160*/ 	.short	0x0210
        /*0162*/ 	.short	0x0428


	//----- nvinfo : EIATTR_SW_WAR
	.align		4
.L_512:
        /*0164*/ 	.byte	0x04, 0x36
        /*0166*/ 	.short	(.L_514 - .L_513)
.L_513:
        /*0168*/ 	.word	0x00000008
.L_514:


//--------------------- .nv.info._ZN2at6native13reduce_kernelILi128ELi4ENS0_8ReduceOpIdNS0_9ArgMinOpsIdEEjlLi4ELi4EEEEEvT1_ --------------------------
	.section	.nv.info._ZN2at6native13reduce_kernelILi128ELi4ENS0_8ReduceOpIdNS0_9ArgMinOpsIdEEjlLi4ELi4EEEEEvT1_,"",@"SHT_CUDA_INFO"
	.sectionflags	@""
	.align	4


	//----- nvinfo : EIATTR_CUDA_API_VERSION
	.align		4
        /*0000*/ 	.byte	0x04, 0x37
        /*0002*/ 	.short	(.L_516 - .L_515)
.L_515:
        /*0004*/ 	.word	0x00000082


	//----- nvinfo : EIATTR_KPARAM_INFO
	.align		4
.L_516:
        /*0008*/ 	.byte	0x04, 0x17
        /*000a*/ 	.short	(.L_518 - .L_517)
.L_517:
        /*000c*/ 	.word	0x00000000
        /*0010*/ 	.short	0x0000
        /*0012*/ 	.short	0x0000
        /*0014*/ 	.byte	0x00, 0xf0, 0xa1, 0x10


	//----- nvinfo : EIATTR_SPARSE_MMA_MASK
	.align		4
.L_518:
        /*0018*/ 	.byte	0x03, 0x50
        /*001a*/ 	.short	0x0000


	//----- nvinfo : EIATTR_MAXREG_COUNT
	.align		4
        /*001c*/ 	.byte	0x03, 0x1b
        /*001e*/ 	.short	0x0080


	//----- nvinfo : EIATTR_NUM_BARRIERS
	.align		4
        /*0020*/ 	.byte	0x02, 0x4c
        /*0022*/ 	.byte	0x01
	.zero		1


	//----- nvinfo : EIATTR_EXTERNS
	.align		4
        /*0024*/ 	.byte	0x04, 0x0f
        /*0026*/ 	.short	(.L_520 - .L_519)


	//   ....[0]....
	.align		4
.L_519:
        /*0028*/ 	.word	index@(__assertfail)


	//----- nvinfo : EIATTR_MERCURY_ISA_VERSION
	.align		4
.L_520:
        /*002c*/ 	.byte	0x03, 0x5f
        /*002e*/ 	.short	0x0101


	//----- nvinfo : EIATTR_INT_WARP_WIDE_INSTR_OFFSETS
	.align		4
        /*0030*/ 	.byte	0x04, 0x31
        /*0032*/ 	.short	(.L_522 - .L_521)


	//   ....[0]....
.L_521:
        /*0034*/ 	.word	0x00022220


	//   ....[1]....
        /*0038*/ 	.word	0x00022310


	//----- nvinfo : EIATTR_COOP_GROUP_MASK_REGIDS
	.align		4
.L_522:
        /*003c*/ 	.byte	0x04, 0x29
        /*003e*/ 	.short	(.L_524 - .L_523)


	//   ....[0]....
.L_523:
        /*0040*/ 	.word	0xffffffff


	//   ....[1]....
        /*0044*/ 	.word	0xffffffff


	//   ....[2]....
        /*0048*/ 	.word	0xffffffff


	//   ....[3]....
        /*004c*/ 	.word	0xffffffff


	//   ....[4]....
        /*0050*/ 	.word	0xffffffff


	//   ....[5]....
        /*0054*/ 	.word	0xffffffff


	//   ....[6]....
        /*0058*/ 	.word	0xffffffff


	//   ....[7]....
        /*005c*/ 	.word	0xffffffff


	//   ....[8]....
        /*0060*/ 	.word	0xffffffff


	//   ....[9]....
        /*0064*/ 	.word	0xffffffff


	//   ....[10]....
        /*0068*/ 	.word	0xffffffff


	//   ....[11]....
        /*006c*/ 	.word	0xffffffff


	//   ....[12]....
        /*0070*/ 	.word	0xffffffff


	//   ....[13]....
        /*0074*/ 	.word	0xffffffff


	//   ....[14]....
        /*0078*/ 	.word	0xffffffff


	//   ....[15]....
        /*007c*/ 	.word	0xffffffff


	//   ....[16]....
        /*0080*/ 	.word	0xffffffff


	//   ....[17]....
        /*0084*/ 	.word	0xffffffff


	//   ....[18]....
        /*0088*/ 	.word	0xffffffff


	//   ....[19]....
        /*008c*/ 	.word	0xffffffff


	//   ....[20]....
        /*0090*/ 	.word	0xffffffff


	//   ....[21]....
        /*0094*/ 	.word	0xffffffff


	//   ....[22]....
        /*0098*/ 	.word	0xffffffff


	//   ....[23]....
        /*009c*/ 	.word	0xffffffff


	//   ....[24]....
        /*00a0*/ 	.word	0xffffffff


	//   ....[25]....
        /*00a4*/ 	.word	0xffffffff


	//   ....[26]....
        /*00a8*/ 	.word	0xffffffff


	//   ....[27]....
        /*00ac*/ 	.word	0xffffffff


	//   ....[28]....
        /*00b0*/ 	.word	0xffffffff


	//   ....[29]....
        /*00b4*/ 	.word	0xffffffff


	//   ....[30]....
        /*00b8*/ 	.word	0xffffffff


	//   ....[31]....
        /*00bc*/ 	.word	0xffffffff


	//----- nvinfo : EIATTR_COOP_GROUP_INSTR_OFFSETS
	.align		4
.L_524:
        /*00c0*/ 	.byte	0x04, 0x28
        /*00c2*/ 	.short	(.L_526 - .L_525)


	//   ....[0]....
.L_525:
        /*00c4*/ 	.word	0x00018410


	//   ....[1]....
        /*00c8*/ 	.word	0x00018430


	//   ....[2]....
        /*00cc*/ 	.word	0x00018440


	//   ....[3]....
        /*00d0*/ 	.word	0x00018450


	//   ....[4]....
        /*00d4*/ 	.word	0x00018550


	//   ....[5]....
        /*00d8*/ 	.word	0x00018580


	//   ....[6]....
        /*00dc*/ 	.word	0x000185b0


	//   ....[7]....
        /*00e0*/ 	.word	0x000185d0


	//   ....[8]....
        /*00e4*/ 	.word	0x000186d0


	//   ....[9]....
        /*00e8*/ 	.word	0x00018700


	//   ....[10]....
        /*00ec*/ 	.word	0x00018730


	//   ....[11]....
        /*00f0*/ 	.word	0x00018750


	//   ....[12]....
        /*00f4*/ 	.word	0x00018850


	//   ....[13]....
        /*00f8*/ 	.word	0x00018880


	//   ....[14]....
        /*00fc*/ 	.word	0x000188b0


	//   ....[15]....
        /*0100*/ 	.word	0x000188d0


	//   ....[16]....
        /*0104*/ 	.word	0x000243d0


	//   ....[17]....
        /*0108*/ 	.word	0x000243f0


	//   ....[18]....
        /*010c*/ 	.word	0x00024400


	//   ....[19]....
        /*0110*/ 	.word	0x00024410


	//   ....[20]....
        /*0114*/ 	.word	0x00024510


	//   ....[21]....
        /*0118*/ 	.word	0x00024540


	//   ....[22]....
        /*011c*/ 	.word	0x00024570


	//   ....[23]....
        /*0120*/ 	.word	0x00024590


	//   ....[24]....
        /*0124*/ 	.word	0x00024690


	//   ....[25]....
        /*0128*/ 	.word	0x000246c0


	//   ....[26]....
        /*012c*/ 	.word	0x000246f0


	//   ....[27]....
        /*0130*/ 	.word	0x00024710


	//   ....[28]....
        /*0134*/ 	.word	0x00024810


	//   ....[29]....
        /*0138*/ 	.word	0x00024840


	//   ....[30]....
        /*013c*/ 	.word	0x00024870


	//   ....[31]....
        /*0140*/ 	.word	0x00024890


	//----- nvinfo : EIATTR_SYSCALL_OFFSETS
	.align		4
.L_526:
        /*0144*/ 	.byte	0x04, 0x46
        /*0146*/ 	.short	(.L_528 - .L_527)


	//   ....[0]....
.L_527:
        /*0148*/ 	.word	0x000014b0


	//   ....[1]....
        /*014c*/ 	.word	0x000251d0


	//   ....[2]....
        /*0150*/ 	.word	0x00025330


	//   ....[3]....
        /*0154*/ 	.word	0x00025490


	//   ....[4]....
        /*0158*/ 	.word	0x000255f0


	//   ....[5]....
        /*015c*/ 	.word	0x000257e0


	//   ....[6]....
        /*0160*/ 	.word	0x000259f0


	//   ....[7]....
        /*0164*/ 	.word	0x00025b50


	//   ....[8]....
        /*0168*/ 	.word	0x00025cb0


	//   ....[9]....
        /*016c*/ 	.word	0x00025e10


	//   ....[10]....
        /*0170*/ 	.word	0x00025f60


	//   ....[11]....
        /*0174*/ 	.word	0x00026050


	//   ....[12]....
        /*0178*/ 	.word	0x00026140


	//   ....[13]....
        /*017c*/ 	.word	0x00026230


	//   ....[14]....
        /*0180*/ 	.word	0x00026ad0


	//   ....[15]....
        /*0184*/ 	.word	0x00026c30


	//   ....[16]....
        /*0188*/ 	.word	0x00026d90


	//   ....[17]....
        /*018c*/ 	.word	0x00026ef0


	//   ....[18]....
        /*0190*/ 	.word	0x000270e0


	//   ....[19]....
        /*0194*/ 	.word	0x000272f0


	//   ....[20]....
        /*0198*/ 	.word	0x00027450


	//   ....[21]....
        /*019c*/ 	.word	0x000275b0


	//   ....[22]....
        /*01a0*/ 	.word	0x00027710


	//   ....[23]....
        /*01a4*/ 	.word	0x00027860


	//   ....[24]....
        /*01a8*/ 	.word	0x00027950


	//   ....[25]....
        /*01ac*/ 	.word	0x00027a40


	//   ....[26]....
        /*01b0*/ 	.word	0x00027b30


	//----- nvinfo : EIATTR_EXIT_INSTR_OFFSETS
	.align		4
.L_528:
        /*01b4*/ 	.byte	0x04, 0x1c
        /*01b6*/ 	.short	(.L_530 - .L_529)


	//   ....[0]....
.L_529:
        /*01b8*/ 	.word	0x000223d0


	//   ....[1]....
        /*01bc*/ 	.word	0x000249f0


	//   ....[2]....
        /*01c0*/ 	.word	0x00025640


	//   ....[3]....
        /*01c4*/ 	.word	0x000256d0


	//   ....[4]....
        /*01c8*/ 	.word	0x00025e60


	//   ....[5]....
        /*01cc*/ 	.word	0x00026240


	//   ....[6]....
        /*01d0*/ 	.word	0x00026280


	//   ....[7]....
        /*01d4*/ 	.word	0x000262c0


	//   ....[8]....
        /*01d8*/ 	.word	0x00026300


	//   ....[9]....
        /*01dc*/ 	.word	0x00026f40


	//   ....[10]....
        /*01e0*/ 	.word	0x00026fd0


	//   ....[11]....
        /*01e4*/ 	.word	0x00027760


	//   ....[12]....
        /*01e8*/ 	.word	0x00027b40


	//----- nvinfo : EIATTR_MAX_THREADS
	.align		4
.L_530:
        /*01ec*/ 	.byte	0x04, 0x05
        /*01ee*/ 	.short	(.L_532 - .L_531)
.L_531:
        /*01f0*/ 	.word	0x00000080
        /*01f4*/ 	.word	0x00000001
        /*01f8*/ 	.word	0x00000001


	//----- nvinfo : EIATTR_CRS_STACK_SIZE
	.align		4
.L_532:
        /*01fc*/ 	.byte	0x04, 0x1e
        /*01fe*/ 	.short	(.L_534 - .L_533)
.L_533:
        /*0200*/ 	.word	0x00000000


	//----- nvinfo : EIATTR_CBANK_PARAM_SIZE
	.align		4
.L_534:
        /*0204*/ 	.byte	0x03, 0x19
        /*0206*/ 	.short	0x0428


	//----- nvinfo : EIATTR_PARAM_CBANK
	.align		4
        /*0208*/ 	.byte	0x04, 0x0a
        /*020a*/ 	.short	(.L_536 - .L_535)
	.align		4
.L_535:
        /*020c*/ 	.word	index@(.nv.constant0._ZN2at6native13reduce_kernelILi128ELi4ENS0_8ReduceOpIdNS0_9ArgMinOpsIdEEjlLi4ELi4EEEEEvT1_)
        /*0210*/ 	.short	0x0210
        /*0212*/ 	.short	0x0428


	//----- nvinfo : EIATTR_SW_WAR
	.align		4
.L_536:
        /*0214*/ 	.byte	0x04, 0x36
        /*0216*/ 	.short	(.L_538 - .L_537)
.L_537:
        /*0218*/ 	.word	0x00000008
.L_538:


//--------------------- .nv.info._ZN2at6native13reduce_kernelILi512ELi1ENS0_8ReduceOpIsNS0_9ArgMinOpsIsEEjlLi4ELi4EEEEEvT1_ --------------------------
	.section	.nv.info._ZN2at6native13reduce_kernelILi512ELi1ENS0_8ReduceOpIsNS0_9ArgMinOpsIsEEjlLi4ELi4EEEEEvT1_,"",@"SHT_CUDA_INFO"
	.sectionflags	@""
	.align	4


	//----- nvinfo : EIATTR_CUDA_API_VERSION
	.align		4
        /*0000*/ 	.byte	0x04, 0x37
        /*0002*/ 	.short	(.L_540 - .L_539)
.L_539:
        /*0004*/ 	.word	0x00000082


	//----- nvinfo : EIATTR_KPARAM_INFO
	.align		4
.L_540:
        /*0008*/ 	.byte	0x04, 0x17
        /*000a*/ 	.short	(.L_542 - .L_541)
.L_541:
        /*000c*/ 	.word	0x00000000
        /*0010*/ 	.short	0x0000
        /*0012*/ 	.short	0x0000
        /*0014*/ 	.byte	0x00, 0xf0, 0xa1, 0x10


	//----- nvinfo : EIATTR_SPARSE_MMA_MASK
	.align		4
.L_542:
        /*0018*/ 	.byte	0x03, 0x50
        /*001a*/ 	.short	0x0000


	//----- nvinfo : EIATTR_MAXREG_COUNT
	.align		4
        /*001c*/ 	.byte	0x03, 0x1b
        /*001e*/ 	.short	0x0020


	//----- nvinfo : EIATTR_NUM_BARRIERS
	.align		4
        /*0020*/ 	.byte	0x02, 0x4c
        /*0022*/ 	.byte	0x01
	.zero		1


	//----- nvinfo : EIATTR_EXTERNS
	.align		4
        /*0024*/ 	.byte	0x04, 0x0f
        /*0026*/ 	.short	(.L_544 - .L_543)


	//   ....[0]....
	.align		4
.L_543:
        /*0028*/ 	.word	index@(__assertfail)


	//----- nvinfo : EIATTR_MERCURY_ISA_VERSION
	.align		4
.L_544:
        /*002c*/ 	.byte	0x03, 0x5f
        /*002e*/ 	.short	0x0101


	//----- nvinfo : EIATTR_INT_WARP_WIDE_INSTR_OFFSETS
	.align		4
        /*0030*/ 	.byte	0x04, 0x31
        /*0032*/ 	.short	(.L_546 - .L_545)


	//   ....[0]....
.L_545:
        /*0034*/ 	.word	0x00010760


	//   ....[1]....
        /*0038*/ 	.word	0x00010850


	//----- nvinfo : EIATTR_COOP_GROUP_MASK_REGIDS
	.align		4
.L_546:
        /*003c*/ 	.byte	0x04, 0x29
        /*003e*/ 	.short	(.L_548 - .L_547)


	//   ....[0]....
.L_547:
        /*0040*/ 	.word	0xffffffff


	//   ....[1]....
        /*0044*/ 	.word	0xffffffff


	//   ....[2]....
        /*0048*/ 	.word	0xffffffff


	//   ....[3]....
        /*004c*/ 	.word	0xffffffff


	//   ....[4]....
        /*0050*/ 	.word	0xffffffff


	//   ....[5]....
        /*0054*/ 	.word	0xffffffff


	//----- nvinfo : EIATTR_COOP_GROUP_INSTR_OFFSETS
	.align		4
.L_548:
        /*0058*/ 	.byte	0x04, 0x28
        /*005a*/ 	.short	(.L_550 - .L_549)


	//   ....[0]....
.L_549:
        /*005c*/ 	.word	0x0000d6d0


	//   ....[1]....
        /*0060*/ 	.word	0x0000d6e0


	//   ....[2]....
        /*0064*/ 	.word	0x0000d6f0


	//   ....[3]....
        /*0068*/ 	.word	0x000113d0


	//   ....[4]....
        /*006c*/ 	.word	0x000113e0


	//   ....[5]....
        /*0070*/ 	.word	0x000113f0


	//----- nvinfo : EIATTR_SYSCALL_OFFSETS
	.align		4
.L_550:
        /*0074*/ 	.byte	0x04, 0x46
        /*0076*/ 	.short	(.L_552 - .L_551)


	//   ....[0]....
.L_551:
        /*0078*/ 	.word	0x000117f0


	//   ....[1]....
        /*007c*/ 	.word	0x00011980


	//   ....[2]....
        /*0080*/ 	.word	0x00011af0


	//   ....[3]....
        /*0084*/ 	.word	0x00011c40


	//   ....[4]....
        /*0088*/ 	.word	0x00012060


	//   ....[5]....
        /*008c*/ 	.word	0x000121f0


	//   ....[6]....
        /*0090*/ 	.word	0x00012360


	//   ....[7]....
        /*0094*/ 	.word	0x000124b0


	//----- nvinfo : EIATTR_EXIT_INSTR_OFFSETS
	.align		4
.L_552:
        /*0098*/ 	.byte	0x04, 0x1c
        /*009a*/ 	.short	(.L_554 - .L_553)


	//   ....[0]....
.L_553:
        /*009c*/ 	.word	0x000108f0


	//   ....[1]....
        /*00a0*/ 	.word	0x000114f0


	//   ....[2]....
        /*00a4*/ 	.word	0x00011840


	//   ....[3]....
        /*00a8*/ 	.word	0x00011870


	//   ....[4]....
        /*00ac*/ 	.word	0x00011b40


	//   ....[5]....
        /*00b0*/ 	.word	0x00011c50


	//   ....[6]....
        /*00b4*/ 	.word	0x00011ce0


	//   ....[7]....
        /*00b8*/ 	.word	0x00011d20


	//   ....[8]....
        /*00bc*/ 	.word	0x00011d60


	//   ....[9]....
        /*00c0*/ 	.word	0x000120b0


	//   ....[10]....
        /*00c4*/ 	.word	0x000120e0


	//   ....[11]....
        /*00c8*/ 	.word	0x000123b0


	//   ....[12]....
        /*00cc*/ 	.word	0x000124c0


	//----- nvinfo : EIATTR_MAX_THREADS
	.align		4
.L_554:
        /*00d0*/ 	.byte	0x04, 0x05
        /*00d2*/ 	.short	(.L_556 - .L_555)
.L_555:
        /*00d4*/ 	.word	0x00000200
        /*00d8*/ 	.word	0x00000001
        /*00dc*/ 	.word	0x00000001


	//----- nvinfo : EIATTR_CRS_STACK_SIZE
	.align		4
.L_556:
        /*00e0*/ 	.byte	0x04, 0x1e
        /*00e2*/ 	.short	(.L_558 - .L_557)
.L_557:
        /*00e4*/ 	.word	0x00000000


	//----- nvinfo : EIATTR_CBANK_PARAM_SIZE
	.align		4
.L_558:
        /*00e8*/ 	.byte	0x03, 0x19
        /*00ea*/ 	.short	0x0428


	//----- nvinfo : EIATTR_PARAM_CBANK
	.align		4
        /*00ec*/ 	.byte	0x04, 0x0a
        /*00ee*/ 	.short	(.L_560 - .L_559)
	.align		4
.L_559:
        /*00f0*/ 	.word	index@(.nv.constant0._ZN2at6native13reduce_kernelILi512ELi1ENS0_8ReduceOpIsNS0_9ArgMinOpsIsEEjlLi4ELi4EEEEEvT1_)
        /*00f4*/ 	.short	0x0210
        /*00f6*/ 	.short	0x0428


	//----- nvinfo : EIATTR_SW_WAR
	.align		4
.L_560:
        /*00f8*/ 	.byte	0x04, 0x36
        /*00fa*/ 	.short	(.L_562 - .L_561)
.L_561:
        /*00fc*/ 	.word	0x00000008
.L_562:


//--------------------- .nv.info._ZN2at6native13reduce_kernelILi256ELi2ENS0_8ReduceOpIsNS0_9ArgMinOpsIsEEjlLi4ELi4EEEEEvT1_ --------------------------
	.section	.nv.info._ZN2at6native13reduce_kernelILi256ELi2ENS0_8ReduceOpIsNS0_9ArgMinOpsIsEEjlLi4ELi4EEEEEvT1_,"",@"SHT_CUDA_INFO"
	.sectionflags	@""
	.align	4


	//----- nvinfo : EIATTR_CUDA_API_VERSION
	.align		4
        /*0000*/ 	.byte	0x04, 0x37
        /*0002*/ 	.short	(.L_564 - .L_563)
.L_563:
        /*0004*/ 	.word	0x00000082


	//----- nvinfo : EIATTR_KPARAM_INFO
	.align		4
.L_564:
        /*0008*/ 	.byte	0x04, 0x17
        /*000a*/ 	.short	(.L_566 - .L_565)
.L_565:
        /*000c*/ 	.word	0x00000000
        /*0010*/ 	.short	0x0000
        /*0012*/ 	.short	0x0000
        /*0014*/ 	.byte	0x00, 0xf0, 0xa1, 0x10


	//----- nvinfo : EIATTR_SPARSE_MMA_MASK
	.align		4
.L_566:
        /*0018*/ 	.byte	0x03, 0x50
        /*001a*/ 	.short	0x0000


	//----- nvinfo : EIATTR_MAXREG_COUNT
	.align		4
        /*001c*/ 	.byte	0x03, 0x1b
        /*001e*/ 	.short	0x0040


	//----- nvinfo : EIATTR_NUM_BARRIERS
	.align		4
        /*0020*/ 	.byte	0x02, 0x4c
        /*0022*/ 	.byte	0x01
	.zero		1


	//----- nvinfo : EIATTR_EXTERNS
	.align		4
        /*0024*/ 	.byte	0x04, 0x0f
        /*0026*/ 	.short	(.L_568 - .L_567)


	//   ....[0]....
	.align		4
.L_567:
        /*0028*/ 	.word	index@(__assertfail)


	//----- nvinfo : EIATTR_MERCURY_ISA_VERSION
	.align		4
.L_568:
        /*002c*/ 	.byte	0x03, 0x5f
        /*002e*/ 	.short	0x0101


	//----- nvinfo : EIATTR_INT_WARP_WIDE_INSTR_OFFSETS
	.align		4
        /*0030*/ 	.byte	0x04, 0x31
        /*0032*/ 	.short	(.L_570 - .L_569)


	//   ....[0]....
.L_569:
        /*0034*/ 	.word	0x00015210


	//   ....[1]....
        /*0038*/ 	.word	0x00015300


	//----- nvinfo : EIATTR_COOP_GROUP_MASK_REGIDS
	.align		4
.L_570:
        /*003c*/ 	.byte	0x04, 0x29
        /*003e*/ 	.short	(.L_572 - .L_571)


	//   ....[0]....
.L_571:
        /*0040*/ 	.word	0xffffffff


	//   ....[1]....
        /*0044*/ 	.word	0xffffffff


	//   ....[2]....
        /*0048*/ 	.word	0xffffffff


	//   ....[3]....
        /*004c*/ 	.word	0xffffffff


	//   ....[4]....
        /*0050*/ 	.word	0xffffffff


	//   ....[5]....
        /*0054*/ 	.word	0xffffffff


	//   ....[6]....
        /*0058*/ 	.word	0xffffffff


	//   ....[7]....
        /*005c*/ 	.word	0xffffffff


	//   ....[8]....
        /*0060*/ 	.word	0xffffffff


	//   ....[9]....
        /*0064*/ 	.word	0xffffffff


	//   ....[10]....
        /*0068*/ 	.word	0xffffffff


	//   ....[11]....
        /*006c*/ 	.word	0xffffffff


	//----- nvinfo : EIATTR_COOP_GROUP_INSTR_OFFSETS
	.align		4
.L_572:
        /*0070*/ 	.byte	0x04, 0x28
        /*0072*/ 	.short	(.L_574 - .L_573)


	//   ....[0]....
.L_573:
        /*0074*/ 	.word	0x0000fe00


	//   ....[1]....
        /*0078*/ 	.word	0x0000fe20


	//   ....[2]....
        /*007c*/ 	.word	0x0000fe30


	//   ....[3]....
        /*0080*/ 	.word	0x0000fe40


	//   ....[4]....
        /*0084*/ 	.word	0x0000fe50


	//   ....[5]....
        /*0088*/ 	.word	0x0000fe60


	//   ....[6]....
        /*008c*/ 	.word	0x00016440


	//   ....[7]....
        /*0090*/ 	.word	0x00016460


	//   ....[8]....
        /*0094*/ 	.word	0x00016470


	//   ....[9]....
        /*0098*/ 	.word	0x00016480


	//   ....[10]....
        /*009c*/ 	.word	0x00016490


	//   ....[11]....
        /*00a0*/ 	.word	0x000164a0


	//----- nvinfo : EIATTR_SYSCALL_OFFSETS
	.align		4
.L_574:
        /*00a4*/ 	.byte	0x04, 0x46
        /*00a6*/ 	.short	(.L_576 - .L_575)


	//   ....[0]....
.L_575:
        /*00a8*/ 	.word	0x00001480


	//   ....[1]....
        /*00ac*/ 	.word	0x00016a80


	//   ....[2]....
        /*00b0*/ 	.word	0x00016be0


	//   ....[3]....
        /*00b4*/ 	.word	0x00016d90


	//   ....[4]....
        /*00b8*/ 	.word	0x00016f20


	//   ....[5]....
        /*00bc*/ 	.word	0x00017080


	//   ....[6]....
        /*00c0*/ 	.word	0x000171d0


	//   ....[7]....
        /*00c4*/ 	.word	0x000172c0


	//   ....[8]....
        /*00c8*/ 	.word	0x000177a0


	//   ....[9]....
        /*00cc*/ 	.word	0x00017900


	//   ....[10]....
        /*00d0*/ 	.word	0x00017ab0


	//   ....[11]....
        /*00d4*/ 	.word	0x00017c40


	//   ....[12]....
        /*00d8*/ 	.word	0x00017da0


	//   ....[13]....
        /*00dc*/ 	.word	0x00017ef0


	//   ....[14]....
        /*00e0*/ 	.word	0x00017fe0


	//----- nvinfo : EIATTR_EXIT_INSTR_OFFSETS
	.align		4
.L_576:
        /*00e4*/ 	.byte	0x04, 0x1c
        /*00e6*/ 	.short	(.L_578 - .L_577)


	//   ....[0]....
.L_577:
        /*00e8*/ 	.word	0x000153c0


	//   ....[1]....
        /*00ec*/ 	.word	0x00016660


	//   ....[2]....
        /*00f0*/ 	.word	0x00016c30


	//   ....[3]....
        /*00f4*/ 	.word	0x00016c80


	//   ....[4]....
        /*00f8*/ 	.word	0x000170d0


	//   ....[5]....
        /*00fc*/ 	.word	0x000172d0


	//   ....[6]....
        /*0100*/ 	.word	0x00017300


	//   ....[7]....
        /*0104*/ 	.word	0x00017340


	//   ....[8]....
        /*0108*/ 	.word	0x00017380


	//   ....[9]....
        /*010c*/ 	.word	0x00017950


	//   ....[10]....
        /*0110*/ 	.word	0x000179a0


	//   ....[11]....
        /*0114*/ 	.word	0x00017df0


	//   ....[12]....
        /*0118*/ 	.word	0x00017ff0


	//----- nvinfo : EIATTR_MAX_THREADS
	.align		4
.L_578:
        /*011c*/ 	.byte	0x04, 0x05
        /*011e*/ 	.short	(.L_580 - .L_579)
.L_579:
        /*0120*/ 	.word	0x00000100
        /*0124*/ 	.word	0x00000001
        /*0128*/ 	.word	0x00000001


	//----- nvinfo : EIATTR_CRS_STACK_SIZE
	.align		4
.L_580:
        /*012c*/ 	.byte	0x04, 0x1e
        /*012e*/ 	.short	(.L_582 - .L_581)
.L_581:
        /*0130*/ 	.word	0x00000000


	//----- nvinfo : EIATTR_CBANK_PARAM_SIZE
	.align		4
.L_582:
        /*0134*/ 	.byte	0x03, 0x19
        /*0136*/ 	.short	0x0428


	//----- nvinfo : EIATTR_PARAM_CBANK
	.align		4
        /*0138*/ 	.byte	0x04, 0x0a
        /*013a*/ 	.short	(.L_584 - .L_583)
	.align		4
.L_583:
        /*013c*/ 	.word	index@(.nv.constant0._ZN2at6native13reduce_kernelILi256ELi2ENS0_8ReduceOpIsNS0_9ArgMinOpsIsEEjlLi4ELi4EEEEEvT1_)
        /*0140*/ 	.short	0x0210
        /*0142*/ 	.short	0x0428


	//----- nvinfo : EIATTR_SW_WAR
	.align		4
.L_584:
        /*0144*/ 	.byte	0x04, 0x36
        /*0146*/ 	.short	(.L_586 - .L_585)
.L_585:
        /*0148*/ 	.word	0x00000008
.L_586:


//--------------------- .nv.info._ZN2at6native13reduce_kernelILi128ELi4ENS0_8ReduceOpIsNS0_9ArgMinOpsIsEEjlLi4ELi4EEEEEvT1_ --------------------------
	.section	.nv.info._ZN2at6native13reduce_kernelILi128ELi4ENS0_8ReduceOpIsNS0_9ArgMinOpsIsEEjlLi4ELi4EEEEEvT1_,"",@"SHT_CUDA_INFO"
	.sectionflags	@""
	.align	4


	//----- nvinfo : EIATTR_CUDA_API_VERSION
	.align		4
        /*0000*/ 	.byte	0x04, 0x37
        /*0002*/ 	.short	(.L_588 - .L_587)
.L_587:
        /*0004*/ 	.word	0x00000082


	//----- nvinfo : EIATTR_KPARAM_INFO
	.align		4
.L_588:
        /*0008*/ 	.byte	0x04, 0x17
        /*000a*/ 	.short	(.L_590 - .L_589)
.L_589:
        /*000c*/ 	.word	0x00000000
        /*0010*/ 	.short	0x0000
        /*0012*/ 	.short	0x0000
        /*0014*/ 	.byte	0x00, 0xf0, 0xa1, 0x10


	//----- nvinfo : EIATTR_SPARSE_MMA_MASK
	.align		4
.L_590:
        /*0018*/ 	.byte	0x03, 0x50
        /*001a*/ 	.short	0x0000


	//----- nvinfo : EIATTR_MAXREG_COUNT
	.align		4
        /*001c*/ 	.byte	0x03, 0x1b
        /*001e*/ 	.short	0x0080


	//----- nvinfo : EIATTR_NUM_BARRIERS
	.align		4
        /*0020*/ 	.byte	0x02, 0x4c
        /*0022*/ 	.byte	0x01
	.zero		1


	//----- nvinfo : EIATTR_EXTERNS
	.align		4
        /*0024*/ 	.byte	0x04, 0x0f
        /*0026*/ 	.short	(.L_592 - .L_591)


	//   ....[0]....
	.align		4
.L_591:
        /*0028*/ 	.word	index@(__assertfail)


	//----- nvinfo : EIATTR_MERCURY_ISA_VERSION
	.align		4
.L_592:
        /*002c*/ 	.byte	0x03, 0x5f
        /*002e*/ 	.short	0x0101


	//----- nvinfo : EIATTR_INT_WARP_WIDE_INSTR_OFFSETS
	.align		4
        /*0030*/ 	.byte	0x04, 0x31
        /*0032*/ 	.short	(.L_594 - .L_593)


	//   ....[0]....
.L_593:
        /*0034*/ 	.word	0x0001e460


	//   ....[1]....
        /*0038*/ 	.word	0x0001e550


	//----- nvinfo : EIATTR_COOP_GROUP_MASK_REGIDS
	.align		4
.L_594:
        /*003c*/ 	.byte	0x04, 0x29
        /*003e*/ 	.short	(.L_596 - .L_595)


	//   ....[0]....
.L_595:
        /*0040*/ 	.word	0xffffffff


	//   ....[1]....
        /*0044*/ 	.word	0xffffffff


	//   ....[2]....
        /*0048*/ 	.word	0xffffffff


	//   ....[3]....
        /*004c*/ 	.word	0xffffffff


	//   ....[4]....
        /*0050*/ 	.word	0xffffffff


	//   ....[5]....
        /*0054*/ 	.word	0xffffffff


	//   ....[6]....
        /*0058*/ 	.word	0xffffffff


	//   ....[7]....
        /*005c*/ 	.word	0xffffffff


	//   ....[8]....
        /*0060*/ 	.word	0xffffffff


	//   ....[9]....
        /*0064*/ 	.word	0xffffffff


	//   ....[10]....
        /*0068*/ 	.word	0xffffffff


	//   ....[11]....
        /*006c*/ 	.word	0xffffffff


	//   ....[12]....
        /*0070*/ 	.word	0xffffffff


	//   ....[13]....
        /*0074*/ 	.word	0xffffffff


	//   ....[14]....
        /*0078*/ 	.word	0xffffffff


	//   ....[15]....
        /*007c*/ 	.word	0xffffffff


	//   ....[16]....
        /*0080*/ 	.word	0xffffffff


	//   ....[17]....
        /*0084*/ 	.word	0xffffffff


	//   ....[18]....
        /*0088*/ 	.word	0xffffffff


	//   ....[19]....
        /*008c*/ 	.word	0xffffffff


	//   ....[20]....
        /*0090*/ 	.word	0xffffffff


	//   ....[21]....
        /*0094*/ 	.word	0xffffffff


	//   ....[22]....
        /*0098*/ 	.word	0xffffffff


	//   ....[23]....
        /*009c*/ 	.word	0xffffffff


	//----- nvinfo : EIATTR_COOP_GROUP_INSTR_OFFSETS
	.align		4
.L_596:
        /*00a0*/ 	.byte	0x04, 0x28
        /*00a2*/ 	.short	(.L_598 - .L_597)


	//   ....[0]....
.L_597:
        /*00a4*/ 	.word	0x000148f0


	//   ....[1]....
        /*00a8*/ 	.word	0x00014920


	//   ....[2]....
        /*00ac*/ 	.word	0x00014940


	//   ....[3]....
        /*00b0*/ 	.word	0x00014950


	//   ....[4]....
        /*00b4*/ 	.word	0x00014960


	//   ....[5]....
        /*00b8*/ 	.word	0x00014970


	//   ....[6]....
        /*00bc*/ 	.word	0x00014980


	//   ....[7]....
        /*00c0*/ 	.word	0x000149a0


	//   ....[8]....
        /*00c4*/ 	.word	0x000149c0


	//   ....[9]....
        /*00c8*/ 	.word	0x000149f0


	//   ....[10]....
        /*00cc*/ 	.word	0x00014a20


	//   ....[11]....
        /*00d0*/ 	.word	0x00014a50


	//   ....[12]....
        /*00d4*/ 	.word	0x000200b0


	//   ....[13]....
        /*00d8*/ 	.word	0x000200e0


	//   ....[14]....
        /*00dc*/ 	.word	0x00020100


	//   ....[15]....
        /*00e0*/ 	.word	0x00020110


	//   ....[16]....
        /*00e4*/ 	.word	0x00020120


	//   ....[17]....
        /*00e8*/ 	.word	0x00020130


	//   ....[18]....
        /*00ec*/ 	.word	0x00020140


	//   ....[19]....
        /*00f0*/ 	.word	0x00020160


	//   ....[20]....
        /*00f4*/ 	.word	0x00020180


	//   ....[21]....
        /*00f8*/ 	.word	0x000201b0


	//   ....[22]....
        /*00fc*/ 	.word	0x000201e0


	//   ....[23]....
        /*0100*/ 	.word	0x00020210


	//----- nvinfo : EIATTR_SYSCALL_OFFSETS
	.align		4
.L_598:
        /*0104*/ 	.byte	0x04, 0x46
        /*0106*/ 	.short	(.L_600 - .L_599)


	//   ....[0]....
.L_599:
        /*0108*/ 	.word	0x000014c0


	//   ....[1]....
        /*010c*/ 	.word	0x00020b80


	//   ....[2]....
        /*0110*/ 	.word	0x00020ce0


	//   ....[3]....
        /*0114*/ 	.word	0x00020e40


	//   ....[4]....
        /*0118*/ 	.word	0x00020fa0


	//   ....[5]....
        /*011c*/ 	.word	0x00021190


	//   ....[6]....
        /*0120*/ 	.word	0x000213c0


	//   ....[7]....
        /*0124*/ 	.word	0x00021520


	//   ....[8]....
        /*0128*/ 	.word	0x00021680


	//   ....[9]....
        /*012c*/ 	.word	0x000217e0


	//   ....[10]....
        /*0130*/ 	.word	0x00021930


	//   ....[11]....
        /*0134*/ 	.word	0x00021a20


	//   ....[12]....
        /*0138*/ 	.word	0x00021b10


	//   ....[13]....
        /*013c*/ 	.word	0x00021c00


	//   ....[14]....
        /*0140*/ 	.word	0x00022370


	//   ....[15]....
        /*0144*/ 	.word	0x000224d0


	//   ....[16]....
        /*0148*/ 	.word	0x00022630


	//   ....[17]....
        /*014c*/ 	.word	0x00022790


	//   ....[18]....
        /*0150*/ 	.word	0x00022980


	//   ....[19]....
        /*0154*/ 	.word	0x00022bb0


	//   ....[20]....
        /*0158*/ 	.word	0x00022d10


	//   ....[21]....
        /*015c*/ 	.word	0x00022e70


	//   ....[22]....
        /*0160*/ 	.word	0x00022fd0


	//   ....[23]....
        /*0164*/ 	.word	0x00023120


	//   ....[24]....
        /*0168*/ 	.word	0x00023210


	//   ....[25]....
        /*016c*/ 	.word	0x00023300


	//   ....[26]....
        /*0170*/ 	.word	0x000233f0


	//----- nvinfo : EIATTR_EXIT_INSTR_OFFSETS
	.align		4
.L_600:
        /*0174*/ 	.byte	0x04, 0x1c
        /*0176*/ 	.short	(.L_602 - .L_601)


	//   ....[0]....
.L_601:
        /*0178*/ 	.word	0x0001e610


	//   ....[1]....
        /*017c*/ 	.word	0x000204d0


	//   ....[2]....
        /*0180*/ 	.word	0x00020ff0


	//   ....[3]....
        /*0184*/ 	.word	0x00021080


	//   ....[4]....
        /*0188*/ 	.word	0x00021830


	//   ....[5]....
        /*018c*/ 	.word	0x00021c10


	//   ....[6]....
        /*0190*/ 	.word	0x00021c40


	//   ....[7]....
        /*0194*/ 	.word	0x00021c80


	//   ....[8]....
        /*0198*/ 	.word	0x00021cc0


	//   ....[9]....
        /*019c*/ 	.word	0x000227e0


	//   ....[10]....
        /*01a0*/ 	.word	0x00022870


	//   ....[11]....
        /*01a4*/ 	.word	0x00023020


	//   ....[12]....
        /*01a8*/ 	.word	0x00023400


	//----- nvinfo : EIATTR_MAX_THREADS
	.align		4
.L_602:
        /*01ac*/ 	.byte	0x04, 0x05
        /*01ae*/ 	.short	(.L_604 - .L_603)
.L_603:
        /*01b0*/ 	.word	0x00000080
        /*01b4*/ 	.word	0x00000001
        /*01b8*/ 	.word	0x00000001


	//----- nvinfo : EIATTR_CRS_STACK_SIZE
	.align		4
.L_604:
        /*01bc*/ 	.byte	0x04, 0x1e
        /*01be*/ 	.short	(.L_606 - .L_605)
.L_605:
        /*01c0*/ 	.word	0x00000000


	//----- nvinfo : EIATTR_CBANK_PARAM_SIZE
	.align		4
.L_606:
        /*01c4*/ 	.byte	0x03, 0x19
        /*01c6*/ 	.short	0x0428


	//----- nvinfo : EIATTR_PARAM_CBANK
	.align		4
        /*01c8*/ 	.byte	0x04, 0x0a
        /*01ca*/ 	.short	(.L_608 - .L_607)
	.align		4
.L_607:
        /*01cc*/ 	.word	index@(.nv.constant0._ZN2at6native13reduce_kernelILi128ELi4ENS0_8ReduceOpIsNS0_9ArgMinOpsIsEEjlLi4ELi4EEEEEvT1_)
        /*01d0*/ 	.short	0x0210
        /*01d2*/ 	.short	0x0428


	//----- nvinfo : EIATTR_SW_WAR
	.align		4
.L_608:
        /*01d4*/ 	.byte	0x04, 0x36
        /*01d6*/ 	.short	(.L_610 - .L_609)
.L_609:
        /*01d8*/ 	.word	0x00000008
.L_610:


//--------------------- .nv.info._ZN2at6native13reduce_kernelILi512ELi1ENS0_8ReduceOpIlNS0_9ArgMinOpsIlEEjlLi4ELi4EEEEEvT1_ --------------------------
	.section	.nv.info._ZN2at6native13reduce_kernelILi512ELi1ENS0_8ReduceOpIlNS0_9ArgMinOpsIlEEjlLi4ELi4EEEEEvT1_,"",@"SHT_CUDA_INFO"
	.sectionflags	@""
	.align	4


	//----- nvinfo : EIATTR_CUDA_API_VERSION
	.align		4
        /*0000*/ 	.byte	0x04, 0x37
        /*0002*/ 	.short	(.L_612 - .L_611)
.L_611:
        /*0004*/ 	.word	0x00000082


	//----- nvinfo : EIATTR_KPARAM_INFO
	.align		4
.L_612:
        /*0008*/ 	.byte	0x04, 0x17
        /*000a*/ 	.short	(.L_614 - .L_613)
.L_613:
        /*000c*/ 	.word	0x00000000
        /*0010*/ 	.short	0x0000
        /*0012*/ 	.short	0x0000
        /*0014*/ 	.byte	0x00, 0xf0, 0xa1, 0x10


	//----- nvinfo : EIATTR_SPARSE_MMA_MASK
	.align		4
.L_614:
        /*0018*/ 	.byte	0x03, 0x50
        /*001a*/ 	.short	0x0000


	//----- nvinfo : EIATTR_MAXREG_COUNT
	.align		4
        /*001c*/ 	.byte	0x03, 0x1b
        /*001e*/ 	.short	0x0020


	//----- nvinfo : EIATTR_NUM_BARRIERS
	.align		4
        /*0020*/ 	.byte	0x02, 0x4c
        /*0022*/ 	.byte	0x01
	.zero		1


	//----- nvinfo : EIATTR_EXTERNS
	.align		4
        /*0024*/ 	.byte	0x04, 0x0f
        /*0026*/ 	.short	(.L_616 - .L_615)


	//   ....[0]....
	.align		4
.L_615:
        /*0028*/ 	.word	index@(__assertfail)


	//----- nvinfo : EIATTR_ANNOTATIONS
	.align		4
.L_616:
        /*002c*/ 	.byte	0x04, 0x55
        /*002e*/ 	.short	(.L_618 - .L_617)


	//   ....[0]....
.L_617:
        /* <DEDUP_REMOVED lines=87> */


	//----- nvinfo : EIATTR_MERCURY_ISA_VERSION
	.align		4
.L_618:
        /*0590*/ 	.byte	0x03, 0x5f
        /*0592*/ 	.short	0x0101


	//----- nvinfo : EIATTR_INT_WARP_WIDE_INSTR_OFFSETS
	.align		4
        /*0594*/ 	.byte	0x04, 0x31
        /*0596*/ 	.short	(.L_620 - .L_619)


	//   ....[0]....
.L_619:
        /*0598*/ 	.word	0x00011af0


	//   ....[1]....
        /*059c*/ 	.word	0x00011be0


	//----- nvinfo : EIATTR_COOP_GROUP_MASK_REGIDS
	.align		4
.L_620:
        /*05a0*/ 	.byte	0x04, 0x29
        /*05a2*/ 	.short	(.L_622 - .L_621)


	//   ....[0]....
.L_621:
        /*05a4*/ 	.word	0xffffffff


	//   ....[1]....
        /*05a8*/ 	.word	0xffffffff


	//   ....[2]....
        /*05ac*/ 	.word	0xffffffff


	//   ....[3]....
        /*05b0*/ 	.word	0xffffffff


	//   ....[4]....
        /*05b4*/ 	.word	0xffffffff


	//   ....[5]....
        /*05b8*/ 	.word	0xffffffff


	//   ....[6]....
        /*05bc*/ 	.word	0xffffffff


	//   ....[7]....
        /*05c0*/ 	.word	0xffffffff


	//----- nvinfo : EIATTR_COOP_GROUP_INSTR_OFFSETS
	.align		4
.L_622:
        /*05c4*/ 	.byte	0x04, 0x28
        /*05c6*/ 	.short	(.L_624 - .L_623)


	//   ....[0]....
.L_623:
        /*05c8*/ 	.word	0x0000e9f0


	//   ....[1]....
        /*05cc*/ 	.word	0x0000ea00


	//   ....[2]....
        /*05d0*/ 	.word	0x0000ea10


	//   ....[3]....
        /*05d4*/ 	.word	0x0000ea20


	//   ....[4]....
        /*05d8*/ 	.word	0x00012850


	//   ....[5]....
        /*05dc*/ 	.word	0x00012860


	//   ....[6]....
        /*05e0*/ 	.word	0x00012870


	//   ....[7]....
        /*05e4*/ 	.word	0x00012880


	//----- nvinfo : EIATTR_SYSCALL_OFFSETS
	.align		4
.L_624:
        /*05e8*/ 	.byte	0x04, 0x46
        /*05ea*/ 	.short	(.L_626 - .L_625)


	//   ....[0]....
.L_625:
        /*05ec*/ 	.word	0x00012cd0


	//   ....[1]....
        /*05f0*/ 	.word	0x00012e60


	//   ....[2]....
        /*05f4*/ 	.word	0x00012fd0


	//   ....[3]....
        /*05f8*/ 	.word	0x00013120


	//   ....[4]....
        /*05fc*/ 	.word	0x00013580


	//   ....[5]....
        /*0600*/ 	.word	0x00013710


	//   ....[6]....
        /*0604*/ 	.word	0x00013880


	//   ....[7]....
        /*0608*/ 	.word	0x000139d0


	//----- nvinfo : EIATTR_EXIT_INSTR_OFFSETS
	.align		4
.L_626:
        /*060c*/ 	.byte	0x04, 0x1c
        /*060e*/ 	.short	(.L_628 - .L_627)


	//   ....[0]....
.L_627:
        /*0610*/ 	.word	0x00011c80


	//   ....[1]....
        /*0614*/ 	.word	0x000129a0


	//   ....[2]....
        /*0618*/ 	.word	0x00012d20


	//   ....[3]....
        /*061c*/ 	.word	0x00012d50


	//   ....[4]....
        /*0620*/ 	.word	0x00013020


	//   ....[5]....
        /*0624*/ 	.word	0x00013130


	//   ....[6]....
        /*0628*/ 	.word	0x000131c0


	//   ....[7]....
        /*062c*/ 	.word	0x00013200


	//   ....[8]....
        /*0630*/ 	.word	0x00013240


	//   ....[9]....
        /*0634*/ 	.word	0x000135d0


	//   ....[10]....
        /*0638*/ 	.word	0x00013600


	//   ....[11]....
        /*063c*/ 	.word	0x000138d0


	//   ....[12]....
        /*0640*/ 	.word	0x000139e0


	//----- nvinfo : EIATTR_MAX_THREADS
	.align		4
.L_628:
        /*0644*/ 	.byte	0x04, 0x05
        /*0646*/ 	.short	(.L_630 - .L_629)
.L_629:
        /*0648*/ 	.word	0x00000200
        /*064c*/ 	.word	0x00000001
        /*0650*/ 	.word	0x00000001


	//----- nvinfo : EIATTR_CRS_STACK_SIZE
	.align		4
.L_630:
        /*0654*/ 	.byte	0x04, 0x1e
        /*0656*/ 	.short	(.L_632 - .L_631)
.L_631:
        /*0658*/ 	.word	0x00000000


	//----- nvinfo : EIATTR_CBANK_PARAM_SIZE
	.align		4
.L_632:
        /*065c*/ 	.byte	0x03, 0x19
        /*065e*/ 	.short	0x0428


	//----- nvinfo : EIATTR_PARAM_CBANK
	.align		4
        /*0660*/ 	.byte	0x04, 0x0a
        /*0662*/ 	.short	(.L_634 - .L_633)
	.align		4
.L_633:
        /*0664*/ 	.word	index@(.nv.constant0._ZN2at6native13reduce_kernelILi512ELi1ENS0_8ReduceOpIlNS0_9ArgMinOpsIlEEjlLi4ELi4EEEEEvT1_)
        /*0668*/ 	.short	0x0210
        /*066a*/ 	.short	0x0428


	//----- nvinfo : EIATTR_SW_WAR
	.align		4
.L_634:
        /*066c*/ 	.byte	0x04, 0x36
        /*066e*/ 	.short	(.L_636 - .L_635)
.L_635:
        /*0670*/ 	.word	0x00000008
.L_636:


//--------------------- .nv.info._ZN2at6native13reduce_kernelILi256ELi2ENS0_8ReduceOpIlNS0_9ArgMinOpsIlEEjlLi4ELi4EEEEEvT1_ --------------------------
	.section	.nv.info._ZN2at6native13reduce_kernelILi256ELi2ENS0_8ReduceOpIlNS0_9ArgMinOpsIlEEjlLi4ELi4EEEEEvT1_,"",@"SHT_CUDA_INFO"
	.sectionflags	@""
	.align	4


	//----- nvinfo : EIATTR_CUDA_API_VERSION
	.align		4
        /*0000*/ 	.byte	0x04, 0x37
        /*0002*/ 	.short	(.L_638 - .L_637)
.L_637:
        /*0004*/ 	.word	0x00000082


	//----- nvinfo : EIATTR_KPARAM_INFO
	.align		4
.L_638:
        /*0008*/ 	.byte	0x04, 0x17
        /*000a*/ 	.short	(.L_640 - .L_639)
.L_639:
        /*000c*/ 	.word	0x00000000
        /*0010*/ 	.short	0x0000
        /*0012*/ 	.short	0x0000
        /*0014*/ 	.byte	0x00, 0xf0, 0xa1, 0x10


	//----- nvinfo : EIATTR_SPARSE_MMA_MASK
	.align		4
.L_640:
        /*0018*/ 	.byte	0x03, 0x50
        /*001a*/ 	.short	0x0000


	//----- nvinfo : EIATTR_MAXREG_COUNT
	.align		4
        /*001c*/ 	.byte	0x03, 0x1b
        /*001e*/ 	.short	0x0040


	//----- nvinfo : EIATTR_NUM_BARRIERS
	.align		4
        /*0020*/ 	.byte	0x02, 0x4c
        /*0022*/ 	.byte	0x01
	.zero		1


	//----- nvinfo : EIATTR_EXTERNS
	.align		4
        /*0024*/ 	.byte	0x04, 0x0f
        /*0026*/ 	.short	(.L_642 - .L_641)


	//   ....[0]....
	.align		4
.L_641:
        /*0028*/ 	.word	index@(__assertfail)


	//----- nvinfo : EIATTR_ANNOTATIONS
	.align		4
.L_642:
        /*002c*/ 	.byte	0x04, 0x55
        /*002e*/ 	.short	(.L_644 - .L_643)


	//   ....[0]....
.L_643:
        /*0030*/ 	.word	0x00000001
        /*0034*/ 	.byte	0x60, 0x70, 0x00, 0x00, 0x01, 0x00, 0x00, 0x00, 0x70, 0x70, 0x00, 0x00, 0x01, 0x00, 0x00, 0x00
        /*0044*/ 	.byte	0x80, 0x70, 0x00, 0x00, 0x01, 0x00, 0x00, 0x00, 0x90, 0x70, 0x00, 0x00, 0x01, 0x00, 0x00, 0x00
        /*0054*/ 	.byte	0x20, 0xb7, 0x00, 0x00, 0x01, 0x00, 0x00, 0x00, 0x30, 0xb7, 0x00, 0x00, 0x01, 0x00, 0x00, 0x00
        /*0064*/ 	.byte	0x40, 0xbd, 0x00, 0x00, 0x01, 0x00, 0x00, 0x00, 0x50, 0xbd, 0x00, 0x00, 0x01, 0x00, 0x00, 0x00
        /*0074*/ 	.byte	0x60, 0xbd, 0x00, 0x00, 0x01, 0x00, 0x00, 0x00, 0x70, 0xbd, 0x00, 0x00


	//----- nvinfo : EIATTR_MERCURY_ISA_VERSION
	.align		4
.L_644:
        /*0080*/ 	.byte	0x03, 0x5f
        /*0082*/ 	.short	0x0101


	//----- nvinfo : EIATTR_INT_WARP_WIDE_INSTR_OFFSETS
	.align		4
        /*0084*/ 	.byte	0x04, 0x31
        /*0086*/ 	.short	(.L_646 - .L_645)


	//   ....[0]....
.L_645:
        /*0088*/ 	.word	0x000159a0


	//   ....[1]....
        /*008c*/ 	.word	0x00015a90


	//----- nvinfo : EIATTR_COOP_GROUP_MASK_REGIDS
	.align		4
.L_646:
        /*0090*/ 	.byte	0x04, 0x29
        /*0092*/ 	.short	(.L_648 - .L_647)


	//   ....[0]....
.L_647:
        /*0094*/ 	.word	0xffffffff


	//   ....[1]....
        /*0098*/ 	.word	0xffffffff


	//   ....[2]....
        /*009c*/ 	.word	0xffffffff


	//   ....[3]....
        /*00a0*/ 	.word	0xffffffff


	//   ....[4]....
        /*00a4*/ 	.word	0xffffffff


	//   ....[5]....
        /*00a8*/ 	.word	0xffffffff


	//   ....[6]....
        /*00ac*/ 	.word	0xffffffff


	//   ....[7]....
        /*00b0*/ 	.word	0xffffffff


	//   ....[8]....
        /*00b4*/ 	.word	0xffffffff


	//   ....[9]....
        /*00b8*/ 	.word	0xffffffff


	//   ....[10]....
        /*00bc*/ 	.word	0xffffffff


	//   ....[11]....
        /*00c0*/ 	.word	0xffffffff


	//   ....[12]....
        /*00c4*/ 	.word	0xffffffff


	//   ....[13]....
        /*00c8*/ 	.word	0xffffffff


	//   ....[14]....
        /*00cc*/ 	.word	0xffffffff


	//   ....[15]....
        /*00d0*/ 	.word	0xffffffff


	//----- nvinfo : EIATTR_COOP_GROUP_INSTR_OFFSETS
	.align		4
.L_648:
        /*00d4*/ 	.byte	0x04, 0x28
        /*00d6*/ 	.short	(.L_650 - .L_649)


	//   ....[0]....
.L_649:
        /*00d8*/ 	.word	0x000104e0


	//   ....[1]....
        /*00dc*/ 	.word	0x000104f0


	//   ....[2]....
        /*00e0*/ 	.word	0x00010500


	//   ....[3]....
        /*00e4*/ 	.word	0x00010510


	//   ....[4]....
        /*00e8*/ 	.word	0x00010520


	//   ....[5]....
        /*00ec*/ 	.word	0x00010530


	//   ....[6]....
        /*00f0*/ 	.word	0x00010540


	//   ....[7]....
        /*00f4*/ 	.word	0x00010570


	//   ....[8]....
        /*00f8*/ 	.word	0x00016d80


	//   ....[9]....
        /*00fc*/ 	.word	0x00016d90


	//   ....[10]....
        /*0100*/ 	.word	0x00016da0


	//   ....[11]....
        /*0104*/ 	.word	0x00016db0


	//   ....[12]....
        /*0108*/ 	.word	0x00016dc0


	//   ....[13]....
        /*010c*/ 	.word	0x00016dd0


	//   ....[14]....
        /*0110*/ 	.word	0x00016de0


	//   ....[15]....
        /*0114*/ 	.word	0x00016e10


	//----- nvinfo : EIATTR_SYSCALL_OFFSETS
	.align		4
.L_650:
        /*0118*/ 	.byte	0x04, 0x46
        /*011a*/ 	.short	(.L_652 - .L_651)


	//   ....[0]....
.L_651:
        /*011c*/ 	.word	0x000014b0


	//   ....[1]....
        /*0120*/ 	.word	0x00017460


	//   ....[2]....
        /*0124*/ 	.word	0x000175c0


	//   ....[3]....
        /*0128*/ 	.word	0x00017770


	//   ....[4]....
        /*012c*/ 	.word	0x00017930


	//   ....[5]....
        /*0130*/ 	.word	0x00017a90


	//   ....[6]....
        /*0134*/ 	.word	0x00017be0


	//   ....[7]....
        /*0138*/ 	.word	0x00017cd0


	//   ....[8]....
        /*013c*/ 	.word	0x00018210


	//   ....[9]....
        /*0140*/ 	.word	0x00018370


	//   ....[10]....
        /*0144*/ 	.word	0x00018520


	//   ....[11]....
        /*0148*/ 	.word	0x000186c0


	//   ....[12]....
        /*014c*/ 	.word	0x00018820


	//   ....[13]....
        /*0150*/ 	.word	0x00018970


	//   ....[14]....
        /*0154*/ 	.word	0x00018a60


	//----- nvinfo : EIATTR_EXIT_INSTR_OFFSETS
	.align		4
.L_652:
        /*0158*/ 	.byte	0x04, 0x1c
        /*015a*/ 	.short	(.L_654 - .L_653)


	//   ....[0]....
.L_653:
        /*015c*/ 	.word	0x00015b50


	//   ....[1]....
        /*0160*/ 	.word	0x00016ff0


	//   ....[2]....
        /*0164*/ 	.word	0x00017610


	//   ....[3]....
        /*0168*/ 	.word	0x00017660


	//   ....[4]....
        /*016c*/ 	.word	0x00017ae0


	//   ....[5]....
        /*0170*/ 	.word	0x00017ce0


	//   ....[6]....
        /*0174*/ 	.word	0x00017d10


	//   ....[7]....
        /*0178*/ 	.word	0x00017d60


	//   ....[8]....
        /*017c*/ 	.word	0x00017db0


	//   ....[9]....
        /*0180*/ 	.word	0x000183c0


	//   ....[10]....
        /*0184*/ 	.word	0x00018410


	//   ....[11]....
        /*0188*/ 	.word	0x00018870


	//   ....[12]....
        /*018c*/ 	.word	0x00018a70


	//----- nvinfo : EIATTR_MAX_THREADS
	.align		4
.L_654:
        /*0190*/ 	.byte	0x04, 0x05
        /*0192*/ 	.short	(.L_656 - .L_655)
.L_655:
        /*0194*/ 	.word	0x00000100
        /*0198*/ 	.word	0x00000001
        /*019c*/ 	.word	0x00000001


	//----- nvinfo : EIATTR_CRS_STACK_SIZE
	.align		4
.L_656:
        /*01a0*/ 	.byte	0x04, 0x1e
        /*01a2*/ 	.short	(.L_658 - .L_657)
.L_657:
        /*01a4*/ 	.word	0x00000000


	//----- nvinfo : EIATTR_CBANK_PARAM_SIZE
	.align		4
.L_658:
        /*01a8*/ 	.byte	0x03, 0x19
        /*01aa*/ 	.short	0x0428


	//----- nvinfo : EIATTR_PARAM_CBANK
	.align		4
        /*01ac*/ 	.byte	0x04, 0x0a
        /*01ae*/ 	.short	(.L_660 - .L_659)
	.align		4
.L_659:
        /*01b0*/ 	.word	index@(.nv.constant0._ZN2at6native13reduce_kernelILi256ELi2ENS0_8ReduceOpIlNS0_9ArgMinOpsIlEEjlLi4ELi4EEEEEvT1_)
        /*01b4*/ 	.short	0x0210
        /*01b6*/ 	.short	0x0428


	//----- nvinfo : EIATTR_SW_WAR
	.align		4
.L_660:
        /*01b8*/ 	.byte	0x04, 0x36
        /*01ba*/ 	.short	(.L_662 - .L_661)
.L_661:
        /*01bc*/ 	.word	0x00000008
.L_662:


//--------------------- .nv.info._ZN2at6native13reduce_kernelILi128ELi4ENS0_8ReduceOpIlNS0_9ArgMinOpsIlEEjlLi4ELi4EEEEEvT1_ --------------------------
	.section	.nv.info._ZN2at6native13reduce_kernelILi128ELi4ENS0_8ReduceOpIlNS0_9ArgMinOpsIlEEjlLi4ELi4EEEEEvT1_,"",@"SHT_CUDA_INFO"
	.sectionflags	@""
	.align	4


	//----- nvinfo : EIATTR_CUDA_API_VERSION
	.align		4
        /*0000*/ 	.byte	0x04, 0x37
        /*0002*/ 	.short	(.L_664 - .L_663)
.L_663:
        /*0004*/ 	.word	0x00000082


	//----- nvinfo : EIATTR_KPARAM_INFO
	.align		4
.L_664:
        /*0008*/ 	.byte	0x04, 0x17
        /*000a*/ 	.short	(.L_666 - .L_665)
.L_665:
        /*000c*/ 	.word	0x00000000
        /*0010*/ 	.short	0x0000
        /*0012*/ 	.short	0x0000
        /*0014*/ 	.byte	0x00, 0xf0, 0xa1, 0x10


	//----- nvinfo : EIATTR_SPARSE_MMA_MASK
	.align		4
.L_666:
        /*0018*/ 	.byte	0x03, 0x50
        /*001a*/ 	.short	0x0000


	//----- nvinfo : EIATTR_MAXREG_COUNT
	.align		4
        /*001c*/ 	.byte	0x03, 0x1b
        /*001e*/ 	.short	0x0080


	//----- nvinfo : EIATTR_NUM_BARRIERS
	.align		4
        /*0020*/ 	.byte	0x02, 0x4c
        /*0022*/ 	.byte	0x01
	.zero		1


	//----- nvinfo : EIATTR_EXTERNS
	.align		4
        /*0024*/ 	.byte	0x04, 0x0f
        /*0026*/ 	.short	(.L_668 - .L_667)


	//   ....[0]....
	.align		4
.L_667:
        /*0028*/ 	.word	index@(__assertfail)


	//----- nvinfo : EIATTR_MERCURY_ISA_VERSION
	.align		4
.L_668:
        /*002c*/ 	.byte	0x03, 0x5f
        /*002e*/ 	.short	0x0101


	//----- nvinfo : EIATTR_INT_WARP_WIDE_INSTR_OFFSETS
	.align		4
        /*0030*/ 	.byte	0x04, 0x31
        /*0032*/ 	.short	(.L_670 - .L_669)


	//   ....[0]....
.L_669:
        /*0034*/ 	.word	0x0001ee10


	//   ....[1]....
        /*0038*/ 	.word	0x0001ef00


	//----- nvinfo : EIATTR_COOP_GROUP_MASK_REGIDS
	.align		4
.L_670:
        /*003c*/ 	.byte	0x04, 0x29
        /*003e*/ 	.short	(.L_672 - .L_671)


	//   ....[0]....
.L_671:
        /*0040*/ 	.word	0xffffffff


	//   ....[1]....
        /*0044*/ 	.word	0xffffffff


	//   ....[2]....
        /*0048*/ 	.word	0xffffffff


	//   ....[3]....
        /*004c*/ 	.word	0xffffffff


	//   ....[4]....
        /*0050*/ 	.word	0xffffffff


	//   ....[5]....
        /*0054*/ 	.word	0xffffffff


	//   ....[6]....
        /*0058*/ 	.word	0xffffffff


	//   ....[7]....
        /*005c*/ 	.word	0xffffffff


	//   ....[8]....
        /*0060*/ 	.word	0xffffffff


	//   ....[9]....
        /*0064*/ 	.word	0xffffffff


	//   ....[10]....
        /*0068*/ 	.word	0xffffffff


	//   ....[11]....
        /*006c*/ 	.word	0xffffffff


	//   ....[12]....
        /*0070*/ 	.word	0xffffffff


	//   ....[13]....
        /*0074*/ 	.word	0xffffffff


	//   ....[14]....
        /*0078*/ 	.word	0xffffffff


	//   ....[15]....
        /*007c*/ 	.word	0xffffffff


	//   ....[16]....
        /*0080*/ 	.word	0xffffffff


	//   ....[17]....
        /*0084*/ 	.word	0xffffffff


	//   ....[18]....
        /*0088*/ 	.word	0xffffffff


	//   ....[19]....
        /*008c*/ 	.word	0xffffffff


	//   ....[20]....
        /*0090*/ 	.word	0xffffffff


	//   ....[21]....
        /*0094*/ 	.word	0xffffffff


	//   ....[22]....
        /*0098*/ 	.word	0xffffffff


	//   ....[23]....
        /*009c*/ 	.word	0xffffffff


	//   ....[24]....
        /*00a0*/ 	.word	0xffffffff


	//   ....[25]....
        /*00a4*/ 	.word	0xffffffff


	//   ....[26]....
        /*00a8*/ 	.word	0xffffffff


	//   ....[27]....
        /*00ac*/ 	.word	0xffffffff


	//   ....[28]....
        /*00b0*/ 	.word	0xffffffff


	//   ....[29]....
        /*00b4*/ 	.word	0xffffffff


	//   ....[30]....
        /*00b8*/ 	.word	0xffffffff


	//   ....[31]....
        /*00bc*/ 	.word	0xffffffff


	//----- nvinfo : EIATTR_COOP_GROUP_INSTR_OFFSETS
	.align		4
.L_672:
        /*00c0*/ 	.byte	0x04, 0x28
        /*00c2*/ 	.short	(.L_674 - .L_673)


	//   ....[0]....
.L_673:
        /*00c4*/ 	.word	0x00015180


	//   ....[1]....
        /*00c8*/ 	.word	0x00015190


	//   ....[2]....
        /*00cc*/ 	.word	0x000151a0


	//   ....[3]....
        /*00d0*/ 	.word	0x000151b0


	//   ....[4]....
        /*00d4*/ 	.word	0x000151c0


	//   ....[5]....
        /*00d8*/ 	.word	0x000151d0


	//   ....[6]....
        /*00dc*/ 	.word	0x000151e0


	//   ....[7]....
        /*00e0*/ 	.word	0x00015210


	//   ....[8]....
        /*00e4*/ 	.word	0x00015240


	//   ....[9]....
        /*00e8*/ 	.word	0x00015270


	//   ....[10]....
        /*00ec*/ 	.word	0x000152a0


	//   ....[11]....
        /*00f0*/ 	.word	0x000152c0


	//   ....[12]....
        /*00f4*/ 	.word	0x000152f0


	//   ....[13]....
        /*00f8*/ 	.word	0x00015320


	//   ....[14]....
        /*00fc*/ 	.word	0x00015350


	//   ....[15]....
        /*0100*/ 	.word	0x00015380


	//   ....[16]....
        /*0104*/ 	.word	0x00020d50


	//   ....[17]....
        /*0108*/ 	.word	0x00020d60


	//   ....[18]....
        /*010c*/ 	.word	0x00020d70


	//   ....[19]....
        /*0110*/ 	.word	0x00020d80


	//   ....[20]....
        /*0114*/ 	.word	0x00020d90


	//   ....[21]....
        /*0118*/ 	.word	0x00020da0


	//   ....[22]....
        /*011c*/ 	.word	0x00020dc0


	//   ....[23]....
        /*0120*/ 	.word	0x00020df0


	//   ....[24]....
        /*0124*/ 	.word	0x00020e20


	//   ....[25]....
        /*0128*/ 	.word	0x00020e50


	//   ....[26]....
        /*012c*/ 	.word	0x00020e60


	//   ....[27]....
        /*0130*/ 	.word	0x00020e90


	//   ....[28]....
        /*0134*/ 	.word	0x00020ec0


	//   ....[29]....
        /*0138*/ 	.word	0x00020ef0


	//   ....[30]....
        /*013c*/ 	.word	0x00020f20


	//   ....[31]....
        /*0140*/ 	.word	0x00020f50


	//----- nvinfo : EIATTR_SYSCALL_OFFSETS
	.align		4
.L_674:
        /*0144*/ 	.byte	0x04, 0x46
        /*0146*/ 	.short	(.L_676 - .L_675)


	//   ....[0]....
.L_675:
        /*0148*/ 	.word	0x00001510


	//   ....[1]....
        /*014c*/ 	.word	0x00021910


	//   ....[2]....
        /*0150*/ 	.word	0x00021a70


	//   ....[3]....
        /*0154*/ 	.word	0x00021bd0


	//   ....[4]....
        /*0158*/ 	.word	0x00021d30


	//   ....[5]....
        /*015c*/ 	.word	0x00021f20


	//   ....[6]....
        /*0160*/ 	.word	0x00022150


	//   ....[7]....
        /*0164*/ 	.word	0x000222b0


	//   ....[8]....
        /*0168*/ 	.word	0x00022410


	//   ....[9]....
        /*016c*/ 	.word	0x00022570


	//   ....[10]....
        /*0170*/ 	.word	0x000226c0


	//   ....[11]....
        /*0174*/ 	.word	0x000227b0


	//   ....[12]....
        /*0178*/ 	.word	0x000228a0


	//   ....[13]....
        /*017c*/ 	.word	0x00022990


	//   ....[14]....
        /*0180*/ 	.word	0x00023150


	//   ....[15]....
        /*0184*/ 	.word	0x000232b0


	//   ....[16]....
        /*0188*/ 	.word	0x00023410


	//   ....[17]....
        /*018c*/ 	.word	0x00023570


	//   ....[18]....
        /*0190*/ 	.word	0x00023760


	//   ....[19]....
        /*0194*/ 	.word	0x00023980


	//   ....[20]....
        /*0198*/ 	.word	0x00023ae0


	//   ....[21]....
        /*019c*/ 	.word	0x00023c40


	//   ....[22]....
        /*01a0*/ 	.word	0x00023da0


	//   ....[23]....
        /*01a4*/ 	.word	0x00023ef0


	//   ....[24]....
        /*01a8*/ 	.word	0x00023fe0


	//   ....[25]....
        /*01ac*/ 	.word	0x000240d0


	//   ....[26]....
        /*01b0*/ 	.word	0x000241c0


	//----- nvinfo : EIATTR_EXIT_INSTR_OFFSETS
	.align		4
.L_676:
        /*01b4*/ 	.byte	0x04, 0x1c
        /*01b6*/ 	.short	(.L_678 - .L_677)


	//   ....[0]....
.L_677:
        /*01b8*/ 	.word	0x0001efc0


	//   ....[1]....
        /*01bc*/ 	.word	0x00021200


	//   ....[2]....
        /*01c0*/ 	.word	0x00021d80


	//   ....[3]....
        /*01c4*/ 	.word	0x00021e10


	//   ....[4]....
        /*01c8*/ 	.word	0x000225c0


	//   ....[5]....
        /*01cc*/ 	.word	0x000229a0


	//   ....[6]....
        /*01d0*/ 	.word	0x000229d0


	//   ....[7]....
        /*01d4*/ 	.word	0x00022a10


	//   ....[8]....
        /*01d8*/ 	.word	0x00022a50


	//   ....[9]....
        /*01dc*/ 	.word	0x000235c0


	//   ....[10]....
        /*01e0*/ 	.word	0x00023650


	//   ....[11]....
        /*01e4*/ 	.word	0x00023df0


	//   ....[12]....
        /*01e8*/ 	.word	0x000241d0


	//----- nvinfo : EIATTR_MAX_THREADS
	.align		4
.L_678:
        /*01ec*/ 	.byte	0x04, 0x05
        /*01ee*/ 	.short	(.L_680 - .L_679)
.L_679:
        /*01f0*/ 	.word	0x00000080
        /*01f4*/ 	.word	0x00000001
        /*01f8*/ 	.word	0x00000001


	//----- nvinfo : EIATTR_CRS_STACK_SIZE
	.align		4
.L_680:
        /*01fc*/ 	.byte	0x04, 0x1e
        /*01fe*/ 	.short	(.L_682 - .L_681)
.L_681:
        /*0200*/ 	.word	0x00000000


	//----- nvinfo : EIATTR_CBANK_PARAM_SIZE
	.align		4
.L_682:
        /*0204*/ 	.byte	0x03, 0x19
        /*0206*/ 	.short	0x0428


	//----- nvinfo : EIATTR_PARAM_CBANK
	.align		4
        /*0208*/ 	.byte	0x04, 0x0a
        /*020a*/ 	.short	(.L_684 - .L_683)
	.align		4
.L_683:
        /*020c*/ 	.word	index@(.nv.constant0._ZN2at6native13reduce_kernelILi128ELi4ENS0_8ReduceOpIlNS0_9ArgMinOpsIlEEjlLi4ELi4EEEEEvT1_)
        /*0210*/ 	.short	0x0210
        /*0212*/ 	.short	0x0428


	//----- nvinfo : EIATTR_SW_WAR
	.align		4
.L_684:
        /*0214*/ 	.byte	0x04, 0x36
        /*0216*/ 	.short	(.L_686 - .L_685)
.L_685:
        /*0218*/ 	.word	0x00000008
.L_686:


//--------------------- .nv.info._ZN2at6native13reduce_kernelILi512ELi1ENS0_8ReduceOpIiNS0_9ArgMinOpsIiEEjlLi4ELi4EEEEEvT1_ --------------------------
	.section	.nv.info._ZN2at6native13reduce_kernelILi512ELi1ENS0_8ReduceOpIiNS0_9ArgMinOpsIiEEjlLi4ELi4EEEEEvT1_,"",@"SHT_CUDA_INFO"
	.sectionflags	@""
	.align	4


	//----- nvinfo : EIATTR_CUDA_API_VERSION
	.align		4
        /*0000*/ 	.byte	0x04, 0x37
        /*0002*/ 	.short	(.L_688 - .L_687)
.L_687:
        /*0004*/ 	.word	0x00000082


	//----- nvinfo : EIATTR_KPARAM_INFO
	.align		4
.L_688:
        /*0008*/ 	.byte	0x04, 0x17
        /*000a*/ 	.short	(.L_690 - .L_689)
.L_689:
        /*000c*/ 	.word	0x00000000
        /*0010*/ 	.short	0x0000
        /*0012*/ 	.short	0x0000
        /*0014*/ 	.byte	0x00, 0xf0, 0xa1, 0x10


	//----- nvinfo : EIATTR_SPARSE_MMA_MASK
	.align		4
.L_690:
        /*0018*/ 	.byte	0x03, 0x50
        /*001a*/ 	.short	0x0000


	//----- nvinfo : EIATTR_MAXREG_COUNT
	.align		4
        /*001c*/ 	.byte	0x03, 0x1b
        /*001e*/ 	.short	0x0020


	//----- nvinfo : EIATTR_NUM_BARRIERS
	.align		4
        /*0020*/ 	.byte	0x02, 0x4c
        /*0022*/ 	.byte	0x01
	.zero		1


	//----- nvinfo : EIATTR_EXTERNS
	.align		4
        /*0024*/ 	.byte	0x04, 0x0f
        /*0026*/ 	.short	(.L_692 - .L_691)


	//   ....[0]....
	.align		4
.L_691:
        /*0028*/ 	.word	index@(__assertfail)


	//----- nvinfo : EIATTR_MERCURY_ISA_VERSION
	.align		4
.L_692:
        /*002c*/ 	.byte	0x03, 0x5f
        /*002e*/ 	.short	0x0101


	//----- nvinfo : EIATTR_INT_WARP_WIDE_INSTR_OFFSETS
	.align		4
        /*0030*/ 	.byte	0x04, 0x31
        /*0032*/ 	.short	(.L_694 - .L_693)


	//   ....[0]....
.L_693:
        /*0034*/ 	.word	0x000100e0


	//   ....[1]....
        /*0038*/ 	.word	0x000101d0


	//----- nvinfo : EIATTR_COOP_GROUP_MASK_REGIDS
	.align		4
.L_694:
        /*003c*/ 	.byte	0x04, 0x29
        /*003e*/ 	.short	(.L_696 - .L_695)


	//   ....[0]....
.L_695:
        /*0040*/ 	.word	0xffffffff


	//   ....[1]....
        /*0044*/ 	.word	0xffffffff


	//   ....[2]....
        /*0048*/ 	.word	0xffffffff


	//   ....[3]....
        /*004c*/ 	.word	0xffffffff


	//   ....[4]....
        /*0050*/ 	.word	0xffffffff


	//   ....[5]....
        /*0054*/ 	.word	0xffffffff


	//----- nvinfo : EIATTR_COOP_GROUP_INSTR_OFFSETS
	.align		4
.L_696:
        /*0058*/ 	.byte	0x04, 0x28
        /*005a*/ 	.short	(.L_698 - .L_697)


	//   ....[0]....
.L_697:
        /*005c*/ 	.word	0x0000d070


	//   ....[1]....
        /*0060*/ 	.word	0x0000d080


	//   ....[2]....
        /*0064*/ 	.word	0x0000d090


	//   ....[3]....
        /*0068*/ 	.word	0x00010d10


	//   ....[4]....
        /*006c*/ 	.word	0x00010d20


	//   ....[5]....
        /*0070*/ 	.word	0x00010d30


	//----- nvinfo : EIATTR_SYSCALL_OFFSETS
	.align		4
.L_698:
        /*0074*/ 	.byte	0x04, 0x46
        /*0076*/ 	.short	(.L_700 - .L_699)


	//   ....[0]....
.L_699:
        /*0078*/ 	.word	0x00011100


	//   ....[1]....
        /*007c*/ 	.word	0x00011290


	//   ....[2]....
        /*0080*/ 	.word	0x00011400


	//   ....[3]....
        /*0084*/ 	.word	0x00011550


	//   ....[4]....
        /*0088*/ 	.word	0x00011950


	//   ....[5]....
        /*008c*/ 	.word	0x00011ae0


	//   ....[6]....
        /*0090*/ 	.word	0x00011c50


	//   ....[7]....
        /*0094*/ 	.word	0x00011da0


	//----- nvinfo : EIATTR_EXIT_INSTR_OFFSETS
	.align		4
.L_700:
        /*0098*/ 	.byte	0x04, 0x1c
        /*009a*/ 	.short	(.L_702 - .L_701)


	//   ....[0]....
.L_701:
        /*009c*/ 	.word	0x00010270


	//   ....[1]....
        /*00a0*/ 	.word	0x00010e20


	//   ....[2]....
        /*00a4*/ 	.word	0x00011150


	//   ....[3]....
        /*00a8*/ 	.word	0x00011180


	//   ....[4]....
        /*00ac*/ 	.word	0x00011450


	//   ....[5]....
        /*00b0*/ 	.word	0x00011560


	//   ....[6]....
        /*00b4*/ 	.word	0x000115f0


	//   ....[7]....
        /*00b8*/ 	.word	0x00011630


	//   ....[8]....
        /*00bc*/ 	.word	0x00011670


	//   ....[9]....
        /*00c0*/ 	.word	0x000119a0


	//   ....[10]....
        /*00c4*/ 	.word	0x000119d0


	//   ....[11]....
        /*00c8*/ 	.word	0x00011ca0


	//   ....[12]....
        /*00cc*/ 	.word	0x00011db0


	//----- nvinfo : EIATTR_MAX_THREADS
	.align		4
.L_702:
        /*00d0*/ 	.byte	0x04, 0x05
        /*00d2*/ 	.short	(.L_704 - .L_703)
.L_703:
        /*00d4*/ 	.word	0x00000200
        /*00d8*/ 	.word	0x00000001
        /*00dc*/ 	.word	0x00000001


	//----- nvinfo : EIATTR_CRS_STACK_SIZE
	.align		4
.L_704:
        /*00e0*/ 	.byte	0x04, 0x1e
        /*00e2*/ 	.short	(.L_706 - .L_705)
.L_705:
        /*00e4*/ 	.word	0x00000000


	//----- nvinfo : EIATTR_CBANK_PARAM_SIZE
	.align		4
.L_706:
        /*00e8*/ 	.byte	0x03, 0x19
        /*00ea*/ 	.short	0x0428


	//----- nvinfo : EIATTR_PARAM_CBANK
	.align		4
        /*00ec*/ 	.byte	0x04, 0x0a
        /*00ee*/ 	.short	(.L_708 - .L_707)
	.align		4
.L_707:
        /*00f0*/ 	.word	index@(.nv.constant0._ZN2at6native13reduce_kernelILi512ELi1ENS0_8ReduceOpIiNS0_9ArgMinOpsIiEEjlLi4ELi4EEEEEvT1_)
        /*00f4*/ 	.short	0x0210
        /*00f6*/ 	.short	0x0428


	//----- nvinfo : EIATTR_SW_WAR
	.align		4
.L_708:
        /*00f8*/ 	.byte	0x04, 0x36
        /*00fa*/ 	.short	(.L_710 - .L_709)
.L_709:
        /*00fc*/ 	.word	0x00000008
.L_710:


//--------------------- .nv.info._ZN2at6native13reduce_kernelILi256ELi2ENS0_8ReduceOpIiNS0_9ArgMinOpsIiEEjlLi4ELi4EEEEEvT1_ --------------------------
	.section	.nv.info._ZN2at6native13reduce_kernelILi256ELi2ENS0_8ReduceOpIiNS0_9ArgMinOpsIiEEjlLi4ELi4EEEEEvT1_,"",@"SHT_CUDA_INFO"
	.sectionflags	@""
	.align	4


	//----- nvinfo : EIATTR_CUDA_API_VERSION
	.align		4
        /*0000*/ 	.byte	0x04, 0x37
        /*0002*/ 	.short	(.L_712 - .L_711)
.L_711:
        /*0004*/ 	.word	0x00000082


	//----- nvinfo : EIATTR_KPARAM_INFO
	.align		4
.L_712:
        /*0008*/ 	.byte	0x04, 0x17
        /*000a*/ 	.short	(.L_714 - .L_713)
.L_713:
        /*000c*/ 	.word	0x00000000
        /*0010*/ 	.short	0x0000
        /*0012*/ 	.short	0x0000
        /*0014*/ 	.byte	0x00, 0xf0, 0xa1, 0x10


	//----- nvinfo : EIATTR_SPARSE_MMA_MASK
	.align		4
.L_714:
        /*0018*/ 	.byte	0x03, 0x50
        /*001a*/ 	.short	0x0000


	//----- nvinfo : EIATTR_MAXREG_COUNT
	.align		4
        /*001c*/ 	.byte	0x03, 0x1b
        /*001e*/ 	.short	0x0040


	//----- nvinfo : EIATTR_NUM_BARRIERS
	.align		4
        /*0020*/ 	.byte	0x02, 0x4c
        /*0022*/ 	.byte	0x01
	.zero		1


	//----- nvinfo : EIATTR_EXTERNS
	.align		4
        /*0024*/ 	.byte	0x04, 0x0f
        /*0026*/ 	.short	(.L_716 - .L_715)


	//   ....[0]....
	.align		4
.L_715:
        /*0028*/ 	.word	index@(__assertfail)


	//----- nvinfo : EIATTR_MERCURY_ISA_VERSION
	.align		4
.L_716:
        /*002c*/ 	.byte	0x03, 0x5f
        /*002e*/ 	.short	0x0101


	//----- nvinfo : EIATTR_INT_WARP_WIDE_INSTR_OFFSETS
	.align		4
        /*0030*/ 	.byte	0x04, 0x31
        /*0032*/ 	.short	(.L_718 - .L_717)


	//   ....[0]....
.L_717:
        /*0034*/ 	.word	0x00014700


	//   ....[1]....
        /*0038*/ 	.word	0x000147f0


	//----- nvinfo : EIATTR_COOP_GROUP_MASK_REGIDS
	.align		4
.L_718:
        /*003c*/ 	.byte	0x04, 0x29
        /*003e*/ 	.short	(.L_720 - .L_719)


	//   ....[0]....
.L_719:
        /*0040*/ 	.word	0xffffffff


	//   ....[1]....
        /*0044*/ 	.word	0xffffffff


	//   ....[2]....
        /*0048*/ 	.word	0xffffffff


	//   ....[3]....
        /*004c*/ 	.word	0xffffffff


	//   ....[4]....
        /*0050*/ 	.word	0xffffffff


	//   ....[5]....
        /*0054*/ 	.word	0xffffffff


	//   ....[6]....
        /*0058*/ 	.word	0xffffffff


	//   ....[7]....
        /*005c*/ 	.word	0xffffffff


	//   ....[8]....
        /*0060*/ 	.word	0xffffffff


	//   ....[9]....
        /*0064*/ 	.word	0xffffffff


	//   ....[10]....
        /*0068*/ 	.word	0xffffffff


	//   ....[11]....
        /*006c*/ 	.word	0xffffffff


	//----- nvinfo : EIATTR_COOP_GROUP_INSTR_OFFSETS
	.align		4
.L_720:
        /*0070*/ 	.byte	0x04, 0x28
        /*0072*/ 	.short	(.L_722 - .L_721)


	//   ....[0]....
.L_721:
        /*0074*/ 	.word	0x0000f300


	//   ....[1]....
        /*0078*/ 	.word	0x0000f310


	//   ....[2]....
        /*007c*/ 	.word	0x0000f320


	//   ....[3]....
        /*0080*/ 	.word	0x0000f330


	//   ....[4]....
        /*0084*/ 	.word	0x0000f340


	//   ....[5]....
        /*0088*/ 	.word	0x0000f350


	//   ....[6]....
        /*008c*/ 	.word	0x00015860


	//   ....[7]....
        /*0090*/ 	.word	0x00015870


	//   ....[8]....
        /*0094*/ 	.word	0x00015880


	//   ....[9]....
        /*0098*/ 	.word	0x00015890


	//   ....[10]....
        /*009c*/ 	.word	0x000158a0


	//   ....[11]....
        /*00a0*/ 	.word	0x000158b0


	//----- nvinfo : EIATTR_SYSCALL_OFFSETS
	.align		4
.L_722:
        /*00a4*/ 	.byte	0x04, 0x46
        /*00a6*/ 	.short	(.L_724 - .L_723)


	//   ....[0]....
.L_723:
        /*00a8*/ 	.word	0x00001490


	//   ....[1]....
        /*00ac*/ 	.word	0x00015e30


	//   ....[2]....
        /*00b0*/ 	.word	0x00015f90


	//   ....[3]....
        /*00b4*/ 	.word	0x00016140


	//   ....[4]....
        /*00b8*/ 	.word	0x000162d0


	//   ....[5]....
        /*00bc*/ 	.word	0x00016430


	//   ....[6]....
        /*00c0*/ 	.word	0x00016580


	//   ....[7]....
        /*00c4*/ 	.word	0x00016670


	//   ....[8]....
        /*00c8*/ 	.word	0x00016b10


	//   ....[9]....
        /*00cc*/ 	.word	0x00016c70


	//   ....[10]....
        /*00d0*/ 	.word	0x00016e20


	//   ....[11]....
        /*00d4*/ 	.word	0x00016fb0


	//   ....[12]....
        /*00d8*/ 	.word	0x00017110


	//   ....[13]....
        /*00dc*/ 	.word	0x00017260


	//   ....[14]....
        /*00e0*/ 	.word	0x00017350


	//----- nvinfo : EIATTR_EXIT_INSTR_OFFSETS
	.align		4
.L_724:
        /*00e4*/ 	.byte	0x04, 0x1c
        /*00e6*/ 	.short	(.L_726 - .L_725)


	//   ....[0]....
.L_725:
        /*00e8*/ 	.word	0x000148b0


	//   ....[1]....
        /*00ec*/ 	.word	0x00015a50


	//   ....[2]....
        /*00f0*/ 	.word	0x00015fe0


	//   ....[3]....
        /*00f4*/ 	.word	0x00016030


	//   ....[4]....
        /*00f8*/ 	.word	0x00016480


	//   ....[5]....
        /*00fc*/ 	.word	0x00016680


	//   ....[6]....
        /*0100*/ 	.word	0x000166b0


	//   ....[7]....
        /*0104*/ 	.word	0x000166f0


	//   ....[8]....
        /*0108*/ 	.word	0x00016730


	//   ....[9]....
        /*010c*/ 	.word	0x00016cc0


	//   ....[10]....
        /*0110*/ 	.word	0x00016d10


	//   ....[11]....
        /*0114*/ 	.word	0x00017160


	//   ....[12]....
        /*0118*/ 	.word	0x00017360


	//----- nvinfo : EIATTR_MAX_THREADS
	.align		4
.L_726:
        /*011c*/ 	.byte	0x04, 0x05
        /*011e*/ 	.short	(.L_728 - .L_727)
.L_727:
        /*0120*/ 	.word	0x00000100
        /*0124*/ 	.word	0x00000001
        /*0128*/ 	.word	0x00000001


	//----- nvinfo : EIATTR_CRS_STACK_SIZE
	.align		4
.L_728:
        /*012c*/ 	.byte	0x04, 0x1e
        /*012e*/ 	.short	(.L_730 - .L_729)
.L_729:
        /*0130*/ 	.word	0x00000000


	//----- nvinfo : EIATTR_CBANK_PARAM_SIZE
	.align		4
.L_730:
        /*0134*/ 	.byte	0x03, 0x19
        /*0136*/ 	.short	0x0428


	//----- nvinfo : EIATTR_PARAM_CBANK
	.align		4
        /*0138*/ 	.byte	0x04, 0x0a
        /*013a*/ 	.short	(.L_732 - .L_731)
	.align		4
.L_731:
        /*013c*/ 	.word	index@(.nv.constant0._ZN2at6native13reduce_kernelILi256ELi2ENS0_8ReduceOpIiNS0_9ArgMinOpsIiEEjlLi4ELi4EEEEEvT1_)
        /*0140*/ 	.short	0x0210
        /*0142*/ 	.short	0x0428


	//----- nvinfo : EIATTR_SW_WAR
	.align		4
.L_732:
        /*0144*/ 	.byte	0x04, 0x36
        /*0146*/ 	.short	(.L_734 - .L_733)
.L_733:
        /*0148*/ 	.word	0x00000008
.L_734:


//--------------------- .nv.info._ZN2at6native13reduce_kernelILi128ELi4ENS0_8ReduceOpIiNS0_9ArgMinOpsIiEEjlLi4ELi4EEEEEvT1_ --------------------------
	.section	.nv.info._ZN2at6native13reduce_kernelILi128ELi4ENS0_8ReduceOpIiNS0_9ArgMinOpsIiEEjlLi4ELi4EEEEEvT1_,"",@"SHT_CUDA_INFO"
	.sectionflags	@""
	.align	4


	//----- nvinfo : EIATTR_CUDA_API_VERSION
	.align		4
        /*0000*/ 	.byte	0x04, 0x37
        /*0002*/ 	.short	(.L_736 - .L_735)
.L_735:
        /*0004*/ 	.word	0x00000082


	//----- nvinfo : EIATTR_KPARAM_INFO
	.align		4
.L_736:
        /*0008*/ 	.byte	0x04, 0x17
        /*000a*/ 	.short	(.L_738 - .L_737)
.L_737:
        /*000c*/ 	.word	0x00000000
        /*0010*/ 	.short	0x0000
        /*0012*/ 	.short	0x0000
        /*0014*/ 	.byte	0x00, 0xf0, 0xa1, 0x10


	//----- nvinfo : EIATTR_SPARSE_MMA_MASK
	.align		4
.L_738:
        /*0018*/ 	.byte	0x03, 0x50
        /*001a*/ 	.short	0x0000


	//----- nvinfo : EIATTR_MAXREG_COUNT
	.align		4
        /*001c*/ 	.byte	0x03, 0x1b
        /*001e*/ 	.short	0x0080


	//----- nvinfo : EIATTR_NUM_BARRIERS
	.align		4
        /*0020*/ 	.byte	0x02, 0x4c
        /*0022*/ 	.byte	0x01
	.zero		1


	//----- nvinfo : EIATTR_EXTERNS
	.align		4
        /*0024*/ 	.byte	0x04, 0x0f
        /*0026*/ 	.short	(.L_740 - .L_739)


	//   ....[0]....
	.align		4
.L_739:
        /*0028*/ 	.word	index@(__assertfail)


	//----- nvinfo : EIATTR_MERCURY_ISA_VERSION
	.align		4
.L_740:
        /*002c*/ 	.byte	0x03, 0x5f
        /*002e*/ 	.short	0x0101


	//----- nvinfo : EIATTR_INT_WARP_WIDE_INSTR_OFFSETS
	.align		4
        /*0030*/ 	.byte	0x04, 0x31
        /*0032*/ 	.short	(.L_742 - .L_741)


	//   ....[0]....
.L_741:
        /*0034*/ 	.word	0x0001c8e0


	//   ....[1]....
        /*0038*/ 	.word	0x0001c9d0


	//----- nvinfo : EIATTR_COOP_GROUP_MASK_REGIDS
	.align		4
.L_742:
        /*003c*/ 	.byte	0x04, 0x29
        /*003e*/ 	.short	(.L_744 - .L_743)


	//   ....[0]....
.L_743:
        /*0040*/ 	.word	0xffffffff


	//   ....[1]....
        /*0044*/ 	.word	0xffffffff


	//   ....[2]....
        /*0048*/ 	.word	0xffffffff


	//   ....[3]....
        /*004c*/ 	.word	0xffffffff


	//   ....[4]....
        /*0050*/ 	.word	0xffffffff


	//   ....[5]....
        /*0054*/ 	.word	0xffffffff


	//   ....[6]....
        /*0058*/ 	.word	0xffffffff


	//   ....[7]....
        /*005c*/ 	.word	0xffffffff


	//   ....[8]....
        /*0060*/ 	.word	0xffffffff


	//   ....[9]....
        /*0064*/ 	.word	0xffffffff


	//   ....[10]....
        /*0068*/ 	.word	0xffffffff


	//   ....[11]....
        /*006c*/ 	.word	0xffffffff


	//   ....[12]....
        /*0070*/ 	.word	0xffffffff


	//   ....[13]....
        /*0074*/ 	.word	0xffffffff


	//   ....[14]....
        /*0078*/ 	.word	0xffffffff


	//   ....[15]....
        /*007c*/ 	.word	0xffffffff


	//   ....[16]....
        /*0080*/ 	.word	0xffffffff


	//   ....[17]....
        /*0084*/ 	.word	0xffffffff


	//   ....[18]....
        /*0088*/ 	.word	0xffffffff


	//   ....[19]....
        /*008c*/ 	.word	0xffffffff


	//   ....[20]....
        /*0090*/ 	.word	0xffffffff


	//   ....[21]....
        /*0094*/ 	.word	0xffffffff


	//   ....[22]....
        /*0098*/ 	.word	0xffffffff


	//   ....[23]....
        /*009c*/ 	.word	0xffffffff


	//----- nvinfo : EIATTR_COOP_GROUP_INSTR_OFFSETS
	.align		4
.L_744:
        /*00a0*/ 	.byte	0x04, 0x28
        /*00a2*/ 	.short	(.L_746 - .L_745)


	//   ....[0]....
.L_745:
        /*00a4*/ 	.word	0x00012db0


	//   ....[1]....
        /*00a8*/ 	.word	0x00012dc0


	//   ....[2]....
        /*00ac*/ 	.word	0x00012dd0


	//   ....[3]....
        /*00b0*/ 	.word	0x00012de0


	//   ....[4]....
        /*00b4*/ 	.word	0x00012df0


	//   ....[5]....
        /*00b8*/ 	.word	0x00012e00


	//   ....[6]....
        /*00bc*/ 	.word	0x00012e10


	//   ....[7]....
        /*00c0*/ 	.word	0x00012e40


	//   ....[8]....
        /*00c4*/ 	.word	0x00012e60


	//   ....[9]....
        /*00c8*/ 	.word	0x00012e80


	//   ....[10]....
        /*00cc*/ 	.word	0x00012ea0


	//   ....[11]....
        /*00d0*/ 	.word	0x00012ec0


	//   ....[12]....
        /*00d4*/ 	.word	0x0001e2a0


	//   ....[13]....
        /*00d8*/ 	.word	0x0001e2b0


	//   ....[14]....
        /*00dc*/ 	.word	0x0001e2c0


	//   ....[15]....
        /*00e0*/ 	.word	0x0001e2d0


	//   ....[16]....
        /*00e4*/ 	.word	0x0001e2e0


	//   ....[17]....
        /*00e8*/ 	.word	0x0001e2f0


	//   ....[18]....
        /*00ec*/ 	.word	0x0001e300


	//   ....[19]....
        /*00f0*/ 	.word	0x0001e330


	//   ....[20]....
        /*00f4*/ 	.word	0x0001e350


	//   ....[21]....
        /*00f8*/ 	.word	0x0001e370


	//   ....[22]....
        /*00fc*/ 	.word	0x0001e390


	//   ....[23]....
        /*0100*/ 	.word	0x0001e3b0


	//----- nvinfo : EIATTR_SYSCALL_OFFSETS
	.align		4
.L_746:
        /*0104*/ 	.byte	0x04, 0x46
        /*0106*/ 	.short	(.L_748 - .L_747)


	//   ....[0]....
.L_747:
        /*0108*/ 	.word	0x000014d0


	//   ....[1]....
        /*010c*/ 	.word	0x0001ec80


	//   ....[2]....
        /*0110*/ 	.word	0x0001ede0


	//   ....[3]....
        /*0114*/ 	.word	0x0001ef40


	//   ....[4]....
        /*0118*/ 	.word	0x0001f0a0


	//   ....[5]....
        /*011c*/ 	.word	0x0001f290


	//   ....[6]....
        /*0120*/ 	.word	0x0001f4d0


	//   ....[7]....
        /*0124*/ 	.word	0x0001f630


	//   ....[8]....
        /*0128*/ 	.word	0x0001f790


	//   ....[9]....
        /*012c*/ 	.word	0x0001f8f0


	//   ....[10]....
        /*0130*/ 	.word	0x0001fa40


	//   ....[11]....
        /*0134*/ 	.word	0x0001fb30


	//   ....[12]....
        /*0138*/ 	.word	0x0001fc20


	//   ....[13]....
        /*013c*/ 	.word	0x0001fd10


	//   ....[14]....
        /*0140*/ 	.word	0x000203d0


	//   ....[15]....
        /*0144*/ 	.word	0x00020530


	//   ....[16]....
        /*0148*/ 	.word	0x00020690


	//   ....[17]....
        /*014c*/ 	.word	0x000207f0


	//   ....[18]....
        /*0150*/ 	.word	0x000209e0


	//   ....[19]....
        /*0154*/ 	.word	0x00020c00


	//   ....[20]....
        /*0158*/ 	.word	0x00020d60


	//   ....[21]....
        /*015c*/ 	.word	0x00020ec0


	//   ....[22]....
        /*0160*/ 	.word	0x00021020


	//   ....[23]....
        /*0164*/ 	.word	0x00021170


	//   ....[24]....
        /*0168*/ 	.word	0x00021260


	//   ....[25]....
        /*016c*/ 	.word	0x00021350


	//   ....[26]....
        /*0170*/ 	.word	0x00021440


	//----- nvinfo : EIATTR_EXIT_INSTR_OFFSETS
	.align		4
.L_748:
        /*0174*/ 	.byte	0x04, 0x1c
        /*0176*/ 	.short	(.L_750 - .L_749)


	//   ....[0]....
.L_749:
        /*0178*/ 	.word	0x0001ca90


	//   ....[1]....
        /*017c*/ 	.word	0x0001e650


	//   ....[2]....
        /*0180*/ 	.word	0x0001f0f0


	//   ....[3]....
        /*0184*/ 	.word	0x0001f180


	//   ....[4]....
        /*0188*/ 	.word	0x0001f940


	//   ....[5]....
        /*018c*/ 	.word	0x0001fd20


	//   ....[6]....
        /*0190*/ 	.word	0x0001fd50


	//   ....[7]....
        /*0194*/ 	.word	0x0001fd90


	//   ....[8]....
        /*0198*/ 	.word	0x0001fdd0


	//   ....[9]....
        /*019c*/ 	.word	0x00020840


	//   ....[10]....
        /*01a0*/ 	.word	0x000208d0


	//   ....[11]....
        /*01a4*/ 	.word	0x00021070


	//   ....[12]....
        /*01a8*/ 	.word	0x00021450


	//----- nvinfo : EIATTR_MAX_THREADS
	.align		4
.L_750:
        /*01ac*/ 	.byte	0x04, 0x05
        /*01ae*/ 	.short	(.L_752 - .L_751)
.L_751:
        /*01b0*/ 	.word	0x00000080
        /*01b4*/ 	.word	0x00000001
        /*01b8*/ 	.word	0x00000001


	//----- nvinfo : EIATTR_CRS_STACK_SIZE
	.align		4
.L_752:
        /*01bc*/ 	.byte	0x04, 0x1e
        /*01be*/ 	.short	(.L_754 - .L_753)
.L_753:
        /*01c0*/ 	.word	0x00000000


	//----- nvinfo : EIATTR_CBANK_PARAM_SIZE
	.align		4
.L_754:
        /*01c4*/ 	.byte	0x03, 0x19
        /*01c6*/ 	.short	0x0428


	//----- nvinfo : EIATTR_PARAM_CBANK
	.align		4
        /*01c8*/ 	.byte	0x04, 0x0a
        /*01ca*/ 	.short	(.L_756 - .L_755)
	.align		4
.L_755:
        /*01cc*/ 	.word	index@(.nv.constant0._ZN2at6native13reduce_kernelILi128ELi4ENS0_8ReduceOpIiNS0_9ArgMinOpsIiEEjlLi4ELi4EEEEEvT1_)
        /*01d0*/ 	.short	0x0210
        /*01d2*/ 	.short	0x0428


	//----- nvinfo : EIATTR_SW_WAR
	.align		4
.L_756:
        /*01d4*/ 	.byte	0x04, 0x36
        /*01d6*/ 	.short	(.L_758 - .L_757)
.L_757:
        /*01d8*/ 	.word	0x00000008
.L_758:


//--------------------- .nv.info._ZN2at6native13reduce_kernelILi512ELi1ENS0_8ReduceOpIaNS0_9ArgMinOpsIaEEjlLi4ELi4EEEEEvT1_ --------------------------
	.section	.nv.info._ZN2at6native13reduce_kernelILi512ELi1ENS0_8ReduceOpIaNS0_9ArgMinOpsIaEEjlLi4ELi4EEEEEvT1_,"",@"SHT_CUDA_INFO"
	.sectionflags	@""
	.align	4


	//----- nvinfo : EIATTR_CUDA_API_VERSION
	.align		4
        /*0000*/ 	.byte	0x04, 0x37
        /*0002*/ 	.short	(.L_760 - .L_759)
.L_759:
        /*0004*/ 	.word	0x00000082


	//----- nvinfo : EIATTR_KPARAM_INFO
	.align		4
.L_760:
        /*0008*/ 	.byte	0x04, 0x17
        /*000a*/ 	.short	(.L_762 - .L_761)
.L_761:
        /*000c*/ 	.word	0x00000000
        /*0010*/ 	.short	0x0000
        /*0012*/ 	.short	0x0000
        /*0014*/ 	.byte	0x00, 0xf0, 0xa1, 0x10


	//----- nvinfo : EIATTR_SPARSE_MMA_MASK
	.align		4
.L_762:
        /*0018*/ 	.byte	0x03, 0x50
        /*001a*/ 	.short	0x0000


	//----- nvinfo : EIATTR_MAXREG_COUNT
	.align		4
        /*001c*/ 	.byte	0x03, 0x1b
        /*001e*/ 	.short	0x0020


	//----- nvinfo : EIATTR_NUM_BARRIERS
	.align		4
        /*0020*/ 	.byte	0x02, 0x4c
        /*0022*/ 	.byte	0x01
	.zero		1


	//----- nvinfo : EIATTR_EXTERNS
	.align		4
        /*0024*/ 	.byte	0x04, 0x0f
        /*0026*/ 	.short	(.L_764 - .L_763)


	//   ....[0]....
	.align		4
.L_763:
        /*0028*/ 	.word	index@(__assertfail)


	//----- nvinfo : EIATTR_ANNOTATIONS
	.align		4
.L_764:
        /*002c*/ 	.byte	0x04, 0x55
        /*002e*/ 	.short	(.L_766 - .L_765)


	//   ....[0]....
.L_765:
        /* <DEDUP_REMOVED lines=46> */
        /*0304*/ 	.byte	0x00, 0xbd, 0x00, 0x00


	//----- nvinfo : EIATTR_MERCURY_ISA_VERSION
	.align		4
.L_766:
        /*0308*/ 	.byte	0x03, 0x5f
        /*030a*/ 	.short	0x0101


	//----- nvinfo : EIATTR_INT_WARP_WIDE_INSTR_OFFSETS
	.align		4
        /*030c*/ 	.byte	0x04, 0x31
        /*030e*/ 	.short	(.L_768 - .L_767)


	//   ....[0]....
.L_767:
        /*0310*/ 	.word	0x00011a50


	//   ....[1]....
        /*0314*/ 	.word	0x00011b40


	//----- nvinfo : EIATTR_COOP_GROUP_MASK_REGIDS
	.align		4
.L_768:
        /*0318*/ 	.byte	0x04, 0x29
        /*031a*/ 	.short	(.L_770 - .L_769)


	//   ....[0]....
.L_769:
        /*031c*/ 	.word	0xffffffff


	//   ....[1]....
        /*0320*/ 	.word	0xffffffff


	//   ....[2]....
        /*0324*/ 	.word	0xffffffff


	//   ....[3]....
        /*0328*/ 	.word	0xffffffff


	//   ....[4]....
        /*032c*/ 	.word	0xffffffff


	//   ....[5]....
        /*0330*/ 	.word	0xffffffff


	//----- nvinfo : EIATTR_COOP_GROUP_INSTR_OFFSETS
	.align		4
.L_770:
        /*0334*/ 	.byte	0x04, 0x28
        /*0336*/ 	.short	(.L_772 - .L_771)


	//   ....[0]....
.L_771:
        /*0338*/ 	.word	0x0000e980


	//   ....[1]....
        /*033c*/ 	.word	0x0000e9b0


	//   ....[2]....
        /*0340*/ 	.word	0x0000e9d0


	//   ....[3]....
        /*0344*/ 	.word	0x00012730


	//   ....[4]....
        /*0348*/ 	.word	0x00012760


	//   ....[5]....
        /*034c*/ 	.word	0x00012780


	//----- nvinfo : EIATTR_SYSCALL_OFFSETS
	.align		4
.L_772:
        /*0350*/ 	.byte	0x04, 0x46
        /*0352*/ 	.short	(.L_774 - .L_773)


	//   ....[0]....
.L_773:
        /*0354*/ 	.word	0x00012bb0


	//   ....[1]....
        /*0358*/ 	.word	0x00012d40


	//   ....[2]....
        /*035c*/ 	.word	0x00012eb0


	//   ....[3]....
        /*0360*/ 	.word	0x00013000


	//   ....[4]....
        /*0364*/ 	.word	0x00013440


	//   ....[5]....
        /*0368*/ 	.word	0x000135d0


	//   ....[6]....
        /*036c*/ 	.word	0x00013740


	//   ....[7]....
        /*0370*/ 	.word	0x00013890


	//----- nvinfo : EIATTR_EXIT_INSTR_OFFSETS
	.align		4
.L_774:
        /*0374*/ 	.byte	0x04, 0x1c
        /*0376*/ 	.short	(.L_776 - .L_775)


	//   ....[0]....
.L_775:
        /*0378*/ 	.word	0x00011be0


	//   ....[1]....
        /*037c*/ 	.word	0x00012890


	//   ....[2]....
        /*0380*/ 	.word	0x00012c00


	//   ....[3]....
        /*0384*/ 	.word	0x00012c30


	//   ....[4]....
        /*0388*/ 	.word	0x00012f00


	//   ....[5]....
        /*038c*/ 	.word	0x00013010


	//   ....[6]....
        /*0390*/ 	.word	0x000130a0


	//   ....[7]....
        /*0394*/ 	.word	0x000130e0


	//   ....[8]....
        /*0398*/ 	.word	0x00013120


	//   ....[9]....
        /*039c*/ 	.word	0x00013490


	//   ....[10]....
        /*03a0*/ 	.word	0x000134c0


	//   ....[11]....
        /*03a4*/ 	.word	0x00013790


	//   ....[12]....
        /*03a8*/ 	.word	0x000138a0


	//----- nvinfo : EIATTR_MAX_THREADS
	.align		4
.L_776:
        /*03ac*/ 	.byte	0x04, 0x05
        /*03ae*/ 	.short	(.L_778 - .L_777)
.L_777:
        /*03b0*/ 	.word	0x00000200
        /*03b4*/ 	.word	0x00000001
        /*03b8*/ 	.word	0x00000001


	//----- nvinfo : EIATTR_CRS_STACK_SIZE
	.align		4
.L_778:
        /*03bc*/ 	.byte	0x04, 0x1e
        /*03be*/ 	.short	(.L_780 - .L_779)
.L_779:
        /*03c0*/ 	.word	0x00000000


	//----- nvinfo : EIATTR_CBANK_PARAM_SIZE
	.align		4
.L_780:
        /*03c4*/ 	.byte	0x03, 0x19
        /*03c6*/ 	.short	0x0428


	//----- nvinfo : EIATTR_PARAM_CBANK
	.align		4
        /*03c8*/ 	.byte	0x04, 0x0a
        /*03ca*/ 	.short	(.L_782 - .L_781)
	.align		4
.L_781:
        /*03cc*/ 	.word	index@(.nv.constant0._ZN2at6native13reduce_kernelILi512ELi1ENS0_8ReduceOpIaNS0_9ArgMinOpsIaEEjlLi4ELi4EEEEEvT1_)
        /*03d0*/ 	.short	0x0210
        /*03d2*/ 	.short	0x0428


	//----- nvinfo : EIATTR_SW_WAR
	.align		4
.L_782:
        /*03d4*/ 	.byte	0x04, 0x36
        /*03d6*/ 	.short	(.L_784 - .L_783)
.L_783:
        /*03d8*/ 	.word	0x00000008
.L_784:


//--------------------- .nv.info._ZN2at6native13reduce_kernelILi256ELi2ENS0_8ReduceOpIaNS0_9ArgMinOpsIaEEjlLi4ELi4EEEEEvT1_ --------------------------
	.section	.nv.info._ZN2at6native13reduce_kernelILi256ELi2ENS0_8ReduceOpIaNS0_9ArgMinOpsIaEEjlLi4ELi4EEEEEvT1_,"",@"SHT_CUDA_INFO"
	.sectionflags	@""
	.align	4


	//----- nvinfo : EIATTR_CUDA_API_VERSION
	.align		4
        /*0000*/ 	.byte	0x04, 0x37
        /*0002*/ 	.short	(.L_786 - .L_785)
.L_785:
        /*0004*/ 	.word	0x00000082


	//----- nvinfo : EIATTR_KPARAM_INFO
	.align		4
.L_786:
        /*0008*/ 	.byte	0x04, 0x17
        /*000a*/ 	.short	(.L_788 - .L_787)
.L_787:
        /*000c*/ 	.word	0x00000000
        /*0010*/ 	.short	0x0000
        /*0012*/ 	.short	0x0000
        /*0014*/ 	.byte	0x00, 0xf0, 0xa1, 0x10


	//----- nvinfo : EIATTR_SPARSE_MMA_MASK
	.align		4
.L_788:
        /*0018*/ 	.byte	0x03, 0x50
        /*001a*/ 	.short	0x0000


	//----- nvinfo : EIATTR_MAXREG_COUNT
	.align		4
        /*001c*/ 	.byte	0x03, 0x1b
        /*001e*/ 	.short	0x0040


	//----- nvinfo : EIATTR_NUM_BARRIERS
	.align		4
        /*0020*/ 	.byte	0x02, 0x4c
        /*0022*/ 	.byte	0x01
	.zero		1


	//----- nvinfo : EIATTR_EXTERNS
	.align		4
        /*0024*/ 	.byte	0x04, 0x0f
        /*0026*/ 	.short	(.L_790 - .L_789)


	//   ....[0]....
	.align		4
.L_789:
        /*0028*/ 	.word	index@(__assertfail)


	//----- nvinfo : EIATTR_MERCURY_ISA_VERSION
	.align		4
.L_790:
        /*002c*/ 	.byte	0x03, 0x5f
        /*002e*/ 	.short	0x0101


	//----- nvinfo : EIATTR_INT_WARP_WIDE_INSTR_OFFSETS
	.align		4
        /*0030*/ 	.byte	0x04, 0x31
        /*0032*/ 	.short	(.L_792 - .L_791)


	//   ....[0]....
.L_791:
        /*0034*/ 	.word	0x000162b0


	//   ....[1]....
        /*0038*/ 	.word	0x000163a0


	//----- nvinfo : EIATTR_COOP_GROUP_MASK_REGIDS
	.align		4
.L_792:
        /*003c*/ 	.byte	0x04, 0x29
        /*003e*/ 	.short	(.L_794 - .L_793)


	//   ....[0]....
.L_793:
        /*0040*/ 	.word	0xffffffff


	//   ....[1]....
        /*0044*/ 	.word	0xffffffff


	//   ....[2]....
        /*0048*/ 	.word	0xffffffff


	//   ....[3]....
        /*004c*/ 	.word	0xffffffff


	//   ....[4]....
        /*0050*/ 	.word	0xffffffff


	//   ....[5]....
        /*0054*/ 	.word	0xffffffff


	//   ....[6]....
        /*0058*/ 	.word	0xffffffff


	//   ....[7]....
        /*005c*/ 	.word	0xffffffff


	//   ....[8]....
        /*0060*/ 	.word	0xffffffff


	//   ....[9]....
        /*0064*/ 	.word	0xffffffff


	//   ....[10]....
        /*0068*/ 	.word	0xffffffff


	//   ....[11]....
        /*006c*/ 	.word	0xffffffff


	//----- nvinfo : EIATTR_COOP_GROUP_INSTR_OFFSETS
	.align		4
.L_794:
        /*0070*/ 	.byte	0x04, 0x28
        /*0072*/ 	.short	(.L_796 - .L_795)


	//   ....[0]....
.L_795:
        /*0074*/ 	.word	0x00010e10


	//   ....[1]....
        /*0078*/ 	.word	0x00010e40


	//   ....[2]....
        /*007c*/ 	.word	0x00010e70


	//   ....[3]....
        /*0080*/ 	.word	0x00010ea0


	//   ....[4]....
        /*0084*/ 	.word	0x00010eb0


	//   ....[5]....
        /*0088*/ 	.word	0x00010ec0


	//   ....[6]....
        /*008c*/ 	.word	0x000175a0


	//   ....[7]....
        /*0090*/ 	.word	0x000175d0


	//   ....[8]....
        /*0094*/ 	.word	0x00017600


	//   ....[9]....
        /*0098*/ 	.word	0x00017630


	//   ....[10]....
        /*009c*/ 	.word	0x00017640


	//   ....[11]....
        /*00a0*/ 	.word	0x00017650


	//----- nvinfo : EIATTR_SYSCALL_OFFSETS
	.align		4
.L_796:
        /*00a4*/ 	.byte	0x04, 0x46
        /*00a6*/ 	.short	(.L_798 - .L_797)


	//   ....[0]....
.L_797:
        /*00a8*/ 	.word	0x00001480


	//   ....[1]....
        /*00ac*/ 	.word	0x00017c90


	//   ....[2]....
        /*00b0*/ 	.word	0x00017df0


	//   ....[3]....
        /*00b4*/ 	.word	0x00017fa0


	//   ....[4]....
        /*00b8*/ 	.word	0x00018130


	//   ....[5]....
        /*00bc*/ 	.word	0x00018290


	//   ....[6]....
        /*00c0*/ 	.word	0x000183e0


	//   ....[7]....
        /*00c4*/ 	.word	0x000184d0


	//   ....[8]....
        /*00c8*/ 	.word	0x000189e0


	//   ....[9]....
        /*00cc*/ 	.word	0x00018b40


	//   ....[10]....
        /*00d0*/ 	.word	0x00018cf0


	//   ....[11]....
        /*00d4*/ 	.word	0x00018e80


	//   ....[12]....
        /*00d8*/ 	.word	0x00018fe0


	//   ....[13]....
        /*00dc*/ 	.word	0x00019130


	//   ....[14]....
        /*00e0*/ 	.word	0x00019220


	//----- nvinfo : EIATTR_EXIT_INSTR_OFFSETS
	.align		4
.L_798:
        /*00e4*/ 	.byte	0x04, 0x1c
        /*00e6*/ 	.short	(.L_800 - .L_799)


	//   ....[0]....
.L_799:
        /*00e8*/ 	.word	0x00016460


	//   ....[1]....
        /*00ec*/ 	.word	0x00017840


	//   ....[2]....
        /*00f0*/ 	.word	0x00017e40


	//   ....[3]....
        /*00f4*/ 	.word	0x00017e90


	//   ....[4]....
        /*00f8*/ 	.word	0x000182e0


	//   ....[5]....
        /*00fc*/ 	.word	0x000184e0


	//   ....[6]....
        /*0100*/ 	.word	0x00018510


	//   ....[7]....
        /*0104*/ 	.word	0x00018550


	//   ....[8]....
        /*0108*/ 	.word	0x00018590


	//   ....[9]....
        /*010c*/ 	.word	0x00018b90


	//   ....[10]....
        /*0110*/ 	.word	0x00018be0


	//   ....[11]....
        /*0114*/ 	.word	0x00019030


	//   ....[12]....
        /*0118*/ 	.word	0x00019230


	//----- nvinfo : EIATTR_MAX_THREADS
	.align		4
.L_800:
        /*011c*/ 	.byte	0x04, 0x05
        /*011e*/ 	.short	(.L_802 - .L_801)
.L_801:
        /*0120*/ 	.word	0x00000100
        /*0124*/ 	.word	0x00000001
        /*0128*/ 	.word	0x00000001


	//----- nvinfo : EIATTR_CRS_STACK_SIZE
	.align		4
.L_802:
        /*012c*/ 	.byte	0x04, 0x1e
        /*012e*/ 	.short	(.L_804 - .L_803)
.L_803:
        /*0130*/ 	.word	0x00000000


	//----- nvinfo : EIATTR_CBANK_PARAM_SIZE
	.align		4
.L_804:
        /*0134*/ 	.byte	0x03, 0x19
        /*0136*/ 	.short	0x0428


	//----- nvinfo : EIATTR_PARAM_CBANK
	.align		4
        /*0138*/ 	.byte	0x04, 0x0a
        /*013a*/ 	.short	(.L_806 - .L_805)
	.align		4
.L_805:
        /*013c*/ 	.word	index@(.nv.constant0._ZN2at6native13reduce_kernelILi256ELi2ENS0_8ReduceOpIaNS0_9ArgMinOpsIaEEjlLi4ELi4EEEEEvT1_)
        /*0140*/ 	.short	0x0210
        /*0142*/ 	.short	0x0428


	//----- nvinfo : EIATTR_SW_WAR
	.align		4
.L_806:
        /*0144*/ 	.byte	0x04, 0x36
        /*0146*/ 	.short	(.L_808 - .L_807)
.L_807:
        /*0148*/ 	.word	0x00000008
.L_808:


//--------------------- .nv.info._ZN2at6native13reduce_kernelILi128ELi4ENS0_8ReduceOpIaNS0_9ArgMinOpsIaEEjlLi4ELi4EEEEEvT1_ --------------------------
	.section	.nv.info._ZN2at6native13reduce_kernelILi128ELi4ENS0_8ReduceOpIaNS0_9ArgMinOpsIaEEjlLi4ELi4EEEEEvT1_,"",@"SHT_CUDA_INFO"
	.sectionflags	@""
	.align	4


	//----- nvinfo : EIATTR_CUDA_API_VERSION
	.align		4
        /*0000*/ 	.byte	0x04, 0x37
        /*0002*/ 	.short	(.L_810 - .L_809)
.L_809:
        /*0004*/ 	.word	0x00000082


	//----- nvinfo : EIATTR_KPARAM_INFO
	.align		4
.L_810:
        /*0008*/ 	.byte	0x04, 0x17
        /*000a*/ 	.short	(.L_812 - .L_811)
.L_811:
        /*000c*/ 	.word	0x00000000
        /*0010*/ 	.short	0x0000
        /*0012*/ 	.short	0x0000
        /*0014*/ 	.byte	0x00, 0xf0, 0xa1, 0x10


	//----- nvinfo : EIATTR_SPARSE_MMA_MASK
	.align		4
.L_812:
        /*0018*/ 	.byte	0x03, 0x50
        /*001a*/ 	.short	0x0000


	//----- nvinfo : EIATTR_MAXREG_COUNT
	.align		4
        /*001c*/ 	.byte	0x03, 0x1b
        /*001e*/ 	.short	0x0080


	//----- nvinfo : EIATTR_NUM_BARRIERS
	.align		4
        /*0020*/ 	.byte	0x02, 0x4c
        /*0022*/ 	.byte	0x01
	.zero		1


	//----- nvinfo : EIATTR_EXTERNS
	.align		4
        /*0024*/ 	.byte	0x04, 0x0f
        /*0026*/ 	.short	(.L_814 - .L_813)


	//   ....[0]....
	.align		4
.L_813:
        /*0028*/ 	.word	index@(__assertfail)


	//----- nvinfo : EIATTR_MERCURY_ISA_VERSION
	.align		4
.L_814:
        /*002c*/ 	.byte	0x03, 0x5f
        /*002e*/ 	.short	0x0101


	//----- nvinfo : EIATTR_INT_WARP_WIDE_INSTR_OFFSETS
	.align		4
        /*0030*/ 	.byte	0x04, 0x31
        /*0032*/ 	.short	(.L_816 - .L_815)


	//   ....[0]....
.L_815:
        /*0034*/ 	.word	0x00020040


	//   ....[1]....
        /*0038*/ 	.word	0x00020130


	//----- nvinfo : EIATTR_COOP_GROUP_MASK_REGIDS
	.align		4
.L_816:
        /*003c*/ 	.byte	0x04, 0x29
        /*003e*/ 	.short	(.L_818 - .L_817)


	//   ....[0]....
.L_817:
        /*0040*/ 	.word	0xffffffff


	//   ....[1]....
        /*0044*/ 	.word	0xffffffff


	//   ....[2]....
        /*0048*/ 	.word	0xffffffff


	//   ....[3]....
        /*004c*/ 	.word	0xffffffff


	//   ....[4]....
        /*0050*/ 	.word	0xffffffff


	//   ....[5]....
        /*0054*/ 	.word	0xffffffff


	//   ....[6]....
        /*0058*/ 	.word	0xffffffff


	//   ....[7]....
        /*005c*/ 	.word	0xffffffff


	//   ....[8]....
        /*0060*/ 	.word	0xffffffff


	//   ....[9]....
        /*0064*/ 	.word	0xffffffff


	//   ....[10]....
        /*0068*/ 	.word	0xffffffff


	//   ....[11]....
        /*006c*/ 	.word	0xffffffff


	//   ....[12]....
        /*0070*/ 	.word	0xffffffff


	//   ....[13]....
        /*0074*/ 	.word	0xffffffff


	//   ....[14]....
        /*0078*/ 	.word	0xffffffff


	//   ....[15]....
        /*007c*/ 	.word	0xffffffff


	//   ....[16]....
        /*0080*/ 	.word	0xffffffff


	//   ....[17]....
        /*0084*/ 	.word	0xffffffff


	//   ....[18]....
        /*0088*/ 	.word	0xffffffff


	//   ....[19]....
        /*008c*/ 	.word	0xffffffff


	//   ....[20]....
        /*0090*/ 	.word	0xffffffff


	//   ....[21]....
        /*0094*/ 	.word	0xffffffff


	//   ....[22]....
        /*0098*/ 	.word	0xffffffff


	//   ....[23]....
        /*009c*/ 	.word	0xffffffff


	//----- nvinfo : EIATTR_COOP_GROUP_INSTR_OFFSETS
	.align		4
.L_818:
        /*00a0*/ 	.byte	0x04, 0x28
        /*00a2*/ 	.short	(.L_820 - .L_819)


	//   ....[0]....
.L_819:
        /*00a4*/ 	.word	0x000163d0


	//   ....[1]....
        /*00a8*/ 	.word	0x00016400


	//   ....[2]....
        /*00ac*/ 	.word	0x00016430


	//   ....[3]....
        /*00b0*/ 	.word	0x00016460


	//   ....[4]....
        /*00b4*/ 	.word	0x00016490


	//   ....[5]....
        /*00b8*/ 	.word	0x000164c0


	//   ....[6]....
        /*00bc*/ 	.word	0x000164f0


	//   ....[7]....
        /*00c0*/ 	.word	0x00016560


	//   ....[8]....
        /*00c4*/ 	.word	0x00016590


	//   ....[9]....
        /*00c8*/ 	.word	0x000165c0


	//   ....[10]....
        /*00cc*/ 	.word	0x000165f0


	//   ....[11]....
        /*00d0*/ 	.word	0x00016620


	//   ....[12]....
        /*00d4*/ 	.word	0x00021d30


	//   ....[13]....
        /*00d8*/ 	.word	0x00021d60


	//   ....[14]....
        /*00dc*/ 	.word	0x00021d90


	//   ....[15]....
        /*00e0*/ 	.word	0x00021dc0


	//   ....[16]....
        /*00e4*/ 	.word	0x00021df0


	//   ....[17]....
        /*00e8*/ 	.word	0x00021e20


	//   ....[18]....
        /*00ec*/ 	.word	0x00021e50


	//   ....[19]....
        /*00f0*/ 	.word	0x00021e80


	//   ....[20]....
        /*00f4*/ 	.word	0x00021ee0


	//   ....[21]....
        /*00f8*/ 	.word	0x00021f10


	//   ....[22]....
        /*00fc*/ 	.word	0x00021f40


	//   ....[23]....
        /*0100*/ 	.word	0x00021f70


	//----- nvinfo : EIATTR_SYSCALL_OFFSETS
	.align		4
.L_820:
        /*0104*/ 	.byte	0x04, 0x46
        /*0106*/ 	.short	(.L_822 - .L_821)


	//   ....[0]....
.L_821:
        /*0108*/ 	.word	0x000014c0


	//   ....[1]....
        /*010c*/ 	.word	0x00022950


	//   ....[2]....
        /*0110*/ 	.word	0x00022ab0


	//   ....[3]....
        /*0114*/ 	.word	0x00022c10


	//   ....[4]....
        /*0118*/ 	.word	0x00022d70


	//   ....[5]....
        /*011c*/ 	.word	0x00022f60


	//   ....[6]....
        /*0120*/ 	.word	0x00023190


	//   ....[7]....
        /*0124*/ 	.word	0x000232f0


	//   ....[8]....
        /*0128*/ 	.word	0x00023450


	//   ....[9]....
        /*012c*/ 	.word	0x000235b0


	//   ....[10]....
        /*0130*/ 	.word	0x00023700


	//   ....[11]....
        /*0134*/ 	.word	0x000237f0


	//   ....[12]....
        /*0138*/ 	.word	0x000238e0


	//   ....[13]....
        /*013c*/ 	.word	0x000239d0


	//   ....[14]....
        /*0140*/ 	.word	0x00024160


	//   ....[15]....
        /*0144*/ 	.word	0x000242c0


	//   ....[16]....
        /*0148*/ 	.word	0x00024420


	//   ....[17]....
        /*014c*/ 	.word	0x00024580


	//   ....[18]....
        /*0150*/ 	.word	0x00024770


	//   ....[19]....
        /*0154*/ 	.word	0x00024980


	//   ....[20]....
        /*0158*/ 	.word	0x00024ae0


	//   ....[21]....
        /*015c*/ 	.word	0x00024c40


	//   ....[22]....
        /*0160*/ 	.word	0x00024da0


	//   ....[23]....
        /*0164*/ 	.word	0x00024ef0


	//   ....[24]....
        /*0168*/ 	.word	0x00024fe0


	//   ....[25]....
        /*016c*/ 	.word	0x000250d0


	//   ....[26]....
        /*0170*/ 	.word	0x000251c0


	//----- nvinfo : EIATTR_EXIT_INSTR_OFFSETS
	.align		4
.L_822:
        /*0174*/ 	.byte	0x04, 0x1c
        /*0176*/ 	.short	(.L_824 - .L_823)


	//   ....[0]....
.L_823:
        /*0178*/ 	.word	0x000201f0


	//   ....[1]....
        /*017c*/ 	.word	0x00022260


	//   ....[2]....
        /*0180*/ 	.word	0x00022dc0


	//   ....[3]....
        /*0184*/ 	.word	0x00022e50


	//   ....[4]....
        /*0188*/ 	.word	0x00023600


	//   ....[5]....
        /*018c*/ 	.word	0x000239e0


	//   ....[6]....
        /*0190*/ 	.word	0x00023a10


	//   ....[7]....
        /*0194*/ 	.word	0x00023a50


	//   ....[8]....
        /*0198*/ 	.word	0x00023a90


	//   ....[9]....
        /*019c*/ 	.word	0x000245d0


	//   ....[10]....
        /*01a0*/ 	.word	0x00024660


	//   ....[11]....
        /*01a4*/ 	.word	0x00024df0


	//   ....[12]....
        /*01a8*/ 	.word	0x000251d0


	//----- nvinfo : EIATTR_MAX_THREADS
	.align		4
.L_824:
        /*01ac*/ 	.byte	0x04, 0x05
        /*01ae*/ 	.short	(.L_826 - .L_825)
.L_825:
        /*01b0*/ 	.word	0x00000080
        /*01b4*/ 	.word	0x00000001
        /*01b8*/ 	.word	0x00000001


	//----- nvinfo : EIATTR_CRS_STACK_SIZE
	.align		4
.L_826:
        /*01bc*/ 	.byte	0x04, 0x1e
        /*01be*/ 	.short	(.L_828 - .L_827)
.L_827:
        /*01c0*/ 	.word	0x00000000


	//----- nvinfo : EIATTR_CBANK_PARAM_SIZE
	.align		4
.L_828:
        /*01c4*/ 	.byte	0x03, 0x19
        /*01c6*/ 	.short	0x0428


	//----- nvinfo : EIATTR_PARAM_CBANK
	.align		4
        /*01c8*/ 	.byte	0x04, 0x0a
        /*01ca*/ 	.short	(.L_830 - .L_829)
	.align		4
.L_829:
        /*01cc*/ 	.word	index@(.nv.constant0._ZN2at6native13reduce_kernelILi128ELi4ENS0_8ReduceOpIaNS0_9ArgMinOpsIaEEjlLi4ELi4EEEEEvT1_)
        /*01d0*/ 	.short	0x0210
        /*01d2*/ 	.short	0x0428


	//----- nvinfo : EIATTR_SW_WAR
	.align		4
.L_830:
        /*01d4*/ 	.byte	0x04, 0x36
        /*01d6*/ 	.short	(.L_832 - .L_831)
.L_831:
        /*01d8*/ 	.word	0x00000008
.L_832:


//--------------------- .nv.info._ZN2at6native13reduce_kernelILi512ELi1ENS0_8ReduceOpIhNS0_9ArgMinOpsIhEEjlLi4ELi4EEEEEvT1_ --------------------------
	.section	.nv.info._ZN2at6native13reduce_kernelILi512ELi1ENS0_8ReduceOpIhNS0_9ArgMinOpsIhEEjlLi4ELi4EEEEEvT1_,"",@"SHT_CUDA_INFO"
	.sectionflags	@""
	.align	4


	//----- nvinfo : EIATTR_CUDA_API_VERSION
	.align		4
        /*0000*/ 	.byte	0x04, 0x37
        /*0002*/ 	.short	(.L_834 - .L_833)
.L_833:
        /*0004*/ 	.word	0x00000082


	//----- nvinfo : EIATTR_KPARAM_INFO
	.align		4
.L_834:
        /*0008*/ 	.byte	0x04, 0x17
        /*000a*/ 	.short	(.L_836 - .L_835)
.L_835:
        /*000c*/ 	.word	0x00000000
        /*0010*/ 	.short	0x0000
        /*0012*/ 	.short	0x0000
        /*0014*/ 	.byte	0x00, 0xf0, 0xa1, 0x10


	//----- nvinfo : EIATTR_SPARSE_MMA_MASK
	.align		4
.L_836:
        /*0018*/ 	.byte	0x03, 0x50
        /*001a*/ 	.short	0x0000


	//----- nvinfo : EIATTR_MAXREG_COUNT
	.align		4
        /*001c*/ 	.byte	0x03, 0x1b
        /*001e*/ 	.short	0x0020


	//----- nvinfo : EIATTR_NUM_BARRIERS
	.align		4
        /*0020*/ 	.byte	0x02, 0x4c
        /*0022*/ 	.byte	0x01
	.zero		1


	//----- nvinfo : EIATTR_EXTERNS
	.align		4
        /*0024*/ 	.byte	0x04, 0x0f
        /*0026*/ 	.short	(.L_838 - .L_837)


	//   ....[0]....
	.align		4
.L_837:
        /*0028*/ 	.word	index@(__assertfail)


	//----- nvinfo : EIATTR_ANNOTATIONS
	.align		4
.L_838:
        /*002c*/ 	.byte	0x04, 0x55
        /*002e*/ 	.short	(.L_840 - .L_839)


	//   ....[0]....
.L_839:
        /*0030*/ 	.word	0x00000001
        /*0034*/ 	.byte	0x00, 0x68, 0x00, 0x00, 0x01, 0x00, 0x00, 0x00, 0xd0, 0xae, 0x00, 0x00, 0x01, 0x00, 0x00, 0x00
        /*0044*/ 	.byte	0x10, 0xb2, 0x00, 0x00


	//----- nvinfo : EIATTR_MERCURY_ISA_VERSION
	.align		4
.L_840:
        /*0048*/ 	.byte	0x03, 0x5f
        /*004a*/ 	.short	0x0101


	//----- nvinfo : EIATTR_INT_WARP_WIDE_INSTR_OFFSETS
	.align		4
        /*004c*/ 	.byte	0x04, 0x31
        /*004e*/ 	.short	(.L_842 - .L_841)


	//   ....[0]....
.L_841:
        /*0050*/ 	.word	0x000109b0


	//   ....[1]....
        /*0054*/ 	.word	0x00010aa0


	//----- nvinfo : EIATTR_COOP_GROUP_MASK_REGIDS
	.align		4
.L_842:
        /*0058*/ 	.byte	0x04, 0x29
        /*005a*/ 	.short	(.L_844 - .L_843)


	//   ....[0]....
.L_843:
        /*005c*/ 	.word	0xffffffff


	//   ....[1]....
        /*0060*/ 	.word	0xffffffff


	//   ....[2]....
        /*0064*/ 	.word	0xffffffff


	//   ....[3]....
        /*0068*/ 	.word	0xffffffff


	//   ....[4]....
        /*006c*/ 	.word	0xffffffff


	//   ....[5]....
        /*0070*/ 	.word	0xffffffff


	//----- nvinfo : EIATTR_COOP_GROUP_INSTR_OFFSETS
	.align		4
.L_844:
        /*0074*/ 	.byte	0x04, 0x28
        /*0076*/ 	.short	(.L_846 - .L_845)


	//   ....[0]....
.L_845:
        /*0078*/ 	.word	0x0000d900


	//   ....[1]....
        /*007c*/ 	.word	0x0000d920


	//   ....[2]....
        /*0080*/ 	.word	0x0000d930


	//   ....[3]....
        /*0084*/ 	.word	0x00011690


	//   ....[4]....
        /*0088*/ 	.word	0x000116b0


	//   ....[5]....
        /*008c*/ 	.word	0x000116c0


	//----- nvinfo : EIATTR_SYSCALL_OFFSETS
	.align		4
.L_846:
        /*0090*/ 	.byte	0x04, 0x46
        /*0092*/ 	.short	(.L_848 - .L_847)


	//   ....[0]....
.L_847:
        /*0094*/ 	.word	0x00011ab0


	//   ....[1]....
        /*0098*/ 	.word	0x00011c40


	//   ....[2]....
        /*009c*/ 	.word	0x00011db0


	//   ....[3]....
        /*00a0*/ 	.word	0x00011f00


	//   ....[4]....
        /*00a4*/ 	.word	0x00012310


	//   ....[5]....
        /*00a8*/ 	.word	0x000124a0


	//   ....[6]....
        /*00ac*/ 	.word	0x00012610


	//   ....[7]....
        /*00b0*/ 	.word	0x00012760


	//----- nvinfo : EIATTR_EXIT_INSTR_OFFSETS
	.align		4
.L_848:
        /*00b4*/ 	.byte	0x04, 0x1c
        /*00b6*/ 	.short	(.L_850 - .L_849)


	//   ....[0]....
.L_849:
        /*00b8*/ 	.word	0x00010b40


	//   ....[1]....
        /*00bc*/ 	.word	0x000117c0


	//   ....[2]....
        /*00c0*/ 	.word	0x00011b00


	//   ....[3]....
        /*00c4*/ 	.word	0x00011b30


	//   ....[4]....
        /*00c8*/ 	.word	0x00011e00


	//   ....[5]....
        /*00cc*/ 	.word	0x00011f10


	//   ....[6]....
        /*00d0*/ 	.word	0x00011fa0


	//   ....[7]....
        /*00d4*/ 	.word	0x00011fe0


	//   ....[8]....
        /*00d8*/ 	.word	0x00012020


	//   ....[9]....
        /*00dc*/ 	.word	0x00012360


	//   ....[10]....
        /*00e0*/ 	.word	0x00012390


	//   ....[11]....
        /*00e4*/ 	.word	0x00012660


	//   ....[12]....
        /*00e8*/ 	.word	0x00012770


	//----- nvinfo : EIATTR_MAX_THREADS
	.align		4
.L_850:
        /*00ec*/ 	.byte	0x04, 0x05
        /*00ee*/ 	.short	(.L_852 - .L_851)
.L_851:
        /*00f0*/ 	.word	0x00000200
        /*00f4*/ 	.word	0x00000001
        /*00f8*/ 	.word	0x00000001


	//----- nvinfo : EIATTR_CRS_STACK_SIZE
	.align		4
.L_852:
        /*00fc*/ 	.byte	0x04, 0x1e
        /*00fe*/ 	.short	(.L_854 - .L_853)
.L_853:
        /*0100*/ 	.word	0x00000000


	//----- nvinfo : EIATTR_CBANK_PARAM_SIZE
	.align		4
.L_854:
        /*0104*/ 	.byte	0x03, 0x19
        /*0106*/ 	.short	0x0428


	//----- nvinfo : EIATTR_PARAM_CBANK
	.align		4
        /*0108*/ 	.byte	0x04, 0x0a
        /*010a*/ 	.short	(.L_856 - .L_855)
	.align		4
.L_855:
        /*010c*/ 	.word	index@(.nv.constant0._ZN2at6native13reduce_kernelILi512ELi1ENS0_8ReduceOpIhNS0_9ArgMinOpsIhEEjlLi4ELi4EEEEEvT1_)
        /*0110*/ 	.short	0x0210
        /*0112*/ 	.short	0x0428


	//----- nvinfo : EIATTR_SW_WAR
	.align		4
.L_856:
        /*0114*/ 	.byte	0x04, 0x36
        /*0116*/ 	.short	(.L_858 - .L_857)
.L_857:
        /*0118*/ 	.word	0x00000008
.L_858:


//--------------------- .nv.info._ZN2at6native13reduce_kernelILi256ELi2ENS0_8ReduceOpIhNS0_9ArgMinOpsIhEEjlLi4ELi4EEEEEvT1_ --------------------------
	.section	.nv.info._ZN2at6native13reduce_kernelILi256ELi2ENS0_8ReduceOpIhNS0_9ArgMinOpsIhEEjlLi4ELi4EEEEEvT1_,"",@"SHT_CUDA_INFO"
	.sectionflags	@""
	.align	4


	//----- nvinfo : EIATTR_CUDA_API_VERSION
	.align		4
        /*0000*/ 	.byte	0x04, 0x37
        /*0002*/ 	.short	(.L_860 - .L_859)
.L_859:
        /*0004*/ 	.word	0x00000082


	//----- nvinfo : EIATTR_KPARAM_INFO
	.align		4
.L_860:
        /*0008*/ 	.byte	0x04, 0x17
        /*000a*/ 	.short	(.L_862 - .L_861)
.L_861:
        /*000c*/ 	.word	0x00000000
        /*0010*/ 	.short	0x0000
        /*0012*/ 	.short	0x0000
        /*0014*/ 	.byte	0x00, 0xf0, 0xa1, 0x10


	//----- nvinfo : EIATTR_SPARSE_MMA_MASK
	.align		4
.L_862:
        /*0018*/ 	.byte	0x03, 0x50
        /*001a*/ 	.short	0x0000


	//----- nvinfo : EIATTR_MAXREG_COUNT
	.align		4
        /*001c*/ 	.byte	0x03, 0x1b
        /*001e*/ 	.short	0x0040


	//----- nvinfo : EIATTR_NUM_BARRIERS
	.align		4
        /*0020*/ 	.byte	0x02, 0x4c
        /*0022*/ 	.byte	0x01
	.zero		1


	//----- nvinfo : EIATTR_EXTERNS
	.align		4
        /*0024*/ 	.byte	0x04, 0x0f
        /*0026*/ 	.short	(.L_864 - .L_863)


	//   ....[0]....
	.align		4
.L_863:
        /*0028*/ 	.word	index@(__assertfail)


	//----- nvinfo : EIATTR_MERCURY_ISA_VERSION
	.align		4
.L_864:
        /*002c*/ 	.byte	0x03, 0x5f
        /*002e*/ 	.short	0x0101


	//----- nvinfo : EIATTR_INT_WARP_WIDE_INSTR_OFFSETS
	.align		4
        /*0030*/ 	.byte	0x04, 0x31
        /*0032*/ 	.short	(.L_866 - .L_865)


	//   ....[0]....
.L_865:
        /*0034*/ 	.word	0x00015420


	//   ....[1]....
        /*0038*/ 	.word	0x00015510


	//----- nvinfo : EIATTR_COOP_GROUP_MASK_REGIDS
	.align		4
.L_866:
        /*003c*/ 	.byte	0x04, 0x29
        /*003e*/ 	.short	(.L_868 - .L_867)


	//   ....[0]....
.L_867:
        /*0040*/ 	.word	0xffffffff


	//   ....[1]....
        /*0044*/ 	.word	0xffffffff


	//   ....[2]....
        /*0048*/ 	.word	0xffffffff


	//   ....[3]....
        /*004c*/ 	.word	0xffffffff


	//   ....[4]....
        /*0050*/ 	.word	0xffffffff


	//   ....[5]....
        /*0054*/ 	.word	0xffffffff


	//   ....[6]....
        /*0058*/ 	.word	0xffffffff


	//   ....[7]....
        /*005c*/ 	.word	0xffffffff


	//   ....[8]....
        /*0060*/ 	.word	0xffffffff


	//   ....[9]....
        /*0064*/ 	.word	0xffffffff


	//   ....[10]....
        /*0068*/ 	.word	0xffffffff


	//   ....[11]....
        /*006c*/ 	.word	0xffffffff


	//----- nvinfo : EIATTR_COOP_GROUP_INSTR_OFFSETS
	.align		4
.L_868:
        /*0070*/ 	.byte	0x04, 0x28
        /*0072*/ 	.short	(.L_870 - .L_869)


	//   ....[0]....
.L_869:
        /*0074*/ 	.word	0x0000ffe0


	//   ....[1]....
        /*0078*/ 	.word	0x00010010


	//   ....[2]....
        /*007c*/ 	.word	0x00010030


	//   ....[3]....
        /*0080*/ 	.word	0x00010040


	//   ....[4]....
        /*0084*/ 	.word	0x00010050


	//   ....[5]....
        /*0088*/ 	.word	0x00010060


	//   ....[6]....
        /*008c*/ 	.word	0x000165d0


	//   ....[7]....
        /*0090*/ 	.word	0x00016600


	//   ....[8]....
        /*0094*/ 	.word	0x00016620


	//   ....[9]....
        /*0098*/ 	.word	0x00016630


	//   ....[10]....
        /*009c*/ 	.word	0x00016640


	//   ....[11]....
        /*00a0*/ 	.word	0x00016650


	//----- nvinfo : EIATTR_SYSCALL_OFFSETS
	.align		4
.L_870:
        /*00a4*/ 	.byte	0x04, 0x46
        /*00a6*/ 	.short	(.L_872 - .L_871)


	//   ....[0]....
.L_871:
        /*00a8*/ 	.word	0x00001480


	//   ....[1]....
        /*00ac*/ 	.word	0x00016c10


	//   ....[2]....
        /*00b0*/ 	.word	0x00016d70


	//   ....[3]....
        /*00b4*/ 	.word	0x00016f20


	//   ....[4]....
        /*00b8*/ 	.word	0x000170b0


	//   ....[5]....
        /*00bc*/ 	.word	0x00017210


	//   ....[6]....
        /*00c0*/ 	.word	0x00017360


	//   ....[7]....
        /*00c4*/ 	.word	0x00017450


	//   ....[8]....
        /*00c8*/ 	.word	0x00017910


	//   ....[9]....
        /*00cc*/ 	.word	0x00017a70


	//   ....[10]....
        /*00d0*/ 	.word	0x00017c20


	//   ....[11]....
        /*00d4*/ 	.word	0x00017db0


	//   ....[12]....
        /*00d8*/ 	.word	0x00017f10


	//   ....[13]....
        /*00dc*/ 	.word	0x00018060


	//   ....[14]....
        /*00e0*/ 	.word	0x00018150


	//----- nvinfo : EIATTR_EXIT_INSTR_OFFSETS
	.align		4
.L_872:
        /*00e4*/ 	.byte	0x04, 0x1c
        /*00e6*/ 	.short	(.L_874 - .L_873)


	//   ....[0]....
.L_873:
        /*00e8*/ 	.word	0x000155d0


	//   ....[1]....
        /*00ec*/ 	.word	0x00016810


	//   ....[2]....
        /*00f0*/ 	.word	0x00016dc0


	//   ....[3]....
        /*00f4*/ 	.word	0x00016e10


	//   ....[4]....
        /*00f8*/ 	.word	0x00017260


	//   ....[5]....
        /*00fc*/ 	.word	0x00017460


	//   ....[6]....
        /*0100*/ 	.word	0x00017490


	//   ....[7]....
        /*0104*/ 	.word	0x000174d0


	//   ....[8]....
        /*0108*/ 	.word	0x00017510


	//   ....[9]....
        /*010c*/ 	.word	0x00017ac0


	//   ....[10]....
        /*0110*/ 	.word	0x00017b10


	//   ....[11]....
        /*0114*/ 	.word	0x00017f60


	//   ....[12]....
        /*0118*/ 	.word	0x00018160


	//----- nvinfo : EIATTR_MAX_THREADS
	.align		4
.L_874:
        /*011c*/ 	.byte	0x04, 0x05
        /*011e*/ 	.short	(.L_876 - .L_875)
.L_875:
        /*0120*/ 	.word	0x00000100
        /*0124*/ 	.word	0x00000001
        /*0128*/ 	.word	0x00000001


	//----- nvinfo : EIATTR_CRS_STACK_SIZE
	.align		4
.L_876:
        /*012c*/ 	.byte	0x04, 0x1e
        /*012e*/ 	.short	(.L_878 - .L_877)
.L_877:
        /*0130*/ 	.word	0x00000000


	//----- nvinfo : EIATTR_CBANK_PARAM_SIZE
	.align		4
.L_878:
        /*0134*/ 	.byte	0x03, 0x19
        /*0136*/ 	.short	0x0428


	//----- nvinfo : EIATTR_PARAM_CBANK
	.align		4
        /*0138*/ 	.byte	0x04, 0x0a
        /*013a*/ 	.short	(.L_880 - .L_879)
	.align		4
.L_879:
        /*013c*/ 	.word	index@(.nv.constant0._ZN2at6native13reduce_kernelILi256ELi2ENS0_8ReduceOpIhNS0_9ArgMinOpsIhEEjlLi4ELi4EEEEEvT1_)
        /*0140*/ 	.short	0x0210
        /*0142*/ 	.short	0x0428


	//----- nvinfo : EIATTR_SW_WAR
	.align		4
.L_880:
        /*0144*/ 	.byte	0x04, 0x36
        /*0146*/ 	.short	(.L_882 - .L_881)
.L_881:
        /*0148*/ 	.word	0x00000008
.L_882:


//--------------------- .nv.info._ZN2at6native13reduce_kernelILi128ELi4ENS0_8ReduceOpIhNS0_9ArgMinOpsIhEEjlLi4ELi4EEEEEvT1_ --------------------------
	.section	.nv.info._ZN2at6native13reduce_kernelILi128ELi4ENS0_8ReduceOpIhNS0_9ArgMinOpsIhEEjlLi4ELi4EEEEEvT1_,"",@"SHT_CUDA_INFO"
	.sectionflags	@""
	.align	4


	//----- nvinfo : EIATTR_CUDA_API_VERSION
	.align		4
        /*0000*/ 	.byte	0x04, 0x37
        /*0002*/ 	.short	(.L_884 - .L_883)
.L_883:
        /*0004*/ 	.word	0x00000082


	//----- nvinfo : EIATTR_KPARAM_INFO
	.align		4
.L_884:
        /*0008*/ 	.byte	0x04, 0x17
        /*000a*/ 	.short	(.L_886 - .L_885)
.L_885:
        /*000c*/ 	.word	0x00000000
        /*0010*/ 	.short	0x0000
        /*0012*/ 	.short	0x0000
        /*0014*/ 	.byte	0x00, 0xf0, 0xa1, 0x10


	//----- nvinfo : EIATTR_SPARSE_MMA_MASK
	.align		4
.L_886:
        /*0018*/ 	.byte	0x03, 0x50
        /*001a*/ 	.short	0x0000


	//----- nvinfo : EIATTR_MAXREG_COUNT
	.align		4
        /*001c*/ 	.byte	0x03, 0x1b
        /*001e*/ 	.short	0x0080


	//----- nvinfo : EIATTR_NUM_BARRIERS
	.align		4
        /*0020*/ 	.byte	0x02, 0x4c
        /*0022*/ 	.byte	0x01
	.zero		1


	//----- nvinfo : EIATTR_EXTERNS
	.align		4
        /*0024*/ 	.byte	0x04, 0x0f
        /*0026*/ 	.short	(.L_888 - .L_887)


	//   ....[0]....
	.align		4
.L_887:
        /*0028*/ 	.word	index@(__assertfail)


	//----- nvinfo : EIATTR_MERCURY_ISA_VERSION
	.align		4
.L_888:
        /*002c*/ 	.byte	0x03, 0x5f
        /*002e*/ 	.short	0x0101


	//----- nvinfo : EIATTR_INT_WARP_WIDE_INSTR_OFFSETS
	.align		4
        /*0030*/ 	.byte	0x04, 0x31
        /*0032*/ 	.short	(.L_890 - .L_889)


	//   ....[0]....
.L_889:
        /*0034*/ 	.word	0x0001e730


	//   ....[1]....
        /*0038*/ 	.word	0x0001e820


	//----- nvinfo : EIATTR_COOP_GROUP_MASK_REGIDS
	.align		4
.L_890:
        /*003c*/ 	.byte	0x04, 0x29
        /*003e*/ 	.short	(.L_892 - .L_891)


	//   ....[0]....
.L_891:
        /*0040*/ 	.word	0xffffffff


	//   ....[1]....
        /*0044*/ 	.word	0xffffffff


	//   ....[2]....
        /*0048*/ 	.word	0xffffffff


	//   ....[3]....
        /*004c*/ 	.word	0xffffffff


	//   ....[4]....
        /*0050*/ 	.word	0xffffffff


	//   ....[5]....
        /*0054*/ 	.word	0xffffffff


	//   ....[6]....
        /*0058*/ 	.word	0xffffffff


	//   ....[7]....
        /*005c*/ 	.word	0xffffffff


	//   ....[8]....
        /*0060*/ 	.word	0xffffffff


	//   ....[9]....
        /*0064*/ 	.word	0xffffffff


	//   ....[10]....
        /*0068*/ 	.word	0xffffffff


	//   ....[11]....
        /*006c*/ 	.word	0xffffffff


	//   ....[12]....
        /*0070*/ 	.word	0xffffffff


	//   ....[13]....
        /*0074*/ 	.word	0xffffffff


	//   ....[14]....
        /*0078*/ 	.word	0xffffffff


	//   ....[15]....
        /*007c*/ 	.word	0xffffffff


	//   ....[16]....
        /*0080*/ 	.word	0xffffffff


	//   ....[17]....
        /*0084*/ 	.word	0xffffffff


	//   ....[18]....
        /*0088*/ 	.word	0xffffffff


	//   ....[19]....
        /*008c*/ 	.word	0xffffffff


	//   ....[20]....
        /*0090*/ 	.word	0xffffffff


	//   ....[21]....
        /*0094*/ 	.word	0xffffffff


	//   ....[22]....
        /*0098*/ 	.word	0xffffffff


	//   ....[23]....
        /*009c*/ 	.word	0xffffffff


	//----- nvinfo : EIATTR_COOP_GROUP_INSTR_OFFSETS
	.align		4
.L_892:
        /*00a0*/ 	.byte	0x04, 0x28
        /*00a2*/ 	.short	(.L_894 - .L_893)


	//   ....[0]....
.L_893:
        /*00a4*/ 	.word	0x00014b60


	//   ....[1]....
        /*00a8*/ 	.word	0x00014b90


	//   ....[2]....
        /*00ac*/ 	.word	0x00014bc0


	//   ....[3]....
        /*00b0*/ 	.word	0x00014bf0


	//   ....[4]....
        /*00b4*/ 	.word	0x00014c10


	//   ....[5]....
        /*00b8*/ 	.word	0x00014c20


	//   ....[6]....
        /*00bc*/ 	.word	0x00014c30


	//   ....[7]....
        /*00c0*/ 	.word	0x00014c50


	//   ....[8]....
        /*00c4*/ 	.word	0x00014c70


	//   ....[9]....
        /*00c8*/ 	.word	0x00014c90


	//   ....[10]....
        /*00cc*/ 	.word	0x00014cc0


	//   ....[11]....
        /*00d0*/ 	.word	0x00014cf0


	//   ....[12]....
        /*00d4*/ 	.word	0x00020220


	//   ....[13]....
        /*00d8*/ 	.word	0x00020250


	//   ....[14]....
        /*00dc*/ 	.word	0x00020280


	//   ....[15]....
        /*00e0*/ 	.word	0x000202b0


	//   ....[16]....
        /*00e4*/ 	.word	0x000202d0


	//   ....[17]....
        /*00e8*/ 	.word	0x000202e0


	//   ....[18]....
        /*00ec*/ 	.word	0x000202f0


	//   ....[19]....
        /*00f0*/ 	.word	0x00020310


	//   ....[20]....
        /*00f4*/ 	.word	0x00020330


	//   ....[21]....
        /*00f8*/ 	.word	0x00020350


	//   ....[22]....
        /*00fc*/ 	.word	0x00020380


	//   ....[23]....
        /*0100*/ 	.word	0x000203b0


	//----- nvinfo : EIATTR_SYSCALL_OFFSETS
	.align		4
.L_894:
        /*0104*/ 	.byte	0x04, 0x46
        /*0106*/ 	.short	(.L_896 - .L_895)


	//   ....[0]....
.L_895:
        /*0108*/ 	.word	0x000014e0


	//   ....[1]....
        /*010c*/ 	.word	0x00020cf0


	//   ....[2]....
        /*0110*/ 	.word	0x00020e50


	//   ....[3]....
        /*0114*/ 	.word	0x00020fb0


	//   ....[4]....
        /*0118*/ 	.word	0x00021110


	//   ....[5]....
        /*011c*/ 	.word	0x00021300


	//   ....[6]....
        /*0120*/ 	.word	0x00021530


	//   ....[7]....
        /*0124*/ 	.word	0x00021690


	//   ....[8]....
        /*0128*/ 	.word	0x000217f0


	//   ....[9]....
        /*012c*/ 	.word	0x00021950


	//   ....[10]....
        /*0130*/ 	.word	0x00021aa0


	//   ....[11]....
        /*0134*/ 	.word	0x00021b90


	//   ....[12]....
        /*0138*/ 	.word	0x00021c80


	//   ....[13]....
        /*013c*/ 	.word	0x00021d70


	//   ....[14]....
        /*0140*/ 	.word	0x00022440


	//   ....[15]....
        /*0144*/ 	.word	0x000225a0


	//   ....[16]....
        /*0148*/ 	.word	0x00022700


	//   ....[17]....
        /*014c*/ 	.word	0x00022860


	//   ....[18]....
        /*0150*/ 	.word	0x00022a50


	//   ....[19]....
        /*0154*/ 	.word	0x00022c40


	//   ....[20]....
        /*0158*/ 	.word	0x00022da0


	//   ....[21]....
        /*015c*/ 	.word	0x00022f00


	//   ....[22]....
        /*0160*/ 	.word	0x00023060


	//   ....[23]....
        /*0164*/ 	.word	0x000231b0


	//   ....[24]....
        /*0168*/ 	.word	0x000232a0


	//   ....[25]....
        /*016c*/ 	.word	0x00023390


	//   ....[26]....
        /*0170*/ 	.word	0x00023480


	//----- nvinfo : EIATTR_EXIT_INSTR_OFFSETS
	.align		4
.L_896:
        /*0174*/ 	.byte	0x04, 0x1c
        /*0176*/ 	.short	(.L_898 - .L_897)


	//   ....[0]....
.L_897:
        /*0178*/ 	.word	0x0001e8e0


	//   ....[1]....
        /*017c*/ 	.word	0x00020680


	//   ....[2]....
        /*0180*/ 	.word	0x00021160


	//   ....[3]....
        /*0184*/ 	.word	0x000211f0


	//   ....[4]....
        /*0188*/ 	.word	0x000219a0


	//   ....[5]....
        /*018c*/ 	.word	0x00021d80


	//   ....[6]....
        /*0190*/ 	.word	0x00021db0


	//   ....[7]....
        /*0194*/ 	.word	0x00021df0


	//   ....[8]....
        /*0198*/ 	.word	0x00021e30


	//   ....[9]....
        /*019c*/ 	.word	0x000228b0


	//   ....[10]....
        /*01a0*/ 	.word	0x00022940


	//   ....[11]....
        /*01a4*/ 	.word	0x000230b0


	//   ....[12]....
        /*01a8*/ 	.word	0x00023490


	//----- nvinfo : EIATTR_MAX_THREADS
	.align		4
.L_898:
        /*01ac*/ 	.byte	0x04, 0x05
        /*01ae*/ 	.short	(.L_900 - .L_899)
.L_899:
        /*01b0*/ 	.word	0x00000080
        /*01b4*/ 	.word	0x00000001
        /*01b8*/ 	.word	0x00000001


	//----- nvinfo : EIATTR_CRS_STACK_SIZE
	.align		4
.L_900:
        /*01bc*/ 	.byte	0x04, 0x1e
        /*01be*/ 	.short	(.L_902 - .L_901)
.L_901:
        /*01c0*/ 	.word	0x00000000


	//----- nvinfo : EIATTR_CBANK_PARAM_SIZE
	.align		4
.L_902:
        /*01c4*/ 	.byte	0x03, 0x19
        /*01c6*/ 	.short	0x0428


	//----- nvinfo : EIATTR_PARAM_CBANK
	.align		4
        /*01c8*/ 	.byte	0x04, 0x0a
        /*01ca*/ 	.short	(.L_904 - .L_903)
	.align		4
.L_903:
        /*01cc*/ 	.word	index@(.nv.constant0._ZN2at6native13reduce_kernelILi128ELi4ENS0_8ReduceOpIhNS0_9ArgMinOpsIhEEjlLi4ELi4EEEEEvT1_)
        /*01d0*/ 	.short	0x0210
        /*01d2*/ 	.short	0x0428


	//----- nvinfo : EIATTR_SW_WAR
	.align		4
.L_904:
        /*01d4*/ 	.byte	0x04, 0x36
        /*01d6*/ 	.short	(.L_906 - .L_905)
.L_905:
        /*01d8*/ 	.word	0x00000008
.L_906:


//--------------------- .nv.info._ZN2at6native13reduce_kernelILi512ELi1ENS0_8ReduceOpIN3c108BFloat16ENS0_9ArgMinOpsIfEEjlLi4ELi4EEEEEvT1_ --------------------------
	.section	.nv.info._ZN2at6native13reduce_kernelILi512ELi1ENS0_8ReduceOpIN3c108BFloat16ENS0_9ArgMinOpsIfEEjlLi4ELi4EEEEEvT1_,"",@"SHT_CUDA_INFO"
	.sectionflags	@""
	.align	4


	//----- nvinfo : EIATTR_CUDA_API_VERSION
	.align		4
        /*0000*/ 	.byte	0x04, 0x37
        /*0002*/ 	.short	(.L_908 - .L_907)
.L_907:
        /*0004*/ 	.word	0x00000082


	//----- nvinfo : EIATTR_KPARAM_INFO
	.align		4
.L_908:
        /*0008*/ 	.byte	0x04, 0x17
        /*000a*/ 	.short	(.L_910 - .L_909)
.L_909:
        /*000c*/ 	.word	0x00000000
        /*0010*/ 	.short	0x0000
        /*0012*/ 	.short	0x0000
        /*0014*/ 	.byte	0x00, 0xf0, 0xa1, 0x10


	//----- nvinfo : EIATTR_SPARSE_MMA_MASK
	.align		4
.L_910:
        /*0018*/ 	.byte	0x03, 0x50
        /*001a*/ 	.short	0x0000


	//----- nvinfo : EIATTR_MAXREG_COUNT
	.align		4
        /*001c*/ 	.byte	0x03, 0x1b
        /*001e*/ 	.short	0x0020


	//----- nvinfo : EIATTR_NUM_BARRIERS
	.align		4
        /*0020*/ 	.byte	0x02, 0x4c
        /*0022*/ 	.byte	0x01
	.zero		1


	//----- nvinfo : EIATTR_EXTERNS
	.align		4
        /*0024*/ 	.byte	0x04, 0x0f
        /*0026*/ 	.short	(.L_912 - .L_911)


	//   ....[0]....
	.align		4
.L_911:
        /*0028*/ 	.word	index@(__assertfail)


	//----- nvinfo : EIATTR_MERCURY_ISA_VERSION
	.align		4
.L_912:
        /*002c*/ 	.byte	0x03, 0x5f
        /*002e*/ 	.short	0x0101


	//----- nvinfo : EIATTR_INT_WARP_WIDE_INSTR_OFFSETS
	.align		4
        /*0030*/ 	.byte	0x04, 0x31
        /*0032*/ 	.short	(.L_914 - .L_913)


	//   ....[0]....
.L_913:
        /*0034*/ 	.word	0x000117c0


	//   ....[1]....
        /*0038*/ 	.word	0x000118b0


	//----- nvinfo : EIATTR_COOP_GROUP_MASK_REGIDS
	.align		4
.L_914:
        /*003c*/ 	.byte	0x04, 0x29
        /*003e*/ 	.short	(.L_916 - .L_915)


	//   ....[0]....
.L_915:
        /*0040*/ 	.word	0xffffffff


	//   ....[1]....
        /*0044*/ 	.word	0xffffffff


	//   ....[2]....
        /*0048*/ 	.word	0xffffffff


	//   ....[3]....
        /*004c*/ 	.word	0xffffffff


	//   ....[4]....
        /*0050*/ 	.word	0xffffffff


	//   ....[5]....
        /*0054*/ 	.word	0xffffffff


	//----- nvinfo : EIATTR_COOP_GROUP_INSTR_OFFSETS
	.align		4
.L_916:
        /*0058*/ 	.byte	0x04, 0x28
        /*005a*/ 	.short	(.L_918 - .L_917)


	//   ....[0]....
.L_917:
        /*005c*/ 	.word	0x0000e710


	//   ....[1]....
        /*0060*/ 	.word	0x0000e730


	//   ....[2]....
        /*0064*/ 	.word	0x0000e740


	//   ....[3]....
        /*0068*/ 	.word	0x000125d0


	//   ....[4]....
        /*006c*/ 	.word	0x000125f0


	//   ....[5]....
        /*0070*/ 	.word	0x00012600


	//----- nvinfo : EIATTR_SYSCALL_OFFSETS
	.align		4
.L_918:
        /*0074*/ 	.byte	0x04, 0x46
        /*0076*/ 	.short	(.L_920 - .L_919)


	//   ....[0]....
.L_919:
        /*0078*/ 	.word	0x00012a70


	//   ....[1]....
        /*007c*/ 	.word	0x00012c00


	//   ....[2]....
        /*0080*/ 	.word	0x00012d70


	//   ....[3]....
        /*0084*/ 	.word	0x00012ec0


	//   ....[4]....
        /*0088*/ 	.word	0x00013300


	//   ....[5]....
        /*008c*/ 	.word	0x00013490


	//   ....[6]....
        /*0090*/ 	.word	0x00013600


	//   ....[7]....
        /*0094*/ 	.word	0x00013750


	//----- nvinfo : EIATTR_EXIT_INSTR_OFFSETS
	.align		4
.L_920:
        /*0098*/ 	.byte	0x04, 0x1c
        /*009a*/ 	.short	(.L_922 - .L_921)


	//   ....[0]....
.L_921:
        /*009c*/ 	.word	0x00011970


	//   ....[1]....
        /*00a0*/ 	.word	0x00012750


	//   ....[2]....
        /*00a4*/ 	.word	0x00012ac0


	//   ....[3]....
        /*00a8*/ 	.word	0x00012af0


	//   ....[4]....
        /*00ac*/ 	.word	0x00012dc0


	//   ....[5]....
        /*00b0*/ 	.word	0x00012ed0


	//   ....[6]....
        /*00b4*/ 	.word	0x00012f60


	//   ....[7]....
        /*00b8*/ 	.word	0x00012fa0


	//   ....[8]....
        /*00bc*/ 	.word	0x00012fe0


	//   ....[9]....
        /*00c0*/ 	.word	0x00013350


	//   ....[10]....
        /*00c4*/ 	.word	0x00013380


	//   ....[11]....
        /*00c8*/ 	.word	0x00013650


	//   ....[12]....
        /*00cc*/ 	.word	0x00013760


	//----- nvinfo : EIATTR_MAX_THREADS
	.align		4
.L_922:
        /*00d0*/ 	.byte	0x04, 0x05
        /*00d2*/ 	.short	(.L_924 - .L_923)
.L_923:
        /*00d4*/ 	.word	0x00000200
        /*00d8*/ 	.word	0x00000001
        /*00dc*/ 	.word	0x00000001


	//----- nvinfo : EIATTR_CRS_STACK_SIZE
	.align		4
.L_924:
        /*00e0*/ 	.byte	0x04, 0x1e
        /*00e2*/ 	.short	(.L_926 - .L_925)
.L_925:
        /*00e4*/ 	.word	0x00000000


	//----- nvinfo : EIATTR_CBANK_PARAM_SIZE
	.align		4
.L_926:
        /*00e8*/ 	.byte	0x03, 0x19
        /*00ea*/ 	.short	0x0428


	//----- nvinfo : EIATTR_PARAM_CBANK
	.align		4
        /*00ec*/ 	.byte	0x04, 0x0a
        /*00ee*/ 	.short	(.L_928 - .L_927)
	.align		4
.L_927:
        /*00f0*/ 	.word	index@(.nv.constant0._ZN2at6native13reduce_kernelILi512ELi1ENS0_8ReduceOpIN3c108BFloat16ENS0_9ArgMinOpsIfEEjlLi4ELi4EEEEEvT1_)
        /*00f4*/ 	.short	0x0210
        /*00f6*/ 	.short	0x0428


	//----- nvinfo : EIATTR_SW_WAR
	.align		4
.L_928:
        /*00f8*/ 	.byte	0x04, 0x36
        /*00fa*/ 	.short	(.L_930 - .L_929)
.L_929:
        /*00fc*/ 	.word	0x00000008
.L_930:


//--------------------- .nv.info._ZN2at6native13reduce_kernelILi256ELi2ENS0_8ReduceOpIN3c108BFloat16ENS0_9ArgMinOpsIfEEjlLi4ELi4EEEEEvT1_ --------------------------
	.section	.nv.info._ZN2at6native13reduce_kernelILi256ELi2ENS0_8ReduceOpIN3c108BFloat16ENS0_9ArgMinOpsIfEEjlLi4ELi4EEEEEvT1_,"",@"SHT_CUDA_INFO"
	.sectionflags	@""
	.align	4


	//----- nvinfo : EIATTR_CUDA_API_VERSION
	.align		4
        /*0000*/ 	.byte	0x04, 0x37
        /*0002*/ 	.short	(.L_932 - .L_931)
.L_931:
        /*0004*/ 	.word	0x00000082


	//----- nvinfo : EIATTR_KPARAM_INFO
	.align		4
.L_932:
        /*0008*/ 	.byte	0x04, 0x17
        /*000a*/ 	.short	(.L_934 - .L_933)
.L_933:
        /*000c*/ 	.word	0x00000000
        /*0010*/ 	.short	0x0000
        /*0012*/ 	.short	0x0000
        /*0014*/ 	.byte	0x00, 0xf0, 0xa1, 0x10


	//----- nvinfo : EIATTR_SPARSE_MMA_MASK
	.align		4
.L_934:
        /*0018*/ 	.byte	0x03, 0x50
        /*001a*/ 	.short	0x0000


	//----- nvinfo : EIATTR_MAXREG_COUNT
	.align		4
        /*001c*/ 	.byte	0x03, 0x1b
        /*001e*/ 	.short	0x0040


	//----- nvinfo : EIATTR_NUM_BARRIERS
	.align		4
        /*0020*/ 	.byte	0x02, 0x4c
        /*0022*/ 	.byte	0x01
	.zero		1


	//----- nvinfo : EIATTR_EXTERNS
	.align		4
        /*0024*/ 	.byte	0x04, 0x0f
        /*0026*/ 	.short	(.L_936 - .L_935)


	//   ....[0]....
	.align		4
.L_935:
        /*0028*/ 	.word	index@(__assertfail)


	//----- nvinfo : EIATTR_MERCURY_ISA_VERSION
	.align		4
.L_936:
        /*002c*/ 	.byte	0x03, 0x5f
        /*002e*/ 	.short	0x0101


	//----- nvinfo : EIATTR_INT_WARP_WIDE_INSTR_OFFSETS
	.align		4
        /*0030*/ 	.byte	0x04, 0x31
        /*0032*/ 	.short	(.L_938 - .L_937)


	//   ....[0]....
.L_937:
        /*0034*/ 	.word	0x00017510


	//   ....[1]....
        /*0038*/ 	.word	0x00017600


	//----- nvinfo : EIATTR_COOP_GROUP_MASK_REGIDS
	.align		4
.L_938:
        /*003c*/ 	.byte	0x04, 0x29
        /*003e*/ 	.short	(.L_940 - .L_939)


	//   ....[0]....
.L_939:
        /*0040*/ 	.word	0xffffffff


	//   ....[1]....
        /*0044*/ 	.word	0xffffffff


	//   ....[2]....
        /*0048*/ 	.word	0xffffffff


	//   ....[3]....
        /*004c*/ 	.word	0xffffffff


	//   ....[4]....
        /*0050*/ 	.word	0xffffffff


	//   ....[5]....
        /*0054*/ 	.word	0xffffffff


	//   ....[6]....
        /*0058*/ 	.word	0xffffffff


	//   ....[7]....
        /*005c*/ 	.word	0xffffffff


	//   ....[8]....
        /*0060*/ 	.word	0xffffffff


	//   ....[9]....
        /*0064*/ 	.word	0xffffffff


	//   ....[10]....
        /*0068*/ 	.word	0xffffffff


	//   ....[11]....
        /*006c*/ 	.word	0xffffffff


	//----- nvinfo : EIATTR_COOP_GROUP_INSTR_OFFSETS
	.align		4
.L_940:
        /*0070*/ 	.byte	0x04, 0x28
        /*0072*/ 	.short	(.L_942 - .L_941)


	//   ....[0]....
.L_941:
        /*0074*/ 	.word	0x00011f70


	//   ....[1]....
        /*0078*/ 	.word	0x00011f90


	//   ....[2]....
        /*007c*/ 	.word	0x00011fa0


	//   ....[3]....
        /*0080*/ 	.word	0x000120a0


	//   ....[4]....
        /*0084*/ 	.word	0x000120d0


	//   ....[5]....
        /*0088*/ 	.word	0x00012100


	//   ....[6]....
        /*008c*/ 	.word	0x000189e0


	//   ....[7]....
        /*0090*/ 	.word	0x00018a00


	//   ....[8]....
        /*0094*/ 	.word	0x00018a10


	//   ....[9]....
        /*0098*/ 	.word	0x00018b10


	//   ....[10]....
        /*009c*/ 	.word	0x00018b40


	//   ....[11]....
        /*00a0*/ 	.word	0x00018b70


	//----- nvinfo : EIATTR_SYSCALL_OFFSETS
	.align		4
.L_942:
        /*00a4*/ 	.byte	0x04, 0x46
        /*00a6*/ 	.short	(.L_944 - .L_943)


	//   ....[0]....
.L_943:
        /*00a8*/ 	.word	0x00001470


	//   ....[1]....
        /*00ac*/ 	.word	0x00019120


	//   ....[2]....
        /*00b0*/ 	.word	0x00019280


	//   ....[3]....
        /*00b4*/ 	.word	0x00019430


	//   ....[4]....
        /*00b8*/ 	.word	0x000195c0


	//   ....[5]....
        /*00bc*/ 	.word	0x00019720


	//   ....[6]....
        /*00c0*/ 	.word	0x00019870


	//   ....[7]....
        /*00c4*/ 	.word	0x00019960


	//   ....[8]....
        /*00c8*/ 	.word	0x00019e90


	//   ....[9]....
        /*00cc*/ 	.word	0x00019ff0


	//   ....[10]....
        /*00d0*/ 	.word	0x0001a1a0


	//   ....[11]....
        /*00d4*/ 	.word	0x0001a330


	//   ....[12]....
        /*00d8*/ 	.word	0x0001a490


	//   ....[13]....
        /*00dc*/ 	.word	0x0001a5e0


	//   ....[14]....
        /*00e0*/ 	.word	0x0001a6d0


	//----- nvinfo : EIATTR_EXIT_INSTR_OFFSETS
	.align		4
.L_944:
        /*00e4*/ 	.byte	0x04, 0x1c
        /*00e6*/ 	.short	(.L_946 - .L_945)


	//   ....[0]....
.L_945:
        /*00e8*/ 	.word	0x000176c0


	//   ....[1]....
        /*00ec*/ 	.word	0x00018cc0


	//   ....[2]....
        /*00f0*/ 	.word	0x000192d0


	//   ....[3]....
        /*00f4*/ 	.word	0x00019320


	//   ....[4]....
        /*00f8*/ 	.word	0x00019770


	//   ....[5]....
        /*00fc*/ 	.word	0x00019970


	//   ....[6]....
        /*0100*/ 	.word	0x000199b0


	//   ....[7]....
        /*0104*/ 	.word	0x000199f0


	//   ....[8]....
        /*0108*/ 	.word	0x00019a30


	//   ....[9]....
        /*010c*/ 	.word	0x0001a040


	//   ....[10]....
        /*0110*/ 	.word	0x0001a090


	//   ....[11]....
        /*0114*/ 	.word	0x0001a4e0


	//   ....[12]....
        /*0118*/ 	.word	0x0001a6e0


	//----- nvinfo : EIATTR_MAX_THREADS
	.align		4
.L_946:
        /*011c*/ 	.byte	0x04, 0x05
        /*011e*/ 	.short	(.L_948 - .L_947)
.L_947:
        /*0120*/ 	.word	0x00000100
        /*0124*/ 	.word	0x00000001
        /*0128*/ 	.word	0x00000001


	//----- nvinfo : EIATTR_CRS_STACK_SIZE
	.align		4
.L_948:
        /*012c*/ 	.byte	0x04, 0x1e
        /*012e*/ 	.short	(.L_950 - .L_949)
.L_949:
        /*0130*/ 	.word	0x00000000


	//----- nvinfo : EIATTR_CBANK_PARAM_SIZE
	.align		4
.L_950:
        /*0134*/ 	.byte	0x03, 0x19
        /*0136*/ 	.short	0x0428


	//----- nvinfo : EIATTR_PARAM_CBANK
	.align		4
        /*0138*/ 	.byte	0x04, 0x0a
        /*013a*/ 	.short	(.L_952 - .L_951)
	.align		4
.L_951:
        /*013c*/ 	.word	index@(.nv.constant0._ZN2at6native13reduce_kernelILi256ELi2ENS0_8ReduceOpIN3c108BFloat16ENS0_9ArgMinOpsIfEEjlLi4ELi4EEEEEvT1_)
        /*0140*/ 	.short	0x0210
        /*0142*/ 	.short	0x0428


	//----- nvinfo : EIATTR_SW_WAR
	.align		4
.L_952:
        /*0144*/ 	.byte	0x04, 0x36
        /*0146*/ 	.short	(.L_954 - .L_953)
.L_953:
        /*0148*/ 	.word	0x00000008
.L_954:


//--------------------- .nv.info._ZN2at6native13reduce_kernelILi128ELi4ENS0_8ReduceOpIN3c108BFloat16ENS0_9ArgMinOpsIfEEjlLi4ELi4EEEEEvT1_ --------------------------
	.section	.nv.info._ZN2at6native13reduce_kernelILi128ELi4ENS0_8ReduceOpIN3c108BFloat16ENS0_9ArgMinOpsIfEEjlLi4ELi4EEEEEvT1_,"",@"SHT_CUDA_INFO"
	.sectionflags	@""
	.align	4


	//----- nvinfo : EIATTR_CUDA_API_VERSION
	.align		4
        /*0000*/ 	.byte	0x04, 0x37
        /*0002*/ 	.short	(.L_956 - .L_955)
.L_955:
        /*0004*/ 	.word	0x00000082


	//----- nvinfo : EIATTR_KPARAM_INFO
	.align		4
.L_956:
        /*0008*/ 	.byte	0x04, 0x17
        /*000a*/ 	.short	(.L_958 - .L_957)
.L_957:
        /*000c*/ 	.word	0x00000000
        /*0010*/ 	.short	0x0000
        /*0012*/ 	.short	0x0000
        /*0014*/ 	.byte	0x00, 0xf0, 0xa1, 0x10


	//----- nvinfo : EIATTR_SPARSE_MMA_MASK
	.align		4
.L_958:
        /*0018*/ 	.byte	0x03, 0x50
        /*001a*/ 	.short	0x0000


	//----- nvinfo : EIATTR_MAXREG_COUNT
	.align		4
        /*001c*/ 	.byte	0x03, 0x1b
        /*001e*/ 	.short	0x0080


	//----- nvinfo : EIATTR_NUM_BARRIERS
	.align		4
        /*0020*/ 	.byte	0x02, 0x4c
        /*0022*/ 	.byte	0x01
	.zero		1


	//----- nvinfo : EIATTR_EXTERNS
	.align		4
        /*0024*/ 	.byte	0x04, 0x0f
        /*0026*/ 	.short	(.L_960 - .L_959)


	//   ....[0]....
	.align		4
.L_959:
        /*0028*/ 	.word	index@(__assertfail)


	//----- nvinfo : EIATTR_MERCURY_ISA_VERSION
	.align		4
.L_960:
        /*002c*/ 	.byte	0x03, 0x5f
        /*002e*/ 	.short	0x0101


	//----- nvinfo : EIATTR_INT_WARP_WIDE_INSTR_OFFSETS
	.align		4
        /*0030*/ 	.byte	0x04, 0x31
        /*0032*/ 	.short	(.L_962 - .L_961)


	//   ....[0]....
.L_961:
        /*0034*/ 	.word	0x000221b0


	//   ....[1]....
        /*0038*/ 	.word	0x000222a0


	//----- nvinfo : EIATTR_COOP_GROUP_MASK_REGIDS
	.align		4
.L_962:
        /*003c*/ 	.byte	0x04, 0x29
        /*003e*/ 	.short	(.L_964 - .L_963)


	//   ....[0]....
.L_963:
        /*0040*/ 	.word	0xffffffff


	//   ....[1]....
        /*0044*/ 	.word	0xffffffff


	//   ....[2]....
        /*0048*/ 	.word	0xffffffff


	//   ....[3]....
        /*004c*/ 	.word	0xffffffff


	//   ....[4]....
        /*0050*/ 	.word	0xffffffff


	//   ....[5]....
        /*0054*/ 	.word	0xffffffff


	//   ....[6]....
        /*0058*/ 	.word	0xffffffff


	//   ....[7]....
        /*005c*/ 	.word	0xffffffff


	//   ....[8]....
        /*0060*/ 	.word	0xffffffff


	//   ....[9]....
        /*0064*/ 	.word	0xffffffff


	//   ....[10]....
        /*0068*/ 	.word	0xffffffff


	//   ....[11]....
        /*006c*/ 	.word	0xffffffff


	//   ....[12]....
        /*0070*/ 	.word	0xffffffff


	//   ....[13]....
        /*0074*/ 	.word	0xffffffff


	//   ....[14]....
        /*0078*/ 	.word	0xffffffff


	//   ....[15]....
        /*007c*/ 	.word	0xffffffff


	//   ....[16]....
        /*0080*/ 	.word	0xffffffff


	//   ....[17]....
        /*0084*/ 	.word	0xffffffff


	//   ....[18]....
        /*0088*/ 	.word	0xffffffff


	//   ....[19]....
        /*008c*/ 	.word	0xffffffff


	//   ....[20]....
        /*0090*/ 	.word	0xffffffff


	//   ....[21]....
        /*0094*/ 	.word	0xffffffff


	//   ....[22]....
        /*0098*/ 	.word	0xffffffff


	//   ....[23]....
        /*009c*/ 	.word	0xffffffff


	//----- nvinfo : EIATTR_COOP_GROUP_INSTR_OFFSETS
	.align		4
.L_964:
        /*00a0*/ 	.byte	0x04, 0x28
        /*00a2*/ 	.short	(.L_966 - .L_965)


	//   ....[0]....
.L_965:
        /*00a4*/ 	.word	0x00018410


	//   ....[1]....
        /*00a8*/ 	.word	0x00018430


	//   ....[2]....
        /*00ac*/ 	.word	0x00018440


	//   ....[3]....
        /*00b0*/ 	.word	0x00018540


	//   ....[4]....
        /*00b4*/ 	.word	0x00018570


	//   ....[5]....
        /*00b8*/ 	.word	0x000185a0


	//   ....[6]....
        /*00bc*/ 	.word	0x000186a0


	//   ....[7]....
        /*00c0*/ 	.word	0x000186d0


	//   ....[8]....
        /*00c4*/ 	.word	0x00018700


	//   ....[9]....
        /*00c8*/ 	.word	0x00018800


	//   ....[10]....
        /*00cc*/ 	.word	0x00018830


	//   ....[11]....
        /*00d0*/ 	.word	0x00018860


	//   ....[12]....
        /*00d4*/ 	.word	0x00024440


	//   ....[13]....
        /*00d8*/ 	.word	0x00024460


	//   ....[14]....
        /*00dc*/ 	.word	0x00024470


	//   ....[15]....
        /*00e0*/ 	.word	0x00024570


	//   ....[16]....
        /*00e4*/ 	.word	0x000245a0


	//   ....[17]....
        /*00e8*/ 	.word	0x000245d0


	//   ....[18]....
        /*00ec*/ 	.word	0x000246d0


	//   ....[19]....
        /*00f0*/ 	.word	0x00024700


	//   ....[20]....
        /*00f4*/ 	.word	0x00024730


	//   ....[21]....
        /*00f8*/ 	.word	0x00024830


	//   ....[22]....
        /*00fc*/ 	.word	0x00024860


	//   ....[23]....
        /*0100*/ 	.word	0x00024890


	//----- nvinfo : EIATTR_SYSCALL_OFFSETS
	.align		4
.L_966:
        /*0104*/ 	.byte	0x04, 0x46
        /*0106*/ 	.short	(.L_968 - .L_967)


	//   ....[0]....
.L_967:
        /*0108*/ 	.word	0x000014c0


	//   ....[1]....
        /*010c*/ 	.word	0x00025100


	//   ....[2]....
        /*0110*/ 	.word	0x00025260


	//   ....[3]....
        /*0114*/ 	.word	0x000253c0


	//   ....[4]....
        /*0118*/ 	.word	0x00025520


	//   ....[5]....
        /*011c*/ 	.word	0x00025710


	//   ....[6]....
        /*0120*/ 	.word	0x00025950


	//   ....[7]....
        /*0124*/ 	.word	0x00025ab0


	//   ....[8]....
        /*0128*/ 	.word	0x00025c10


	//   ....[9]....
        /*012c*/ 	.word	0x00025d70


	//   ....[10]....
        /*0130*/ 	.word	0x00025ec0


	//   ....[11]....
        /*0134*/ 	.word	0x00025fb0


	//   ....[12]....
        /*0138*/ 	.word	0x000260a0


	//   ....[13]....
        /*013c*/ 	.word	0x00026190


	//   ....[14]....
        /*0140*/ 	.word	0x00026950


	//   ....[15]....
        /*0144*/ 	.word	0x00026ab0


	//   ....[16]....
        /*0148*/ 	.word	0x00026c10


	//   ....[17]....
        /*014c*/ 	.word	0x00026d70


	//   ....[18]....
        /*0150*/ 	.word	0x00026f60


	//   ....[19]....
        /*0154*/ 	.word	0x00027160


	//   ....[20]....
        /*0158*/ 	.word	0x000272c0


	//   ....[21]....
        /*015c*/ 	.word	0x00027420


	//   ....[22]....
        /*0160*/ 	.word	0x00027580


	//   ....[23]....
        /*0164*/ 	.word	0x000276d0


	//   ....[24]....
        /*0168*/ 	.word	0x000277c0


	//   ....[25]....
        /*016c*/ 	.word	0x000278b0


	//   ....[26]....
        /*0170*/ 	.word	0x000279a0


	//----- nvinfo : EIATTR_EXIT_INSTR_OFFSETS
	.align		4
.L_968:
        /*0174*/ 	.byte	0x04, 0x1c
        /*0176*/ 	.short	(.L_970 - .L_969)


	//   ....[0]....
.L_969:
        /*0178*/ 	.word	0x00022360


	//   ....[1]....
        /*017c*/ 	.word	0x000249e0


	//   ....[2]....
        /*0180*/ 	.word	0x00025570


	//   ....[3]....
        /*0184*/ 	.word	0x00025600


	//   ....[4]....
        /*0188*/ 	.word	0x00025dc0


	//   ....[5]....
        /*018c*/ 	.word	0x000261a0


	//   ....[6]....
        /*0190*/ 	.word	0x000261e0


	//   ....[7]....
        /*0194*/ 	.word	0x00026220


	//   ....[8]....
        /*0198*/ 	.word	0x00026260


	//   ....[9]....
        /*019c*/ 	.word	0x00026dc0


	//   ....[10]....
        /*01a0*/ 	.word	0x00026e50


	//   ....[11]....
        /*01a4*/ 	.word	0x000275d0


	//   ....[12]....
        /*01a8*/ 	.word	0x000279b0


	//----- nvinfo : EIATTR_MAX_THREADS
	.align		4
.L_970:
        /*01ac*/ 	.byte	0x04, 0x05
        /*01ae*/ 	.short	(.L_972 - .L_971)
.L_971:
        /*01b0*/ 	.word	0x00000080
        /*01b4*/ 	.word	0x00000001
        /*01b8*/ 	.word	0x00000001


	//----- nvinfo : EIATTR_CRS_STACK_SIZE
	.align		4
.L_972:
        /*01bc*/ 	.byte	0x04, 0x1e
        /*01be*/ 	.short	(.L_974 - .L_973)
.L_973:
        /*01c0*/ 	.word	0x00000000


	//----- nvinfo : EIATTR_CBANK_PARAM_SIZE
	.align		4
.L_974:
        /*01c4*/ 	.byte	0x03, 0x19
        /*01c6*/ 	.short	0x0428


	//----- nvinfo : EIATTR_PARAM_CBANK
	.align		4
        /*01c8*/ 	.byte	0x04, 0x0a
        /*01ca*/ 	.short	(.L_976 - .L_975)
	.align		4
.L_975:
        /*01cc*/ 	.word	index@(.nv.constant0._ZN2at6native13reduce_kernelILi128ELi4ENS0_8ReduceOpIN3c108BFloat16ENS0_9ArgMinOpsIfEEjlLi4ELi4EEEEEvT1_)
        /*01d0*/ 	.short	0x0210
        /*01d2*/ 	.short	0x0428


	//----- nvinfo : EIATTR_SW_WAR
	.align		4
.L_976:
        /*01d4*/ 	.byte	0x04, 0x36
        /*01d6*/ 	.short	(.L_978 - .L_977)
.L_977:
        /*01d8*/ 	.word	0x00000008
.L_978:


//--------------------- .nv.info._ZN2at6native13reduce_kernelILi512ELi1ENS0_8ReduceOpIN3c104HalfENS0_9ArgMinOpsIfEEjlLi4ELi4EEEEEvT1_ --------------------------
	.section	.nv.info._ZN2at6native13reduce_kernelILi512ELi1ENS0_8ReduceOpIN3c104HalfENS0_9ArgMinOpsIfEEjlLi4ELi4EEEEEvT1_,"",@"SHT_CUDA_INFO"
	.sectionflags	@""
	.align	4


	//----- nvinfo : EIATTR_CUDA_API_VERSION
	.align		4
        /*0000*/ 	.byte	0x04, 0x37
        /*0002*/ 	.short	(.L_980 - .L_979)
.L_979:
        /*0004*/ 	.word	0x00000082


	//----- nvinfo : EIATTR_KPARAM_INFO
	.align		4
.L_980:
        /*0008*/ 	.byte	0x04, 0x17
        /*000a*/ 	.short	(.L_982 - .L_981)
.L_981:
        /*000c*/ 	.word	0x00000000
        /*0010*/ 	.short	0x0000
        /*0012*/ 	.short	0x0000
        /*0014*/ 	.byte	0x00, 0xf0, 0xa1, 0x10


	//----- nvinfo : EIATTR_SPARSE_MMA_MASK
	.align		4
.L_982:
        /*0018*/ 	.byte	0x03, 0x50
        /*001a*/ 	.short	0x0000


	//----- nvinfo : EIATTR_MAXREG_COUNT
	.align		4
        /*001c*/ 	.byte	0x03, 0x1b
        /*001e*/ 	.short	0x0020


	//----- nvinfo : EIATTR_NUM_BARRIERS
	.align		4
        /*0020*/ 	.byte	0x02, 0x4c
        /*0022*/ 	.byte	0x01
	.zero		1


	//----- nvinfo : EIATTR_EXTERNS
	.align		4
        /*0024*/ 	.byte	0x04, 0x0f
        /*0026*/ 	.short	(.L_984 - .L_983)


	//   ....[0]....
	.align		4
.L_983:
        /*0028*/ 	.word	index@(__assertfail)


	//----- nvinfo : EIATTR_MERCURY_ISA_VERSION
	.align		4
.L_984:
        /*002c*/ 	.byte	0x03, 0x5f
        /*002e*/ 	.short	0x0101


	//----- nvinfo : EIATTR_INT_WARP_WIDE_INSTR_OFFSETS
	.align		4
        /*0030*/ 	.byte	0x04, 0x31
        /*0032*/ 	.short	(.L_986 - .L_985)


	//   ....[0]....
.L_985:
        /*0034*/ 	.word	0x000117a0


	//   ....[1]....
        /*0038*/ 	.word	0x00011890


	//----- nvinfo : EIATTR_COOP_GROUP_MASK_REGIDS
	.align		4
.L_986:
        /*003c*/ 	.byte	0x04, 0x29
        /*003e*/ 	.short	(.L_988 - .L_987)


	//   ....[0]....
.L_987:
        /*0040*/ 	.word	0xffffffff


	//   ....[1]....
        /*0044*/ 	.word	0xffffffff


	//   ....[2]....
        /*0048*/ 	.word	0xffffffff


	//   ....[3]....
        /*004c*/ 	.word	0xffffffff


	//   ....[4]....
        /*0050*/ 	.word	0xffffffff


	//   ....[5]....
        /*0054*/ 	.word	0xffffffff


	//----- nvinfo : EIATTR_COOP_GROUP_INSTR_OFFSETS
	.align		4
.L_988:
        /*0058*/ 	.byte	0x04, 0x28
        /*005a*/ 	.short	(.L_990 - .L_989)


	//   ....[0]....
.L_989:
        /*005c*/ 	.word	0x0000e6f0


	//   ....[1]....
        /*0060*/ 	.word	0x0000e710


	//   ....[2]....
        /*0064*/ 	.word	0x0000e720


	//   ....[3]....
        /*0068*/ 	.word	0x000125b0


	//   ....[4]....
        /*006c*/ 	.word	0x000125d0


	//   ....[5]....
        /*0070*/ 	.word	0x000125e0


	//----- nvinfo : EIATTR_SYSCALL_OFFSETS
	.align		4
.L_990:
        /*0074*/ 	.byte	0x04, 0x46
        /*0076*/ 	.short	(.L_992 - .L_991)


	//   ....[0]....
.L_991:
        /*0078*/ 	.word	0x00012a50


	//   ....[1]....
        /*007c*/ 	.word	0x00012be0


	//   ....[2]....
        /*0080*/ 	.word	0x00012d50


	//   ....[3]....
        /*0084*/ 	.word	0x00012ea0


	//   ....[4]....
        /*0088*/ 	.word	0x000132e0


	//   ....[5]....
        /*008c*/ 	.word	0x00013470


	//   ....[6]....
        /*0090*/ 	.word	0x000135e0


	//   ....[7]....
        /*0094*/ 	.word	0x00013730


	//----- nvinfo : EIATTR_EXIT_INSTR_OFFSETS
	.align		4
.L_992:
        /*0098*/ 	.byte	0x04, 0x1c
        /*009a*/ 	.short	(.L_994 - .L_993)


	//   ....[0]....
.L_993:
        /*009c*/ 	.word	0x00011950


	//   ....[1]....
        /*00a0*/ 	.word	0x00012730


	//   ....[2]....
        /*00a4*/ 	.word	0x00012aa0


	//   ....[3]....
        /*00a8*/ 	.word	0x00012ad0


	//   ....[4]....
        /*00ac*/ 	.word	0x00012da0


	//   ....[5]....
        /*00b0*/ 	.word	0x00012eb0


	//   ....[6]....
        /*00b4*/ 	.word	0x00012f40


	//   ....[7]....
        /*00b8*/ 	.word	0x00012f80


	//   ....[8]....
        /*00bc*/ 	.word	0x00012fc0


	//   ....[9]....
        /*00c0*/ 	.word	0x00013330


	//   ....[10]....
        /*00c4*/ 	.word	0x00013360


	//   ....[11]....
        /*00c8*/ 	.word	0x00013630


	//   ....[12]....
        /*00cc*/ 	.word	0x00013740


	//----- nvinfo : EIATTR_MAX_THREADS
	.align		4
.L_994:
        /*00d0*/ 	.byte	0x04, 0x05
        /*00d2*/ 	.short	(.L_996 - .L_995)
.L_995:
        /*00d4*/ 	.word	0x00000200
        /*00d8*/ 	.word	0x00000001
        /*00dc*/ 	.word	0x00000001


	//----- nvinfo : EIATTR_CRS_STACK_SIZE
	.align		4
.L_996:
        /*00e0*/ 	.byte	0x04, 0x1e
        /*00e2*/ 	.short	(.L_998 - .L_997)
.L_997:
        /*00e4*/ 	.word	0x00000000


	//----- nvinfo : EIATTR_CBANK_PARAM_SIZE
	.align		4
.L_998:
        /*00e8*/ 	.byte	0x03, 0x19
        /*00ea*/ 	.short	0x0428


	//----- nvinfo : EIATTR_PARAM_CBANK
	.align		4
        /*00ec*/ 	.byte	0x04, 0x0a
        /*00ee*/ 	.short	(.L_1000 - .L_999)
	.align		4
.L_999:
        /*00f0*/ 	.word	index@(.nv.constant0._ZN2at6native13reduce_kernelILi512ELi1ENS0_8ReduceOpIN3c104HalfENS0_9ArgMinOpsIfEEjlLi4ELi4EEEEEvT1_)
        /*00f4*/ 	.short	0x0210
        /*00f6*/ 	.short	0x0428


	//----- nvinfo : EIATTR_SW_WAR
	.align		4
.L_1000:
        /*00f8*/ 	.byte	0x04, 0x36
        /*00fa*/ 	.short	(.L_1002 - .L_1001)
.L_1001:
        /*00fc*/ 	.word	0x00000008
.L_1002:


//--------------------- .nv.info._ZN2at6native13reduce_kernelILi256ELi2ENS0_8ReduceOpIN3c104HalfENS0_9ArgMinOpsIfEEjlLi4ELi4EEEEEvT1_ --------------------------
	.section	.nv.info._ZN2at6native13reduce_kernelILi256ELi2ENS0_8ReduceOpIN3c104HalfENS0_9ArgMinOpsIfEEjlLi4ELi4EEEEEvT1_,"",@"SHT_CUDA_INFO"
	.sectionflags	@""
	.align	4


	//----- nvinfo : EIATTR_CUDA_API_VERSION
	.align		4
        /*0000*/ 	.byte	0x04, 0x37
        /*0002*/ 	.short	(.L_1004 - .L_1003)
.L_1003:
        /*0004*/ 	.word	0x00000082


	//----- nvinfo : EIATTR_KPARAM_INFO
	.align		4
.L_1004:
        /*0008*/ 	.byte	0x04, 0x17
        /*000a*/ 	.short	(.L_1006 - .L_1005)
.L_1005:
        /*000c*/ 	.word	0x00000000
        /*0010*/ 	.short	0x0000
        /*0012*/ 	.short	0x0000
        /*0014*/ 	.byte	0x00, 0xf0, 0xa1, 0x10


	//----- nvinfo : EIATTR_SPARSE_MMA_MASK
	.align		4
.L_1006:
        /*0018*/ 	.byte	0x03, 0x50
        /*001a*/ 	.short	0x0000


	//----- nvinfo : EIATTR_MAXREG_COUNT
	.align		4
        /*001c*/ 	.byte	0x03, 0x1b
        /*001e*/ 	.short	0x0040


	//----- nvinfo : EIATTR_NUM_BARRIERS
	.align		4
        /*0020*/ 	.byte	0x02, 0x4c
        /*0022*/ 	.byte	0x01
	.zero		1


	//----- nvinfo : EIATTR_EXTERNS
	.align		4
        /*0024*/ 	.byte	0x04, 0x0f
        /*0026*/ 	.short	(.L_1008 - .L_1007)


	//   ....[0]....
	.align		4
.L_1007:
        /*0028*/ 	.word	index@(__assertfail)


	//----- nvinfo : EIATTR_MERCURY_ISA_VERSION
	.align		4
.L_1008:
        /*002c*/ 	.byte	0x03, 0x5f
        /*002e*/ 	.short	0x0101


	//----- nvinfo : EIATTR_INT_WARP_WIDE_INSTR_OFFSETS
	.align		4
        /*0030*/ 	.byte	0x04, 0x31
        /*0032*/ 	.short	(.L_1010 - .L_1009)


	//   ....[0]....
.L_1009:
        /*0034*/ 	.word	0x000172c0


	//   ....[1]....
        /*0038*/ 	.word	0x000173b0


	//----- nvinfo : EIATTR_COOP_GROUP_MASK_REGIDS
	.align		4
.L_1010:
        /*003c*/ 	.byte	0x04, 0x29
        /*003e*/ 	.short	(.L_1012 - .L_1011)


	//   ....[0]....
.L_1011:
        /*0040*/ 	.word	0xffffffff


	//   ....[1]....
        /*0044*/ 	.word	0xffffffff


	//   ....[2]....
        /*0048*/ 	.word	0xffffffff


	//   ....[3]....
        /*004c*/ 	.word	0xffffffff


	//   ....[4]....
        /*0050*/ 	.word	0xffffffff


	//   ....[5]....
        /*0054*/ 	.word	0xffffffff


	//   ....[6]....
        /*0058*/ 	.word	0xffffffff


	//   ....[7]....
        /*005c*/ 	.word	0xffffffff


	//   ....[8]....
        /*0060*/ 	.word	0xffffffff


	//   ....[9]....
        /*0064*/ 	.word	0xffffffff


	//   ....[10]....
        /*0068*/ 	.word	0xffffffff


	//   ....[11]....
        /*006c*/ 	.word	0xffffffff


	//----- nvinfo : EIATTR_COOP_GROUP_INSTR_OFFSETS
	.align		4
.L_1012:
        /*0070*/ 	.byte	0x04, 0x28
        /*0072*/ 	.short	(.L_1014 - .L_1013)


	//   ....[0]....
.L_1013:
        /*0074*/ 	.word	0x00011d20


	//   ....[1]....
        /*0078*/ 	.word	0x00011d40


	//   ....[2]....
        /*007c*/ 	.word	0x00011d50


	//   ....[3]....
        /*0080*/ 	.word	0x00011e50


	//   ....[4]....
        /*0084*/ 	.word	0x00011e80


	//   ....[5]....
        /*0088*/ 	.word	0x00011eb0


	//   ....[6]....
        /*008c*/ 	.word	0x00018790


	//   ....[7]....
        /*0090*/ 	.word	0x000187b0


	//   ....[8]....
        /*0094*/ 	.word	0x000187c0


	//   ....[9]....
        /*0098*/ 	.word	0x000188c0


	//   ....[10]....
        /*009c*/ 	.word	0x000188f0


	//   ....[11]....
        /*00a0*/ 	.word	0x00018920


	//----- nvinfo : EIATTR_SYSCALL_OFFSETS
	.align		4
.L_1014:
        /*00a4*/ 	.byte	0x04, 0x46
        /*00a6*/ 	.short	(.L_1016 - .L_1015)


	//   ....[0]....
.L_1015:
        /*00a8*/ 	.word	0x00001470


	//   ....[1]....
        /*00ac*/ 	.word	0x00018ed0


	//   ....[2]....
        /*00b0*/ 	.word	0x00019030


	//   ....[3]....
        /*00b4*/ 	.word	0x000191e0


	//   ....[4]....
        /*00b8*/ 	.word	0x00019370


	//   ....[5]....
        /*00bc*/ 	.word	0x000194d0


	//   ....[6]....
        /*00c0*/ 	.word	0x00019620


	//   ....[7]....
        /*00c4*/ 	.word	0x00019710


	//   ....[8]....
        /*00c8*/ 	.word	0x00019c40


	//   ....[9]....
        /*00cc*/ 	.word	0x00019da0


	//   ....[10]....
        /*00d0*/ 	.word	0x00019f50


	//   ....[11]....
        /*00d4*/ 	.word	0x0001a0e0


	//   ....[12]....
        /*00d8*/ 	.word	0x0001a240


	//   ....[13]....
        /*00dc*/ 	.word	0x0001a390


	//   ....[14]....
        /*00e0*/ 	.word	0x0001a480


	//----- nvinfo : EIATTR_EXIT_INSTR_OFFSETS
	.align		4
.L_1016:
        /*00e4*/ 	.byte	0x04, 0x1c
        /*00e6*/ 	.short	(.L_1018 - .L_1017)


	//   ....[0]....
.L_1017:
        /*00e8*/ 	.word	0x00017470


	//   ....[1]....
        /*00ec*/ 	.word	0x00018a70


	//   ....[2]....
        /*00f0*/ 	.word	0x00019080


	//   ....[3]....
        /*00f4*/ 	.word	0x000190d0


	//   ....[4]....
        /*00f8*/ 	.word	0x00019520


	//   ....[5]....
        /*00fc*/ 	.word	0x00019720


	//   ....[6]....
        /*0100*/ 	.word	0x00019760


	//   ....[7]....
        /*0104*/ 	.word	0x000197a0


	//   ....[8]....
        /*0108*/ 	.word	0x000197e0


	//   ....[9]....
        /*010c*/ 	.word	0x00019df0


	//   ....[10]....
        /*0110*/ 	.word	0x00019e40


	//   ....[11]....
        /*0114*/ 	.word	0x0001a290


	//   ....[12]....
        /*0118*/ 	.word	0x0001a490


	//----- nvinfo : EIATTR_MAX_THREADS
	.align		4
.L_1018:
        /*011c*/ 	.byte	0x04, 0x05
        /*011e*/ 	.short	(.L_1020 - .L_1019)
.L_1019:
        /*0120*/ 	.word	0x00000100
        /*0124*/ 	.word	0x00000001
        /*0128*/ 	.word	0x00000001


	//----- nvinfo : EIATTR_CRS_STACK_SIZE
	.align		4
.L_1020:
        /*012c*/ 	.byte	0x04, 0x1e
        /*012e*/ 	.short	(.L_1022 - .L_1021)
.L_1021:
        /*0130*/ 	.word	0x00000000


	//----- nvinfo : EIATTR_CBANK_PARAM_SIZE
	.align		4
.L_1022:
        /*0134*/ 	.byte	0x03, 0x19
        /*0136*/ 	.short	0x0428


	//----- nvinfo : EIATTR_PARAM_CBANK
	.align		4
        /*0138*/ 	.byte	0x04, 0x0a
        /*013a*/ 	.short	(.L_1024 - .L_1023)
	.align		4
.L_1023:
        /*013c*/ 	.word	index@(.nv.constant0._ZN2at6native13reduce_kernelILi256ELi2ENS0_8ReduceOpIN3c104HalfENS0_9ArgMinOpsIfEEjlLi4ELi4EEEEEvT1_)
        /*0140*/ 	.short	0x0210
        /*0142*/ 	.short	0x0428


	//----- nvinfo : EIATTR_SW_WAR
	.align		4
.L_1024:
        /*0144*/ 	.byte	0x04, 0x36
        /*0146*/ 	.short	(.L_1026 - .L_1025)
.L_1025:
        /*0148*/ 	.word	0x00000008
.L_1026:


//--------------------- .nv.info._ZN2at6native13reduce_kernelILi128ELi4ENS0_8ReduceOpIN3c104HalfENS0_9ArgMinOpsIfEEjlLi4ELi4EEEEEvT1_ --------------------------
	.section	.nv.info._ZN2at6native13reduce_kernelILi128ELi4ENS0_8ReduceOpIN3c104HalfENS0_9ArgMinOpsIfEEjlLi4ELi4EEEEEvT1_,"",@"SHT_CUDA_INFO"
	.sectionflags	@""
	.align	4


	//----- nvinfo : EIATTR_CUDA_API_VERSION
	.align		4
        /*0000*/ 	.byte	0x04, 0x37
        /*0002*/ 	.short	(.L_1028 - .L_1027)
.L_1027:
        /*0004*/ 	.word	0x00000082


	//----- nvinfo : EIATTR_KPARAM_INFO
	.align		4
.L_1028:
        /*0008*/ 	.byte	0x04, 0x17
        /*000a*/ 	.short	(.L_1030 - .L_1029)
.L_1029:
        /*000c*/ 	.word	0x00000000
        /*0010*/ 	.short	0x0000
        /*0012*/ 	.short	0x0000
        /*0014*/ 	.byte	0x00, 0xf0, 0xa1, 0x10


	//----- nvinfo : EIATTR_SPARSE_MMA_MASK
	.align		4
.L_1030:
        /*0018*/ 	.byte	0x03, 0x50
        /*001a*/ 	.short	0x0000


	//----- nvinfo : EIATTR_MAXREG_COUNT
	.align		4
        /*001c*/ 	.byte	0x03, 0x1b
        /*001e*/ 	.short	0x0080


	//----- nvinfo : EIATTR_NUM_BARRIERS
	.align		4
        /*0020*/ 	.byte	0x02, 0x4c
        /*0022*/ 	.byte	0x01
	.zero		1


	//----- nvinfo : EIATTR_EXTERNS
	.align		4
        /*0024*/ 	.byte	0x04, 0x0f
        /*0026*/ 	.short	(.L_1032 - .L_1031)


	//   ....[0]....
	.align		4
.L_1031:
        /*0028*/ 	.word	index@(__assertfail)


	//----- nvinfo : EIATTR_MERCURY_ISA_VERSION
	.align		4
.L_1032:
        /*002c*/ 	.byte	0x03, 0x5f
        /*002e*/ 	.short	0x0101


	//----- nvinfo : EIATTR_INT_WARP_WIDE_INSTR_OFFSETS
	.align		4
        /*0030*/ 	.byte	0x04, 0x31
        /*0032*/ 	.short	(.L_1034 - .L_1033)


	//   ....[0]....
.L_1033:
        /*0034*/ 	.word	0x00021d60


	//   ....[1]....
        /*0038*/ 	.word	0x00021e50


	//----- nvinfo : EIATTR_COOP_GROUP_MASK_REGIDS
	.align		4
.L_1034:
        /*003c*/ 	.byte	0x04, 0x29
        /*003e*/ 	.short	(.L_1036 - .L_1035)


	//   ....[0]....
.L_1035:
        /*0040*/ 	.word	0xffffffff


	//   ....[1]....
        /*0044*/ 	.word	0xffffffff


	//   ....[2]....
        /*0048*/ 	.word	0xffffffff


	//   ....[3]....
        /*004c*/ 	.word	0xffffffff


	//   ....[4]....
        /*0050*/ 	.word	0xffffffff


	//   ....[5]....
        /*0054*/ 	.word	0xffffffff


	//   ....[6]....
        /*0058*/ 	.word	0xffffffff


	//   ....[7]....
        /*005c*/ 	.word	0xffffffff


	//   ....[8]....
        /*0060*/ 	.word	0xffffffff


	//   ....[9]....
        /*0064*/ 	.word	0xffffffff


	//   ....[10]....
        /*0068*/ 	.word	0xffffffff


	//   ....[11]....
        /*006c*/ 	.word	0xffffffff


	//   ....[12]....
        /*0070*/ 	.word	0xffffffff


	//   ....[13]....
        /*0074*/ 	.word	0xffffffff


	//   ....[14]....
        /*0078*/ 	.word	0xffffffff


	//   ....[15]....
        /*007c*/ 	.word	0xffffffff


	//   ....[16]....
        /*0080*/ 	.word	0xffffffff


	//   ....[17]....
        /*0084*/ 	.word	0xffffffff


	//   ....[18]....
        /*0088*/ 	.word	0xffffffff


	//   ....[19]....
        /*008c*/ 	.word	0xffffffff


	//   ....[20]....
        /*0090*/ 	.word	0xffffffff


	//   ....[21]....
        /*0094*/ 	.word	0xffffffff


	//   ....[22]....
        /*0098*/ 	.word	0xffffffff


	//   ....[23]....
        /*009c*/ 	.word	0xffffffff


	//----- nvinfo : EIATTR_COOP_GROUP_INSTR_OFFSETS
	.align		4
.L_1036:
        /*00a0*/ 	.byte	0x04, 0x28
        /*00a2*/ 	.short	(.L_1038 - .L_1037)


	//   ....[0]....
.L_1037:
        /*00a4*/ 	.word	0x00017fb0


	//   ....[1]....
        /*00a8*/ 	.word	0x00017fd0


	//   ....[2]....
        /*00ac*/ 	.word	0x00017fe0


	//   ....[3]....
        /*00b0*/ 	.word	0x000180e0


	//   ....[4]....
        /*00b4*/ 	.word	0x00018110


	//   ....[5]....
        /*00b8*/ 	.word	0x00018140


	//   ....[6]....
        /*00bc*/ 	.word	0x00018240


	//   ....[7]....
        /*00c0*/ 	.word	0x00018270


	//   ....[8]....
        /*00c4*/ 	.word	0x000182a0


	//   ....[9]....
        /*00c8*/ 	.word	0x000183a0


	//   ....[10]....
        /*00cc*/ 	.word	0x000183d0


	//   ....[11]....
        /*00d0*/ 	.word	0x00018400


	//   ....[12]....
        /*00d4*/ 	.word	0x00023e70


	//   ....[13]....
        /*00d8*/ 	.word	0x00023e90


	//   ....[14]....
        /*00dc*/ 	.word	0x00023ea0


	//   ....[15]....
        /*00e0*/ 	.word	0x00023fa0


	//   ....[16]....
        /*00e4*/ 	.word	0x00023fd0


	//   ....[17]....
        /*00e8*/ 	.word	0x00024000


	//   ....[18]....
        /*00ec*/ 	.word	0x00024100


	//   ....[19]....
        /*00f0*/ 	.word	0x00024130


	//   ....[20]....
        /*00f4*/ 	.word	0x00024160


	//   ....[21]....
        /*00f8*/ 	.word	0x00024260


	//   ....[22]....
        /*00fc*/ 	.word	0x00024290


	//   ....[23]....
        /*0100*/ 	.word	0x000242c0


	//----- nvinfo : EIATTR_SYSCALL_OFFSETS
	.align		4
.L_1038:
        /*0104*/ 	.byte	0x04, 0x46
        /*0106*/ 	.short	(.L_1040 - .L_1039)


	//   ....[0]....
.L_1039:
        /*0108*/ 	.word	0x000014d0


	//   ....[1]....
        /*010c*/ 	.word	0x00024ac0


	//   ....[2]....
        /*0110*/ 	.word	0x00024c20


	//   ....[3]....
        /*0114*/ 	.word	0x00024d80


	//   ....[4]....
        /*0118*/ 	.word	0x00024ee0


	//   ....[5]....
        /*011c*/ 	.word	0x000250d0


	//   ....[6]....
        /*0120*/ 	.word	0x00025280


	//   ....[7]....
        /*0124*/ 	.word	0x000253e0


	//   ....[8]....
        /*0128*/ 	.word	0x00025540


	//   ....[9]....
        /*012c*/ 	.word	0x000256a0


	//   ....[10]....
        /*0130*/ 	.word	0x000257f0


	//   ....[11]....
        /*0134*/ 	.word	0x000258e0


	//   ....[12]....
        /*0138*/ 	.word	0x000259d0


	//   ....[13]....
        /*013c*/ 	.word	0x00025ac0


	//   ....[14]....
        /*0140*/ 	.word	0x00026280


	//   ....[15]....
        /*0144*/ 	.word	0x000263e0


	//   ....[16]....
        /*0148*/ 	.word	0x00026540


	//   ....[17]....
        /*014c*/ 	.word	0x000266a0


	//   ....[18]....
        /*0150*/ 	.word	0x00026890


	//   ....[19]....
        /*0154*/ 	.word	0x00026aa0


	//   ....[20]....
        /*0158*/ 	.word	0x00026c00


	//   ....[21]....
        /*015c*/ 	.word	0x00026d60


	//   ....[22]....
        /*0160*/ 	.word	0x00026ec0


	//   ....[23]....
        /*0164*/ 	.word	0x00027010


	//   ....[24]....
        /*0168*/ 	.word	0x00027100


	//   ....[25]....
        /*016c*/ 	.word	0x000271f0


	//   ....[26]....
        /*0170*/ 	.word	0x000272e0


	//----- nvinfo : EIATTR_EXIT_INSTR_OFFSETS
	.align		4
.L_1040:
        /*0174*/ 	.byte	0x04, 0x1c
        /*0176*/ 	.short	(.L_1042 - .L_1041)


	//   ....[0]....
.L_1041:
        /*0178*/ 	.word	0x00021f10


	//   ....[1]....
        /*017c*/ 	.word	0x00024410


	//   ....[2]....
        /*0180*/ 	.word	0x00024f30


	//   ....[3]....
        /*0184*/ 	.word	0x00024fc0


	//   ....[4]....
        /*0188*/ 	.word	0x000256f0


	//   ....[5]....
        /*018c*/ 	.word	0x00025ad0


	//   ....[6]....
        /*0190*/ 	.word	0x00025b10


	//   ....[7]....
        /*0194*/ 	.word	0x00025b50


	//   ....[8]....
        /*0198*/ 	.word	0x00025b90


	//   ....[9]....
        /*019c*/ 	.word	0x000266f0


	//   ....[10]....
        /*01a0*/ 	.word	0x00026780


	//   ....[11]....
        /*01a4*/ 	.word	0x00026f10


	//   ....[12]....
        /*01a8*/ 	.word	0x000272f0


	//----- nvinfo : EIATTR_MAX_THREADS
	.align		4
.L_1042:
        /*01ac*/ 	.byte	0x04, 0x05
        /*01ae*/ 	.short	(.L_1044 - .L_1043)
.L_1043:
        /*01b0*/ 	.word	0x00000080
        /*01b4*/ 	.word	0x00000001
        /*01b8*/ 	.word	0x00000001


	//----- nvinfo : EIATTR_CRS_STACK_SIZE
	.align		4
.L_1044:
        /*01bc*/ 	.byte	0x04, 0x1e
        /*01be*/ 	.short	(.L_1046 - .L_1045)
.L_1045:
        /*01c0*/ 	.word	0x00000000


	//----- nvinfo : EIATTR_CBANK_PARAM_SIZE
	.align		4
.L_1046:
        /*01c4*/ 	.byte	0x03, 0x19
        /*01c6*/ 	.short	0x0428


	//----- nvinfo : EIATTR_PARAM_CBANK
	.align		4
        /*01c8*/ 	.byte	0x04, 0x0a
        /*01ca*/ 	.short	(.L_1048 - .L_1047)
	.align		4
.L_1047:
        /*01cc*/ 	.word	index@(.nv.constant0._ZN2at6native13reduce_kernelILi128ELi4ENS0_8ReduceOpIN3c104HalfENS0_9ArgMinOpsIfEEjlLi4ELi4EEEEEvT1_)
        /*01d0*/ 	.short	0x0210
        /*01d2*/ 	.short	0x0428


	//----- nvinfo : EIATTR_SW_WAR
	.align		4
.L_1048:
        /*01d4*/ 	.byte	0x04, 0x36
        /*01d6*/ 	.short	(.L_1050 - .L_1049)
.L_1049:
        /*01d8*/ 	.word	0x00000008
.L_1050:


//--------------------- .nv.callgraph             --------------------------
	.section	.nv.callgraph,"",@"SHT_CUDA_CALLGRAPH"
	.align	4
	.sectionentsize	8
	.align		4
        /*0000*/ 	.word	0x00000000
	.align		4
        /*0004*/ 	.word	0xffffffff
	.align		4
        /*0008*/ 	.word	index@(_ZN2at6native13reduce_kernelILi512ELi1ENS0_8ReduceOpIfNS0_9ArgMinOpsIfEEjlLi4ELi4EEEEEvT1_)
	.align		4
        /*000c*/ 	.word	index@(__assertfail)
	.align		4
        /*0010*/ 	.word	index@(_ZN2at6native13reduce_kernelILi256ELi2ENS0_8ReduceOpIfNS0_9ArgMinOpsIfEEjlLi4ELi4EEEEEvT1_)
	.align		4
        /*0014*/ 	.word	index@(__assertfail)
	.align		4
        /*0018*/ 	.word	index@(_ZN2at6native13reduce_kernelILi128ELi4ENS0_8ReduceOpIfNS0_9ArgMinOpsIfEEjlLi4ELi4EEEEEvT1_)
	.align		4
        /*001c*/ 	.word	index@(__assertfail)
	.align		4
        /*0020*/ 	.word	index@(_ZN2at6native13reduce_kernelILi512ELi1ENS0_8ReduceOpIdNS0_9ArgMinOpsIdEEjlLi4ELi4EEEEEvT1_)
	.align		4
        /*0024*/ 	.word	index@(__assertfail)
	.align		4
        /*0028*/ 	.word	index@(_ZN2at6native13reduce_kernelILi256ELi2ENS0_8ReduceOpIdNS0_9ArgMinOpsIdEEjlLi4ELi4EEEEEvT1_)
	.align		4
        /*002c*/ 	.word	index@(__assertfail)
	.align		4
        /*0030*/ 	.word	index@(_ZN2at6native13reduce_kernelILi128ELi4ENS0_8ReduceOpIdNS0_9ArgMinOpsIdEEjlLi4ELi4EEEEEvT1_)
	.align		4
        /*0034*/ 	.word	index@(__assertfail)
	.align		4
        /*0038*/ 	.word	index@(_ZN2at6native13reduce_kernelILi512ELi1ENS0_8ReduceOpIsNS0_9ArgMinOpsIsEEjlLi4ELi4EEEEEvT1_)
	.align		4
        /*003c*/ 	.word	index@(__assertfail)
	.align		4
        /*0040*/ 	.word	index@(_ZN2at6native13reduce_kernelILi256ELi2ENS0_8ReduceOpIsNS0_9ArgMinOpsIsEEjlLi4ELi4EEEEEvT1_)
	.align		4
        /*0044*/ 	.word	index@(__assertfail)
	.align		4
        /*0048*/ 	.word	index@(_ZN2at6native13reduce_kernelILi128ELi4ENS0_8ReduceOpIsNS0_9ArgMinOpsIsEEjlLi4ELi4EEEEEvT1_)
	.align		4
        /*004c*/ 	.word	index@(__assertfail)
	.align		4
        /*0050*/ 	.word	index@(_ZN2at6native13reduce_kernelILi512ELi1ENS0_8ReduceOpIlNS0_9ArgMinOpsIlEEjlLi4ELi4EEEEEvT1_)
	.align		4
        /*0054*/ 	.word	index@(__assertfail)
	.align		4
        /*0058*/ 	.word	index@(_ZN2at6native13reduce_kernelILi256ELi2ENS0_8ReduceOpIlNS0_9ArgMinOpsIlEEjlLi4ELi4EEEEEvT1_)
	.align		4
        /*005c*/ 	.word	index@(__assertfail)
	.align		4
        /*0060*/ 	.word	index@(_ZN2at6native13reduce_kernelILi128ELi4ENS0_8ReduceOpIlNS0_9ArgMinOpsIlEEjlLi4ELi4EEEEEvT1_)
	.align		4
        /*0064*/ 	.word	index@(__assertfail)
	.align		4
        /*0068*/ 	.word	index@(_ZN2at6native13reduce_kernelILi512ELi1ENS0_8ReduceOpIiNS0_9ArgMinOpsIiEEjlLi4ELi4EEEEEvT1_)
	.align		4
        /*006c*/ 	.word	index@(__assertfail)
	.align		4
        /*0070*/ 	.word	index@(_ZN2at6native13reduce_kernelILi256ELi2ENS0_8ReduceOpIiNS0_9ArgMinOpsIiEEjlLi4ELi4EEEEEvT1_)
	.align		4
        /*0074*/ 	.word	index@(__assertfail)
	.align		4
        /*0078*/ 	.word	index@(_ZN2at6native13reduce_kernelILi128ELi4ENS0_8ReduceOpIiNS0_9ArgMinOpsIiEEjlLi4ELi4EEEEEvT1_)
	.align		4
        /*007c*/ 	.word	index@(__assertfail)
	.align		4
        /*0080*/ 	.word	index@(_ZN2at6native13reduce_kernelILi512ELi1ENS0_8ReduceOpIaNS0_9ArgMinOpsIaEEjlLi4ELi4EEEEEvT1_)
	.align		4
        /*0084*/ 	.word	index@(__assertfail)
	.align		4
        /*0088*/ 	.word	index@(_ZN2at6native13reduce_kernelILi256ELi2ENS0_8ReduceOpIaNS0_9ArgMinOpsIaEEjlLi4ELi4EEEEEvT1_)
	.align		4
        /*008c*/ 	.word	index@(__assertfail)
	.align		4
        /*0090*/ 	.word	index@(_ZN2at6native13reduce_kernelILi128ELi4ENS0_8ReduceOpIaNS0_9ArgMinOpsIaEEjlLi4ELi4EEEEEvT1_)
	.align		4
        /*0094*/ 	.word	index@(__assertfail)
	.align		4
        /*0098*/ 	.word	index@(_ZN2at6native13reduce_kernelILi512ELi1ENS0_8ReduceOpIhNS0_9ArgMinOpsIhEEjlLi4ELi4EEEEEvT1_)
	.align		4
        /*009c*/ 	.word	index@(__assertfail)
	.align		4
        /*00a0*/ 	.word	index@(_ZN2at6native13reduce_kernelILi256ELi2ENS0_8ReduceOpIhNS0_9ArgMinOpsIhEEjlLi4ELi4EEEEEvT1_)
	.align		4
        /*00a4*/ 	.word	index@(__assertfail)
	.align		4
        /*00a8*/ 	.word	index@(_ZN2at6native13reduce_kernelILi128ELi4ENS0_8ReduceOpIhNS0_9ArgMinOpsIhEEjlLi4ELi4EEEEEvT1_)
	.align		4
        /*00ac*/ 	.word	index@(__assertfail)
	.align		4
        /*00b0*/ 	.word	index@(_ZN2at6native13reduce_kernelILi512ELi1ENS0_8ReduceOpIN3c108BFloat16ENS0_9ArgMinOpsIfEEjlLi4ELi4EEEEEvT1_)
	.align		4
        /*00b4*/ 	.word	index@(__assertfail)
	.align		4
        /*00b8*/ 	.word	index@(_ZN2at6native13reduce_kernelILi256ELi2ENS0_8ReduceOpIN3c108BFloat16ENS0_9ArgMinOpsIfEEjlLi4ELi4EEEEEvT1_)
	.align		4
        /*00bc*/ 	.word	index@(__assertfail)
	.align		4
        /*00c0*/ 	.word	index@(_ZN2at6native13reduce_kernelILi128ELi4ENS0_8ReduceOpIN3c108BFloat16ENS0_9ArgMinOpsIfEEjlLi4ELi4EEEEEvT1_)
	.align		4
        /*00c4*/ 	.word	index@(__assertfail)
	.align		4
        /*00c8*/ 	.word	index@(_ZN2at6native13reduce_kernelILi512ELi1ENS0_8ReduceOpIN3c104HalfENS0_9ArgMinOpsIfEEjlLi4ELi4EEEEEvT1_)
	.align		4
        /*00cc*/ 	.word	index@(__assertfail)
	.align		4
        /*00d0*/ 	.word	index@(_ZN2at6native13reduce_kernelILi256ELi2ENS0_8ReduceOpIN3c104HalfENS0_9ArgMinOpsIfEEjlLi4ELi4EEEEEvT1_)
	.align		4
        /*00d4*/ 	.word	index@(__assertfail)
	.align		4
        /*00d8*/ 	.word	index@(_ZN2at6native13reduce_kernelILi128ELi4ENS0_8ReduceOpIN3c104HalfENS0_9ArgMinOpsIfEEjlLi4ELi4EEEEEvT1_)
	.align		4
        /*00dc*/ 	.word	index@(__assertfail)
	.align		4
        /*00e0*/ 	.word	0x00000000
	.align		4
        /*00e4*/ 	.word	0xfffffffe
	.align		4
        /*00e8*/ 	.word	0x00000000
	.align		4
        /*00ec*/ 	.word	0xfffffffd
	.align		4
        /*00f0*/ 	.word	0x00000000
	.align		4
        /*00f4*/ 	.word	0xfffffffc


//--------------------- .nv.constant4             --------------------------
	.section	.nv.constant4,"a",@progbits
	.align	8
	.align		8
.nv.constant4:
        /*0000*/ 	.dword	__assertfail
	.align		8
        /*0008*/ 	.dword	__unnamed_1
	.align		8
        /*0010*/ 	.dword	__unnamed_2
	.align		8
        /*0018*/ 	.dword	__unnamed_3
	.align		8
        /*0020*/ 	.dword	__unnamed_4
	.align		8
        /*0028*/ 	.dword	__unnamed_5
	.align		8
        /*0030*/ 	.dword	__unnamed_6
	.align		8
        /*0038*/ 	.dword	__unnamed_7
	.align		8
        /*0040*/ 	.dword	__unnamed_8
	.align		8
        /*0048*/ 	.dword	__unnamed_9
	.align		8
        /*0050*/ 	.dword	__unnamed_10
	.align		8
        /*0058*/ 	.dword	__unnamed_11
	.align		8
        /*0060*/ 	.dword	__unnamed_12
	.align		8
        /*0068*/ 	.dword	__unnamed_13
	.align		8
        /*0070*/ 	.dword	__unnamed_14
	.align		8
        /*0078*/ 	.dword	__unnamed_15
	.align		8
        /*0080*/ 	.dword	__unnamed_16
	.align		8
        /*0088*/ 	.dword	__unnamed_17
	.align		8
        /*0090*/ 	.dword	__unnamed_18
	.align		8
        /*0098*/ 	.dword	__unnamed_19
	.align		8
        /*00a0*/ 	.dword	__unnamed_20
	.align		8
        /*00a8*/ 	.dword	__unnamed_21
	.align		8
        /*00b0*/ 	.dword	__unnamed_22
	.align		8
        /*00b8*/ 	.dword	__unnamed_23
	.align		8
        /*00c0*/ 	.dword	__unnamed_24
	.align		8
        /*00c8*/ 	.dword	__unnamed_25
	.align		8
        /*00d0*/ 	.dword	__unnamed_26
	.align		8
        /*00d8*/ 	.dword	__unnamed_27
	.align		8
        /*00e0*/ 	.dword	__unnamed_28
	.align		8
        /*00e8*/ 	.dword	__unnamed_29
	.align		8
        /*00f0*/ 	.dword	__unnamed_30
	.align		8
        /*00f8*/ 	.dword	__unnamed_31
	.align		8
        /*0100*/ 	.dword	__unnamed_32
	.align		8
        /*0108*/ 	.dword	__unnamed_33
	.align		8
        /*0110*/ 	.dword	__unnamed_34
	.align		8
        /*0118*/ 	.dword	__unnamed_35
	.align		8
        /*0120*/ 	.dword	__unnamed_36
	.align		8
        /*0128*/ 	.dword	__unnamed_37
	.align		8
        /*0130*/ 	.dword	__unnamed_38
	.align		8
        /*0138*/ 	.dword	__unnamed_39
	.align		8
        /*0140*/ 	.dword	__unnamed_40
	.align		8
        /*0148*/ 	.dword	__unnamed_41
	.align		8
        /*0150*/ 	.dword	__unnamed_42
	.align		8
        /*0158*/ 	.dword	__unnamed_43
	.align		8
        /*0160*/ 	.dword	__unnamed_44
	.align		8
        /*0168*/ 	.dword	__unnamed_45
	.align		8
        /*0170*/ 	.dword	__unnamed_46
	.align		8
        /*0178*/ 	.dword	__unnamed_47
	.align		8
        /*0180*/ 	.dword	__unnamed_48
	.align		8
        /*0188*/ 	.dword	__unnamed_49
	.align		8
        /*0190*/ 	.dword	__unnamed_50
	.align		8
        /*0198*/ 	.dword	__unnamed_51
	.align		8
        /*01a0*/ 	.dword	__unnamed_52
	.align		8
        /*01a8*/ 	.dword	__unnamed_53
	.align		8
        /*01b0*/ 	.dword	__unnamed_54
	.align		8
        /*01b8*/ 	.dword	__unnamed_55
	.align		8
        /*01c0*/ 	.dword	__unnamed_56
	.align		8
        /*01c8*/ 	.dword	__unnamed_57
	.align		8
        /*01d0*/ 	.dword	__unnamed_58
	.align		8
        /*01d8*/ 	.dword	__unnamed_59
	.align		8
        /*01e0*/ 	.dword	__unnamed_60
	.align		8
        /*01e8*/ 	.dword	__unnamed_61
	.align		8
        /*01f0*/ 	.dword	__unnamed_62
	.align		8
        /*01f8*/ 	.dword	__unnamed_63
	.align		8
        /*0200*/ 	.dword	__unnamed_64
	.align		8
        /*0208*/ 	.dword	__unnamed_65
	.align		8
        /*0210*/ 	.dword	__unnamed_66
	.align		8
        /*0218*/ 	.dword	__unnamed_67
	.align		8
        /*0220*/ 	.dword	__unnamed_68
	.align		8
        /*0228*/ 	.dword	__unnamed_69
	.align		8
        /*0230*/ 	.dword	__unnamed_70
	.align		8
        /*0238*/ 	.dword	__unnamed_71
	.align		8
        /*0240*/ 	.dword	__unnamed_72
	.align		8
        /*0248*/ 	.dword	__unnamed_73
	.align		8
        /*0250*/ 	.dword	__unnamed_74
	.align		8
        /*0258*/ 	.dword	__unnamed_75
	.align		8
        /*0260*/ 	.dword	__unnamed_76
	.align		8
        /*0268*/ 	.dword	__unnamed_77
	.align		8
        /*0270*/ 	.dword	__unnamed_78
	.align		8
        /*0278*/ 	.dword	__unnamed_79
	.align		8
        /*0280*/ 	.dword	__unnamed_80
	.align		8
        /*0288*/ 	.dword	__unnamed_81
	.align		8
        /*0290*/ 	.dword	__unnamed_82
	.align		8
        /*0298*/ 	.dword	__unnamed_83
	.align		8
        /*02a0*/ 	.dword	__unnamed_84
	.align		8
        /*02a8*/ 	.dword	__unnamed_85
	.align		8
        /*02b0*/ 	.dword	__unnamed_86
	.align		8
        /*02b8*/ 	.dword	__unnamed_87
	.align		8
        /*02c0*/ 	.dword	__unnamed_88
	.align		8
        /*02c8*/ 	.dword	__unnamed_89
	.align		8
        /*02d0*/ 	.dword	__unnamed_90
	.align		8
        /*02d8*/ 	.dword	_ZN52_INTERNAL_7b022142_21_ReduceArgMinKernel_cu_6f9147e94cuda3std3__45__cpo5beginE
	.align		8
        /*02e0*/ 	.dword	_ZN52_INTERNAL_7b022142_21_ReduceArgMinKernel_cu_6f9147e94cuda3std3__45__cpo3endE
	.align		8
        /*02e8*/ 	.dword	_ZN52_INTERNAL_7b022142_21_ReduceArgMinKernel_cu_6f9147e94cuda3std3__45__cpo6cbeginE
	.align		8
        /*02f0*/ 	.dword	_ZN52_INTERNAL_7b022142_21_ReduceArgMinKernel_cu_6f9147e94cuda3std3__45__cpo4cendE
	.align		8
        /*02f8*/ 	.dword	_ZN52_INTERNAL_7b022142_21_ReduceArgMinKernel_cu_6f9147e94cuda3std3__45__cpo6rbeginE
	.align		8
        /*0300*/ 	.dword	_ZN52_INTERNAL_7b022142_21_ReduceArgMinKernel_cu_6f9147e94cuda3std3__45__cpo4rendE
	.align		8
        /*0308*/ 	.dword	_ZN52_INTERNAL_7b022142_21_ReduceArgMinKernel_cu_6f9147e94cuda3std3__45__cpo7crbeginE
	.align		8
        /*0310*/ 	.dword	_ZN52_INTERNAL_7b022142_21_ReduceArgMinKernel_cu_6f9147e94cuda3std3__45__cpo5crendE
	.align		8
        /*0318*/ 	.dword	_ZN52_INTERNAL_7b022142_21_ReduceArgMinKernel_cu_6f9147e94cuda3std3__454_GLOBAL__N__7b022142_21_ReduceArgMinKernel_cu_6f9147e96ignoreE
	.align		8
        /*0320*/ 	.dword	_ZN52_INTERNAL_7b022142_21_ReduceArgMinKernel_cu_6f9147e94cuda3std3__419piecewise_constructE
	.align		8
        /*0328*/ 	.dword	_ZN52_INTERNAL_7b022142_21_ReduceArgMinKernel_cu_6f9147e94cuda3std3__48in_placeE
	.align		8
        /*0330*/ 	.dword	_ZN52_INTERNAL_7b022142_21_ReduceArgMinKernel_cu_6f9147e94cuda3std3__420unreachable_sentinelE
	.align		8
        /*0338*/ 	.dword	_ZN52_INTERNAL_7b022142_21_ReduceArgMinKernel_cu_6f9147e94cuda3std6ranges3__45__cpo4swapE
	.align		8
        /*0340*/ 	.dword	_ZN52_INTERNAL_7b022142_21_ReduceArgMinKernel_cu_6f9147e94cuda3std6ranges3__45__cpo9iter_moveE
	.align		8
        /*0348*/ 	.dword	_ZN52_INTERNAL_7b022142_21_ReduceArgMinKernel_cu_6f9147e94cuda3std6ranges3__45__cpo5beginE
	.align		8
        /*0350*/ 	.dword	_ZN52_INTERNAL_7b022142_21_ReduceArgMinKernel_cu_6f9147e94cuda3std6ranges3__45__cpo3endE
	.align		8
        /*0358*/ 	.dword	_ZN52_INTERNAL_7b022142_21_ReduceArgMinKernel_cu_6f9147e94cuda3std6ranges3__45__cpo6cbeginE
	.align		8
        /*0360*/ 	.dword	_ZN52_INTERNAL_7b022142_21_ReduceArgMinKernel_cu_6f9147e94cuda3std6ranges3__45__cpo4cendE
	.align		8
        /*0368*/ 	.dword	_ZN52_INTERNAL_7b022142_21_ReduceArgMinKernel_cu_6f9147e94cuda3std6ranges3__45__cpo7advanceE
	.align		8
        /*0370*/ 	.dword	_ZN52_INTERNAL_7b022142_21_ReduceArgMinKernel_cu_6f9147e94cuda3std6ranges3__45__cpo9iter_swapE
	.align		8
        /*0378*/ 	.dword	_ZN52_INTERNAL_7b022142_21_ReduceArgMinKernel_cu_6f9147e94cuda3std6ranges3__45__cpo4nextE
	.align		8
        /*0380*/ 	.dword	_ZN52_INTERNAL_7b022142_21_ReduceArgMinKernel_cu_6f9147e94cuda3std6ranges3__45__cpo4prevE
	.align		8
        /*0388*/ 	.dword	_ZN52_INTERNAL_7b022142_21_ReduceArgMinKernel_cu_6f9147e94cuda3std6ranges3__45__cpo4dataE
	.align		8
        /*0390*/ 	.dword	_ZN52_INTERNAL_7b022142_21_ReduceArgMinKernel_cu_6f9147e94cuda3std6ranges3__45__cpo5cdataE
	.align		8
        /*0398*/ 	.dword	_ZN52_INTERNAL_7b022142_21_ReduceArgMinKernel_cu_6f9147e94cuda3std6ranges3__45__cpo4sizeE
	.align		8
        /*03a0*/ 	.dword	_ZN52_INTERNAL_7b022142_21_ReduceArgMinKernel_cu_6f9147e94cuda3std6ranges3__45__cpo5ssizeE
	.align		8
        /*03a8*/ 	.dword	_ZN52_INTERNAL_7b022142_21_ReduceArgMinKernel_cu_6f9147e94cuda3std6ranges3__45__cpo8distanceE
	.align		8
        /*03b0*/ 	.dword	_ZN52_INTERNAL_7b022142_21_ReduceArgMinKernel_cu_6f9147e96thrust23THRUST_300001_SM_900_NS6system6detail10sequential3seqE
	.align		8
        /*03b8*/ 	.dword	$str$5
	.align		8
        /*03c0*/ 	.dword	$str$6
	.align		8
        /*03c8*/ 	.dword	$str$7
	.align		8
        /*03d0*/ 	.dword	$str$8
	.align		8
        /*03d8*/ 	.dword	$str$9


//--------------------- .text._ZN2at6native13reduce_kernelILi512ELi1ENS0_8ReduceOpIfNS0_9ArgMinOpsIfEEjlLi4ELi4EEEEEvT1_ --------------------------
	.section	.text._ZN2at6native13reduce_kernelILi512ELi1ENS0_8ReduceOpIfNS0_9ArgMinOpsIfEEjlLi4ELi4EEEEEvT1_,"ax",@progbits
	.align	128
        .global         _ZN2at6native13reduce_kernelILi512ELi1ENS0_8ReduceOpIfNS0_9ArgMinOpsIfEEjlLi4ELi4EEEEEvT1_
        .type           _ZN2at6native13reduce_kernelILi512ELi1ENS0_8ReduceOpIfNS0_9ArgMinOpsIfEEjlLi4ELi4EEEEEvT1_,@function
        .size           _ZN2at6native13reduce_kernelILi512ELi1ENS0_8ReduceOpIfNS0_9ArgMinOpsIfEEjlLi4ELi4EEEEEvT1_,(.L_x_6958 - _ZN2at6native13reduce_kernelILi512ELi1ENS0_8ReduceOpIfNS0_9ArgMinOpsIfEEjlLi4ELi4EEEEEvT1_)
        .other          _ZN2at6native13reduce_kernelILi512ELi1ENS0_8ReduceOpIfNS0_9ArgMinOpsIfEEjlLi4ELi4EEEEEvT1_,@"STO_CUDA_ENTRY STV_DEFAULT"
_ZN2at6native13reduce_kernelILi512ELi1ENS0_8ReduceOpIfNS0_9ArgMinOpsIfEEjlLi4ELi4EEEEEvT1_:
.text._ZN2at6native13reduce_kernelILi512ELi1ENS0_8ReduceOpIfNS0_9ArgMinOpsIfEEjlLi4ELi4EEEEEvT1_:
[----:B------:R-:W0:Y:S01]  /*0000*/  LDC R1, c[0x0][0x28] ;  /* 0x00000a00ff017b82 */ /* 0x000e220000000800 */
[----:B------:R-:W1:Y:S07]  /*0010*/  S2R R8, SR_TID.X ;  /* 0x0000000000087919 */ /* 0x000e6e0000002100 */
[----:B------:R-:W2:Y:S01]  /*0020*/  LDC R3, c[0x0][0x3fc] ;  /* 0x0000ff00ff037b82 */ /* 0x000ea20000000800 */
[----:B------:R-:W-:Y:S01]  /*0030*/  ULDC.64 UR28, c[0x0][0x248] ;  /* 0x00009200001c7ab9 */ /* 0x000fe20000000a00 */
[----:B------:R-:W-:Y:S01]  /*0040*/  ULDC.64 UR26, c[0x0][0x240] ;  /* 0x00009000001a7ab9 */ /* 0x000fe20000000a00 */
[----:B------:R-:W3:Y:S01]  /*0050*/  S2R R0, SR_TID.Y ;  /* 0x0000000000007919 */ /* 0x000ee20000002200 */
[----:B------:R-:W-:Y:S01]  /*0060*/  ULDC UR5, c[0x0][0x250] ;  /* 0x0000940000057ab9 */ /* 0x000fe20000000800 */
[----:B------:R-:W4:Y:S03]  /*0070*/  S2R R2, SR_CTAID.Y ;  /* 0x0000000000027919 */ /* 0x000f260000002600 */
[----:B------:R-:W5:Y:S08]  /*0080*/  S2UR UR4, SR_CTAID.X ;  /* 0x00000000000479c3 */ /* 0x000f700000002500 */
[----:B------:R-:W5:Y:S01]  /*0090*/  LDC R4, c[0x0][0x238] ;  /* 0x00008e00ff047b82 */ /* 0x000f620000000800 */
[----:B--2---:R-:W-:Y:S01]  /*00a0*/  ISETP.NE.AND P0, PT, R3, RZ, PT ;  /* 0x000000ff0300720c */ /* 0x004fe20003f05270 */
[----:B-1----:R-:W-:-:S02]  /*00b0*/  IMAD R5, R8, UR29, RZ ;  /* 0x0000001d08057c24 */ /* 0x002fc4000f8e02ff */
[----:B------:R-:W-:Y:S02]  /*00c0*/  IMAD R7, R8, UR26, RZ ;  /* 0x0000001a08077c24 */ /* 0x000fe4000f8e02ff */
[C---:B---3--:R-:W-:Y:S02]  /*00d0*/  IMAD R5, R0.reuse, UR5, R5 ;  /* 0x0000000500057c24 */ /* 0x048fe4000f8e0205 */
[----:B------:R-:W-:Y:S02]  /*00e0*/  IMAD R19, R0, UR27, R7 ;  /* 0x0000001b00137c24 */ /* 0x000fe4000f8e0207 */
[----:B------:R-:W-:Y:S02]  /*00f0*/  IMAD.MOV.U32 R7, RZ, RZ, RZ ;  /* 0x000000ffff077224 */ /* 0x000fe400078e00ff */
[----:B-----5:R-:W-:Y:S02]  /*0100*/  IMAD R5, R4, UR4, R5 ;  /* 0x0000000404057c24 */ /* 0x020fe4000f8e0205 */
[----:B----4-:R-:W-:Y:S01]  /*0110*/  IMAD R19, R2, UR28, R19 ;  /* 0x0000001c02137c24 */ /* 0x010fe2000f8e0213 */
[----:B0-----:R-:W-:Y:S06]  /*0120*/  @!P0 BRA `(.L_x_0) ;  /* 0x0000001000448947 */ /* 0x001fec0003800000 */
[----:B------:R-:W-:Y:S01]  /*0130*/  IMAD.MOV.U32 R4, RZ, RZ, RZ ;  /* 0x000000ffff047224 */ /* 0x000fe200078e00ff */
[----:B------:R-:W-:Y:S01]  /*0140*/  ULDC.64 UR6, c[0x0][0x400] ;  /* 0x0001000000067ab9 */ /* 0x000fe20000000a00 */
[----:B------:R-:W-:Y:S01]  /*0150*/  ULDC UR4, c[0x0][0x408] ;  /* 0x0001020000047ab9 */ /* 0x000fe20000000800 */
[----:B------:R-:W-:Y:S01]  /*0160*/  ISETP.NE.AND P0, PT, R3, 0x1, PT ;  /* 0x000000010300780c */ /* 0x000fe20003f05270 */
[----:B------:R-:W-:-:S05]  /*0170*/  IMAD.HI.U32 R10, R5, UR7, R4 ;  /* 0x00000007050a7c27 */ /* 0x000fca000f8e0004 */
[----:B------:R-:W-:Y:S01]  /*0180*/  SHF.R.U32.HI R11, RZ, UR4, R10 ;  /* 0x00000004ff0b7c19 */ /* 0x000fe2000801160a */
[----:B------:R-:W-:-:S04]  /*0190*/  ULDC UR4, c[0x0][0x530] ;  /* 0x00014c0000047ab9 */ /* 0x000fc80000000800 */
[----:B------:R-:W-:-:S04]  /*01a0*/  IMAD.MOV R7, RZ, RZ, -R11 ;  /* 0x000000ffff077224 */ /* 0x000fc800078e0a0b */
[----:B------:R-:W-:-:S04]  /*01b0*/  IMAD R7, R7, UR6, R5 ;  /* 0x0000000607077c24 */ /* 0x000fc8000f8e0205 */
[----:B------:R-:W-:Y:S01]  /*01c0*/  IMAD R7, R7, UR4, RZ ;  /* 0x0000000407077c24 */ /* 0x000fe2000f8e02ff */
[----:B------:R-:W-:Y:S06]  /*01d0*/  @!P0 BRA `(.L_x_0) ;  /* 0x0000001000188947 */ /* 0x000fec0003800000 */
[----:B------:R-:W-:Y:S01]  /*01e0*/  IMAD.MOV.U32 R10, RZ, RZ, RZ ;  /* 0x000000ffff0a7224 */ /* 0x000fe200078e00ff */
[----:B------:R-:W-:Y:S01]  /*01f0*/  ULDC.64 UR4, c[0x0][0x410] ;  /* 0x0001040000047ab9 */ /* 0x000fe20000000a00 */
[----:B------:R-:W-:Y:S02]  /*0200*/  ISETP.NE.AND P0, PT, R3, 0x2, PT ;  /* 0x000000020300780c */ /* 0x000fe40003f05270 */
[----:B------:R-:W-:Y:S01]  /*0210*/  IMAD.HI.U32 R12, R11, UR4, R10 ;  /* 0x000000040b0c7c27 */ /* 0x000fe2000f8e000a */
[----:B------:R-:W-:-:S04]  /*0220*/  ULDC UR4, c[0x0][0x40c] ;  /* 0x0001030000047ab9 */ /* 0x000fc80000000800 */
[----:B------:R-:W-:-:S05]  /*0230*/  SHF.R.U32.HI R13, RZ, UR5, R12 ;  /* 0x00000005ff0d7c19 */ /* 0x000fca000801160c */
[----:B------:R-:W-:-:S04]  /*0240*/  IMAD.MOV R10, RZ, RZ, -R13 ;  /* 0x000000ffff0a7224 */ /* 0x000fc800078e0a0d */
[----:B------:R-:W-:Y:S01]  /*0250*/  IMAD R10, R10, UR4, R11 ;  /* 0x000000040a0a7c24 */ /* 0x000fe2000f8e020b */
[----:B------:R-:W-:-:S03]  /*0260*/  ULDC UR4, c[0x0][0x538] ;  /* 0x00014e0000047ab9 */ /* 0x000fc60000000800 */
[----:B------:R-:W-:Y:S01]  /*0270*/  IMAD R7, R10, UR4, R7 ;  /* 0x000000040a077c24 */ /* 0x000fe2000f8e0207 */
[----:B------:R-:W-:Y:S06]  /*0280*/  @!P0 BRA `(.L_x_0) ;  /* 0x0000000c00ec8947 */ /* 0x000fec0003800000 */
[----:B------:R-:W-:Y:S01]  /*0290*/  IMAD.MOV.U32 R12, RZ, RZ, RZ ;  /* 0x000000ffff0c7224 */ /* 0x000fe200078e00ff */
[----:B------:R-:W-:Y:S01]  /*02a0*/  ULDC.64 UR6, c[0x0][0x418] ;  /* 0x0001060000067ab9 */ /* 0x000fe20000000a00 */
[----:B------:R-:W-:Y:S01]  /*02b0*/  ULDC UR4, c[0x0][0x420] ;  /* 0x0001080000047ab9 */ /* 0x000fe20000000800 */
[----:B------:R-:W-:Y:S01]  /*02c0*/  ISETP.NE.AND P0, PT, R3, 0x3, PT ;  /* 0x000000030300780c */ /* 0x000fe20003f05270 */
[----:B------:R-:W-:-:S05]  /*02d0*/  IMAD.HI.U32 R10, R13, UR7, R12 ;  /* 0x000000070d0a7c27 */ /* 0x000fca000f8e000c */
[----:B------:R-:W-:Y:S01]  /*02e0*/  SHF.R.U32.HI R11, RZ, UR4, R10 ;  /* 0x00000004ff0b7c19 */ /* 0x000fe2000801160a */
[----:B------:R-:W-:-:S03]  /*02f0*/  ULDC UR4, c[0x0][0x540] ;  /* 0x0001500000047ab9 */ /* 0x000fc60000000800 */
[----:B------:R-:W-:-:S05]  /*0300*/  IADD3 R12, -R11, RZ, RZ ;  /* 0x000000ff0b0c7210 */ /* 0x000fca0007ffe1ff */
[----:B------:R-:W-:-:S04]  /*0310*/  IMAD R12, R12, UR6, R13 ;  /* 0x000000060c0c7c24 */ /* 0x000fc8000f8e020d */
[----:B------:R-:W-:Y:S01]  /*0320*/  IMAD R7, R12, UR4, R7 ;  /* 0x000000040c077c24 */ /* 0x000fe2000f8e0207 */
        /* <DEDUP_REMOVED lines=34> */
[----:B------:R-:W-:Y:S01]  /*0550*/  HFMA2.MMA R12, -RZ, RZ, 0, 0 ;  /* 0x00000000ff0c7435 */ /* 0x000fe200000001ff */
[----:B------:R-:W-:Y:S01]  /*0560*/  ULDC.64 UR6, c[0x0][0x448] ;  /* 0x0001120000067ab9 */ /* 0x000fe20000000a00 */
[----:B------:R-:W-:Y:S01]  /*0570*/  ULDC UR4, c[0x0][0x450] ;  /* 0x0001140000047ab9 */ /* 0x000fe20000000800 */
[----:B------:R-:W-:-:S07]  /*0580*/  ISETP.NE.AND P0, PT, R3, 0x7, PT ;  /* 0x000000070300780c */ /* 0x000fce0003f05270 */
        /* <DEDUP_REMOVED lines=34> */
[----:B------:R-:W-:-:S04]  /*07b0*/  SHF.R.U32.HI R13, RZ, UR5, R12 ;  /* 0x00000005ff0d7c19 */ /* 0x000fc8000801160c */
[----:B------:R-:W-:-:S05]  /*07c0*/  IADD3 R10, -R13, RZ, RZ ;  /* 0x000000ff0d0a7210 */ /* 0x000fca0007ffe1ff */
        /* <DEDUP_REMOVED lines=37> */
[----:B------:R-:W-:Y:S01]  /*0a20*/  MOV R10, RZ ;  /* 0x000000ff000a7202 */ /* 0x000fe20000000f00 */
[----:B------:R-:W-:Y:S01]  /*0a30*/  ULDC.64 UR4, c[0x0][0x4a0] ;  /* 0x0001280000047ab9 */ /* 0x000fe20000000a00 */
[----:B------:R-:W-:-:S03]  /*0a40*/  ISETP.NE.AND P0, PT, R3, 0xe, PT ;  /* 0x0000000e0300780c */ /* 0x000fc60003f05270 */
        /* <DEDUP_REMOVED lines=120> */
[----:B------:R-:W-:Y:S02]  /*11d0*/  ULDC UR4, c[0x0][0x528] ;  /* 0x00014a0000047ab9 */ /* 0x000fe40000000800 */
[----:B------:R-:W-:-:S05]  /*11e0*/  IMAD.HI.U32 R3, R13, UR7, R12 ;  /* 0x000000070d037c27 */ /* 0x000fca000f8e000c */
[----:B------:R-:W-:Y:S01]  /*11f0*/  SHF.R.U32.HI R3, RZ, UR4, R3 ;  /* 0x00000004ff037c19 */ /* 0x000fe20008011603 */
[----:B------:R-:W-:-:S04]  /*1200*/  ULDC UR4, c[0x0][0x5f0] ;  /* 0x00017c0000047ab9 */ /* 0x000fc80000000800 */
[----:B------:R-:W-:-:S04]  /*1210*/  IMAD.MOV R3, RZ, RZ, -R3 ;  /* 0x000000ffff037224 */ /* 0x000fc800078e0a03 */
[----:B------:R-:W-:-:S04]  /*1220*/  IMAD R12, R3, UR6, R13 ;  /* 0x00000006030c7c24 */ /* 0x000fc8000f8e020d */
[----:B------:R-:W-:-:S07]  /*1230*/  IMAD R7, R12, UR4, R7 ;  /* 0x000000040c077c24 */ /* 0x000fce000f8e0207 */
.L_x_0:
[----:B------:R-:W-:Y:S01]  /*1240*/  ULDC UR4, c[0x0][0x22c] ;  /* 0x00008b0000047ab9 */ /* 0x000fe20000000800 */
[----:B------:R-:W-:Y:S01]  /*1250*/  ULDC.64 UR36, c[0x0][0x208] ;  /* 0x0000820000247ab9 */ /* 0x000fe20000000a00 */
[----:B------:R-:W-:Y:S01]  /*1260*/  IMAD.U32 R23, RZ, RZ, UR4 ;  /* 0x00000004ff177e24 */ /* 0x000fe2000f8e00ff */
[----:B------:R-:W-:Y:S01]  /*1270*/  ULDC UR4, c[0x0][0x230] ;  /* 0x00008c0000047ab9 */ /* 0x000fe20000000800 */
[----:B------:R-:W-:Y:S01]  /*1280*/  BSSY B0, `(.L_x_1) ;  /* 0x0000cb4000007945 */ /* 0x000fe20003800000 */
[----:B------:R-:W-:Y:S02]  /*1290*/  IMAD.MOV.U32 R6, RZ, RZ, RZ ;  /* 0x000000ffff067224 */ /* 0x000fe400078e00ff */
[----:B------:R-:W-:Y:S01]  /*12a0*/  ISETP.GE.U32.AND P0, PT, R19, R23, PT ;  /* 0x000000171300720c */ /* 0x000fe20003f06070 */
[----:B------:R-:W-:Y:S02]  /*12b0*/  IMAD.MOV.U32 R3, RZ, RZ, RZ ;  /* 0x000000ffff037224 */ /* 0x000fe400078e00ff */
[----:B------:R-:W-:Y:S01]  /*12c0*/  IMAD.MOV.U32 R11, RZ, RZ, RZ ;  /* 0x000000ffff0b7224 */ /* 0x000fe200078e00ff */
[----:B------:R-:W-:-:S13]  /*12d0*/  ISETP.GE.U32.OR P0, PT, R5, UR4, P0 ;  /* 0x0000000405007c0c */ /* 0x000fda0008706470 */
[----:B------:R-:W-:Y:S05]  /*12e0*/  @P0 BRA `(.L_x_2) ;  /* 0x000000c800b40947 */ /* 0x000fea0003800000 */
[----:B------:R-:W-:Y:S01]  /*12f0*/  ULDC.U8 UR6, c[0x0][0x260] ;  /* 0x0000980000067ab9 */ /* 0x000fe20000000000 */
[----:B------:R-:W-:Y:S01]  /*1300*/  ULDC.64 UR4, c[0x0][0x5f8] ;  /* 0x00017e0000047ab9 */ /* 0x000fe20000000a00 */
[----:B------:R-:W-:Y:S02]  /*1310*/  ISETP.NE.AND P0, PT, RZ, UR6, PT ;  /* 0x00000006ff007c0c */ /* 0x000fe4000bf05270 */
[----:B------:R-:W-:-:S04]  /*1320*/  IADD3 R20, P1, R7, UR4, RZ ;  /* 0x0000000407147c10 */ /* 0x000fc8000ff3e0ff */
[----:B------:R-:W-:-:S07]  /*1330*/  IADD3.X R21, RZ, UR5, RZ, P1, !PT ;  /* 0x00000005ff157c10 */ /* 0x000fce0008ffe4ff */
[----:B------:R-:W-:Y:S05]  /*1340*/  @!P0 BRA `(.L_x_3) ;  /* 0x0000001000148947 */ /* 0x000fea0003800000 */
[----:B------:R-:W0:Y:S01]  /*1350*/  LDC R14, c[0x0][0x218] ;  /* 0x00008600ff0e7b82 */ /* 0x000e220000000800 */
[----:B------:R-:W-:Y:S01]  /*1360*/  SHF.R.U64 R3, R20, 0x2, R21 ;  /* 0x0000000214037819 */ /* 0x000fe20000001215 */
[----:B------:R-:W-:Y:S01]  /*1370*/  ULDC UR4, c[0x0][0x22c] ;  /* 0x00008b0000047ab9 */ /* 0x000fe20000000800 */
[----:B------:R-:W-:Y:S01]  /*1380*/  BSSY B1, `(.L_x_4) ;  /* 0x000003b000017945 */ /* 0x000fe20003800000 */
[----:B------:R-:W-:Y:S01]  /*1390*/  IMAD.U32 R24, RZ, RZ, UR4 ;  /* 0x00000004ff187e24 */ /* 0x000fe2000f8e00ff */
[----:B------:R-:W-:Y:S01]  /*13a0*/  LOP3.LUT R3, R3, 0x3, RZ, 0xc0, !PT ;  /* 0x0000000303037812 */ /* 0x000fe200078ec0ff */
[----:B------:R-:W-:Y:S02]  /*13b0*/  IMAD.MOV.U32 R12, RZ, RZ, RZ ;  /* 0x000000ffff0c7224 */ /* 0x000fe400078e00ff */
[----:B------:R-:W1:Y:S01]  /*13c0*/  LDC R18, c[0x0][0x220] ;  /* 0x00008800ff127b82 */ /* 0x000e620000000800 */
[----:B------:R-:W-:-:S07]  /*13d0*/  ISETP.NE.AND P0, PT, R3, RZ, PT ;  /* 0x000000ff0300720c */ /* 0x000fce0003f05270 */
[----:B------:R-:W2:Y:S01]  /*13e0*/  LDC R16, c[0x0][0x224] ;  /* 0x00008900ff107b82 */ /* 0x000ea20000000800 */
[----:B0-----:R-:W-:Y:S02]  /*13f0*/  IMAD.MOV.U32 R13, RZ, RZ, R14 ;  /* 0x000000ffff0d7224 */ /* 0x001fe400078e000e */
[----:B-1----:R-:W-:Y:S02]  /*1400*/  IMAD.MOV.U32 R11, RZ, RZ, R18 ;  /* 0x000000ffff0b7224 */ /* 0x002fe400078e0012 */
[----:B--2---:R-:W-:Y:S01]  /*1410*/  IMAD.MOV.U32 R9, RZ, RZ, R16 ;  /* 0x000000ffff097224 */ /* 0x004fe200078e0010 */
[----:B------:R-:W-:Y:S06]  /*1420*/  @!P0 BRA `(.L_x_5) ;  /* 0x0000000000c08947 */ /* 0x000fec0003800000 */
[C---:B------:R-:W-:Y:S01]  /*1430*/  ISETP.GE.U32.AND P0, PT, R8.reuse, R3, PT ;  /* 0x000000030800720c */ /* 0x040fe20003f06070 */
[----:B------:R-:W-:Y:S03]  /*1440*/  BSSY B2, `(.L_x_6) ;  /* 0x0000028000027945 */ /* 0x000fe60003800000 */
[----:B------:R-:W-:-:S13]  /*1450*/  ISETP.GT.U32.OR P0, PT, R8, 0x3, !P0 ;  /* 0x000000030800780c */ /* 0x000fda0004704470 */
[----:B------:R-:W-:Y:S05]  /*1460*/  @P0 BRA `(.L_x_7) ;  /* 0x0000000000940947 */ /* 0x000fea0003800000 */
[----:B------:R-:W-:Y:S01]  /*1470*/  ISETP.NE.AND P0, PT, RZ, UR27, PT ;  /* 0x0000001bff007c0c */ /* 0x000fe2000bf05270 */
[----:B------:R-:W-:Y:S01]  /*1480*/  BSSY B3, `(.L_x_8) ;  /* 0x0000009000037945 */ /* 0x000fe20003800000 */
[----:B------:R-:W-:Y:S02]  /*1490*/  ISETP.NE.AND P1, PT, R0, RZ, PT ;  /* 0x000000ff0000720c */ /* 0x000fe40003f25270 */
[----:B------:R-:W-:-:S11]  /*14a0*/  PRMT R4, RZ, 0x7610, R4 ;  /* 0x00007610ff047816 */ /* 0x000fd60000000004 */
[----:B------:R-:W-:Y:S05]  /*14b0*/  @P0 BRA P1, `(.L_x_9) ;  /* 0x0000000000140947 */ /* 0x000fea0000800000 */
[----:B------:R-:W-:Y:S01]  /*14c0*/  ISETP.NE.AND P0, PT, RZ, UR28, PT ;  /* 0x0000001cff007c0c */ /* 0x000fe2000bf05270 */
[----:B------:R-:W-:-:S12]  /*14d0*/  IMAD.MOV.U32 R4, RZ, RZ, 0x1 ;  /* 0x00000001ff047424 */ /* 0x000fd800078e00ff */
[----:B------:R-:W-:-:S04]  /*14e0*/  @P0 ISETP.NE.AND P1, PT, R2, RZ, PT ;  /* 0x000000ff0200020c */ /* 0x000fc80003f25270 */
[----:B------:R-:W-:-:S04]  /*14f0*/  @P0 SEL R5, RZ, 0x1, P1 ;  /* 0x00000001ff050807 */ /* 0x000fc80000800000 */
[----:B------:R-:W-:-:S07]  /*1500*/  @P0 PRMT R4, R5, 0x7610, R4 ;  /* 0x0000761005040816 */ /* 0x000fce0000000004 */
.L_x_9:
[----:B------:R-:W-:Y:S05]  /*1510*/  BSYNC B3 ;  /* 0x0000000000037941 */ /* 0x000fea0003800000 */
.L_x_8:
[----:B------:R-:W-:-:S04]  /*1520*/  PRMT R4, R4, 0x9910, RZ ;  /* 0x0000991004047816 */ /* 0x000fc800000000ff */
[----:B------:R-:W-:-:S13]  /*1530*/  ISETP.NE.AND P0, PT, R4, RZ, PT ;  /* 0x000000ff0400720c */ /* 0x000fda0003f05270 */
[----:B------:R-:W-:Y:S05]  /*1540*/  @!P0 BRA `(.L_x_7) ;  /* 0x00000000005c8947 */ /* 0x000fea0003800000 */
[----:B------:R-:W-:Y:S01]  /*1550*/  IADD3 R5, P0, R8, -R3, RZ ;  /* 0x8000000308057210 */ /* 0x000fe20007f1e0ff */
[----:B------:R-:W0:Y:S03]  /*1560*/  LDC R13, c[0x0][0x218] ;  /* 0x00008600ff0d7b82 */ /* 0x000e260000000800 */
[----:B------:R-:W-:Y:S02]  /*1570*/  IADD3.X R4, RZ, -0x1, RZ, P0, !PT ;  /* 0xffffffffff047810 */ /* 0x000fe400007fe4ff */
[----:B------:R-:W-:-:S04]  /*1580*/  LEA R6, P0, R5, R20, 0x2 ;  /* 0x0000001405067211 */ /* 0x000fc800078010ff */
[----:B------:R-:W-:Y:S02]  /*1590*/  LEA.HI.X R7, R5, R21, R4, 0x2, P0 ;  /* 0x0000001505077211 */ /* 0x000fe400000f1404 */
[----:B------:R-:W1:Y:S03]  /*15a0*/  LDC.64 R4, c[0x0][0x220] ;  /* 0x00008800ff047b82 */ /* 0x000e660000000a00 */
[----:B------:R-:W2:Y:S01]  /*15b0*/  LDG.E R10, desc[UR36][R6.64] ;  /* 0x00000024060a7981 */ /* 0x000ea2000c1e1900 */
[----:B------:R-:W-:Y:S01]  /*15c0*/  IMAD.IADD R11, R8, 0x1, -R3 ;  /* 0x00000001080b7824 */ /* 0x000fe200078e0a03 */
[----:B0-----:R-:W-:-:S13]  /*15d0*/  FSETP.GTU.FTZ.AND P1, PT, |R13|, +INF , PT ;  /* 0x7f8000000d00780b */ /* 0x001fda0003f3c200 */
[----:B-1----:R-:W-:-:S04]  /*15e0*/  @!P1 ISETP.GT.U32.AND P0, PT, R11, R4, PT ;  /* 0x000000040b00920c */ /* 0x002fc80003f04070 */
[----:B------:R-:W-:Y:S02]  /*15f0*/  @!P1 ISETP.GT.AND.EX P0, PT, RZ, R5, PT, P0 ;  /* 0x00000005ff00920c */ /* 0x000fe40003f04300 */
[CC--:B--2---:R-:W-:Y:S02]  /*1600*/  FSETP.NEU.OR P3, PT, R10.reuse, R13.reuse, P1 ;  /* 0x0000000d0a00720b */ /* 0x0c4fe40000f6d400 */
[----:B------:R-:W-:-:S04]  /*1610*/  @!P1 FSETP.GT.FTZ.AND P2, PT, R10, R13, PT ;  /* 0x0000000d0a00920b */ /* 0x000fc80003f54000 */
[----:B------:R-:W-:Y:S02]  /*1620*/  @!P1 SEL R6, RZ, 0xffffffff, !P2 ;  /* 0xffffffffff069807 */ /* 0x000fe40005000000 */
[----:B------:R-:W-:-:S05]  /*1630*/  @P1 FSETP.GTU.FTZ.AND P2, PT, |R10|, +INF , PT ;  /* 0x7f8000000a00180b */ /* 0x000fca0003f5c200 */
[----:B------:R-:W-:Y:S02]  /*1640*/  @!P3 SEL R6, RZ, 0xffffffff, !P0 ;  /* 0xffffffffff06b807 */ /* 0x000fe40004000000 */
[----:B------:R-:W-:Y:S02]  /*1650*/  @P1 ISETP.GT.U32.AND P3, PT, R11, R4, PT ;  /* 0x000000040b00120c */ /* 0x000fe40003f64070 */
[----:B------:R-:W-:-:S04]  /*1660*/  @!P1 LOP3.LUT R6, R6, 0x1, RZ, 0xc0, !PT ;  /* 0x0000000106069812 */ /* 0x000fc800078ec0ff */
[----:B------:R-:W-:Y:S02]  /*1670*/  @!P1 ISETP.EQ.U32.AND P0, PT, R6, 0x1, PT ;  /* 0x000000010600980c */ /* 0x000fe40003f02070 */
[----:B------:R-:W-:-:S04]  /*1680*/  @P1 ISETP.GT.OR.EX P0, PT, RZ, R5, !P2, P3 ;  /* 0x00000005ff00120c */ /* 0x000fc80005704730 */
[----:B------:R-:W-:Y:S02]  /*1690*/  SEL R11, R11, R4, !P0 ;  /* 0x000000040b0b7207 */ /* 0x000fe40004000000 */
[----:B------:R-:W-:Y:S02]  /*16a0*/  FSEL R13, R10, R13, !P0 ;  /* 0x0000000d0a0d7208 */ /* 0x000fe40004000000 */
[----:B------:R-:W-:-:S07]  /*16b0*/  SEL R9, R5, RZ, P0 ;  /* 0x000000ff05097207 */ /* 0x000fce0000000000 */
.L_x_7:
[----:B------:R-:W-:Y:S05]  /*16c0*/  BSYNC B2 ;  /* 0x0000000000027941 */ /* 0x000fea0003800000 */
.L_x_6:
[C---:B------:R-:W-:Y:S02]  /*16d0*/  IADD3 R5, P0, -R3.reuse, 0x4, RZ ;  /* 0x0000000403057810 */ /* 0x040fe40007f1e1ff */
[----:B------:R-:W-:Y:S02]  /*16e0*/  IADD3 R24, R3, -0x4, R23 ;  /* 0xfffffffc03187810 */ /* 0x000fe40007ffe017 */
[----:B------:R-:W-:Y:S01]  /*16f0*/  LEA R20, P1, R5, R20, 0x2 ;  /* 0x0000001405147211 */ /* 0x000fe200078210ff */
[----:B------:R-:W-:Y:S01]  /*1700*/  IMAD.X R4, RZ, RZ, -0x1, P0 ;  /* 0xffffffffff047424 */ /* 0x000fe200000e06ff */
[----:B------:R-:W-:-:S04]  /*1710*/  IADD3 R12, -R3, 0x4, RZ ;  /* 0x00000004030c7810 */ /* 0x000fc80007ffe1ff */
[----:B------:R-:W-:-:S07]  /*1720*/  LEA.HI.X R21, R5, R21, R4, 0x2, P1 ;  /* 0x0000001505157211 */ /* 0x000fce00008f1404 */
.L_x_5:
[----:B------:R-:W-:Y:S05]  /*1730*/  BSYNC B1 ;  /* 0x0000000000017941 */ /* 0x000fea0003800000 */
.L_x_4:
[----:B------:R-:W-:Y:S01]  /*1740*/  IMAD.SHL.U32 R25, R19, 0x4, RZ ;  /* 0x0000000413197824 */ /* 0x000fe200078e00ff */
[----:B------:R-:W-:Y:S01]  /*1750*/  BSSY B1, `(.L_x_10) ;  /* 0x0000061000017945 */ /* 0x000fe20003800000 */
[----:B------:R-:W-:Y:S02]  /*1760*/  IMAD.MOV.U32 R10, RZ, RZ, R14 ;  /* 0x000000ffff0a7224 */ /* 0x000fe400078e000e */
[----:B------:R-:W-:Y:S02]  /*1770*/  VIADD R3, R25, 0x3 ;  /* 0x0000000319037836 */ /* 0x000fe40000000000 */
[--C-:B------:R-:W-:Y:S02]  /*1780*/  IMAD.MOV.U32 R23, RZ, RZ, R18.reuse ;  /* 0x000000ffff177224 */ /* 0x100fe400078e0012 */
[----:B------:R-:W-:Y:S01]  /*1790*/  IMAD.MOV.U32 R22, RZ, RZ, R18 ;  /* 0x000000ffff167224 */ /* 0x000fe200078e0012 */
[----:B------:R-:W-:Y:S01]  /*17a0*/  ISETP.GE.U32.AND P0, PT, R3, R24, PT ;  /* 0x000000180300720c */ /* 0x000fe20003f06070 */
[----:B------:R-:W-:Y:S01]  /*17b0*/  IMAD.MOV.U32 R17, RZ, RZ, R16 ;  /* 0x000000ffff117224 */ /* 0x000fe200078e0010 */
[----:B------:R-:W-:Y:S01]  /*17c0*/  MOV R3, R16 ;  /* 0x0000001000037202 */ /* 0x000fe20000000f00 */
[----:B------:R-:W-:-:S10]  /*17d0*/  IMAD.MOV.U32 R15, RZ, RZ, R14 ;  /* 0x000000ffff0f7224 */ /* 0x000fd400078e000e */
[----:B------:R-:W-:Y:S05]  /*17e0*/  @P0 BRA `(.L_x_11) ;  /* 0x00000004005c0947 */ /* 0x000fea0003800000 */
[----:B------:R-:W-:Y:S02]  /*17f0*/  IMAD.MOV.U32 R22, RZ, RZ, R18 ;  /* 0x000000ffff167224 */ /* 0x000fe400078e0012 */
[----:B------:R-:W-:Y:S02]  /*1800*/  IMAD.MOV.U32 R17, RZ, RZ, R16 ;  /* 0x000000ffff117224 */ /* 0x000fe400078e0010 */
[----:B------:R-:W-:-:S07]  /*1810*/  IMAD.MOV.U32 R15, RZ, RZ, R14 ;  /* 0x000000ffff0f7224 */ /* 0x000fce00078e000e */
.L_x_21:
[----:B------:R-:W-:-:S06]  /*1820*/  IMAD.WIDE.U32 R4, R19, 0x10, R20 ;  /* 0x0000001013047825 */ /* 0x000fcc00078e0014 */
[----:B------:R-:W2:Y:S01]  /*1830*/  LDG.E.128 R4, desc[UR36][R4.64] ;  /* 0x0000002404047981 */ /* 0x000ea2000c1e1d00 */
[----:B------:R-:W-:Y:S01]  /*1840*/  FSETP.GTU.FTZ.AND P1, PT, |R13|, +INF , PT ;  /* 0x7f8000000d00780b */ /* 0x000fe20003f3c200 */
[----:B------:R-:W-:Y:S01]  /*1850*/  BSSY B2, `(.L_x_12) ;  /* 0x000001f000027945 */ /* 0x000fe20003800000 */
[----:B------:R-:W-:-:S11]  /*1860*/  IADD3 R26, R25, R12, RZ ;  /* 0x0000000c191a7210 */ /* 0x000fd60007ffe0ff */
[----:B------:R-:W-:-:S04]  /*1870*/  @!P1 ISETP.GE.U32.AND P0, PT, R11, R26, PT ;  /* 0x0000001a0b00920c */ /* 0x000fc80003f06070 */
[----:B------:R-:W-:Y:S02]  /*1880*/  @!P1 ISETP.GE.AND.EX P0, PT, R9, RZ, PT, P0 ;  /* 0x000000ff0900920c */ /* 0x000fe40003f06300 */
[CC--:B--2---:R-:W-:Y:S02]  /*1890*/  FSETP.NEU.OR P3, PT, R13.reuse, R4.reuse, P1 ;  /* 0x000000040d00720b */ /* 0x0c4fe40000f6d400 */
[----:B------:R-:W-:-:S04]  /*18a0*/  @!P1 FSETP.GEU.FTZ.AND P2, PT, R13, R4, PT ;  /* 0x000000040d00920b */ /* 0x000fc80003f5e000 */
[----:B------:R-:W-:Y:S02]  /*18b0*/  @!P1 SEL R25, RZ, 0xffffffff, P2 ;  /* 0xffffffffff199807 */ /* 0x000fe40001000000 */
[----:B------:R-:W-:-:S05]  /*18c0*/  @P1 FSETP.GTU.FTZ.AND P2, PT, |R4|, +INF , PT ;  /* 0x7f8000000400180b */ /* 0x000fca0003f5c200 */
[----:B------:R-:W-:Y:S02]  /*18d0*/  @!P3 SEL R25, RZ, 0xffffffff, P0 ;  /* 0xffffffffff19b807 */ /* 0x000fe40000000000 */
[----:B------:R-:W-:Y:S02]  /*18e0*/  @P1 ISETP.LT.U32.AND P3, PT, R11, R26, PT ;  /* 0x0000001a0b00120c */ /* 0x000fe40003f61070 */
[----:B------:R-:W-:-:S04]  /*18f0*/  @!P1 LOP3.LUT R25, R25, 0x1, RZ, 0xc0, !PT ;  /* 0x0000000119199812 */ /* 0x000fc800078ec0ff */
[----:B------:R-:W-:Y:S01]  /*1900*/  @!P1 ISETP.EQ.U32.AND P0, PT, R25, 0x1, PT ;  /* 0x000000011900980c */ /* 0x000fe20003f02070 */
[----:B------:R-:W-:Y:S01]  /*1910*/  VIADD R25, R26, 0x1 ;  /* 0x000000011a197836 */ /* 0x000fe20000000000 */
[----:B------:R-:W-:Y:S02]  /*1920*/  @P1 ISETP.LT.OR.EX P0, PT, R9, RZ, !P2, P3 ;  /* 0x000000ff0900120c */ /* 0x000fe40005701730 */
[----:B------:R-:W-:Y:S02]  /*1930*/  FSETP.GTU.FTZ.AND P1, PT, |R14|, +INF , PT ;  /* 0x7f8000000e00780b */ /* 0x000fe40003f3c200 */
[----:B------:R-:W-:Y:S02]  /*1940*/  FSEL R13, R13, R4, P0 ;  /* 0x000000040d0d7208 */ /* 0x000fe40000000000 */
[----:B------:R-:W-:Y:S02]  /*1950*/  SEL R11, R11, R26, P0 ;  /* 0x0000001a0b0b7207 */ /* 0x000fe40000000000 */
[----:B------:R-:W-:-:S07]  /*1960*/  SEL R9, R9, RZ, P0 ;  /* 0x000000ff09097207 */ /* 0x000fce0000000000 */
[----:B------:R-:W-:Y:S05]  /*1970*/  @P1 BRA `(.L_x_13) ;  /* 0x0000000000241947 */ /* 0x000fea0003800000 */
[----:B------:R-:W-:Y:S02]  /*1980*/  FSETP.NEU.FTZ.AND P1, PT, R14, R5, PT ;  /* 0x000000050e00720b */ /* 0x000fe40003f3d000 */
[----:B------:R-:W-:Y:S02]  /*1990*/  ISETP.GE.U32.AND P0, PT, R18, R25, PT ;  /* 0x000000191200720c */ /* 0x000fe40003f06070 */
[----:B------:R-:W-:Y:S02]  /*19a0*/  FSETP.GEU.FTZ.AND P2, PT, R14, R5, PT ;  /* 0x000000050e00720b */ /* 0x000fe40003f5e000 */
[----:B------:R-:W-:Y:S02]  /*19b0*/  ISETP.GE.AND.EX P0, PT, R16, RZ, PT, P0 ;  /* 0x000000ff1000720c */ /* 0x000fe40003f06300 */
[----:B------:R-:W-:-:S05]  /*19c0*/  SEL R4, RZ, 0xffffffff, P2 ;  /* 0xffffffffff047807 */ /* 0x000fca0001000000 */
[----:B------:R-:W-:-:S04]  /*19d0*/  @!P1 SEL R4, RZ, 0xffffffff, P0 ;  /* 0xffffffffff049807 */ /* 0x000fc80000000000 */
[----:B------:R-:W-:-:S04]  /*19e0*/  LOP3.LUT R4, R4, 0x1, RZ, 0xc0, !PT ;  /* 0x0000000104047812 */ /* 0x000fc800078ec0ff */
[----:B------:R-:W-:Y:S01]  /*19f0*/  ISETP.EQ.U32.AND P0, PT, R4, 0x1, PT ;  /* 0x000000010400780c */ /* 0x000fe20003f02070 */
[----:B------:R-:W-:-:S12]  /*1a00*/  BRA `(.L_x_14) ;  /* 0x00000000000c7947 */ /* 0x000fd80003800000 */
.L_x_13:
[----:B------:R-:W-:Y:S02]  /*1a10*/  FSETP.GTU.FTZ.AND P0, PT, |R5|, +INF , PT ;  /* 0x7f8000000500780b */ /* 0x000fe40003f1c200 */
[----:B------:R-:W-:-:S04]  /*1a20*/  ISETP.LT.U32.AND P1, PT, R18, R25, PT ;  /* 0x000000191200720c */ /* 0x000fc80003f21070 */
[----:B------:R-:W-:-:S13]  /*1a30*/  ISETP.LT.OR.EX P0, PT, R16, RZ, !P0, P1 ;  /* 0x000000ff1000720c */ /* 0x000fda0004701710 */
.L_x_14:
[----:B------:R-:W-:Y:S05]  /*1a40*/  BSYNC B2 ;  /* 0x0000000000027941 */ /* 0x000fea0003800000 */
.L_x_12:
[----:B------:R-:W-:Y:S01]  /*1a50*/  FSETP.GTU.FTZ.AND P1, PT, |R15|, +INF , PT ;  /* 0x7f8000000f00780b */ /* 0x000fe20003f3c200 */
[----:B------:R-:W-:Y:S01]  /*1a60*/  BSSY B2, `(.L_x_15) ;  /* 0x0000012000027945 */ /* 0x000fe20003800000 */
[----:B------:R-:W-:Y:S01]  /*1a70*/  FSEL R14, R14, R5, P0 ;  /* 0x000000050e0e7208 */ /* 0x000fe20000000000 */
[----:B------:R-:W-:Y:S01]  /*1a80*/  VIADD R5, R26, 0x2 ;  /* 0x000000021a057836 */ /* 0x000fe20000000000 */
[----:B------:R-:W-:Y:S02]  /*1a90*/  SEL R18, R18, R25, P0 ;  /* 0x0000001912127207 */ /* 0x000fe40000000000 */
[----:B------:R-:W-:-:S07]  /*1aa0*/  SEL R16, R16, RZ, P0 ;  /* 0x000000ff10107207 */ /* 0x000fce0000000000 */
[----:B------:R-:W-:Y:S05]  /*1ab0*/  @P1 BRA `(.L_x_16) ;  /* 0x0000000000241947 */ /* 0x000fea0003800000 */
[CC--:B------:R-:W-:Y:S02]  /*1ac0*/  FSETP.NEU.FTZ.AND P1, PT, R15.reuse, R6.reuse, PT ;  /* 0x000000060f00720b */ /* 0x0c0fe40003f3d000 */
        /* <DEDUP_REMOVED lines=8> */
.L_x_16:
[----:B------:R-:W-:Y:S02]  /*1b50*/  FSETP.GTU.FTZ.AND P0, PT, |R6|, +INF , PT ;  /* 0x7f8000000600780b */ /* 0x000fe40003f1c200 */
[----:B------:R-:W-:-:S04]  /*1b60*/  ISETP.LT.U32.AND P1, PT, R22, R5, PT ;  /* 0x000000051600720c */ /* 0x000fc80003f21070 */
[----:B------:R-:W-:-:S13]  /*1b70*/  ISETP.LT.OR.EX P0, PT, R17, RZ, !P0, P1 ;  /* 0x000000ff1100720c */ /* 0x000fda0004701710 */
.L_x_17:
[----:B------:R-:W-:Y:S05]  /*1b80*/  BSYNC B2 ;  /* 0x0000000000027941 */ /* 0x000fea0003800000 */
.L_x_15:
[----:B------:R-:W-:Y:S01]  /*1b90*/  FSETP.GTU.FTZ.AND P1, PT, |R10|, +INF , PT ;  /* 0x7f8000000a00780b */ /* 0x000fe20003f3c200 */
[----:B------:R-:W-:Y:S01]  /*1ba0*/  BSSY B2, `(.L_x_18) ;  /* 0x0000012000027945 */ /* 0x000fe20003800000 */
[----:B------:R-:W-:Y:S01]  /*1bb0*/  SEL R22, R22, R5, P0 ;  /* 0x0000000516167207 */ /* 0x000fe20000000000 */
[----:B------:R-:W-:Y:S01]  /*1bc0*/  VIADD R26, R26, 0x3 ;  /* 0x000000031a1a7836 */ /* 0x000fe20000000000 */
[----:B------:R-:W-:Y:S02]  /*1bd0*/  FSEL R15, R15, R6, P0 ;  /* 0x000000060f0f7208 */ /* 0x000fe40000000000 */
        /* <DEDUP_REMOVED lines=11> */
.L_x_19:
[----:B------:R-:W-:Y:S02]  /*1c90*/  FSETP.GTU.FTZ.AND P0, PT, |R7|, +INF , PT ;  /* 0x7f8000000700780b */ /* 0x000fe40003f1c200 */
[----:B------:R-:W-:-:S04]  /*1ca0*/  ISETP.LT.U32.AND P1, PT, R23, R26, PT ;  /* 0x0000001a1700720c */ /* 0x000fc80003f21070 */
[----:B------:R-:W-:-:S13]  /*1cb0*/  ISETP.LT.OR.EX P0, PT, R3, RZ, !P0, P1 ;  /* 0x000000ff0300720c */ /* 0x000fda0004701710 */
.L_x_20:
[----:B------:R-:W-:Y:S05]  /*1cc0*/  BSYNC B2 ;  /* 0x0000000000027941 */ /* 0x000fea0003800000 */
.L_x_18:
[----:B------:R-:W-:Y:S01]  /*1cd0*/  ULDC UR4, c[0x0][0x234] ;  /* 0x00008d0000047ab9 */ /* 0x000fe20000000800 */
[----:B------:R-:W-:Y:S01]  /*1ce0*/  SEL R23, R23, R26, P0 ;  /* 0x0000001a17177207 */ /* 0x000fe20000000000 */
[----:B------:R-:W-:Y:S01]  /*1cf0*/  VIADD R19, R19, UR4 ;  /* 0x0000000413137c36 */ /* 0x000fe20008000000 */
[----:B------:R-:W-:Y:S02]  /*1d00*/  FSEL R10, R10, R7, P0 ;  /* 0x000000070a0a7208 */ /* 0x000fe40000000000 */
[----:B------:R-:W-:Y:S01]  /*1d10*/  SEL R3, R3, RZ, P0 ;  /* 0x000000ff03037207 */ /* 0x000fe20000000000 */
[----:B------:R-:W-:-:S04]  /*1d20*/  IMAD.SHL.U32 R25, R19, 0x4, RZ ;  /* 0x0000000413197824 */ /* 0x000fc800078e00ff */
[----:B------:R-:W-:-:S05]  /*1d30*/  VIADD R5, R25, 0x3 ;  /* 0x0000000319057836 */ /* 0x000fca0000000000 */
[----:B------:R-:W-:-:S13]  /*1d40*/  ISETP.GE.U32.AND P1, PT, R5, R24, PT ;  /* 0x000000180500720c */ /* 0x000fda0003f26070 */
[----:B------:R-:W-:Y:S05]  /*1d50*/  @!P1 BRA `(.L_x_21) ;  /* 0xfffffff800b09947 */ /* 0x000fea000383ffff */
.L_x_11:
[----:B------:R-:W-:Y:S05]  /*1d60*/  BSYNC B1 ;  /* 0x0000000000017941 */ /* 0x000fea0003800000 */
.L_x_10:
[----:B------:R-:W-:Y:S01]  /*1d70*/  ULDC UR4, c[0x0][0x244] ;  /* 0x0000910000047ab9 */ /* 0x000fe20000000800 */
[----:B------:R-:W-:Y:S01]  /*1d80*/  ISETP.NE.AND P1, PT, R0, RZ, PT ;  /* 0x000000ff0000720c */ /* 0x000fe20003f25270 */
[----:B------:R-:W-:Y:S01]  /*1d90*/  BSSY B1, `(.L_x_22) ;  /* 0x000000a000017945 */ /* 0x000fe20003800000 */
[----:B------:R-:W-:Y:S02]  /*1da0*/  ISETP.NE.AND P0, PT, RZ, UR4, PT ;  /* 0x00000004ff007c0c */ /* 0x000fe4000bf05270 */
[----:B------:R-:W-:-:S11]  /*1db0*/  PRMT R4, RZ, 0x7610, R4 ;  /* 0x00007610ff047816 */ /* 0x000fd60000000004 */
[----:B------:R-:W-:Y:S05]  /*1dc0*/  @P0 BRA P1, `(.L_x_23) ;  /* 0x0000000000180947 */ /* 0x000fea0000800000 */
[----:B------:R-:W-:Y:S01]  /*1dd0*/  ULDC UR4, c[0x0][0x248] ;  /* 0x0000920000047ab9 */ /* 0x000fe20000000800 */
[----:B------:R-:W-:Y:S01]  /*1de0*/  HFMA2.MMA R4, -RZ, RZ, 0, 5.9604644775390625e-08 ;  /* 0x00000001ff047435 */ /* 0x000fe200000001ff */
[----:B------:R-:W-:-:S13]  /*1df0*/  ISETP.NE.AND P0, PT, RZ, UR4, PT ;  /* 0x00000004ff007c0c */ /* 0x000fda000bf05270 */
[----:B------:R-:W-:-:S04]  /*1e00*/  @P0 ISETP.NE.AND P1, PT, R2, RZ, PT ;  /* 0x000000ff0200020c */ /* 0x000fc80003f25270 */
[----:B------:R-:W-:-:S04]  /*1e10*/  @P0 SEL R2, RZ, 0x1, P1 ;  /* 0x00000001ff020807 */ /* 0x000fc80000800000 */
[----:B------:R-:W-:-:S07]  /*1e20*/  @P0 PRMT R4, R2, 0x7610, R4 ;  /* 0x0000761002040816 */ /* 0x000fce0000000004 */
.L_x_23:
[----:B------:R-:W-:Y:S05]  /*1e30*/  BSYNC B1 ;  /* 0x0000000000017941 */ /* 0x000fea0003800000 */
.L_x_22:
[----:B------:R-:W-:Y:S01]  /*1e40*/  PRMT R2, R4, 0x9910, RZ ;  /* 0x0000991004027816 */ /* 0x000fe200000000ff */
[----:B------:R-:W-:Y:S03]  /*1e50*/  BSSY B1, `(.L_x_24) ;  /* 0x000001a000017945 */ /* 0x000fe60003800000 */
[----:B------:R-:W-:-:S13]  /*1e60*/  ISETP.NE.AND P0, PT, R2, RZ, PT ;  /* 0x000000ff0200720c */ /* 0x000fda0003f05270 */
[----:B------:R-:W-:Y:S05]  /*1e70*/  @!P0 BRA `(.L_x_25) ;  /* 0x00000000005c8947 */ /* 0x000fea0003800000 */
[----:B------:R-:W-:-:S05]  /*1e80*/  LOP3.LUT R5, R24, 0xfffffffc, RZ, 0xc0, !PT ;  /* 0xfffffffc18057812 */ /* 0x000fca00078ec0ff */
[----:B------:R-:W-:-:S05]  /*1e90*/  IMAD.IADD R5, R5, 0x1, R8 ;  /* 0x0000000105057824 */ /* 0x000fca00078e0208 */
[----:B------:R-:W-:-:S13]  /*1ea0*/  ISETP.GE.U32.AND P0, PT, R5, R24, PT ;  /* 0x000000180500720c */ /* 0x000fda0003f06070 */
[----:B------:R-:W-:Y:S05]  /*1eb0*/  @P0 BRA `(.L_x_25) ;  /* 0x00000000004c0947 */ /* 0x000fea0003800000 */
[----:B------:R-:W-:-:S06]  /*1ec0*/  IMAD.WIDE R20, R5, 0x4, R20 ;  /* 0x0000000405147825 */ /* 0x000fcc00078e0214 */
[----:B------:R-:W2:Y:S01]  /*1ed0*/  LDG.E R20, desc[UR36][R20.64] ;  /* 0x0000002414147981 */ /* 0x000ea2000c1e1900 */
[----:B------:R-:W-:Y:S01]  /*1ee0*/  FSETP.GTU.FTZ.AND P1, PT, |R13|, +INF , PT ;  /* 0x7f8000000d00780b */ /* 0x000fe20003f3c200 */
[----:B------:R-:W-:-:S05]  /*1ef0*/  IMAD.IADD R12, R5, 0x1, R12 ;  /* 0x00000001050c7824 */ /* 0x000fca00078e020c */
[----:B------:R-:W-:-:S07]  /*1f00*/  SHF.R.S32.HI R4, RZ, 0x1f, R12 ;  /* 0x0000001fff047819 */ /* 0x000fce000001140c */
[----:B------:R-:W-:-:S04]  /*1f10*/  @!P1 ISETP.GE.U32.AND P0, PT, R11, R12, PT ;  /* 0x0000000c0b00920c */ /* 0x000fc80003f06070 */
[----:B------:R-:W-:Y:S02]  /*1f20*/  @!P1 ISETP.GE.AND.EX P0, PT, R9, R4, PT, P0 ;  /* 0x000000040900920c */ /* 0x000fe40003f06300 */
[CC--:B--2---:R-:W-:Y:S02]  /*1f30*/  FSETP.NEU.OR P3, PT, R13.reuse, R20.reuse, P1 ;  /* 0x000000140d00720b */ /* 0x0c4fe40000f6d400 */
[----:B------:R-:W-:-:S04]  /*1f40*/  @!P1 FSETP.GEU.FTZ.AND P2, PT, R13, R20, PT ;  /* 0x000000140d00920b */ /* 0x000fc80003f5e000 */
[----:B------:R-:W-:Y:S02]  /*1f50*/  @!P1 SEL R2, RZ, 0xffffffff, P2 ;  /* 0xffffffffff029807 */ /* 0x000fe40001000000 */
[----:B------:R-:W-:-:S05]  /*1f60*/  @P1 FSETP.GTU.FTZ.AND P2, PT, |R20|, +INF , PT ;  /* 0x7f8000001400180b */ /* 0x000fca0003f5c200 */
[----:B------:R-:W-:Y:S02]  /*1f70*/  @!P3 SEL R2, RZ, 0xffffffff, P0 ;  /* 0xffffffffff02b807 */ /* 0x000fe40000000000 */
[----:B------:R-:W-:Y:S02]  /*1f80*/  @P1 ISETP.LT.U32.AND P3, PT, R11, R12, PT ;  /* 0x0000000c0b00120c */ /* 0x000fe40003f61070 */
[----:B------:R-:W-:-:S04]  /*1f90*/  @!P1 LOP3.LUT R2, R2, 0x1, RZ, 0xc0, !PT ;  /* 0x0000000102029812 */ /* 0x000fc800078ec0ff */
[----:B------:R-:W-:Y:S02]  /*1fa0*/  @!P1 ISETP.EQ.U32.AND P0, PT, R2, 0x1, PT ;  /* 0x000000010200980c */ /* 0x000fe40003f02070 */
[----:B------:R-:W-:-:S04]  /*1fb0*/  @P1 ISETP.LT.OR.EX P0, PT, R9, R4, !P2, P3 ;  /* 0x000000040900120c */ /* 0x000fc80005701730 */
[----:B------:R-:W-:Y:S02]  /*1fc0*/  SEL R11, R11, R12, P0 ;  /* 0x0000000c0b0b7207 */ /* 0x000fe40000000000 */
[----:B------:R-:W-:Y:S02]  /*1fd0*/  SEL R9, R9, R4, P0 ;  /* 0x0000000409097207 */ /* 0x000fe40000000000 */
[----:B------:R-:W-:-:S07]  /*1fe0*/  FSEL R13, R13, R20, P0 ;  /* 0x000000140d0d7208 */ /* 0x000fce0000000000 */
.L_x_25:
[----:B------:R-:W-:Y:S05]  /*1ff0*/  BSYNC B1 ;  /* 0x0000000000017941 */ /* 0x000fea0003800000 */
.L_x_24:
[----:B------:R-:W-:Y:S01]  /*2000*/  FSETP.GTU.FTZ.AND P0, PT, |R13|, +INF , PT ;  /* 0x7f8000000d00780b */ /* 0x000fe20003f1c200 */
[----:B------:R-:W-:-:S12]  /*2010*/  BSSY B1, `(.L_x_26) ;  /* 0x000000e000017945 */ /* 0x000fd80003800000 */
[----:B------:R-:W-:Y:S05]  /*2020*/  @P0 BRA `(.L_x_27) ;  /* 0x0000000000240947 */ /* 0x000fea0003800000 */
[----:B------:R-:W-:Y:S02]  /*2030*/  FSETP.NEU.FTZ.AND P1, PT, R13, R14, PT ;  /* 0x0000000e0d00720b */ /* 0x000fe40003f3d000 */
[----:B------:R-:W-:Y:S02]  /*2040*/  ISETP.GE.U32.AND P0, PT, R11, R18, PT ;  /* 0x000000120b00720c */ /* 0x000fe40003f06070 */
[----:B------:R-:W-:Y:S02]  /*2050*/  FSETP.GEU.FTZ.AND P2, PT, R13, R14, PT ;  /* 0x0000000e0d00720b */ /* 0x000fe40003f5e000 */
[----:B------:R-:W-:Y:S02]  /*2060*/  ISETP.GE.AND.EX P0, PT, R9, R16, PT, P0 ;  /* 0x000000100900720c */ /* 0x000fe40003f06300 */
[----:B------:R-:W-:-:S05]  /*2070*/  SEL R2, RZ, 0xffffffff, P2 ;  /* 0xffffffffff027807 */ /* 0x000fca0001000000 */
[----:B------:R-:W-:-:S04]  /*2080*/  @!P1 SEL R2, RZ, 0xffffffff, P0 ;  /* 0xffffffffff029807 */ /* 0x000fc80000000000 */
[----:B------:R-:W-:-:S04]  /*2090*/  LOP3.LUT R2, R2, 0x1, RZ, 0xc0, !PT ;  /* 0x0000000102027812 */ /* 0x000fc800078ec0ff */
[----:B------:R-:W-:Y:S01]  /*20a0*/  ISETP.EQ.U32.AND P0, PT, R2, 0x1, PT ;  /* 0x000000010200780c */ /* 0x000fe20003f02070 */
[----:B------:R-:W-:-:S12]  /*20b0*/  BRA `(.L_x_28) ;  /* 0x00000000000c7947 */ /* 0x000fd80003800000 */
.L_x_27:
[----:B------:R-:W-:Y:S02]  /*20c0*/  FSETP.GTU.FTZ.AND P0, PT, |R14|, +INF , PT ;  /* 0x7f8000000e00780b */ /* 0x000fe40003f1c200 */
[----:B------:R-:W-:-:S04]  /*20d0*/  ISETP.LT.U32.AND P1, PT, R11, R18, PT ;  /* 0x000000120b00720c */ /* 0x000fc80003f21070 */
[----:B------:R-:W-:-:S13]  /*20e0*/  ISETP.LT.OR.EX P0, PT, R9, R16, !P0, P1 ;  /* 0x000000100900720c */ /* 0x000fda0004701710 */
.L_x_28:
[----:B------:R-:W-:Y:S05]  /*20f0*/  BSYNC B1 ;  /* 0x0000000000017941 */ /* 0x000fea0003800000 */
.L_x_26:
[----:B------:R-:W-:Y:S01]  /*2100*/  FSEL R14, R13, R14, P0 ;  /* 0x0000000e0d0e7208 */ /* 0x000fe20000000000 */
[----:B------:R-:W-:Y:S01]  /*2110*/  BSSY B1, `(.L_x_29) ;  /* 0x0000011000017945 */ /* 0x000fe20003800000 */
[----:B------:R-:W-:Y:S02]  /*2120*/  SEL R11, R11, R18, P0 ;  /* 0x000000120b0b7207 */ /* 0x000fe40000000000 */
[----:B------:R-:W-:Y:S02]  /*2130*/  FSETP.GTU.FTZ.AND P1, PT, |R14|, +INF , PT ;  /* 0x7f8000000e00780b */ /* 0x000fe40003f3c200 */
[----:B------:R-:W-:-:S11]  /*2140*/  SEL R16, R9, R16, P0 ;  /* 0x0000001009107207 */ /* 0x000fd60000000000 */
[----:B------:R-:W-:Y:S05]  /*2150*/  @P1 BRA `(.L_x_30) ;  /* 0x0000000000241947 */ /* 0x000fea0003800000 */
[CC--:B------:R-:W-:Y:S02]  /*2160*/  FSETP.NEU.FTZ.AND P1, PT, R14.reuse, R15.reuse, PT ;  /* 0x0000000f0e00720b */ /* 0x0c0fe40003f3d000 */
        /* <DEDUP_REMOVED lines=8> */
.L_x_30:
[----:B------:R-:W-:Y:S02]  /*21f0*/  FSETP.GTU.FTZ.AND P0, PT, |R15|, +INF , PT ;  /* 0x7f8000000f00780b */ /* 0x000fe40003f1c200 */
[----:B------:R-:W-:-:S04]  /*2200*/  ISETP.LT.U32.AND P1, PT, R11, R22, PT ;  /* 0x000000160b00720c */ /* 0x000fc80003f21070 */
[----:B------:R-:W-:-:S13]  /*2210*/  ISETP.LT.OR.EX P0, PT, R16, R17, !P0, P1 ;  /* 0x000000111000720c */ /* 0x000fda0004701710 */
.L_x_31:
[----:B------:R-:W-:Y:S05]  /*2220*/  BSYNC B1 ;  /* 0x0000000000017941 */ /* 0x000fea0003800000 */
.L_x_29:
        /* <DEDUP_REMOVED lines=15> */
.L_x_33:
[----:B------:R-:W-:Y:S02]  /*2320*/  FSETP.GTU.FTZ.AND P0, PT, |R10|, +INF , PT ;  /* 0x7f8000000a00780b */ /* 0x000fe40003f1c200 */
[----:B------:R-:W-:-:S04]  /*2330*/  ISETP.LT.U32.AND P1, PT, R6, R23, PT ;  /* 0x000000170600720c */ /* 0x000fc80003f21070 */
[----:B------:R-:W-:-:S13]  /*2340*/  ISETP.LT.OR.EX P0, PT, R16, R3, !P0, P1 ;  /* 0x000000031000720c */ /* 0x000fda0004701710 */
.L_x_34:
[----:B------:R-:W-:Y:S05]  /*2350*/  BSYNC B1 ;  /* 0x0000000000017941 */ /* 0x000fea0003800000 */
.L_x_32:
[----:B------:R-:W-:Y:S02]  /*2360*/  SEL R6, R6, R23, P0 ;  /* 0x0000001706067207 */ /* 0x000fe40000000000 */
[----:B------:R-:W-:Y:S02]  /*2370*/  SEL R3, R16, R3, P0 ;  /* 0x0000000310037207 */ /* 0x000fe40000000000 */
[----:B------:R-:W-:Y:S01]  /*2380*/  FSEL R11, R15, R10, P0 ;  /* 0x0000000a0f0b7208 */ /* 0x000fe20000000000 */
[----:B------:R-:W-:Y:S06]  /*2390*/  BRA `(.L_x_2) ;  /* 0x000000b800887947 */ /* 0x000fec0003800000 */
.L_x_3:
[----:B------:R-:W0:Y:S08]  /*23a0*/  LDC R17, c[0x0][0x398] ;  /* 0x0000e600ff117b82 */ /* 0x000e300000000800 */
[----:B------:R-:W1:Y:S01]  /*23b0*/  LDC R14, c[0x0][0x268] ;  /* 0x00009a00ff0e7b82 */ /* 0x000e620000000800 */
[----:B0-----:R-:W-:-:S04]  /*23c0*/  SHF.R.U32.HI R17, RZ, 0x2, R17 ;  /* 0x00000002ff117819 */ /* 0x001fc80000011611 */
[----:B------:R-:W-:Y:S02]  /*23d0*/  ISETP.NE.AND P0, PT, R17, 0x1, PT ;  /* 0x000000011100780c */ /* 0x000fe40003f05270 */
[----:B-1----:R-:W-:-:S13]  /*23e0*/  ISETP.EQ.AND P1, PT, R14, 0x1, PT ;  /* 0x000000010e00780c */ /* 0x002fda0003f22270 */
[----:B------:R-:W-:Y:S05]  /*23f0*/  @!P0 BRA P1, `(.L_x_35) ;  /* 0x000000a800088947 */ /* 0x000fea0000800000 */
[----:B------:R-:W0:Y:S01]  /*2400*/  LDC R15, c[0x0][0x218] ;  /* 0x00008600ff0f7b82 */ /* 0x000e220000000800 */
[----:B------:R-:W-:Y:S01]  /*2410*/  ISETP.NE.AND P0, PT, R14, 0x1, PT ;  /* 0x000000010e00780c */ /* 0x000fe20003f05270 */
[----:B------:R-:W-:Y:S01]  /*2420*/  ULDC UR4, c[0x0][0x234] ;  /* 0x00008d0000047ab9 */ /* 0x000fe20000000800 */
[----:B------:R-:W-:Y:S02]  /*2430*/  IMAD.MOV.U32 R2, RZ, RZ, R19 ;  /* 0x000000ffff027224 */ /* 0x000fe400078e0013 */
[----:B------:R-:W-:-:S03]  /*2440*/  IMAD.U32 R18, RZ, RZ, UR4 ;  /* 0x00000004ff127e24 */ /* 0x000fc6000f8e00ff */
[----:B------:R-:W1:Y:S01]  /*2450*/  LDC R12, c[0x0][0x220] ;  /* 0x00008800ff0c7b82 */ /* 0x000e620000000800 */
[----:B------:R-:W-:-:S07]  /*2460*/  IMAD R6, R18, 0x3, R19 ;  /* 0x0000000312067824 */ /* 0x000fce00078e0213 */
[----:B------:R-:W2:Y:S01]  /*2470*/  LDC R9, c[0x0][0x224] ;  /* 0x00008900ff097b82 */ /* 0x000ea20000000800 */
[----:B0-----:R-:W-:Y:S02]  /*2480*/  IMAD.MOV.U32 R16, RZ, RZ, R15 ;  /* 0x000000ffff107224 */ /* 0x001fe400078e000f */
[----:B-1----:R-:W-:Y:S01]  /*2490*/  IMAD.MOV.U32 R3, RZ, RZ, R12 ;  /* 0x000000ffff037224 */ /* 0x002fe200078e000c */
[----:B--2---:R-:W-:Y:S01]  /*24a0*/  MOV R4, R9 ;  /* 0x0000000900047202 */ /* 0x004fe20000000f00 */
[----:B------:R-:W-:Y:S06]  /*24b0*/  @!P0 BRA `(.L_x_36) ;  /* 0x0000009400688947 */ /* 0x000fec0003800000 */
[----:B------:R-:W-:Y:S01]  /*24c0*/  ISETP.GE.U32.AND P0, PT, R6, R23, PT ;  /* 0x000000170600720c */ /* 0x000fe20003f06070 */
[----:B------:R-:W-:Y:S01]  /*24d0*/  BSSY B1, `(.L_x_37) ;  /* 0x000045e000017945 */ /* 0x000fe20003800000 */
[----:B------:R-:W-:Y:S01]  /*24e0*/  IMAD.MOV.U32 R5, RZ, RZ, R15 ;  /* 0x000000ffff057224 */ /* 0x000fe200078e000f */
[----:B------:R-:W-:Y:S01]  /*24f0*/  MOV R13, R9 ;  /* 0x00000009000d7202 */ /* 0x000fe20000000f00 */
[--C-:B------:R-:W-:Y:S02]  /*2500*/  IMAD.MOV.U32 R6, RZ, RZ, R12.reuse ;  /* 0x000000ffff067224 */ /* 0x100fe400078e000c */
[----:B------:R-:W-:Y:S02]  /*2510*/  IMAD.MOV.U32 R7, RZ, RZ, R9 ;  /* 0x000000ffff077224 */ /* 0x000fe400078e0009 */
[----:B------:R-:W-:Y:S02]  /*2520*/  IMAD.MOV.U32 R8, RZ, RZ, R12 ;  /* 0x000000ffff087224 */ /* 0x000fe400078e000c */
[----:B------:R-:W-:-:S02]  /*2530*/  IMAD.MOV.U32 R10, RZ, RZ, R15 ;  /* 0x000000ffff0a7224 */ /* 0x000fc400078e000f */
[----:B------:R-:W-:Y:S01]  /*2540*/  IMAD.MOV.U32 R11, RZ, RZ, R15 ;  /* 0x000000ffff0b7224 */ /* 0x000fe200078e000f */
[----:B------:R-:W-:Y:S06]  /*2550*/  @P0 BRA `(.L_x_38) ;  /* 0x0000004400540947 */ /* 0x000fec0003800000 */
[----:B------:R-:W-:Y:S01]  /*2560*/  ISETP.NE.AND P1, PT, R14, RZ, PT ;  /* 0x000000ff0e00720c */ /* 0x000fe20003f25270 */
[--C-:B------:R-:W-:Y:S01]  /*2570*/  IMAD.MOV.U32 R6, RZ, RZ, R12.reuse ;  /* 0x000000ffff067224 */ /* 0x100fe200078e000c */
[----:B------:R-:W-:Y:S01]  /*2580*/  MOV R11, R15 ;  /* 0x0000000f000b7202 */ /* 0x000fe20000000f00 */
[----:B------:R-:W-:Y:S02]  /*2590*/  IMAD.MOV.U32 R8, RZ, RZ, R12 ;  /* 0x000000ffff087224 */ /* 0x000fe400078e000c */
[--C-:B------:R-:W-:Y:S02]  /*25a0*/  IMAD.MOV.U32 R7, RZ, RZ, R9.reuse ;  /* 0x000000ffff077224 */ /* 0x100fe400078e0009 */
[----:B------:R-:W-:Y:S02]  /*25b0*/  IMAD.MOV.U32 R13, RZ, RZ, R9 ;  /* 0x000000ffff0d7224 */ /* 0x000fe400078e0009 */
[--C-:B------:R-:W-:Y:S02]  /*25c0*/  IMAD.MOV.U32 R5, RZ, RZ, R15.reuse ;  /* 0x000000ffff057224 */ /* 0x100fe400078e000f */
[----:B------:R-:W-:-:S07]  /*25d0*/  IMAD.MOV.U32 R10, RZ, RZ, R15 ;  /* 0x000000ffff0a7224 */ /* 0x000fce00078e000f */
.L_x_52:
[----:B------:R-:W-:Y:S01]  /*25e0*/  ULDC UR4, c[0x0][0x398] ;  /* 0x0000e60000047ab9 */ /* 0x000fe20000000800 */
        /* <DEDUP_REMOVED lines=45> */
[----:B------:R-:W-:Y:S01]  /*28c0*/  ULDC.64 UR30, c[0x0][0x270] ;  /* 0x00009c00001e7ab9 */ /* 0x000fe20000000a00 */
[----:B------:R-:W-:Y:S01]  /*28d0*/  ULDC.64 UR32, c[0x0][0x278] ;  /* 0x00009e0000207ab9 */ /* 0x000fe20000000a00 */
[----:B------:R-:W-:Y:S01]  /*28e0*/  ULDC.64 UR34, c[0x0][0x288] ;  /* 0x0000a20000227ab9 */ /* 0x000fe20000000a00 */
[----:B------:R-:W-:-:S02]  /*28f0*/  IMAD.MOV.U32 R22, RZ, RZ, RZ ;  /* 0x000000ffff167224 */ /* 0x000fc400078e00ff */
[----:B------:R-:W-:Y:S01]  /*2900*/  IMAD.MOV.U32 R17, RZ, RZ, RZ ;  /* 0x000000ffff117224 */ /* 0x000fe200078e00ff */
[----:B------:R-:W-:Y:S06]  /*2910*/  @!P1 BRA `(.L_x_39) ;  /* 0x0000000c00b09947 */ /* 0x000fec0003800000 */
[----:B------:R-:W0:Y:S01]  /*2920*/  LDC.64 R14, c[0x0][0x268] ;  /* 0x00009a00ff0e7b82 */ /* 0x000e220000000a00 */
[----:B------:R-:W-:Y:S02]  /*2930*/  IMAD.MOV.U32 R18, RZ, RZ, RZ ;  /* 0x000000ffff127224 */ /* 0x000fe400078e00ff */
[----:B------:R-:W-:Y:S02]  /*2940*/  IMAD.MOV.U32 R19, RZ, RZ, R2 ;  /* 0x000000ffff137224 */ /* 0x000fe400078e0002 */
[----:B------:R-:W-:-:S05]  /*2950*/  IMAD.HI.U32 R17, R2, UR30, R18 ;  /* 0x0000001e02117c27 */ /* 0x000fca000f8e0012 */
[----:B------:R-:W-:-:S05]  /*2960*/  SHF.R.U32.HI R19, RZ, UR31, R17 ;  /* 0x0000001fff137c19 */ /* 0x000fca0008011611 */
[----:B------:R-:W-:Y:S01]  /*2970*/  IMAD.MOV R17, RZ, RZ, -R19 ;  /* 0x000000ffff117224 */ /* 0x000fe200078e0a13 */
[----:B0-----:R-:W-:-:S03]  /*2980*/  ISETP.NE.AND P0, PT, R14, 0x1, PT ;  /* 0x000000010e00780c */ /* 0x001fc60003f05270 */
[----:B------:R-:W-:-:S04]  /*2990*/  IMAD R15, R17, R15, R2 ;  /* 0x0000000f110f7224 */ /* 0x000fc800078e0202 */
[----:B------:R-:W-:-:S06]  /*29a0*/  IMAD R17, R15, UR4, RZ ;  /* 0x000000040f117c24 */ /* 0x000fcc000f8e02ff */
[----:B------:R-:W-:Y:S05]  /*29b0*/  @!P0 BRA `(.L_x_39) ;  /* 0x0000000c00888947 */ /* 0x000fea0003800000 */
[----:B------:R-:W-:Y:S01]  /*29c0*/  IMAD.MOV.U32 R18, RZ, RZ, RZ ;  /* 0x000000ffff127224 */ /* 0x000fe200078e00ff */
[----:B------:R-:W-:-:S03]  /*29d0*/  ISETP.NE.AND P0, PT, R14, 0x2, PT ;  /* 0x000000020e00780c */ /* 0x000fc60003f05270 */
[----:B------:R-:W-:-:S05]  /*29e0*/  IMAD.HI.U32 R15, R19, UR33, R18 ;  /* 0x00000021130f7c27 */ /* 0x000fca000f8e0012 */
[----:B------:R-:W-:-:S04]  /*29f0*/  SHF.R.U32.HI R23, RZ, UR45, R15 ;  /* 0x0000002dff177c19 */ /* 0x000fc8000801160f */
[----:B------:R-:W-:-:S05]  /*2a00*/  IADD3 R18, -R23, RZ, RZ ;  /* 0x000000ff17127210 */ /* 0x000fca0007ffe1ff */
[----:B------:R-:W-:-:S04]  /*2a10*/  IMAD R18, R18, UR32, R19 ;  /* 0x0000002012127c24 */ /* 0x000fc8000f8e0213 */
[----:B------:R-:W-:Y:S01]  /*2a20*/  IMAD R17, R18, UR44, R17 ;  /* 0x0000002c12117c24 */ /* 0x000fe2000f8e0211 */
[----:B------:R-:W-:Y:S06]  /*2a30*/  @!P0 BRA `(.L_x_39) ;  /* 0x0000000c00688947 */ /* 0x000fec0003800000 */
[----:B------:R-:W-:Y:S01]  /*2a40*/  IMAD.MOV.U32 R18, RZ, RZ, RZ ;  /* 0x000000ffff127224 */ /* 0x000fe200078e00ff */
[----:B------:R-:W-:Y:S01]  /*2a50*/  ISETP.NE.AND P0, PT, R14, 0x3, PT ;  /* 0x000000030e00780c */ /* 0x000fe20003f05270 */
[----:B------:R-:W-:Y:S02]  /*2a60*/  IMAD.MOV.U32 R19, RZ, RZ, R23 ;  /* 0x000000ffff137224 */ /* 0x000fe400078e0017 */
[----:B------:R-:W-:-:S05]  /*2a70*/  IMAD.HI.U32 R15, R23, UR34, R18 ;  /* 0x00000022170f7c27 */ /* 0x000fca000f8e0012 */
[----:B------:R-:W-:-:S05]  /*2a80*/  SHF.R.U32.HI R19, RZ, UR35, R15 ;  /* 0x00000023ff137c19 */ /* 0x000fca000801160f */
[----:B------:R-:W-:-:S04]  /*2a90*/  IMAD.MOV R18, RZ, RZ, -R19 ;  /* 0x000000ffff127224 */ /* 0x000fc800078e0a13 */
[----:B------:R-:W-:-:S04]  /*2aa0*/  IMAD R18, R18, UR43, R23 ;  /* 0x0000002b12127c24 */ /* 0x000fc8000f8e0217 */
[----:B------:R-:W-:Y:S01]  /*2ab0*/  IMAD R17, R18, UR42, R17 ;  /* 0x0000002a12117c24 */ /* 0x000fe2000f8e0211 */
[----:B------:R-:W-:Y:S06]  /*2ac0*/  @!P0 BRA `(.L_x_39) ;  /* 0x0000000c00448947 */ /* 0x000fec0003800000 */
[----:B------:R-:W-:Y:S01]  /*2ad0*/  IMAD.MOV.U32 R18, RZ, RZ, RZ ;  /* 0x000000ffff127224 */ /* 0x000fe200078e00ff */
[----:B------:R-:W-:Y:S01]  /*2ae0*/  ULDC.64 UR38, c[0x0][0x290] ;  /* 0x0000a40000267ab9 */ /* 0x000fe20000000a00 */
[----:B------:R-:W-:Y:S02]  /*2af0*/  ISETP.NE.AND P0, PT, R14, 0x4, PT ;  /* 0x000000040e00780c */ /* 0x000fe40003f05270 */
[----:B------:R-:W-:-:S05]  /*2b00*/  IMAD.HI.U32 R15, R19, UR39, R18 ;  /* 0x00000027130f7c27 */ /* 0x000fca000f8e0012 */
[----:B------:R-:W-:-:S05]  /*2b10*/  SHF.R.U32.HI R23, RZ, UR47, R15 ;  /* 0x0000002fff177c19 */ /* 0x000fca000801160f */
[----:B------:R-:W-:-:S04]  /*2b20*/  IMAD.MOV R18, RZ, RZ, -R23 ;  /* 0x000000ffff127224 */ /* 0x000fc800078e0a17 */
[----:B------:R-:W-:-:S04]  /*2b30*/  IMAD R18, R18, UR38, R19 ;  /* 0x0000002612127c24 */ /* 0x000fc8000f8e0213 */
[----:B------:R-:W-:Y:S01]  /*2b40*/  IMAD R17, R18, UR46, R17 ;  /* 0x0000002e12117c24 */ /* 0x000fe2000f8e0211 */
[----:B------:R-:W-:Y:S06]  /*2b50*/  @!P0 BRA `(.L_x_39) ;  /* 0x0000000c00208947 */ /* 0x000fec0003800000 */
[----:B------:R-:W-:Y:S01]  /*2b60*/  MOV R19, R23 ;  /* 0x0000001700137202 */ /* 0x000fe20000000f00 */
        /* <DEDUP_REMOVED lines=20> */
[----:B------:R-:W-:Y:S01]  /*2cb0*/  IMAD.MOV.U32 R19, RZ, RZ, R23 ;  /* 0x000000ffff137224 */ /* 0x000fe200078e0017 */
[----:B------:R-:W-:Y:S01]  /*2cc0*/  ISETP.NE.AND P0, PT, R14, 0x7, PT ;  /* 0x000000070e00780c */ /* 0x000fe20003f05270 */
[----:B------:R-:W-:-:S05]  /*2cd0*/  IMAD.HI.U32 R15, R23, UR38, R18 ;  /* 0x00000026170f7c27 */ /* 0x000fca000f8e0012 */
[----:B------:R-:W-:-:S05]  /*2ce0*/  SHF.R.U32.HI R19, RZ, UR39, R15 ;  /* 0x00000027ff137c19 */ /* 0x000fca000801160f */
[----:B------:R-:W-:-:S04]  /*2cf0*/  IMAD.MOV R18, RZ, RZ, -R19 ;  /* 0x000000ffff127224 */ /* 0x000fc800078e0a13 */
[----:B------:R-:W-:-:S04]  /*2d00*/  IMAD R18, R18, UR53, R23 ;  /* 0x0000003512127c24 */ /* 0x000fc8000f8e0217 */
[----:B------:R-:W-:Y:S01]  /*2d10*/  IMAD R17, R18, UR52, R17 ;  /* 0x0000003412117c24 */ /* 0x000fe2000f8e0211 */
[----:B------:R-:W-:Y:S06]  /*2d20*/  @!P0 BRA `(.L_x_39) ;  /* 0x0000000800ac8947 */ /* 0x000fec0003800000 */
[----:B------:R-:W-:Y:S01]  /*2d30*/  HFMA2.MMA R18, -RZ, RZ, 0, 0 ;  /* 0x00000000ff127435 */ /* 0x000fe200000001ff */
[----:B------:R-:W-:Y:S01]  /*2d40*/  ULDC.64 UR38, c[0x0][0x2c0] ;  /* 0x0000b00000267ab9 */ /* 0x000fe20000000a00 */
[----:B------:R-:W-:-:S08]  /*2d50*/  ISETP.NE.AND P0, PT, R14, 0x8, PT ;  /* 0x000000080e00780c */ /* 0x000fd00003f05270 */
        /* <DEDUP_REMOVED lines=25> */
[----:B------:R-:W-:Y:S01]  /*2ef0*/  MOV R18, RZ ;  /* 0x000000ff00127202 */ /* 0x000fe20000000f00 */
[----:B------:R-:W-:Y:S01]  /*2f00*/  IMAD.MOV.U32 R19, RZ, RZ, R23 ;  /* 0x000000ffff137224 */ /* 0x000fe200078e0017 */
        /* <DEDUP_REMOVED lines=23> */
[----:B------:R-:W-:-:S04]  /*3080*/  SHF.R.U32.HI R19, RZ, UR39, R15 ;  /* 0x00000027ff137c19 */ /* 0x000fc8000801160f */
[----:B------:R-:W-:-:S05]  /*3090*/  IADD3 R18, -R19, RZ, RZ ;  /* 0x000000ff13127210 */ /* 0x000fca0007ffe1ff */
        /* <DEDUP_REMOVED lines=104> */
[----:B------:R-:W-:-:S03]  /*3720*/  IADD3 R24, -R19, RZ, RZ ;  /* 0x000000ff13187210 */ /* 0x000fc60007ffe1ff */
[----:B------:R-:W0:Y:S01]  /*3730*/  @P0 LDC R23, c[0x0][0x38c] ;  /* 0x0000e300ff170b82 */ /* 0x000e220000000800 */
[----:B------:R-:W-:Y:S02]  /*3740*/  @P0 IMAD.MOV.U32 R18, RZ, RZ, RZ ;  /* 0x000000ffff120224 */ /* 0x000fe400078e00ff */
[----:B------:R-:W-:-:S05]  /*3750*/  IMAD R24, R24, UR38, R15 ;  /* 0x0000002618187c24 */ /* 0x000fca000f8e020f */
[----:B------:R-:W1:Y:S01]  /*3760*/  @P0 LDC.64 R14, c[0x0][0x390] ;  /* 0x0000e400ff0e0b82 */ /* 0x000e620000000a00 */
[----:B------:R-:W-:-:S07]  /*3770*/  IMAD R17, R24, UR25, R17 ;  /* 0x0000001918117c24 */ /* 0x000fce000f8e0211 */
[----:B------:R-:W2:Y:S01]  /*3780*/  @P0 LDC R25, c[0x0][0x3f8] ;  /* 0x0000fe00ff190b82 */ /* 0x000ea20000000800 */
[----:B-1----:R-:W-:-:S05]  /*3790*/  @P0 IMAD.HI.U32 R14, R19, R14, R18 ;  /* 0x0000000e130e0227 */ /* 0x002fca00078e0012 */
[----:B------:R-:W-:-:S05]  /*37a0*/  @P0 SHF.R.U32.HI R14, RZ, R15, R14 ;  /* 0x0000000fff0e0219 */ /* 0x000fca000001160e */
[----:B------:R-:W-:-:S04]  /*37b0*/  @P0 IMAD.MOV R18, RZ, RZ, -R14 ;  /* 0x000000ffff120224 */ /* 0x000fc800078e0a0e */
[----:B0-----:R-:W-:-:S04]  /*37c0*/  @P0 IMAD R18, R18, R23, R19 ;  /* 0x0000001712120224 */ /* 0x001fc800078e0213 */
[----:B--2---:R-:W-:-:S07]  /*37d0*/  @P0 IMAD R17, R18, R25, R17 ;  /* 0x0000001912110224 */ /* 0x004fce00078e0211 */
.L_x_39:
[----:B------:R-:W-:-:S04]  /*37e0*/  LOP3.LUT R15, R17, 0xfffffffc, RZ, 0xc0, !PT ;  /* 0xfffffffc110f7812 */ /* 0x000fc800078ec0ff */
[----:B------:R-:W-:-:S05]  /*37f0*/  IADD3 R14, P0, R20, R15, RZ ;  /* 0x0000000f140e7210 */ /* 0x000fca0007f1e0ff */
[----:B------:R-:W-:-:S05]  /*3800*/  IMAD.X R15, RZ, RZ, R21, P0 ;  /* 0x000000ffff0f7224 */ /* 0x000fca00000e0615 */
[----:B------:R0:W5:Y:S01]  /*3810*/  LDG.E R17, desc[UR36][R14.64] ;  /* 0x000000240e117981 */ /* 0x000162000c1e1900 */
[----:B------:R-:W-:Y:S05]  /*3820*/  @!P1 BRA `(.L_x_40) ;  /* 0x0000000c00b49947 */ /* 0x000fea0003800000 */
[----:B0-----:R-:W0:Y:S01]  /*3830*/  LDC.64 R14, c[0x0][0x268] ;  /* 0x00009a00ff0e7b82 */ /* 0x001e220000000a00 */
[----:B------:R-:W-:Y:S01]  /*3840*/  ULDC UR38, c[0x0][0x234] ;  /* 0x00008d0000267ab9 */ /* 0x000fe20000000800 */
[----:B------:R-:W-:Y:S02]  /*3850*/  IMAD.MOV.U32 R18, RZ, RZ, RZ ;  /* 0x000000ffff127224 */ /* 0x000fe400078e00ff */
[----:B------:R-:W-:-:S04]  /*3860*/  VIADD R19, R2, UR38 ;  /* 0x0000002602137c36 */ /* 0x000fc80008000000 */
[----:B------:R-:W-:-:S05]  /*3870*/  IMAD.HI.U32 R23, R19, UR30, R18 ;  /* 0x0000001e13177c27 */ /* 0x000fca000f8e0012 */
[----:B------:R-:W-:-:S05]  /*3880*/  SHF.R.U32.HI R23, RZ, UR31, R23 ;  /* 0x0000001fff177c19 */ /* 0x000fca0008011617 */
[----:B------:R-:W-:Y:S01]  /*3890*/  IMAD.MOV R18, RZ, RZ, -R23 ;  /* 0x000000ffff127224 */ /* 0x000fe200078e0a17 */
[----:B0-----:R-:W-:-:S03]  /*38a0*/  ISETP.NE.AND P0, PT, R14, 0x1, PT ;  /* 0x000000010e00780c */ /* 0x001fc60003f05270 */
[----:B------:R-:W-:-:S04]  /*38b0*/  IMAD R15, R15, R18, R19 ;  /* 0x000000120f0f7224 */ /* 0x000fc800078e0213 */
[----:B------:R-:W-:-:S06]  /*38c0*/  IMAD R22, R15, UR4, RZ ;  /* 0x000000040f167c24 */ /* 0x000fcc000f8e02ff */
[----:B------:R-:W-:Y:S05]  /*38d0*/  @!P0 BRA `(.L_x_40) ;  /* 0x0000000c00888947 */ /* 0x000fea0003800000 */
[----:B------:R-:W-:Y:S01]  /*38e0*/  MOV R18, RZ ;  /* 0x000000ff00127202 */ /* 0x000fe20000000f00 */
[----:B------:R-:W-:Y:S01]  /*38f0*/  IMAD.MOV.U32 R19, RZ, RZ, R23 ;  /* 0x000000ffff137224 */ /* 0x000fe200078e0017 */
[----:B------:R-:W-:-:S03]  /*3900*/  ISETP.NE.AND P0, PT, R14, 0x2, PT ;  /* 0x000000020e00780c */ /* 0x000fc60003f05270 */
[----:B------:R-:W-:-:S05]  /*3910*/  IMAD.HI.U32 R15, R23, UR33, R18 ;  /* 0x00000021170f7c27 */ /* 0x000fca000f8e0012 */
[----:B------:R-:W-:-:S05]  /*3920*/  SHF.R.U32.HI R19, RZ, UR45, R15 ;  /* 0x0000002dff137c19 */ /* 0x000fca000801160f */
[----:B------:R-:W-:-:S04]  /*3930*/  IMAD.MOV R18, RZ, RZ, -R19 ;  /* 0x000000ffff127224 */ /* 0x000fc800078e0a13 */
[----:B------:R-:W-:-:S04]  /*3940*/  IMAD R23, R18, UR32, R23 ;  /* 0x0000002012177c24 */ /* 0x000fc8000f8e0217 */
[----:B------:R-:W-:Y:S01]  /*3950*/  IMAD R22, R23, UR44, R22 ;  /* 0x0000002c17167c24 */ /* 0x000fe2000f8e0216 */
[----:B------:R-:W-:Y:S06]  /*3960*/  @!P0 BRA `(.L_x_40) ;  /* 0x0000000c00648947 */ /* 0x000fec0003800000 */
[----:B------:R-:W-:Y:S01]  /*3970*/  IMAD.MOV.U32 R18, RZ, RZ, RZ ;  /* 0x000000ffff127224 */ /* 0x000fe200078e00ff */
        /* <DEDUP_REMOVED lines=87> */
[----:B------:R-:W-:Y:S01]  /*3ef0*/  IMAD.HI.U32 R15, R23, UR39, R18 ;  /* 0x00000027170f7c27 */ /* 0x000fe2000f8e0012 */
[----:B------:R-:W-:-:S04]  /*3f00*/  ULDC UR39, c[0x0][0x2f8] ;  /* 0x0000be0000277ab9 */ /* 0x000fc80000000800 */
        /* <DEDUP_REMOVED lines=109> */
[----:B------:R-:W-:Y:S01]  /*45e0*/  ISETP.NE.AND P0, PT, R14, 0x18, PT ;  /* 0x000000180e00780c */ /* 0x000fe20003f05270 */
[----:B------:R-:W-:Y:S01]  /*45f0*/  IMAD.MOV.U32 R18, RZ, RZ, RZ ;  /* 0x000000ffff127224 */ /* 0x000fe200078e00ff */
[----:B------:R-:W-:Y:S01]  /*4600*/  MOV R19, R24 ;  /* 0x0000001800137202 */ /* 0x000fe20000000f00 */
[----:B------:R-:W-:Y:S02]  /*4610*/  ULDC.64 UR38, c[0x0][0x380] ;  /* 0x0000e00000267ab9 */ /* 0x000fe40000000a00 */
[----:B------:R-:W-:-:S05]  /*4620*/  IMAD.HI.U32 R18, R24, UR39, R18 ;  /* 0x0000002718127c27 */ /* 0x000fca000f8e0012 */
[----:B------:R-:W-:-:S03]  /*4630*/  SHF.R.U32.HI R19, RZ, UR24, R18 ;  /* 0x00000018ff137c19 */ /* 0x000fc60008011612 */
[----:B------:R-:W0:Y:S01]  /*4640*/  @P0 LDC.64 R14, c[0x0][0x390] ;  /* 0x0000e400ff0e0b82 */ /* 0x000e220000000a00 */
[----:B------:R-:W-:Y:S02]  /*4650*/  @P0 IMAD.MOV.U32 R18, RZ, RZ, RZ ;  /* 0x000000ffff120224 */ /* 0x000fe400078e00ff */
[----:B------:R-:W-:-:S04]  /*4660*/  IMAD.MOV R23, RZ, RZ, -R19 ;  /* 0x000000ffff177224 */ /* 0x000fc800078e0a13 */
[----:B------:R-:W-:Y:S01]  /*4670*/  IMAD R23, R23, UR38, R24 ;  /* 0x0000002617177c24 */ /* 0x000fe2000f8e0218 */
[----:B------:R-:W1:Y:S03]  /*4680*/  @P0 LDC R25, c[0x0][0x3f8] ;  /* 0x0000fe00ff190b82 */ /* 0x000e660000000800 */
[----:B------:R-:W-:-:S05]  /*4690*/  IMAD R22, R23, UR25, R22 ;  /* 0x0000001917167c24 */ /* 0x000fca000f8e0216 */
[----:B------:R-:W2:Y:S01]  /*46a0*/  @P0 LDC R24, c[0x0][0x38c] ;  /* 0x0000e300ff180b82 */ /* 0x000ea20000000800 */
[----:B0-----:R-:W-:-:S05]  /*46b0*/  @P0 IMAD.HI.U32 R14, R19, R14, R18 ;  /* 0x0000000e130e0227 */ /* 0x001fca00078e0012 */
[----:B------:R-:W-:-:S05]  /*46c0*/  @P0 SHF.R.U32.HI R14, RZ, R15, R14 ;  /* 0x0000000fff0e0219 */ /* 0x000fca000001160e */
[----:B------:R-:W-:-:S04]  /*46d0*/  @P0 IMAD.MOV R15, RZ, RZ, -R14 ;  /* 0x000000ffff0f0224 */ /* 0x000fc800078e0a0e */
[----:B--2---:R-:W-:-:S04]  /*46e0*/  @P0 IMAD R19, R24, R15, R19 ;  /* 0x0000000f18130224 */ /* 0x004fc800078e0213 */
[----:B-1----:R-:W-:-:S07]  /*46f0*/  @P0 IMAD R22, R19, R25, R22 ;  /* 0x0000001913160224 */ /* 0x002fce00078e0216 */
.L_x_40:
[----:B0-----:R-:W-:Y:S01]  /*4700*/  LOP3.LUT R15, R22, 0xfffffffc, RZ, 0xc0, !PT ;  /* 0xfffffffc160f7812 */ /* 0x001fe200078ec0ff */
[----:B------:R-:W-:Y:S02]  /*4710*/  ULDC UR38, c[0x0][0x234] ;  /* 0x00008d0000267ab9 */ /* 0x000fe40000000800 */
[----:B------:R-:W-:Y:S01]  /*4720*/  IMAD.U32 R18, RZ, RZ, UR38 ;  /* 0x00000026ff127e24 */ /* 0x000fe2000f8e00ff */
[----:B------:R-:W-:-:S05]  /*4730*/  IADD3 R14, P0, R20, R15, RZ ;  /* 0x0000000f140e7210 */ /* 0x000fca0007f1e0ff */
[----:B------:R-:W-:-:S05]  /*4740*/  IMAD.X R15, RZ, RZ, R21, P0 ;  /* 0x000000ffff0f7224 */ /* 0x000fca00000e0615 */
[----:B------:R0:W5:Y:S01]  /*4750*/  LDG.E R19, desc[UR36][R14.64] ;  /* 0x000000240e137981 */ /* 0x000162000c1e1900 */
[----:B------:R-:W-:Y:S01]  /*4760*/  IMAD.MOV.U32 R24, RZ, RZ, RZ ;  /* 0x000000ffff187224 */ /* 0x000fe200078e00ff */
[----:B------:R-:W-:Y:S01]  /*4770*/  MOV R22, RZ ;  /* 0x000000ff00167202 */ /* 0x000fe20000000f00 */
[----:B------:R-:W-:Y:S01]  /*4780*/  IMAD.IADD R23, R2, 0x1, R18 ;  /* 0x0000000102177824 */ /* 0x000fe200078e0212 */
[----:B------:R-:W-:Y:S06]  /*4790*/  @!P1 BRA `(.L_x_41) ;  /* 0x0000000c00b09947 */ /* 0x000fec0003800000 */
[----:B0-----:R-:W0:Y:S01]  /*47a0*/  LDC.64 R14, c[0x0][0x268] ;  /* 0x00009a00ff0e7b82 */ /* 0x001e220000000a00 */
[----:B------:R-:W-:Y:S02]  /*47b0*/  IMAD.IADD R27, R23, 0x1, R18 ;  /* 0x00000001171b7824 */ /* 0x000fe400078e0212 */
[----:B------:R-:W-:-:S04]  /*47c0*/  IMAD.MOV.U32 R26, RZ, RZ, RZ ;  /* 0x000000ffff1a7224 */ /* 0x000fc800078e00ff */
        /* <DEDUP_REMOVED lines=8> */
[----:B------:R-:W-:Y:S01]  /*4850*/  ISETP.NE.AND P0, PT, R14, 0x2, PT ;  /* 0x000000020e00780c */ /* 0x000fe20003f05270 */
[----:B------:R-:W-:Y:S02]  /*4860*/  IMAD.MOV.U32 R27, RZ, RZ, R25 ;  /* 0x000000ffff1b7224 */ /* 0x000fe400078e0019 */
[----:B------:R-:W-:-:S05]  /*4870*/  IMAD.HI.U32 R27, R25, UR33, R26 ;  /* 0x00000021191b7c27 */ /* 0x000fca000f8e001a */
[----:B------:R-:W-:-:S04]  /*4880*/  SHF.R.U32.HI R27, RZ, UR45, R27 ;  /* 0x0000002dff1b7c19 */ /* 0x000fc8000801161b */
[----:B------:R-:W-:-:S05]  /*4890*/  IADD3 R26, -R27, RZ, RZ ;  /* 0x000000ff1b1a7210 */ /* 0x000fca0007ffe1ff */
        /* <DEDUP_REMOVED lines=209> */
[----:B------:R-:W-:-:S04]  /*55b0*/  @P0 IMAD.MOV.U32 R26, RZ, RZ, RZ ;  /* 0x000000ffff1a0224 */ /* 0x000fc800078e00ff */
[----:B0-----:R-:W-:-:S04]  /*55c0*/  @P0 IMAD.HI.U32 R14, R27, R14, R26 ;  /* 0x0000000e1b0e0227 */ /* 0x001fc800078e001a */
[----:B------:R-:W-:Y:S01]  /*55d0*/  IMAD.MOV R26, RZ, RZ, -R27 ;  /* 0x000000ffff1a7224 */ /* 0x000fe200078e0a1b */
[----:B------:R-:W-:-:S03]  /*55e0*/  @P0 SHF.R.U32.HI R14, RZ, R15, R14 ;  /* 0x0000000fff0e0219 */ /* 0x000fc6000001160e */
[----:B------:R-:W-:Y:S02]  /*55f0*/  IMAD R25, R26, UR38, R25 ;  /* 0x000000261a197c24 */ /* 0x000fe4000f8e0219 */
[----:B------:R-:W0:Y:S01]  /*5600*/  @P0 LDC R26, c[0x0][0x38c] ;  /* 0x0000e300ff1a0b82 */ /* 0x000e220000000800 */
[----:B------:R-:W-:Y:S02]  /*5610*/  @P0 IMAD.MOV R15, RZ, RZ, -R14 ;  /* 0x000000ffff0f0224 */ /* 0x000fe400078e0a0e */
[----:B------:R-:W-:-:S05]  /*5620*/  IMAD R22, R25, UR25, R22 ;  /* 0x0000001919167c24 */ /* 0x000fca000f8e0216 */
[----:B------:R-:W1:Y:S01]  /*5630*/  @P0 LDC R14, c[0x0][0x3f8] ;  /* 0x0000fe00ff0e0b82 */ /* 0x000e620000000800 */
[----:B0-----:R-:W-:-:S04]  /*5640*/  @P0 IMAD R27, R26, R15, R27 ;  /* 0x0000000f1a1b0224 */ /* 0x001fc800078e021b */
[----:B-1----:R-:W-:-:S07]  /*5650*/  @P0 IMAD R22, R27, R14, R22 ;  /* 0x0000000e1b160224 */ /* 0x002fce00078e0216 */
.L_x_41:
[----:B0-----:R-:W-:-:S04]  /*5660*/  LOP3.LUT R15, R22, 0xfffffffc, RZ, 0xc0, !PT ;  /* 0xfffffffc160f7812 */ /* 0x001fc800078ec0ff */
[----:B------:R-:W-:-:S05]  /*5670*/  IADD3 R14, P0, R20, R15, RZ ;  /* 0x0000000f140e7210 */ /* 0x000fca0007f1e0ff */
[----:B------:R-:W-:-:S05]  /*5680*/  IMAD.X R15, RZ, RZ, R21, P0 ;  /* 0x000000ffff0f7224 */ /* 0x000fca00000e0615 */
[----:B------:R0:W5:Y:S01]  /*5690*/  LDG.E R22, desc[UR36][R14.64] ;  /* 0x000000240e167981 */ /* 0x000162000c1e1900 */
[----:B------:R-:W-:Y:S05]  /*56a0*/  @!P1 BRA `(.L_x_42) ;  /* 0x0000000c00b09947 */ /* 0x000fea0003800000 */
[----:B0-----:R-:W0:Y:S01]  /*56b0*/  LDC.64 R14, c[0x0][0x268] ;  /* 0x00009a00ff0e7b82 */ /* 0x001e220000000a00 */
[----:B------:R-:W-:Y:S01]  /*56c0*/  HFMA2.MMA R24, -RZ, RZ, 0, 0 ;  /* 0x00000000ff187435 */ /* 0x000fe200000001ff */
[----:B------:R-:W-:-:S09]  /*56d0*/  IMAD R25, R18, 0x2, R23 ;  /* 0x0000000212197824 */ /* 0x000fd200078e0217 */
        /* <DEDUP_REMOVED lines=43> */
[----:B------:R-:W-:Y:S01]  /*5990*/  MOV R26, RZ ;  /* 0x000000ff001a7202 */ /* 0x000fe20000000f00 */
[----:B------:R-:W-:Y:S01]  /*59a0*/  ULDC.64 UR30, c[0x0][0x2a8] ;  /* 0x0000aa00001e7ab9 */ /* 0x000fe20000000a00 */
        /* <DEDUP_REMOVED lines=45> */
[----:B------:R-:W-:Y:S01]  /*5c80*/  HFMA2.MMA R26, -RZ, RZ, 0, 0 ;  /* 0x00000000ff1a7435 */ /* 0x000fe200000001ff */
[----:B------:R-:W-:Y:S01]  /*5c90*/  IMAD.MOV.U32 R27, RZ, RZ, R15 ;  /* 0x000000ffff1b7224 */ /* 0x000fe200078e000f */
[----:B------:R-:W-:Y:S01]  /*5ca0*/  ULDC.64 UR30, c[0x0][0x2e8] ;  /* 0x0000ba00001e7ab9 */ /* 0x000fe20000000a00 */
[----:B------:R-:W-:-:S07]  /*5cb0*/  ISETP.NE.AND P0, PT, R14, 0xb, PT ;  /* 0x0000000b0e00780c */ /* 0x000fce0003f05270 */
        /* <DEDUP_REMOVED lines=8> */
[----:B------:R-:W-:Y:S01]  /*5d40*/  ULDC UR4, c[0x0][0x2f8] ;  /* 0x0000be0000047ab9 */ /* 0x000fe20000000800 */
[----:B------:R-:W-:Y:S01]  /*5d50*/  ISETP.NE.AND P0, PT, R14, 0xc, PT ;  /* 0x0000000c0e00780c */ /* 0x000fe20003f05270 */
        /* <DEDUP_REMOVED lines=113> */
[----:B------:R-:W-:Y:S01]  /*6470*/  ULDC.64 UR4, c[0x0][0x380] ;  /* 0x0000e00000047ab9 */ /* 0x000fe20000000a00 */
[----:B------:R-:W-:Y:S02]  /*6480*/  IMAD.MOV.U32 R15, RZ, RZ, R25 ;  /* 0x000000ffff0f7224 */ /* 0x000fe400078e0019 */
[----:B------:R-:W-:-:S05]  /*6490*/  IMAD.HI.U32 R26, R25, UR5, R14 ;  /* 0x00000005191a7c27 */ /* 0x000fca000f8e000e */
[----:B------:R-:W-:-:S03]  /*64a0*/  SHF.R.U32.HI R27, RZ, UR24, R26 ;  /* 0x00000018ff1b7c19 */ /* 0x000fc6000801161a */
[----:B------:R-:W0:Y:S01]  /*64b0*/  @P0 LDC.64 R14, c[0x0][0x390] ;  /* 0x0000e400ff0e0b82 */ /* 0x000e220000000a00 */
[----:B------:R-:W-:-:S04]  /*64c0*/  @P0 IMAD.MOV.U32 R26, RZ, RZ, RZ ;  /* 0x000000ffff1a0224 */ /* 0x000fc800078e00ff */
[C---:B0-----:R-:W-:Y:S01]  /*64d0*/  @P0 IMAD.HI.U32 R14, R27.reuse, R14, R26 ;  /* 0x0000000e1b0e0227 */ /* 0x041fe200078e001a */
[----:B------:R-:W-:-:S04]  /*64e0*/  IADD3 R26, -R27, RZ, RZ ;  /* 0x000000ff1b1a7210 */ /* 0x000fc80007ffe1ff */
[----:B------:R-:W-:Y:S01]  /*64f0*/  @P0 SHF.R.U32.HI R14, RZ, R15, R14 ;  /* 0x0000000fff0e0219 */ /* 0x000fe2000001160e */
[----:B------:R-:W-:Y:S02]  /*6500*/  IMAD R25, R26, UR4, R25 ;  /* 0x000000041a197c24 */ /* 0x000fe4000f8e0219 */
[----:B------:R-:W0:Y:S02]  /*6510*/  @P0 LDC R26, c[0x0][0x38c] ;  /* 0x0000e300ff1a0b82 */ /* 0x000e240000000800 */
[----:B------:R-:W-:Y:S02]  /*6520*/  @P0 IMAD.MOV R15, RZ, RZ, -R14 ;  /* 0x000000ffff0f0224 */ /* 0x000fe400078e0a0e */
[----:B------:R-:W-:-:S04]  /*6530*/  IMAD R24, R25, UR25, R24 ;  /* 0x0000001919187c24 */ /* 0x000fc8000f8e0218 */
[----:B------:R-:W1:Y:S01]  /*6540*/  @P0 LDC R14, c[0x0][0x3f8] ;  /* 0x0000fe00ff0e0b82 */ /* 0x000e620000000800 */
[----:B0-----:R-:W-:-:S04]  /*6550*/  @P0 IMAD R27, R26, R15, R27 ;  /* 0x0000000f1a1b0224 */ /* 0x001fc800078e021b */
[----:B-1----:R-:W-:-:S07]  /*6560*/  @P0 IMAD R24, R27, R14, R24 ;  /* 0x0000000e1b180224 */ /* 0x002fce00078e0218 */
.L_x_42:
[----:B------:R-:W-:-:S04]  /*6570*/  LOP3.LUT R25, R24, 0xfffffffc, RZ, 0xc0, !PT ;  /* 0xfffffffc18197812 */ /* 0x000fc800078ec0ff */
[----:B------:R-:W-:-:S05]  /*6580*/  IADD3 R24, P0, R20, R25, RZ ;  /* 0x0000001914187210 */ /* 0x000fca0007f1e0ff */
[----:B------:R-:W-:-:S05]  /*6590*/  IMAD.X R25, RZ, RZ, R21, P0 ;  /* 0x000000ffff197224 */ /* 0x000fca00000e0615 */
[----:B------:R1:W5:Y:S01]  /*65a0*/  LDG.E R24, desc[UR36][R24.64] ;  /* 0x0000002418187981 */ /* 0x000362000c1e1900 */
[C---:B------:R-:W-:Y:S01]  /*65b0*/  FSETP.GTU.FTZ.AND P2, PT, |R10|.reuse, +INF , PT ;  /* 0x7f8000000a00780b */ /* 0x040fe20003f5c200 */
[----:B------:R-:W-:Y:S03]  /*65c0*/  BSSY B2, `(.L_x_43) ;  /* 0x000001d000027945 */ /* 0x000fe60003800000 */
[----:B-----5:R-:W-:-:S09]  /*65d0*/  FSETP.NEU.OR P4, PT, R10, R17, P2 ;  /* 0x000000110a00720b */ /* 0x020fd2000178d400 */
[----:B------:R-:W-:Y:S02]  /*65e0*/  @!P2 ISETP.GE.U32.AND P0, PT, R6, R2, PT ;  /* 0x000000020600a20c */ /* 0x000fe40003f06070 */
[----:B------:R-:W-:Y:S02]  /*65f0*/  @!P2 FSETP.GEU.FTZ.AND P3, PT, R10, R17, PT ;  /* 0x000000110a00a20b */ /* 0x000fe40003f7e000 */
[----:B------:R-:W-:Y:S02]  /*6600*/  @!P2 ISETP.GE.AND.EX P0, PT, R7, RZ, PT, P0 ;  /* 0x000000ff0700a20c */ /* 0x000fe40003f06300 */
[----:B0-----:R-:W-:Y:S02]  /*6610*/  @!P2 SEL R14, RZ, 0xffffffff, P3 ;  /* 0xffffffffff0ea807 */ /* 0x001fe40001800000 */
[----:B------:R-:W-:Y:S02]  /*6620*/  FSETP.GTU.FTZ.AND P3, PT, |R5|, +INF , PT ;  /* 0x7f8000000500780b */ /* 0x000fe40003f7c200 */
[----:B------:R-:W-:-:S02]  /*6630*/  @!P4 SEL R14, RZ, 0xffffffff, P0 ;  /* 0xffffffffff0ec807 */ /* 0x000fc40000000000 */
[----:B------:R-:W-:Y:S02]  /*6640*/  @P2 FSETP.GTU.FTZ.AND P4, PT, |R17|, +INF , PT ;  /* 0x7f8000001100280b */ /* 0x000fe40003f9c200 */
[----:B------:R-:W-:Y:S02]  /*6650*/  @!P2 LOP3.LUT R14, R14, 0x1, RZ, 0xc0, !PT ;  /* 0x000000010e0ea812 */ /* 0x000fe400078ec0ff */
[----:B------:R-:W-:Y:S02]  /*6660*/  @P2 ISETP.LT.U32.AND P5, PT, R6, R2, PT ;  /* 0x000000020600220c */ /* 0x000fe40003fa1070 */
[----:B------:R-:W-:Y:S02]  /*6670*/  @!P2 ISETP.EQ.U32.AND P0, PT, R14, 0x1, PT ;  /* 0x000000010e00a80c */ /* 0x000fe40003f02070 */
[----:B------:R-:W-:-:S04]  /*6680*/  @P2 ISETP.LT.OR.EX P0, PT, R7, RZ, !P4, P5 ;  /* 0x000000ff0700220c */ /* 0x000fc80006701750 */
[----:B------:R-:W-:Y:S02]  /*6690*/  SEL R6, R6, R2, P0 ;  /* 0x0000000206067207 */ /* 0x000fe40000000000 */
[----:B------:R-:W-:Y:S02]  /*66a0*/  FSEL R10, R10, R17, P0 ;  /* 0x000000110a0a7208 */ /* 0x000fe40000000000 */
[----:B------:R-:W-:Y:S01]  /*66b0*/  SEL R7, R7, RZ, P0 ;  /* 0x000000ff07077207 */ /* 0x000fe20000000000 */
[----:B-1----:R-:W-:Y:S06]  /*66c0*/  @P3 BRA `(.L_x_44) ;  /* 0x0000000000243947 */ /* 0x002fec0003800000 */
        /* <DEDUP_REMOVED lines=9> */
.L_x_44:
[----:B------:R-:W-:Y:S02]  /*6760*/  FSETP.GTU.FTZ.AND P0, PT, |R19|, +INF , PT ;  /* 0x7f8000001300780b */ /* 0x000fe40003f1c200 */
[----:B------:R-:W-:-:S04]  /*6770*/  ISETP.LT.U32.AND P2, PT, R3, R23, PT ;  /* 0x000000170300720c */ /* 0x000fc80003f41070 */
[----:B------:R-:W-:-:S13]  /*6780*/  ISETP.LT.OR.EX P0, PT, R4, RZ, !P0, P2 ;  /* 0x000000ff0400720c */ /* 0x000fda0004701720 */
.L_x_45:
[----:B------:R-:W-:Y:S05]  /*6790*/  BSYNC B2 ;  /* 0x0000000000027941 */ /* 0x000fea0003800000 */
.L_x_43:
[----:B------:R-:W-:Y:S01]  /*67a0*/  FSETP.GTU.FTZ.AND P2, PT, |R16|, +INF , PT ;  /* 0x7f8000001000780b */ /* 0x000fe20003f5c200 */
[----:B------:R-:W-:Y:S01]  /*67b0*/  BSSY B2, `(.L_x_46) ;  /* 0x0000012000027945 */ /* 0x000fe20003800000 */
[----:B------:R-:W-:Y:S01]  /*67c0*/  SEL R3, R3, R23, P0 ;  /* 0x0000001703037207 */ /* 0x000fe20000000000 */
[----:B------:R-:W-:Y:S01]  /*67d0*/  IMAD.IADD R23, R23, 0x1, R18 ;  /* 0x0000000117177824 */ /* 0x000fe200078e0212 */
[----:B------:R-:W-:Y:S02]  /*67e0*/  FSEL R5, R5, R19, P0 ;  /* 0x0000001305057208 */ /* 0x000fe40000000000 */
[----:B------:R-:W-:-:S07]  /*67f0*/  SEL R4, R4, RZ, P0 ;  /* 0x000000ff04047207 */ /* 0x000fce0000000000 */
[----:B------:R-:W-:Y:S05]  /*6800*/  @P2 BRA `(.L_x_47) ;  /* 0x0000000000242947 */ /* 0x000fea0003800000 */
[-C--:B------:R-:W-:Y:S02]  /*6810*/  FSETP.NEU.FTZ.AND P2, PT, R16, R22.reuse, PT ;  /* 0x000000161000720b */ /* 0x080fe40003f5d000 */
        /* <DEDUP_REMOVED lines=8> */
.L_x_47:
[----:B------:R-:W-:Y:S02]  /*68a0*/  FSETP.GTU.FTZ.AND P0, PT, |R22|, +INF , PT ;  /* 0x7f8000001600780b */ /* 0x000fe40003f1c200 */
[----:B------:R-:W-:-:S04]  /*68b0*/  ISETP.LT.U32.AND P2, PT, R8, R23, PT ;  /* 0x000000170800720c */ /* 0x000fc80003f41070 */
[----:B------:R-:W-:-:S13]  /*68c0*/  ISETP.LT.OR.EX P0, PT, R9, RZ, !P0, P2 ;  /* 0x000000ff0900720c */ /* 0x000fda0004701720 */
.L_x_48:
[----:B------:R-:W-:Y:S05]  /*68d0*/  BSYNC B2 ;  /* 0x0000000000027941 */ /* 0x000fea0003800000 */
.L_x_46:
[----:B------:R-:W-:Y:S01]  /*68e0*/  FSETP.GTU.FTZ.AND P2, PT, |R11|, +INF , PT ;  /* 0x7f8000000b00780b */ /* 0x000fe20003f5c200 */
[----:B------:R-:W-:Y:S01]  /*68f0*/  BSSY B2, `(.L_x_49) ;  /* 0x0000012000027945 */ /* 0x000fe20003800000 */
[----:B------:R-:W-:Y:S01]  /*6900*/  FSEL R16, R16, R22, P0 ;  /* 0x0000001610107208 */ /* 0x000fe20000000000 */
[----:B------:R-:W-:Y:S01]  /*6910*/  IMAD.IADD R15, R23, 0x1, R18 ;  /* 0x00000001170f7824 */ /* 0x000fe200078e0212 */
        /* <DEDUP_REMOVED lines=12> */
.L_x_50:
[----:B------:R-:W-:Y:S02]  /*69e0*/  FSETP.GTU.FTZ.AND P0, PT, |R24|, +INF , PT ;  /* 0x7f8000001800780b */ /* 0x000fe40003f1c200 */
[----:B------:R-:W-:-:S04]  /*69f0*/  ISETP.LT.U32.AND P2, PT, R12, R15, PT ;  /* 0x0000000f0c00720c */ /* 0x000fc80003f41070 */
[----:B------:R-:W-:-:S13]  /*6a00*/  ISETP.LT.OR.EX P0, PT, R13, RZ, !P0, P2 ;  /* 0x000000ff0d00720c */ /* 0x000fda0004701720 */
.L_x_51:
[----:B------:R-:W-:Y:S05]  /*6a10*/  BSYNC B2 ;  /* 0x0000000000027941 */ /* 0x000fea0003800000 */
.L_x_49:
[----:B------:R-:W-:Y:S01]  /*6a20*/  IMAD.IADD R2, R15, 0x1, R18 ;  /* 0x000000010f027824 */ /* 0x000fe200078e0212 */
[----:B------:R-:W-:Y:S01]  /*6a30*/  ULDC UR4, c[0x0][0x22c] ;  /* 0x00008b0000047ab9 */ /* 0x000fe20000000800 */
[----:B------:R-:W-:Y:S02]  /*6a40*/  SEL R12, R12, R15, P0 ;  /* 0x0000000f0c0c7207 */ /* 0x000fe40000000000 */
[----:B------:R-:W-:Y:S01]  /*6a50*/  IMAD R14, R18, 0x3, R2 ;  /* 0x00000003120e7824 */ /* 0x000fe200078e0202 */
[----:B------:R-:W-:Y:S02]  /*6a60*/  MOV R23, UR4 ;  /* 0x0000000400177c02 */ /* 0x000fe40008000f00 */
[----:B------:R-:W-:Y:S02]  /*6a70*/  FSEL R11, R11, R24, P0 ;  /* 0x000000180b0b7208 */ /* 0x000fe40000000000 */
[----:B------:R-:W-:Y:S02]  /*6a80*/  ISETP.GE.U32.AND P2, PT, R14, R23, PT ;  /* 0x000000170e00720c */ /* 0x000fe40003f46070 */
[----:B------:R-:W-:-:S11]  /*6a90*/  SEL R13, R13, RZ, P0 ;  /* 0x000000ff0d0d7207 */ /* 0x000fd60000000000 */
[----:B------:R-:W-:Y:S05]  /*6aa0*/  @!P2 BRA `(.L_x_52) ;  /* 0xffffffb800cca947 */ /* 0x000fea000383ffff */
.L_x_38:
[----:B------:R-:W-:Y:S05]  /*6ab0*/  BSYNC B1 ;  /* 0x0000000000017941 */ /* 0x000fea0003800000 */
.L_x_37:
[----:B------:R-:W-:Y:S01]  /*6ac0*/  ISETP.GE.U32.AND P0, PT, R2, R23, PT ;  /* 0x000000170200720c */ /* 0x000fe20003f06070 */
[----:B------:R-:W-:-:S12]  /*6ad0*/  BSSY B1, `(.L_x_53) ;  /* 0x0000466000017945 */ /* 0x000fd80003800000 */
[----:B------:R-:W-:Y:S05]  /*6ae0*/  @P0 BRA `(.L_x_54) ;  /* 0x0000004400900947 */ /* 0x000fea0003800000 */
[----:B------:R-:W0:Y:S01]  /*6af0*/  LDC R25, c[0x0][0x268] ;  /* 0x00009a00ff197b82 */ /* 0x000e220000000800 */
[----:B------:R-:W-:Y:S01]  /*6b00*/  IMAD.MOV.U32 R17, RZ, RZ, RZ ;  /* 0x000000ffff117224 */ /* 0x000fe200078e00ff */
[----:B0-----:R-:W-:-:S13]  /*6b10*/  ISETP.NE.AND P1, PT, R25, RZ, PT ;  /* 0x000000ff1900720c */ /* 0x001fda0003f25270 */
[----:B------:R-:W-:Y:S05]  /*6b20*/  @!P1 BRA `(.L_x_55) ;  /* 0x0000001000449947 */ /* 0x000fea0003800000 */
        /* <DEDUP_REMOVED lines=8> */
[----:B------:R-:W-:Y:S01]  /*6bb0*/  IMAD R17, R17, UR4, R2 ;  /* 0x0000000411117c24 */ /* 0x000fe2000f8e0202 */
[----:B------:R-:W-:-:S03]  /*6bc0*/  ULDC UR4, c[0x0][0x398] ;  /* 0x0000e60000047ab9 */ /* 0x000fc60000000800 */
[----:B------:R-:W-:Y:S01]  /*6bd0*/  IMAD R17, R17, UR4, RZ ;  /* 0x0000000411117c24 */ /* 0x000fe2000f8e02ff */
        /* <DEDUP_REMOVED lines=250> */
[----:B------:R-:W-:Y:S02]  /*7b80*/  IMAD.MOV R14, RZ, RZ, -R27 ;  /* 0x000000ffff0e7224 */ /* 0x000fe400078e0a1b */
[----:B------:R-:W-:Y:S02]  /*7b90*/  @P2 IMAD.MOV.U32 R26, RZ, RZ, RZ ;  /* 0x000000ffff1a2224 */ /* 0x000fe400078e00ff */
[----:B------:R-:W-:-:S04]  /*7ba0*/  IMAD R14, R14, UR6, R15 ;  /* 0x000000060e0e7c24 */ /* 0x000fc8000f8e020f */
[----:B------:R-:W-:Y:S02]  /*7bb0*/  IMAD R17, R14, UR4, R17 ;  /* 0x000000040e117c24 */ /* 0x000fe4000f8e0211 */
[----:B------:R-:W0:Y:S02]  /*7bc0*/  @P2 LDC.64 R14, c[0x0][0x390] ;  /* 0x0000e400ff0e2b82 */ /* 0x000e240000000a00 */
[----:B0-----:R-:W-:-:S05]  /*7bd0*/  @P2 IMAD.HI.U32 R14, R27, R14, R26 ;  /* 0x0000000e1b0e2227 */ /* 0x001fca00078e001a */
[----:B------:R-:W-:Y:S02]  /*7be0*/  @P2 SHF.R.U32.HI R14, RZ, R15, R14 ;  /* 0x0000000fff0e2219 */ /* 0x000fe4000001160e */
[----:B------:R-:W0:Y:S03]  /*7bf0*/  @P2 LDC R15, c[0x0][0x38c] ;  /* 0x0000e300ff0f2b82 */ /* 0x000e260000000800 */
[----:B------:R-:W-:-:S05]  /*7c00*/  @P2 IMAD.MOV R26, RZ, RZ, -R14 ;  /* 0x000000ffff1a2224 */ /* 0x000fca00078e0a0e */
[----:B------:R-:W1:Y:S01]  /*7c10*/  @P2 LDC R14, c[0x0][0x3f8] ;  /* 0x0000fe00ff0e2b82 */ /* 0x000e620000000800 */
[----:B0-----:R-:W-:-:S04]  /*7c20*/  @P2 IMAD R26, R15, R26, R27 ;  /* 0x0000001a0f1a2224 */ /* 0x001fc800078e021b */
[----:B-1----:R-:W-:-:S07]  /*7c30*/  @P2 IMAD R17, R26, R14, R17 ;  /* 0x0000000e1a112224 */ /* 0x002fce00078e0211 */
.L_x_55:
[----:B------:R-:W-:-:S04]  /*7c40*/  LOP3.LUT R15, R17, 0xfffffffc, RZ, 0xc0, !PT ;  /* 0xfffffffc110f7812 */ /* 0x000fc800078ec0ff */
[----:B------:R-:W-:-:S05]  /*7c50*/  IADD3 R14, P2, R20, R15, RZ ;  /* 0x0000000f140e7210 */ /* 0x000fca0007f5e0ff */
[----:B------:R-:W-:-:S05]  /*7c60*/  IMAD.X R15, RZ, RZ, R21, P2 ;  /* 0x000000ffff0f7224 */ /* 0x000fca00010e0615 */
[----:B------:R0:W5:Y:S01]  /*7c70*/  LDG.E R17, desc[UR36][R14.64] ;  /* 0x000000240e117981 */ /* 0x000162000c1e1900 */
[----:B------:R-:W-:-:S04]  /*7c80*/  IADD3 R27, R2, R18, RZ ;  /* 0x00000012021b7210 */ /* 0x000fc80007ffe0ff */
[----:B------:R-:W-:-:S13]  /*7c90*/  ISETP.GE.U32.AND P2, PT, R27, R23, PT ;  /* 0x000000171b00720c */ /* 0x000fda0003f46070 */
[----:B0-----:R-:W-:Y:S05]  /*7ca0*/  @P2 BRA `(.L_x_54) ;  /* 0x0000003400202947 */ /* 0x001fea0003800000 */
[----:B------:R-:W-:Y:S01]  /*7cb0*/  IMAD.MOV.U32 R19, RZ, RZ, RZ ;  /* 0x000000ffff137224 */ /* 0x000fe200078e00ff */
        /* <DEDUP_REMOVED lines=23> */
[----:B------:R-:W-:Y:S01]  /*7e30*/  HFMA2.MMA R28, -RZ, RZ, 0, 0 ;  /* 0x00000000ff1c7435 */ /* 0x000fe200000001ff */
[----:B------:R-:W-:Y:S01]  /*7e40*/  ULDC.64 UR4, c[0x0][0x288] ;  /* 0x0000a20000047ab9 */ /* 0x000fe20000000a00 */
[----:B------:R-:W-:-:S08]  /*7e50*/  ISETP.NE.AND P2, PT, R25, 0x3, PT ;  /* 0x000000031900780c */ /* 0x000fd00003f45270 */
        /* <DEDUP_REMOVED lines=30> */
[----:B------:R-:W-:Y:S01]  /*8040*/  MOV R14, RZ ;  /* 0x000000ff000e7202 */ /* 0x000fe20000000f00 */
[----:B------:R-:W-:Y:S01]  /*8050*/  ULDC.64 UR6, c[0x0][0x2a8] ;  /* 0x0000aa0000067ab9 */ /* 0x000fe20000000a00 */
[----:B------:R-:W-:Y:S01]  /*8060*/  ULDC UR4, c[0x0][0x2b0] ;  /* 0x0000ac0000047ab9 */ /* 0x000fe20000000800 */
[----:B------:R-:W-:Y:S02]  /*8070*/  ISETP.NE.AND P2, PT, R25, 0x6, PT ;  /* 0x000000061900780c */ /* 0x000fe40003f45270 */
        /* <DEDUP_REMOVED lines=213> */
.L_x_56:
[----:B------:R-:W-:-:S04]  /*8dd0*/  LOP3.LUT R15, R19, 0xfffffffc, RZ, 0xc0, !PT ;  /* 0xfffffffc130f7812 */ /* 0x000fc800078ec0ff */
[----:B------:R-:W-:-:S05]  /*8de0*/  IADD3 R14, P2, R20, R15, RZ ;  /* 0x0000000f140e7210 */ /* 0x000fca0007f5e0ff */
[----:B------:R-:W-:-:S05]  /*8df0*/  IMAD.X R15, RZ, RZ, R21, P2 ;  /* 0x000000ffff0f7224 */ /* 0x000fca00010e0615 */
[----:B------:R0:W5:Y:S01]  /*8e00*/  LDG.E R19, desc[UR36][R14.64] ;  /* 0x000000240e137981 */ /* 0x000162000c1e1900 */
[----:B------:R-:W-:-:S05]  /*8e10*/  IMAD.IADD R27, R27, 0x1, R18 ;  /* 0x000000011b1b7824 */ /* 0x000fca00078e0212 */
[----:B------:R-:W-:-:S13]  /*8e20*/  ISETP.GE.U32.AND P2, PT, R27, R23, PT ;  /* 0x000000171b00720c */ /* 0x000fda0003f46070 */
[----:B0-----:R-:W-:Y:S05]  /*8e30*/  @P2 BRA `(.L_x_54) ;  /* 0x0000002000bc2947 */ /* 0x001fea0003800000 */
[----:B------:R-:W-:Y:S01]  /*8e40*/  HFMA2.MMA R22, -RZ, RZ, 0, 0 ;  /* 0x00000000ff167435 */ /* 0x000fe200000001ff */
[----:B------:R-:W-:Y:S10]  /*8e50*/  @!P1 BRA `(.L_x_57) ;  /* 0x0000001000409947 */ /* 0x000ff40003800000 */
        /* <DEDUP_REMOVED lines=260> */
[----:B------:R-:W-:-:S03]  /*9ea0*/  IADD3 R14, -R29, RZ, RZ ;  /* 0x000000ff1d0e7210 */ /* 0x000fc60007ffe1ff */
        /* <DEDUP_REMOVED lines=11> */
.L_x_57:
[----:B------:R-:W-:-:S04]  /*9f60*/  LOP3.LUT R15, R22, 0xfffffffc, RZ, 0xc0, !PT ;  /* 0xfffffffc160f7812 */ /* 0x000fc800078ec0ff */
[----:B------:R-:W-:-:S05]  /*9f70*/  IADD3 R14, P2, R20, R15, RZ ;  /* 0x0000000f140e7210 */ /* 0x000fca0007f5e0ff */
[----:B------:R-:W-:-:S05]  /*9f80*/  IMAD.X R15, RZ, RZ, R21, P2 ;  /* 0x000000ffff0f7224 */ /* 0x000fca00010e0615 */
[----:B------:R0:W5:Y:S02]  /*9f90*/  LDG.E R22, desc[UR36][R14.64] ;  /* 0x000000240e167981 */ /* 0x000164000c1e1900 */
[----:B0-----:R-:W-:-:S05]  /*9fa0*/  IMAD.IADD R15, R27, 0x1, R18 ;  /* 0x000000011b0f7824 */ /* 0x001fca00078e0212 */
[----:B------:R-:W-:-:S13]  /*9fb0*/  ISETP.GE.U32.AND P2, PT, R15, R23, PT ;  /* 0x000000170f00720c */ /* 0x000fda0003f46070 */
[----:B------:R-:W-:Y:S05]  /*9fc0*/  @P2 BRA `(.L_x_54) ;  /* 0x0000001000582947 */ /* 0x000fea0003800000 */
[----:B------:R-:W-:Y:S01]  /*9fd0*/  IMAD.MOV.U32 R24, RZ, RZ, RZ ;  /* 0x000000ffff187224 */ /* 0x000fe200078e00ff */
        /* <DEDUP_REMOVED lines=254> */
[----:B------:R-:W-:Y:S01]  /*afc0*/  ISETP.NE.AND P1, PT, R25, 0x18, PT ;  /* 0x000000181900780c */ /* 0x000fe20003f25270 */
[----:B------:R-:W-:Y:S01]  /*afd0*/  IMAD.MOV.U32 R26, RZ, RZ, RZ ;  /* 0x000000ffff1a7224 */ /* 0x000fe200078e00ff */
[----:B------:R-:W-:Y:S01]  /*afe0*/  ULDC.64 UR6, c[0x0][0x380] ;  /* 0x0000e00000067ab9 */ /* 0x000fe20000000a00 */
[----:B------:R-:W-:Y:S02]  /*aff0*/  ULDC UR4, c[0x0][0x388] ;  /* 0x0000e20000047ab9 */ /* 0x000fe40000000800 */
[----:B------:R-:W-:-:S05]  /*b000*/  IMAD.HI.U32 R28, R27, UR7, R26 ;  /* 0x000000071b1c7c27 */ /* 0x000fca000f8e001a */
[----:B------:R-:W-:Y:S01]  /*b010*/  SHF.R.U32.HI R29, RZ, UR4, R28 ;  /* 0x00000004ff1d7c19 */ /* 0x000fe2000801161c */
[----:B------:R-:W-:Y:S02]  /*b020*/  ULDC UR4, c[0x0][0x3f4] ;  /* 0x0000fd0000047ab9 */ /* 0x000fe40000000800 */
[----:B------:R-:W0:Y:S01]  /*b030*/  @P1 LDC.64 R14, c[0x0][0x390] ;  /* 0x0000e400ff0e1b82 */ /* 0x000e220000000a00 */
[----:B------:R-:W-:Y:S01]  /*b040*/  @P1 IMAD.MOV.U32 R28, RZ, RZ, RZ ;  /* 0x000000ffff1c1224 */ /* 0x000fe200078e00ff */
[----:B------:R-:W-:-:S05]  /*b050*/  IADD3 R25, -R29, RZ, RZ ;  /* 0x000000ff1d197210 */ /* 0x000fca0007ffe1ff */
[----:B------:R-:W-:-:S04]  /*b060*/  IMAD R27, R25, UR6, R27 ;  /* 0x00000006191b7c24 */ /* 0x000fc8000f8e021b */
[----:B------:R-:W-:Y:S02]  /*b070*/  IMAD R24, R27, UR4, R24 ;  /* 0x000000041b187c24 */ /* 0x000fe4000f8e0218 */
[----:B0-----:R-:W-:Y:S02]  /*b080*/  @P1 IMAD.HI.U32 R14, R29, R14, R28 ;  /* 0x0000000e1d0e1227 */ /* 0x001fe400078e001c */
[----:B------:R-:W0:Y:S03]  /*b090*/  @P1 LDC R28, c[0x0][0x38c] ;  /* 0x0000e300ff1c1b82 */ /* 0x000e260000000800 */
[----:B------:R-:W-:-:S05]  /*b0a0*/  @P1 SHF.R.U32.HI R15, RZ, R15, R14 ;  /* 0x0000000fff0f1219 */ /* 0x000fca000001160e */
[----:B------:R-:W1:Y:S01]  /*b0b0*/  @P1 LDC R14, c[0x0][0x3f8] ;  /* 0x0000fe00ff0e1b82 */ /* 0x000e620000000800 */
[----:B------:R-:W-:-:S04]  /*b0c0*/  @P1 IMAD.MOV R15, RZ, RZ, -R15 ;  /* 0x000000ffff0f1224 */ /* 0x000fc800078e0a0f */
[----:B0-----:R-:W-:-:S04]  /*b0d0*/  @P1 IMAD R29, R28, R15, R29 ;  /* 0x0000000f1c1d1224 */ /* 0x001fc800078e021d */
[----:B-1----:R-:W-:-:S07]  /*b0e0*/  @P1 IMAD R24, R29, R14, R24 ;  /* 0x0000000e1d181224 */ /* 0x002fce00078e0218 */
.L_x_58:
[----:B------:R-:W-:-:S04]  /*b0f0*/  LOP3.LUT R25, R24, 0xfffffffc, RZ, 0xc0, !PT ;  /* 0xfffffffc18197812 */ /* 0x000fc800078ec0ff */
[----:B------:R-:W-:-:S05]  /*b100*/  IADD3 R24, P1, R20, R25, RZ ;  /* 0x0000001914187210 */ /* 0x000fca0007f3e0ff */
[----:B------:R-:W-:-:S05]  /*b110*/  IMAD.X R25, RZ, RZ, R21, P1 ;  /* 0x000000ffff197224 */ /* 0x000fca00008e0615 */
[----:B------:R0:W5:Y:S03]  /*b120*/  LDG.E R24, desc[UR36][R24.64] ;  /* 0x0000002418187981 */ /* 0x000166000c1e1900 */
.L_x_54:
[----:B------:R-:W-:Y:S05]  /*b130*/  BSYNC B1 ;  /* 0x0000000000017941 */ /* 0x000fea0003800000 */
.L_x_53:
[----:B------:R-:W-:Y:S04]  /*b140*/  BSSY B1, `(.L_x_59) ;  /* 0x0000057000017945 */ /* 0x000fe80003800000 */
[----:B------:R-:W-:Y:S05]  /*b150*/  @P0 BRA `(.L_x_60) ;  /* 0x0000000400540947 */ /* 0x000fea0003800000 */
[----:B------:R-:W-:Y:S01]  /*b160*/  FSETP.GTU.FTZ.AND P0, PT, |R10|, +INF , PT ;  /* 0x7f8000000a00780b */ /* 0x000fe20003f1c200 */
[----:B------:R-:W-:-:S12]  /*b170*/  BSSY B2, `(.L_x_61) ;  /* 0x000000e000027945 */ /* 0x000fd80003800000 */
[----:B------:R-:W-:Y:S05]  /*b180*/  @P0 BRA `(.L_x_62) ;  /* 0x0000000000240947 */ /* 0x000fea0003800000 */
[-C--:B-----5:R-:W-:Y:S02]  /*b190*/  FSETP.NEU.FTZ.AND P1, PT, R10, R17.reuse, PT ;  /* 0x000000110a00720b */ /* 0x0a0fe40003f3d000 */
        /* <DEDUP_REMOVED lines=8> */
.L_x_62:
[----:B-----5:R-:W-:Y:S02]  /*b220*/  FSETP.GTU.FTZ.AND P0, PT, |R17|, +INF , PT ;  /* 0x7f8000001100780b */ /* 0x020fe40003f1c200 */
[----:B------:R-:W-:-:S04]  /*b230*/  ISETP.LT.U32.AND P1, PT, R6, R2, PT ;  /* 0x000000020600720c */ /* 0x000fc80003f21070 */
[----:B------:R-:W-:-:S13]  /*b240*/  ISETP.LT.OR.EX P0, PT, R7, RZ, !P0, P1 ;  /* 0x000000ff0700720c */ /* 0x000fda0004701710 */
.L_x_63:
[----:B------:R-:W-:Y:S05]  /*b250*/  BSYNC B2 ;  /* 0x0000000000027941 */ /* 0x000fea0003800000 */
.L_x_61:
[----:B------:R-:W-:Y:S01]  /*b260*/  IMAD.IADD R14, R2, 0x1, R18 ;  /* 0x00000001020e7824 */ /* 0x000fe200078e0212 */
[----:B------:R-:W-:Y:S02]  /*b270*/  FSEL R10, R10, R17, P0 ;  /* 0x000000110a0a7208 */ /* 0x000fe40000000000 */
[----:B------:R-:W-:Y:S02]  /*b280*/  SEL R6, R6, R2, P0 ;  /* 0x0000000206067207 */ /* 0x000fe40000000000 */
[----:B------:R-:W-:Y:S02]  /*b290*/  ISETP.GE.U32.AND P1, PT, R14, R23, PT ;  /* 0x000000170e00720c */ /* 0x000fe40003f26070 */
[----:B------:R-:W-:-:S11]  /*b2a0*/  SEL R7, R7, RZ, P0 ;  /* 0x000000ff07077207 */ /* 0x000fd60000000000 */
[----:B------:R-:W-:Y:S05]  /*b2b0*/  @P1 BRA `(.L_x_60) ;  /* 0x0000000000fc1947 */ /* 0x000fea0003800000 */
[----:B------:R-:W-:Y:S01]  /*b2c0*/  FSETP.GTU.FTZ.AND P0, PT, |R5|, +INF , PT ;  /* 0x7f8000000500780b */ /* 0x000fe20003f1c200 */
[----:B------:R-:W-:-:S12]  /*b2d0*/  BSSY B2, `(.L_x_64) ;  /* 0x000000e000027945 */ /* 0x000fd80003800000 */
        /* <DEDUP_REMOVED lines=10> */
.L_x_65:
[----:B------:R-:W-:Y:S02]  /*b380*/  FSETP.GTU.FTZ.AND P0, PT, |R19|, +INF , PT ;  /* 0x7f8000001300780b */ /* 0x000fe40003f1c200 */
[----:B------:R-:W-:-:S04]  /*b390*/  ISETP.LT.U32.AND P1, PT, R3, R14, PT ;  /* 0x0000000e0300720c */ /* 0x000fc80003f21070 */
[----:B------:R-:W-:-:S13]  /*b3a0*/  ISETP.LT.OR.EX P0, PT, R4, RZ, !P0, P1 ;  /* 0x000000ff0400720c */ /* 0x000fda0004701710 */
.L_x_66:
[----:B------:R-:W-:Y:S05]  /*b3b0*/  BSYNC B2 ;  /* 0x0000000000027941 */ /* 0x000fea0003800000 */
.L_x_64:
        /* <DEDUP_REMOVED lines=18> */
.L_x_68:
[----:B------:R-:W-:Y:S02]  /*b4e0*/  FSETP.GTU.FTZ.AND P0, PT, |R22|, +INF , PT ;  /* 0x7f8000001600780b */ /* 0x000fe40003f1c200 */
[----:B------:R-:W-:-:S04]  /*b4f0*/  ISETP.LT.U32.AND P1, PT, R8, R15, PT ;  /* 0x0000000f0800720c */ /* 0x000fc80003f21070 */
[----:B------:R-:W-:-:S13]  /*b500*/  ISETP.LT.OR.EX P0, PT, R9, RZ, !P0, P1 ;  /* 0x000000ff0900720c */ /* 0x000fda0004701710 */
.L_x_69:
[----:B------:R-:W-:Y:S05]  /*b510*/  BSYNC B2 ;  /* 0x0000000000027941 */ /* 0x000fea0003800000 */
.L_x_67:
        /* <DEDUP_REMOVED lines=18> */
.L_x_71:
[----:B------:R-:W-:Y:S02]  /*b640*/  FSETP.GTU.FTZ.AND P0, PT, |R24|, +INF , PT ;  /* 0x7f8000001800780b */ /* 0x000fe40003f1c200 */
[----:B------:R-:W-:-:S04]  /*b650*/  ISETP.LT.U32.AND P1, PT, R12, R17, PT ;  /* 0x000000110c00720c */ /* 0x000fc80003f21070 */
[----:B------:R-:W-:-:S13]  /*b660*/  ISETP.LT.OR.EX P0, PT, R13, RZ, !P0, P1 ;  /* 0x000000ff0d00720c */ /* 0x000fda0004701710 */
.L_x_72:
[----:B------:R-:W-:Y:S05]  /*b670*/  BSYNC B2 ;  /* 0x0000000000027941 */ /* 0x000fea0003800000 */
.L_x_70:
[----:B------:R-:W-:Y:S02]  /*b680*/  FSEL R11, R11, R24, P0 ;  /* 0x000000180b0b7208 */ /* 0x000fe40000000000 */
[----:B------:R-:W-:Y:S02]  /*b690*/  SEL R12, R12, R17, P0 ;  /* 0x000000110c0c7207 */ /* 0x000fe40000000000 */
[----:B------:R-:W-:-:S07]  /*b6a0*/  SEL R13, R13, RZ, P0 ;  /* 0x000000ff0d0d7207 */ /* 0x000fce0000000000 */
.L_x_60:
[----:B------:R-:W-:Y:S05]  /*b6b0*/  BSYNC B1 ;  /* 0x0000000000017941 */ /* 0x000fea0003800000 */
.L_x_59:
        /* <DEDUP_REMOVED lines=12> */
.L_x_74:
[----:B------:R-:W-:Y:S02]  /*b780*/  FSETP.GTU.FTZ.AND P0, PT, |R5|, +INF , PT ;  /* 0x7f8000000500780b */ /* 0x000fe40003f1c200 */
[----:B------:R-:W-:-:S04]  /*b790*/  ISETP.LT.U32.AND P1, PT, R6, R3, PT ;  /* 0x000000030600720c */ /* 0x000fc80003f21070 */
[----:B------:R-:W-:-:S13]  /*b7a0*/  ISETP.LT.OR.EX P0, PT, R7, R4, !P0, P1 ;  /* 0x000000040700720c */ /* 0x000fda0004701710 */
.L_x_75:
[----:B------:R-:W-:Y:S05]  /*b7b0*/  BSYNC B1 ;  /* 0x0000000000017941 */ /* 0x000fea0003800000 */
.L_x_73:
[----:B------:R-:W-:Y:S01]  /*b7c0*/  FSEL R5, R10, R5, P0 ;  /* 0x000000050a057208 */ /* 0x000fe20000000000 */
[----:B------:R-:W-:Y:S01]  /*b7d0*/  BSSY B1, `(.L_x_76) ;  /* 0x0000011000017945 */ /* 0x000fe20003800000 */
[----:B------:R-:W-:Y:S02]  /*b7e0*/  SEL R3, R6, R3, P0 ;  /* 0x0000000306037207 */ /* 0x000fe40000000000 */
[----:B------:R-:W-:Y:S02]  /*b7f0*/  FSETP.GTU.FTZ.AND P1, PT, |R5|, +INF , PT ;  /* 0x7f8000000500780b */ /* 0x000fe40003f3c200 */
[----:B------:R-:W-:-:S11]  /*b800*/  SEL R4, R7, R4, P0 ;  /* 0x0000000407047207 */ /* 0x000fd60000000000 */
        /* <DEDUP_REMOVED lines=10> */
.L_x_77:
[----:B------:R-:W-:Y:S02]  /*b8b0*/  FSETP.GTU.FTZ.AND P0, PT, |R16|, +INF , PT ;  /* 0x7f8000001000780b */ /* 0x000fe40003f1c200 */
[----:B------:R-:W-:-:S04]  /*b8c0*/  ISETP.LT.U32.AND P1, PT, R3, R8, PT ;  /* 0x000000080300720c */ /* 0x000fc80003f21070 */
[----:B------:R-:W-:-:S13]  /*b8d0*/  ISETP.LT.OR.EX P0, PT, R4, R9, !P0, P1 ;  /* 0x000000090400720c */ /* 0x000fda0004701710 */
.L_x_78:
[----:B------:R-:W-:Y:S05]  /*b8e0*/  BSYNC B1 ;  /* 0x0000000000017941 */ /* 0x000fea0003800000 */
.L_x_76:
        /* <DEDUP_REMOVED lines=15> */
.L_x_80:
[----:B------:R-:W-:Y:S02]  /*b9e0*/  FSETP.GTU.FTZ.AND P0, PT, |R11|, +INF , PT ;  /* 0x7f8000000b00780b */ /* 0x000fe40003f1c200 */
[----:B------:R-:W-:-:S04]  /*b9f0*/  ISETP.LT.U32.AND P1, PT, R3, R12, PT ;  /* 0x0000000c0300720c */ /* 0x000fc80003f21070 */
[----:B------:R-:W-:-:S13]  /*ba00*/  ISETP.LT.OR.EX P0, PT, R4, R13, !P0, P1 ;  /* 0x0000000d0400720c */ /* 0x000fda0004701710 */
.L_x_81:
[----:B------:R-:W-:Y:S05]  /*ba10*/  BSYNC B1 ;  /* 0x0000000000017941 */ /* 0x000fea0003800000 */
.L_x_79:
[----:B------:R-:W-:Y:S02]  /*ba20*/  SEL R6, R3, R12, P0 ;  /* 0x0000000c03067207 */ /* 0x000fe40000000000 */
[----:B------:R-:W-:Y:S02]  /*ba30*/  SEL R3, R4, R13, P0 ;  /* 0x0000000d04037207 */ /* 0x000fe40000000000 */
[----:B------:R-:W-:Y:S01]  /*ba40*/  FSEL R11, R16, R11, P0 ;  /* 0x0000000b100b7208 */ /* 0x000fe20000000000 */
[----:B------:R-:W-:Y:S06]  /*ba50*/  BRA `(.L_x_2) ;  /* 0x0000002000d87947 */ /* 0x000fec0003800000 */
.L_x_36:
[----:B------:R-:W-:Y:S01]  /*ba60*/  ISETP.GE.U32.AND P0, PT, R6, R23, PT ;  /* 0x000000170600720c */ /* 0x000fe20003f06070 */
[----:B------:R-:W-:Y:S01]  /*ba70*/  BSSY B1, `(.L_x_82) ;  /* 0x0000070000017945 */ /* 0x000fe20003800000 */
[----:B------:R-:W-:Y:S01]  /*ba80*/  MOV R14, R12 ;  /* 0x0000000c000e7202 */ /* 0x000fe20000000f00 */
[----:B------:R-:W-:Y:S01]  /*ba90*/  IMAD.MOV.U32 R11, RZ, RZ, R9 ;  /* 0x000000ffff0b7224 */ /* 0x000fe200078e0009 */
[----:B------:R-:W-:Y:S01]  /*baa0*/  MOV R5, R9 ;  /* 0x0000000900057202 */ /* 0x000fe20000000f00 */
[--C-:B------:R-:W-:Y:S02]  /*bab0*/  IMAD.MOV.U32 R10, RZ, RZ, R12.reuse ;  /* 0x000000ffff0a7224 */ /* 0x100fe400078e000c */
[--C-:B------:R-:W-:Y:S02]  /*bac0*/  IMAD.MOV.U32 R8, RZ, RZ, R15.reuse ;  /* 0x000000ffff087224 */ /* 0x100fe400078e000f */
[----:B------:R-:W-:Y:S02]  /*bad0*/  IMAD.MOV.U32 R7, RZ, RZ, R15 ;  /* 0x000000ffff077224 */ /* 0x000fe400078e000f */
[----:B------:R-:W-:-:S02]  /*bae0*/  IMAD.MOV.U32 R6, RZ, RZ, R12 ;  /* 0x000000ffff067224 */ /* 0x000fc400078e000c */
[----:B------:R-:W-:Y:S05]  /*baf0*/  @P0 BRA `(.L_x_83) ;  /* 0x00000004009c0947 */ /* 0x000fea0003800000 */
[----:B------:R-:W0:Y:S01]  /*bb00*/  LDC R18, c[0x0][0x234] ;  /* 0x00008d00ff127b82 */ /* 0x000e220000000800 */
[--C-:B------:R-:W-:Y:S01]  /*bb10*/  IMAD.MOV.U32 R14, RZ, RZ, R12.reuse ;  /* 0x000000ffff0e7224 */ /* 0x100fe200078e000c */
[----:B------:R-:W-:Y:S01]  /*bb20*/  MOV R8, R15 ;  /* 0x0000000f00087202 */ /* 0x000fe20000000f00 */
[--C-:B------:R-:W-:Y:S02]  /*bb30*/  IMAD.MOV.U32 R10, RZ, RZ, R12.reuse ;  /* 0x000000ffff0a7224 */ /* 0x100fe400078e000c */
[----:B------:R-:W-:Y:S02]  /*bb40*/  IMAD.MOV.U32 R6, RZ, RZ, R12 ;  /* 0x000000ffff067224 */ /* 0x000fe400078e000c */
[--C-:B------:R-:W-:Y:S02]  /*bb50*/  IMAD.MOV.U32 R11, RZ, RZ, R9.reuse ;  /* 0x000000ffff0b7224 */ /* 0x100fe400078e0009 */
[----:B------:R-:W-:Y:S02]  /*bb60*/  IMAD.MOV.U32 R5, RZ, RZ, R9 ;  /* 0x000000ffff057224 */ /* 0x000fe400078e0009 */
[----:B------:R-:W-:-:S07]  /*bb70*/  IMAD.MOV.U32 R7, RZ, RZ, R15 ;  /* 0x000000ffff077224 */ /* 0x000fce00078e000f */
.L_x_93:
[----:B0-----:R-:W-:-:S04]  /*bb80*/  IMAD R13, R17, R2, RZ ;  /* 0x00000002110d7224 */ /* 0x001fc800078e02ff */
[----:B------:R-:W-:-:S05]  /*bb90*/  IMAD.WIDE.U32 R12, R13, 0x4, R20 ;  /* 0x000000040d0c7825 */ /* 0x000fca00078e0014 */
[----:B------:R1:W2:Y:S01]  /*bba0*/  LDG.E R19, desc[UR36][R12.64] ;  /* 0x000000240c137981 */ /* 0x0002a2000c1e1900 */
[----:B------:R-:W-:Y:S01]  /*bbb0*/  FSETP.GTU.FTZ.AND P2, PT, |R8|, +INF , PT ;  /* 0x7f8000000800780b */ /* 0x000fe20003f5c200 */
[----:B0-----:R-:W-:Y:S01]  /*bbc0*/  IMAD.IADD R24, R2, 0x1, R18 ;  /* 0x0000000102187824 */ /* 0x001fe200078e0212 */
[----:B------:R-:W-:-:S03]  /*bbd0*/  PLOP3.LUT P0, PT, PT, PT, PT, 0x80, 0x0 ;  /* 0x000000000000781c */ /* 0x000fc60003f0f070 */
[----:B------:R-:W-:Y:S02]  /*bbe0*/  IMAD.IADD R23, R24, 0x1, R18 ;  /* 0x0000000118177824 */ /* 0x000fe400078e0212 */
[C---:B-1----:R-:W-:Y:S02]  /*bbf0*/  IMAD R13, R17.reuse, R24, RZ ;  /* 0x00000018110d7224 */ /* 0x042fe400078e02ff */
[----:B------:R-:W-:Y:S02]  /*bc00*/  IMAD R27, R17, R23, RZ ;  /* 0x00000017111b7224 */ /* 0x000fe400078e02ff */
[----:B------:R-:W-:-:S05]  /*bc10*/  IMAD.WIDE.U32 R12, R13, 0x4, R20 ;  /* 0x000000040d0c7825 */ /* 0x000fca00078e0014 */
[----:B------:R0:W5:Y:S02]  /*bc20*/  LDG.E R25, desc[UR36][R12.64] ;  /* 0x000000240c197981 */ /* 0x000164000c1e1900 */
[----:B0-----:R-:W-:-:S05]  /*bc30*/  IMAD.WIDE.U32 R12, R27, 0x4, R20 ;  /* 0x000000041b0c7825 */ /* 0x001fca00078e0014 */
[----:B------:R0:W5:Y:S01]  /*bc40*/  LDG.E R26, desc[UR36][R12.64] ;  /* 0x000000240c1a7981 */ /* 0x000162000c1e1900 */
[CC--:B--2---:R-:W-:Y:S02]  /*bc50*/  @!P2 FSETP.NEU.FTZ.AND P1, PT, R8.reuse, R19.reuse, PT ;  /* 0x000000130800a20b */ /* 0x0c4fe40003f3d000 */
[----:B------:R-:W-:Y:S02]  /*bc60*/  @!P2 FSETP.GEU.FTZ.AND P3, PT, R8, R19, PT ;  /* 0x000000130800a20b */ /* 0x000fe40003f7e000 */
[----:B------:R-:W-:Y:S02]  /*bc70*/  @!P2 PLOP3.LUT P0, PT, P1, PT, PT, 0x80, 0x0 ;  /* 0x000000000000a81c */ /* 0x000fe40000f0f070 */
[----:B------:R-:W-:Y:S02]  /*bc80*/  @!P2 ISETP.GE.U32.AND P1, PT, R14, R2, PT ;  /* 0x000000020e00a20c */ /* 0x000fe40003f26070 */
[----:B------:R-:W-:Y:S02]  /*bc90*/  @!P2 SEL R22, RZ, 0xffffffff, P3 ;  /* 0xffffffffff16a807 */ /* 0x000fe40001800000 */
[----:B------:R-:W-:-:S02]  /*bca0*/  @!P2 ISETP.GE.AND.EX P1, PT, R11, RZ, PT, P1 ;  /* 0x000000ff0b00a20c */ /* 0x000fc40003f26310 */
[----:B------:R-:W-:-:S05]  /*bcb0*/  @P2 ISETP.LT.U32.AND P3, PT, R14, R2, PT ;  /* 0x000000020e00220c */ /* 0x000fca0003f61070 */
[----:B------:R-:W-:Y:S02]  /*bcc0*/  @!P0 SEL R22, RZ, 0xffffffff, P1 ;  /* 0xffffffffff168807 */ /* 0x000fe40000800000 */
[----:B------:R-:W-:Y:S02]  /*bcd0*/  @P2 FSETP.GTU.FTZ.AND P1, PT, |R19|, +INF , PT ;  /* 0x7f8000001300280b */ /* 0x000fe40003f3c200 */
[----:B------:R-:W-:-:S04]  /*bce0*/  @!P2 LOP3.LUT R22, R22, 0x1, RZ, 0xc0, !PT ;  /* 0x000000011616a812 */ /* 0x000fc800078ec0ff */
[----:B------:R-:W-:Y:S01]  /*bcf0*/  @!P2 ISETP.EQ.U32.AND P0, PT, R22, 0x1, PT ;  /* 0x000000011600a80c */ /* 0x000fe20003f02070 */
[----:B------:R-:W-:Y:S01]  /*bd00*/  IMAD.IADD R22, R23, 0x1, R18 ;  /* 0x0000000117167824 */ /* 0x000fe200078e0212 */
[----:B------:R-:W-:-:S03]  /*bd10*/  @P2 ISETP.LT.OR.EX P0, PT, R11, RZ, !P1, P3 ;  /* 0x000000ff0b00220c */ /* 0x000fc60004f01730 */
[----:B------:R-:W-:Y:S01]  /*bd20*/  IMAD R27, R17, R22, RZ ;  /* 0x00000016111b7224 */ /* 0x000fe200078e02ff */
[----:B------:R-:W-:Y:S01]  /*bd30*/  FSETP.GTU.FTZ.AND P1, PT, |R15|, +INF , PT ;  /* 0x7f8000000f00780b */ /* 0x000fe20003f3c200 */
[----:B------:R-:W-:Y:S01]  /*bd40*/  BSSY B2, `(.L_x_84) ;  /* 0x0000013000027945 */ /* 0x000fe20003800000 */
[----:B------:R-:W-:Y:S01]  /*bd50*/  SEL R14, R14, R2, P0 ;  /* 0x000000020e0e7207 */ /* 0x000fe20000000000 */
[----:B0-----:R-:W-:-:S06]  /*bd60*/  IMAD.WIDE.U32 R12, R27, 0x4, R20 ;  /* 0x000000041b0c7825 */ /* 0x001fcc00078e0014 */
[----:B------:R0:W5:Y:S01]  /*bd70*/  LDG.E R12, desc[UR36][R12.64] ;  /* 0x000000240c0c7981 */ /* 0x000162000c1e1900 */
[----:B------:R-:W-:Y:S02]  /*bd80*/  FSEL R8, R8, R19, P0 ;  /* 0x0000001308087208 */ /* 0x000fe40000000000 */
[----:B------:R-:W-:Y:S01]  /*bd90*/  SEL R11, R11, RZ, P0 ;  /* 0x000000ff0b0b7207 */ /* 0x000fe20000000000 */
[----:B------:R-:W-:Y:S06]  /*bda0*/  @P1 BRA `(.L_x_85) ;  /* 0x0000000000241947 */ /* 0x000fec0003800000 */
        /* <DEDUP_REMOVED lines=9> */
.L_x_85:
[----:B-----5:R-:W-:Y:S02]  /*be40*/  FSETP.GTU.FTZ.AND P0, PT, |R25|, +INF , PT ;  /* 0x7f8000001900780b */ /* 0x020fe40003f1c200 */
[----:B------:R-:W-:-:S04]  /*be50*/  ISETP.LT.U32.AND P1, PT, R3, R24, PT ;  /* 0x000000180300720c */ /* 0x000fc80003f21070 */
[----:B------:R-:W-:-:S13]  /*be60*/  ISETP.LT.OR.EX P0, PT, R4, RZ, !P0, P1 ;  /* 0x000000ff0400720c */ /* 0x000fda0004701710 */
.L_x_86:
[----:B------:R-:W-:Y:S05]  /*be70*/  BSYNC B2 ;  /* 0x0000000000027941 */ /* 0x000fea0003800000 */
.L_x_84:
[----:B------:R-:W-:Y:S01]  /*be80*/  FSETP.GTU.FTZ.AND P1, PT, |R16|, +INF , PT ;  /* 0x7f8000001000780b */ /* 0x000fe20003f3c200 */
[----:B------:R-:W-:Y:S01]  /*be90*/  BSSY B2, `(.L_x_87) ;  /* 0x0000011000027945 */ /* 0x000fe20003800000 */
[----:B------:R-:W-:Y:S02]  /*bea0*/  SEL R3, R3, R24, P0 ;  /* 0x0000001803037207 */ /* 0x000fe40000000000 */
        /* <DEDUP_REMOVED lines=12> */
.L_x_88:
[----:B------:R-:W-:Y:S02]  /*bf70*/  FSETP.GTU.FTZ.AND P0, PT, |R26|, +INF , PT ;  /* 0x7f8000001a00780b */ /* 0x000fe40003f1c200 */
[----:B------:R-:W-:-:S04]  /*bf80*/  ISETP.LT.U32.AND P1, PT, R10, R23, PT ;  /* 0x000000170a00720c */ /* 0x000fc80003f21070 */
[----:B------:R-:W-:-:S13]  /*bf90*/  ISETP.LT.OR.EX P0, PT, R9, RZ, !P0, P1 ;  /* 0x000000ff0900720c */ /* 0x000fda0004701710 */
.L_x_89:
[----:B------:R-:W-:Y:S05]  /*bfa0*/  BSYNC B2 ;  /* 0x0000000000027941 */ /* 0x000fea0003800000 */
.L_x_87:
[----:B------:R-:W-:Y:S01]  /*bfb0*/  FSETP.GTU.FTZ.AND P1, PT, |R7|, +INF , PT ;  /* 0x7f8000000700780b */ /* 0x000fe20003f3c200 */
[----:B------:R-:W-:Y:S01]  /*bfc0*/  BSSY B2, `(.L_x_90) ;  /* 0x0000011000027945 */ /* 0x000fe20003800000 */
[----:B------:R-:W-:Y:S02]  /*bfd0*/  SEL R10, R10, R23, P0 ;  /* 0x000000170a0a7207 */ /* 0x000fe40000000000 */
[----:B------:R-:W-:Y:S02]  /*bfe0*/  FSEL R16, R16, R26, P0 ;  /* 0x0000001a10107208 */ /* 0x000fe40000000000 */
[----:B------:R-:W-:-:S07]  /*bff0*/  SEL R9, R9, RZ, P0 ;  /* 0x000000ff09097207 */ /* 0x000fce0000000000 */
[----:B------:R-:W-:Y:S05]  /*c000*/  @P1 BRA `(.L_x_91) ;  /* 0x0000000000241947 */ /* 0x000fea0003800000 */
[C---:B------:R-:W-:Y:S02]  /*c010*/  FSETP.NEU.FTZ.AND P1, PT, R7.reuse, R12, PT ;  /* 0x0000000c0700720b */ /* 0x040fe40003f3d000 */
        /* <DEDUP_REMOVED lines=8> */
.L_x_91:
[----:B------:R-:W-:Y:S02]  /*c0a0*/  FSETP.GTU.FTZ.AND P0, PT, |R12|, +INF , PT ;  /* 0x7f8000000c00780b */ /* 0x000fe40003f1c200 */
[----:B------:R-:W-:-:S04]  /*c0b0*/  ISETP.LT.U32.AND P1, PT, R6, R22, PT ;  /* 0x000000160600720c */ /* 0x000fc80003f21070 */
[----:B------:R-:W-:-:S13]  /*c0c0*/  ISETP.LT.OR.EX P0, PT, R5, RZ, !P0, P1 ;  /* 0x000000ff0500720c */ /* 0x000fda0004701710 */
.L_x_92:
[----:B------:R-:W-:Y:S05]  /*c0d0*/  BSYNC B2 ;  /* 0x0000000000027941 */ /* 0x000fea0003800000 */
.L_x_90:
        /* <DEDUP_REMOVED lines=9> */
.L_x_83:
[----:B------:R-:W-:Y:S05]  /*c170*/  BSYNC B1 ;  /* 0x0000000000017941 */ /* 0x000fea0003800000 */
.L_x_82:
[----:B------:R-:W-:Y:S01]  /*c180*/  ISETP.GE.U32.AND P1, PT, R2, R23, PT ;  /* 0x000000170200720c */ /* 0x000fe20003f26070 */
[----:B------:R-:W-:-:S12]  /*c190*/  BSSY B1, `(.L_x_94) ;  /* 0x0000016000017945 */ /* 0x000fd80003800000 */
[----:B------:R-:W-:Y:S05]  /*c1a0*/  @P1 BRA `(.L_x_95) ;  /* 0x0000000000501947 */ /* 0x000fea0003800000 */
[----:B------:R-:W-:-:S04]  /*c1b0*/  IMAD R29, R17, R2, RZ ;  /* 0x00000002111d7224 */ /* 0x000fc800078e02ff */
[----:B------:R-:W-:-:S05]  /*c1c0*/  IMAD.WIDE.U32 R28, R29, 0x4, R20 ;  /* 0x000000041d1c7825 */ /* 0x000fca00078e0014 */
[----:B------:R1:W5:Y:S01]  /*c1d0*/  LDG.E R19, desc[UR36][R28.64] ;  /* 0x000000241c137981 */ /* 0x000362000c1e1900 */
[----:B------:R-:W-:-:S05]  /*c1e0*/  IMAD.IADD R22, R2, 0x1, R18 ;  /* 0x0000000102167824 */ /* 0x000fca00078e0212 */
[----:B------:R-:W-:-:S13]  /*c1f0*/  ISETP.GE.U32.AND P0, PT, R22, R23, PT ;  /* 0x000000171600720c */ /* 0x000fda0003f06070 */
[----:B-1----:R-:W-:Y:S05]  /*c200*/  @P0 BRA `(.L_x_95) ;  /* 0x0000000000380947 */ /* 0x002fea0003800000 */
[----:B------:R-:W-:-:S04]  /*c210*/  IMAD R25, R17, R22, RZ ;  /* 0x0000001611197224 */ /* 0x000fc800078e02ff */
[----:B------:R-:W-:-:S06]  /*c220*/  IMAD.WIDE.U32 R24, R25, 0x4, R20 ;  /* 0x0000000419187825 */ /* 0x000fcc00078e0014 */
[----:B------:R1:W5:Y:S01]  /*c230*/  LDG.E R25, desc[UR36][R24.64] ;  /* 0x0000002418197981 */ /* 0x000362000c1e1900 */
[----:B------:R-:W-:-:S05]  /*c240*/  IMAD.IADD R22, R22, 0x1, R18 ;  /* 0x0000000116167824 */ /* 0x000fca00078e0212 */
[----:B------:R-:W-:-:S13]  /*c250*/  ISETP.GE.U32.AND P0, PT, R22, R23, PT ;  /* 0x000000171600720c */ /* 0x000fda0003f06070 */
[----:B-1----:R-:W-:Y:S05]  /*c260*/  @P0 BRA `(.L_x_95) ;  /* 0x0000000000200947 */ /* 0x002fea0003800000 */
[----:B------:R-:W-:Y:S02]  /*c270*/  IMAD.IADD R24, R22, 0x1, R18 ;  /* 0x0000000116187824 */ /* 0x000fe400078e0212 */
[----:B------:R-:W-:-:S03]  /*c280*/  IMAD R27, R17, R22, RZ ;  /* 0x00000016111b7224 */ /* 0x000fc600078e02ff */
[----:B------:R-:W-:Y:S01]  /*c290*/  ISETP.GE.U32.AND P0, PT, R24, R23, PT ;  /* 0x000000171800720c */ /* 0x000fe20003f06070 */
[----:B------:R-:W-:-:S06]  /*c2a0*/  IMAD.WIDE.U32 R26, R27, 0x4, R20 ;  /* 0x000000041b1a7825 */ /* 0x000fcc00078e0014 */
[----:B------:R1:W5:Y:S06]  /*c2b0*/  LDG.E R26, desc[UR36][R26.64] ;  /* 0x000000241a1a7981 */ /* 0x00036c000c1e1900 */
[----:B------:R-:W-:-:S04]  /*c2c0*/  @!P0 IMAD R17, R17, R24, RZ ;  /* 0x0000001811118224 */ /* 0x000fc800078e02ff */
[----:B------:R-:W-:-:S05]  /*c2d0*/  @!P0 IMAD.WIDE.U32 R20, R17, 0x4, R20 ;  /* 0x0000000411148825 */ /* 0x000fca00078e0014 */
[----:B------:R1:W5:Y:S02]  /*c2e0*/  @!P0 LDG.E R12, desc[UR36][R20.64] ;  /* 0x00000024140c8981 */ /* 0x000364000c1e1900 */
.L_x_95:
[----:B------:R-:W-:Y:S05]  /*c2f0*/  BSYNC B1 ;  /* 0x0000000000017941 */ /* 0x000fea0003800000 */
.L_x_94:
        /* <DEDUP_REMOVED lines=9> */
[----:B0-----:R-:W-:-:S05]  /*c390*/  SEL R13, RZ, 0xffffffff, P2 ;  /* 0xffffffffff0d7807 */ /* 0x001fca0001000000 */
[----:B------:R-:W-:-:S04]  /*c3a0*/  @!P1 SEL R13, RZ, 0xffffffff, P0 ;  /* 0xffffffffff0d9807 */ /* 0x000fc80000000000 */
[----:B------:R-:W-:-:S04]  /*c3b0*/  LOP3.LUT R13, R13, 0x1, RZ, 0xc0, !PT ;  /* 0x000000010d0d7812 */ /* 0x000fc800078ec0ff */
[----:B------:R-:W-:Y:S01]  /*c3c0*/  ISETP.EQ.U32.AND P0, PT, R13, 0x1, PT ;  /* 0x000000010d00780c */ /* 0x000fe20003f02070 */
[----:B------:R-:W-:-:S12]  /*c3d0*/  BRA `(.L_x_100) ;  /* 0x00000000000c7947 */ /* 0x000fd80003800000 */
.L_x_99:
[----:B-----5:R-:W-:Y:S02]  /*c3e0*/  FSETP.GTU.FTZ.AND P0, PT, |R19|, +INF , PT ;  /* 0x7f8000001300780b */ /* 0x020fe40003f1c200 */
[----:B------:R-:W-:-:S04]  /*c3f0*/  ISETP.LT.U32.AND P1, PT, R14, R2, PT ;  /* 0x000000020e00720c */ /* 0x000fc80003f21070 */
[----:B------:R-:W-:-:S13]  /*c400*/  ISETP.LT.OR.EX P0, PT, R11, RZ, !P0, P1 ;  /* 0x000000ff0b00720c */ /* 0x000fda0004701710 */
.L_x_100:
[----:B------:R-:W-:Y:S05]  /*c410*/  BSYNC B2 ;  /* 0x0000000000027941 */ /* 0x000fea0003800000 */
.L_x_98:
[----:B-1----:R-:W-:Y:S01]  /*c420*/  IMAD.IADD R20, R2, 0x1, R18 ;  /* 0x0000000102147824 */ /* 0x002fe200078e0212 */
        /* <DEDUP_REMOVED lines=17> */
.L_x_102:
[----:B------:R-:W-:Y:S02]  /*c540*/  FSETP.GTU.FTZ.AND P0, PT, |R25|, +INF , PT ;  /* 0x7f8000001900780b */ /* 0x000fe40003f1c200 */
[----:B------:R-:W-:-:S04]  /*c550*/  ISETP.LT.U32.AND P1, PT, R3, R20, PT ;  /* 0x000000140300720c */ /* 0x000fc80003f21070 */
[----:B------:R-:W-:-:S13]  /*c560*/  ISETP.LT.OR.EX P0, PT, R4, RZ, !P0, P1 ;  /* 0x000000ff0400720c */ /* 0x000fda0004701710 */
.L_x_103:
[----:B------:R-:W-:Y:S05]  /*c570*/  BSYNC B2 ;  /* 0x0000000000027941 */ /* 0x000fea0003800000 */
.L_x_101:
[----:B0-----:R-:W-:Y:S01]  /*c580*/  IMAD.IADD R13, R20, 0x1, R18 ;  /* 0x00000001140d7824 */ /* 0x001fe200078e0212 */
        /* <DEDUP_REMOVED lines=17> */
.L_x_105:
[----:B------:R-:W-:Y:S02]  /*c6a0*/  FSETP.GTU.FTZ.AND P0, PT, |R26|, +INF , PT ;  /* 0x7f8000001a00780b */ /* 0x000fe40003f1c200 */
[----:B------:R-:W-:-:S04]  /*c6b0*/  ISETP.LT.U32.AND P1, PT, R10, R13, PT ;  /* 0x0000000d0a00720c */ /* 0x000fc80003f21070 */
[----:B------:R-:W-:-:S13]  /*c6c0*/  ISETP.LT.OR.EX P0, PT, R9, RZ, !P0, P1 ;  /* 0x000000ff0900720c */ /* 0x000fda0004701710 */
.L_x_106:
[----:B------:R-:W-:Y:S05]  /*c6d0*/  BSYNC B2 ;  /* 0x0000000000027941 */ /* 0x000fea0003800000 */
.L_x_104:
[----:B------:R-:W-:Y:S02]  /*c6e0*/  IADD3 R17, R13, R18, RZ ;  /* 0x000000120d117210 */ /* 0x000fe40007ffe0ff */
[----:B------:R-:W-:Y:S02]  /*c6f0*/  FSEL R16, R16, R26, P0 ;  /* 0x0000001a10107208 */ /* 0x000fe40000000000 */
[----:B------:R-:W-:Y:S02]  /*c700*/  ISETP.GE.U32.AND P1, PT, R17, R23, PT ;  /* 0x000000171100720c */ /* 0x000fe40003f26070 */
[----:B------:R-:W-:Y:S02]  /*c710*/  SEL R10, R10, R13, P0 ;  /* 0x0000000d0a0a7207 */ /* 0x000fe40000000000 */
[----:B------:R-:W-:-:S09]  /*c720*/  SEL R9, R9, RZ, P0 ;  /* 0x000000ff09097207 */ /* 0x000fd20000000000 */
        /* <DEDUP_REMOVED lines=13> */
.L_x_108:
[----:B------:R-:W-:Y:S02]  /*c800*/  FSETP.GTU.FTZ.AND P0, PT, |R12|, +INF , PT ;  /* 0x7f8000000c00780b */ /* 0x000fe40003f1c200 */
[----:B------:R-:W-:-:S04]  /*c810*/  ISETP.LT.U32.AND P1, PT, R6, R17, PT ;  /* 0x000000110600720c */ /* 0x000fc80003f21070 */
[----:B------:R-:W-:-:S13]  /*c820*/  ISETP.LT.OR.EX P0, PT, R5, RZ, !P0, P1 ;  /* 0x000000ff0500720c */ /* 0x000fda0004701710 */
.L_x_109:
[----:B------:R-:W-:Y:S05]  /*c830*/  BSYNC B2 ;  /* 0x0000000000027941 */ /* 0x000fea0003800000 */
.L_x_107:
[----:B------:R-:W-:Y:S02]  /*c840*/  FSEL R7, R7, R12, P0 ;  /* 0x0000000c07077208 */ /* 0x000fe40000000000 */
[----:B------:R-:W-:Y:S02]  /*c850*/  SEL R6, R6, R17, P0 ;  /* 0x0000001106067207 */ /* 0x000fe40000000000 */
[----:B------:R-:W-:-:S07]  /*c860*/  SEL R5, R5, RZ, P0 ;  /* 0x000000ff05057207 */ /* 0x000fce0000000000 */
.L_x_97:
[----:B------:R-:W-:Y:S05]  /*c870*/  BSYNC B1 ;  /* 0x0000000000017941 */ /* 0x000fea0003800000 */
.L_x_96:
        /* <DEDUP_REMOVED lines=12> */
.L_x_111:
[----:B------:R-:W-:Y:S02]  /*c940*/  FSETP.GTU.FTZ.AND P0, PT, |R15|, +INF , PT ;  /* 0x7f8000000f00780b */ /* 0x000fe40003f1c200 */
[----:B------:R-:W-:-:S04]  /*c950*/  ISETP.LT.U32.AND P1, PT, R14, R3, PT ;  /* 0x000000030e00720c */ /* 0x000fc80003f21070 */
[----:B------:R-:W-:-:S13]  /*c960*/  ISETP.LT.OR.EX P0, PT, R11, R4, !P0, P1 ;  /* 0x000000040b00720c */ /* 0x000fda0004701710 */
.L_x_112:
[----:B------:R-:W-:Y:S05]  /*c970*/  BSYNC B1 ;  /* 0x0000000000017941 */ /* 0x000fea0003800000 */
.L_x_110:
        /* <DEDUP_REMOVED lines=15> */
.L_x_114:
[----:B------:R-:W-:Y:S02]  /*ca70*/  FSETP.GTU.FTZ.AND P0, PT, |R16|, +INF , PT ;  /* 0x7f8000001000780b */ /* 0x000fe40003f1c200 */
[----:B------:R-:W-:-:S04]  /*ca80*/  ISETP.LT.U32.AND P1, PT, R3, R10, PT ;  /* 0x0000000a0300720c */ /* 0x000fc80003f21070 */
[----:B------:R-:W-:-:S13]  /*ca90*/  ISETP.LT.OR.EX P0, PT, R4, R9, !P0, P1 ;  /* 0x000000090400720c */ /* 0x000fda0004701710 */
.L_x_115:
[----:B------:R-:W-:Y:S05]  /*caa0*/  BSYNC B1 ;  /* 0x0000000000017941 */ /* 0x000fea0003800000 */
.L_x_113:
        /* <DEDUP_REMOVED lines=15> */
.L_x_117:
[----:B------:R-:W-:Y:S02]  /*cba0*/  FSETP.GTU.FTZ.AND P0, PT, |R7|, +INF , PT ;  /* 0x7f8000000700780b */ /* 0x000fe40003f1c200 */
[----:B------:R-:W-:-:S04]  /*cbb0*/  ISETP.LT.U32.AND P1, PT, R3, R6, PT ;  /* 0x000000060300720c */ /* 0x000fc80003f21070 */
[----:B------:R-:W-:-:S13]  /*cbc0*/  ISETP.LT.OR.EX P0, PT, R4, R5, !P0, P1 ;  /* 0x000000050400720c */ /* 0x000fda0004701710 */
.L_x_118:
[----:B------:R-:W-:Y:S05]  /*cbd0*/  BSYNC B1 ;  /* 0x0000000000017941 */ /* 0x000fea0003800000 */
.L_x_116:
[----:B------:R-:W-:Y:S02]  /*cbe0*/  SEL R6, R3, R6, P0 ;  /* 0x0000000603067207 */ /* 0x000fe40000000000 */
[----:B------:R-:W-:Y:S02]  /*cbf0*/  SEL R3, R4, R5, P0 ;  /* 0x0000000504037207 */ /* 0x000fe40000000000 */
[----:B------:R-:W-:Y:S01]  /*cc00*/  FSEL R11, R16, R7, P0 ;  /* 0x00000007100b7208 */ /* 0x000fe20000000000 */
[----:B------:R-:W-:Y:S06]  /*cc10*/  BRA `(.L_x_2) ;  /* 0x0000001000687947 */ /* 0x000fec0003800000 */
.L_x_35:
[----:B------:R-:W-:Y:S01]  /*cc20*/  ULDC UR4, c[0x0][0x234] ;  /* 0x00008d0000047ab9 */ /* 0x000fe20000000800 */
[----:B------:R-:W0:Y:S01]  /*cc30*/  LDC R11, c[0x0][0x218] ;  /* 0x00008600ff0b7b82 */ /* 0x000e220000000800 */
[----:B------:R-:W-:Y:S01]  /*cc40*/  IMAD.U32 R22, RZ, RZ, UR4 ;  /* 0x00000004ff167e24 */ /* 0x000fe2000f8e00ff */
[----:B------:R-:W-:Y:S03]  /*cc50*/  BSSY B1, `(.L_x_119) ;  /* 0x0000071000017945 */ /* 0x000fe60003800000 */
[----:B------:R-:W-:-:S03]  /*cc60*/  IMAD R2, R22, 0x3, R19 ;  /* 0x0000000316027824 */ /* 0x000fc600078e0213 */
[----:B------:R-:W1:Y:S02]  /*cc70*/  LDC R7, c[0x0][0x220] ;  /* 0x00008800ff077b82 */ /* 0x000e640000000800 */
[----:B------:R-:W-:-:S06]  /*cc80*/  ISETP.GE.U32.AND P0, PT, R2, R23, PT ;  /* 0x000000170200720c */ /* 0x000fcc0003f06070 */
[----:B------:R-:W2:Y:S01]  /*cc90*/  LDC R3, c[0x0][0x224] ;  /* 0x00008900ff037b82 */ /* 0x000ea20000000800 */
[--C-:B0-----:R-:W-:Y:S02]  /*cca0*/  IMAD.MOV.U32 R18, RZ, RZ, R11.reuse ;  /* 0x000000ffff127224 */ /* 0x101fe400078e000b */
[--C-:B------:R-:W-:Y:S02]  /*ccb0*/  IMAD.MOV.U32 R17, RZ, RZ, R11.reuse ;  /* 0x000000ffff117224 */ /* 0x100fe400078e000b */
[----:B------:R-:W-:Y:S02]  /*ccc0*/  IMAD.MOV.U32 R16, RZ, RZ, R11 ;  /* 0x000000ffff107224 */ /* 0x000fe400078e000b */
[--C-:B-1----:R-:W-:Y:S01]  /*ccd0*/  IMAD.MOV.U32 R10, RZ, RZ, R7.reuse ;  /* 0x000000ffff0a7224 */ /* 0x102fe200078e0007 */
[----:B------:R-:W-:Y:S01]  /*cce0*/  MOV R9, R7 ;  /* 0x0000000700097202 */ /* 0x000fe20000000f00 */
[----:B------:R-:W-:Y:S02]  /*ccf0*/  IMAD.MOV.U32 R8, RZ, RZ, R7 ;  /* 0x000000ffff087224 */ /* 0x000fe400078e0007 */
[----:B--2---:R-:W-:-:S02]  /*cd00*/  IMAD.MOV.U32 R6, RZ, RZ, R3 ;  /* 0x000000ffff067224 */ /* 0x004fc400078e0003 */
[--C-:B------:R-:W-:Y:S02]  /*cd10*/  IMAD.MOV.U32 R5, RZ, RZ, R3.reuse ;  /* 0x000000ffff057224 */ /* 0x100fe400078e0003 */
[----:B------:R-:W-:Y:S01]  /*cd20*/  IMAD.MOV.U32 R4, RZ, RZ, R3 ;  /* 0x000000ffff047224 */ /* 0x000fe200078e0003 */
[----:B------:R-:W-:Y:S06]  /*cd30*/  @P0 BRA `(.L_x_120) ;  /* 0x0000000400880947 */ /* 0x000fec0003800000 */
[----:B------:R-:W0:Y:S01]  /*cd40*/  LDC R22, c[0x0][0x234] ;  /* 0x00008d00ff167b82 */ /* 0x000e220000000800 */
[----:B------:R-:W-:Y:S01]  /*cd50*/  IMAD.MOV.U32 R9, RZ, RZ, R7 ;  /* 0x000000ffff097224 */ /* 0x000fe200078e0007 */
[----:B------:R-:W-:Y:S01]  /*cd60*/  MOV R8, R7 ;  /* 0x0000000700087202 */ /* 0x000fe20000000f00 */
[--C-:B------:R-:W-:Y:S02]  /*cd70*/  IMAD.MOV.U32 R5, RZ, RZ, R3.reuse ;  /* 0x000000ffff057224 */ /* 0x100fe400078e0003 */
[----:B------:R-:W-:Y:S02]  /*cd80*/  IMAD.MOV.U32 R4, RZ, RZ, R3 ;  /* 0x000000ffff047224 */ /* 0x000fe400078e0003 */
[--C-:B------:R-:W-:Y:S02]  /*cd90*/  IMAD.MOV.U32 R17, RZ, RZ, R11.reuse ;  /* 0x000000ffff117224 */ /* 0x100fe400078e000b */
[----:B------:R-:W-:-:S07]  /*cda0*/  IMAD.MOV.U32 R16, RZ, RZ, R11 ;  /* 0x000000ffff107224 */ /* 0x000fce00078e000b */
.L_x_130:
[----:B------:R-:W-:-:S05]  /*cdb0*/  IMAD.WIDE.U32 R12, R19, 0x4, R20 ;  /* 0x00000004130c7825 */ /* 0x000fca00078e0014 */
[----:B------:R1:W2:Y:S01]  /*cdc0*/  LDG.E R2, desc[UR36][R12.64] ;  /* 0x000000240c027981 */ /* 0x0002a2000c1e1900 */
[----:B------:R-:W-:Y:S01]  /*cdd0*/  FSETP.GTU.FTZ.AND P2, PT, |R16|, +INF , PT ;  /* 0x7f8000001000780b */ /* 0x000fe20003f5c200 */
[----:B0-----:R-:W-:Y:S01]  /*cde0*/  IMAD.IADD R26, R19, 0x1, R22 ;  /* 0x00000001131a7824 */ /* 0x001fe200078e0216 */
[----:B------:R-:W-:-:S04]  /*cdf0*/  PLOP3.LUT P0, PT, PT, PT, PT, 0x80, 0x0 ;  /* 0x000000000000781c */ /* 0x000fc80003f0f070 */
[C---:B------:R-:W-:Y:S01]  /*ce00*/  IADD3 R23, R26.reuse, R22, RZ ;  /* 0x000000161a177210 */ /* 0x040fe20007ffe0ff */
[----:B-1----:R-:W-:-:S04]  /*ce10*/  IMAD.WIDE.U32 R12, R26, 0x4, R20 ;  /* 0x000000041a0c7825 */ /* 0x002fc800078e0014 */
[----:B------:R-:W-:Y:S01]  /*ce20*/  IMAD.IADD R24, R23, 0x1, R22 ;  /* 0x0000000117187824 */ /* 0x000fe200078e0216 */
[----:B------:R0:W5:Y:S03]  /*ce30*/  LDG.E R25, desc[UR36][R12.64] ;  /* 0x000000240c197981 */ /* 0x000166000c1e1900 */
[----:B0-----:R-:W-:-:S06]  /*ce40*/  IMAD.WIDE.U32 R12, R24, 0x4, R20 ;  /* 0x00000004180c7825 */ /* 0x001fcc00078e0014 */
[----:B------:R0:W5:Y:S01]  /*ce50*/  LDG.E R12, desc[UR36][R12.64] ;  /* 0x000000240c0c7981 */ /* 0x000162000c1e1900 */
[CC--:B--2---:R-:W-:Y:S02]  /*ce60*/  @!P2 FSETP.NEU.FTZ.AND P1, PT, R16.reuse, R2.reuse, PT ;  /* 0x000000021000a20b */ /* 0x0c4fe40003f3d000 */
[----:B------:R-:W-:Y:S02]  /*ce70*/  @!P2 FSETP.GEU.FTZ.AND P3, PT, R16, R2, PT ;  /* 0x000000021000a20b */ /* 0x000fe40003f7e000 */
[----:B------:R-:W-:Y:S02]  /*ce80*/  @!P2 PLOP3.LUT P0, PT, P1, PT, PT, 0x80, 0x0 ;  /* 0x000000000000a81c */ /* 0x000fe40000f0f070 */
[----:B------:R-:W-:Y:S02]  /*ce90*/  @!P2 ISETP.GE.U32.AND P1, PT, R9, R19, PT ;  /* 0x000000130900a20c */ /* 0x000fe40003f26070 */
[----:B------:R-:W-:Y:S02]  /*cea0*/  @!P2 SEL R14, RZ, 0xffffffff, P3 ;  /* 0xffffffffff0ea807 */ /* 0x000fe40001800000 */
[----:B------:R-:W-:-:S07]  /*ceb0*/  @!P2 ISETP.GE.AND.EX P1, PT, R5, RZ, PT, P1 ;  /* 0x000000ff0500a20c */ /* 0x000fce0003f26310 */
[----:B------:R-:W-:-:S04]  /*cec0*/  @!P0 SEL R14, RZ, 0xffffffff, P1 ;  /* 0xffffffffff0e8807 */ /* 0x000fc80000800000 */
[----:B------:R-:W-:-:S04]  /*ced0*/  @!P2 LOP3.LUT R14, R14, 0x1, RZ, 0xc0, !PT ;  /* 0x000000010e0ea812 */ /* 0x000fc800078ec0ff */
[----:B------:R-:W-:Y:S01]  /*cee0*/  @!P2 ISETP.EQ.U32.AND P0, PT, R14, 0x1, PT ;  /* 0x000000010e00a80c */ /* 0x000fe20003f02070 */
[----:B------:R-:W-:-:S06]  /*cef0*/  IMAD.WIDE.U32 R14, R23, 0x4, R20 ;  /* 0x00000004170e7825 */ /* 0x000fcc00078e0014 */
[----:B------:R0:W5:Y:S01]  /*cf00*/  LDG.E R14, desc[UR36][R14.64] ;  /* 0x000000240e0e7981 */ /* 0x000162000c1e1900 */
[----:B------:R-:W-:Y:S02]  /*cf10*/  FSETP.GTU.FTZ.AND P1, PT, |R17|, +INF , PT ;  /* 0x7f8000001100780b */ /* 0x000fe40003f3c200 */
[----:B------:R-:W-:Y:S02]  /*cf20*/  @P2 ISETP.LT.U32.AND P4, PT, R9, R19, PT ;  /* 0x000000130900220c */ /* 0x000fe40003f81070 */
[----:B------:R-:W-:Y:S01]  /*cf30*/  @P2 FSETP.GTU.FTZ.AND P3, PT, |R2|, +INF , PT ;  /* 0x7f8000000200280b */ /* 0x000fe20003f7c200 */
[----:B------:R-:W-:Y:S03]  /*cf40*/  BSSY B2, `(.L_x_121) ;  /* 0x0000012000027945 */ /* 0x000fe60003800000 */
[----:B------:R-:W-:-:S04]  /*cf50*/  @P2 ISETP.LT.OR.EX P0, PT, R5, RZ, !P3, P4 ;  /* 0x000000ff0500220c */ /* 0x000fc80005f01740 */
[----:B------:R-:W-:Y:S02]  /*cf60*/  SEL R9, R9, R19, P0 ;  /* 0x0000001309097207 */ /* 0x000fe40000000000 */
[----:B------:R-:W-:Y:S02]  /*cf70*/  FSEL R16, R16, R2, P0 ;  /* 0x0000000210107208 */ /* 0x000fe40000000000 */
[----:B------:R-:W-:Y:S01]  /*cf80*/  SEL R5, R5, RZ, P0 ;  /* 0x000000ff05057207 */ /* 0x000fe20000000000 */
[----:B0-----:R-:W-:Y:S06]  /*cf90*/  @P1 BRA `(.L_x_122) ;  /* 0x0000000000241947 */ /* 0x001fec0003800000 */
[CC--:B-----5:R-:W-:Y:S02]  /*cfa0*/  FSETP.NEU.FTZ.AND P1, PT, R17.reuse, R25.reuse, PT ;  /* 0x000000191100720b */ /* 0x0e0fe40003f3d000 */
        /* <DEDUP_REMOVED lines=8> */
.L_x_122:
[----:B-----5:R-:W-:Y:S02]  /*d030*/  FSETP.GTU.FTZ.AND P0, PT, |R25|, +INF , PT ;  /* 0x7f8000001900780b */ /* 0x020fe40003f1c200 */
[----:B------:R-:W-:-:S04]  /*d040*/  ISETP.LT.U32.AND P1, PT, R10, R26, PT ;  /* 0x0000001a0a00720c */ /* 0x000fc80003f21070 */
[----:B------:R-:W-:-:S13]  /*d050*/  ISETP.LT.OR.EX P0, PT, R6, RZ, !P0, P1 ;  /* 0x000000ff0600720c */ /* 0x000fda0004701710 */
.L_x_123:
[----:B------:R-:W-:Y:S05]  /*d060*/  BSYNC B2 ;  /* 0x0000000000027941 */ /* 0x000fea0003800000 */
.L_x_121:
        /* <DEDUP_REMOVED lines=15> */
.L_x_125:
[----:B------:R-:W-:Y:S02]  /*d160*/  FSETP.GTU.FTZ.AND P0, PT, |R14|, +INF , PT ;  /* 0x7f8000000e00780b */ /* 0x000fe40003f1c200 */
[----:B------:R-:W-:-:S04]  /*d170*/  ISETP.LT.U32.AND P1, PT, R8, R23, PT ;  /* 0x000000170800720c */ /* 0x000fc80003f21070 */
[----:B------:R-:W-:-:S13]  /*d180*/  ISETP.LT.OR.EX P0, PT, R4, RZ, !P0, P1 ;  /* 0x000000ff0400720c */ /* 0x000fda0004701710 */
.L_x_126:
[----:B------:R-:W-:Y:S05]  /*d190*/  BSYNC B2 ;  /* 0x0000000000027941 */ /* 0x000fea0003800000 */
.L_x_124:
[----:B------:R-:W-:Y:S01]  /*d1a0*/  FSETP.GTU.FTZ.AND P1, PT, |R11|, +INF , PT ;  /* 0x7f8000000b00780b */ /* 0x000fe20003f3c200 */
[----:B------:R-:W-:Y:S01]  /*d1b0*/  BSSY B2, `(.L_x_127) ;  /* 0x0000011000027945 */ /* 0x000fe20003800000 */
[----:B------:R-:W-:Y:S02]  /*d1c0*/  SEL R8, R8, R23, P0 ;  /* 0x0000001708087207 */ /* 0x000fe40000000000 */
[----:B------:R-:W-:Y:S02]  /*d1d0*/  FSEL R18, R18, R14, P0 ;  /* 0x0000000e12127208 */ /* 0x000fe40000000000 */
        /* <DEDUP_REMOVED lines=11> */
.L_x_128:
[----:B------:R-:W-:Y:S02]  /*d290*/  FSETP.GTU.FTZ.AND P0, PT, |R12|, +INF , PT ;  /* 0x7f8000000c00780b */ /* 0x000fe40003f1c200 */
[----:B------:R-:W-:-:S04]  /*d2a0*/  ISETP.LT.U32.AND P1, PT, R7, R24, PT ;  /* 0x000000180700720c */ /* 0x000fc80003f21070 */
[----:B------:R-:W-:-:S13]  /*d2b0*/  ISETP.LT.OR.EX P0, PT, R3, RZ, !P0, P1 ;  /* 0x000000ff0300720c */ /* 0x000fda0004701710 */
.L_x_129:
[----:B------:R-:W-:Y:S05]  /*d2c0*/  BSYNC B2 ;  /* 0x0000000000027941 */ /* 0x000fea0003800000 */
.L_x_127:
[----:B------:R-:W-:Y:S01]  /*d2d0*/  IMAD.IADD R19, R24, 0x1, R22 ;  /* 0x0000000118137824 */ /* 0x000fe200078e0216 */
[----:B------:R-:W-:Y:S01]  /*d2e0*/  ULDC UR4, c[0x0][0x22c] ;  /* 0x00008b0000047ab9 */ /* 0x000fe20000000800 */
[----:B------:R-:W-:Y:S01]  /*d2f0*/  SEL R7, R7, R24, P0 ;  /* 0x0000001807077207 */ /* 0x000fe20000000000 */
[----:B------:R-:W-:Y:S01]  /*d300*/  IMAD.U32 R23, RZ, RZ, UR4 ;  /* 0x00000004ff177e24 */ /* 0x000fe2000f8e00ff */
[----:B------:R-:W-:Y:S01]  /*d310*/  FSEL R11, R11, R12, P0 ;  /* 0x0000000c0b0b7208 */ /* 0x000fe20000000000 */
[----:B------:R-:W-:Y:S01]  /*d320*/  IMAD R26, R22, 0x3, R19 ;  /* 0x00000003161a7824 */ /* 0x000fe200078e0213 */
[----:B------:R-:W-:-:S04]  /*d330*/  SEL R3, R3, RZ, P0 ;  /* 0x000000ff03037207 */ /* 0x000fc80000000000 */
[----:B------:R-:W-:-:S13]  /*d340*/  ISETP.GE.U32.AND P1, PT, R26, R23, PT ;  /* 0x000000171a00720c */ /* 0x000fda0003f26070 */
[----:B------:R-:W-:Y:S05]  /*d350*/  @!P1 BRA `(.L_x_130) ;  /* 0xfffffff800949947 */ /* 0x000fea000383ffff */
.L_x_120:
[----:B------:R-:W-:Y:S05]  /*d360*/  BSYNC B1 ;  /* 0x0000000000017941 */ /* 0x000fea0003800000 */
.L_x_119:
[----:B------:R-:W-:Y:S01]  /*d370*/  ISETP.GE.U32.AND P1, PT, R19, R23, PT ;  /* 0x000000171300720c */ /* 0x000fe20003f26070 */
[----:B------:R-:W-:-:S12]  /*d380*/  BSSY B1, `(.L_x_131) ;  /* 0x0000012000017945 */ /* 0x000fd80003800000 */
[----:B------:R-:W-:Y:S05]  /*d390*/  @P1 BRA `(.L_x_132) ;  /* 0x0000000000401947 */ /* 0x000fea0003800000 */
[----:B------:R-:W-:-:S05]  /*d3a0*/  IMAD.WIDE.U32 R26, R19, 0x4, R20 ;  /* 0x00000004131a7825 */ /* 0x000fca00078e0014 */
[----:B------:R0:W5:Y:S01]  /*d3b0*/  LDG.E R2, desc[UR36][R26.64] ;  /* 0x000000241a027981 */ /* 0x000162000c1e1900 */
[----:B------:R-:W-:-:S05]  /*d3c0*/  IMAD.IADD R13, R19, 0x1, R22 ;  /* 0x00000001130d7824 */ /* 0x000fca00078e0216 */
[----:B------:R-:W-:-:S13]  /*d3d0*/  ISETP.GE.U32.AND P0, PT, R13, R23, PT ;  /* 0x000000170d00720c */ /* 0x000fda0003f06070 */
[----:B0-----:R-:W-:Y:S05]  /*d3e0*/  @P0 BRA `(.L_x_132) ;  /* 0x00000000002c0947 */ /* 0x001fea0003800000 */
[----:B------:R-:W-:-:S06]  /*d3f0*/  IMAD.WIDE.U32 R24, R13, 0x4, R20 ;  /* 0x000000040d187825 */ /* 0x000fcc00078e0014 */
[----:B------:R0:W5:Y:S01]  /*d400*/  LDG.E R25, desc[UR36][R24.64] ;  /* 0x0000002418197981 */ /* 0x000162000c1e1900 */
[----:B------:R-:W-:-:S05]  /*d410*/  IMAD.IADD R13, R13, 0x1, R22 ;  /* 0x000000010d0d7824 */ /* 0x000fca00078e0216 */
[----:B------:R-:W-:-:S13]  /*d420*/  ISETP.GE.U32.AND P0, PT, R13, R23, PT ;  /* 0x000000170d00720c */ /* 0x000fda0003f06070 */
[----:B0-----:R-:W-:Y:S05]  /*d430*/  @P0 BRA `(.L_x_132) ;  /* 0x0000000000180947 */ /* 0x001fea0003800000 */
[C---:B------:R-:W-:Y:S01]  /*d440*/  IADD3 R24, R13.reuse, R22, RZ ;  /* 0x000000160d187210 */ /* 0x040fe20007ffe0ff */
[----:B------:R-:W-:-:S03]  /*d450*/  IMAD.WIDE.U32 R14, R13, 0x4, R20 ;  /* 0x000000040d0e7825 */ /* 0x000fc600078e0014 */
[----:B------:R-:W-:-:S03]  /*d460*/  ISETP.GE.U32.AND P0, PT, R24, R23, PT ;  /* 0x000000171800720c */ /* 0x000fc60003f06070 */
[----:B------:R0:W5:Y:S10]  /*d470*/  LDG.E R14, desc[UR36][R14.64] ;  /* 0x000000240e0e7981 */ /* 0x000174000c1e1900 */
[----:B------:R-:W-:-:S05]  /*d480*/  @!P0 IMAD.WIDE.U32 R20, R24, 0x4, R20 ;  /* 0x0000000418148825 */ /* 0x000fca00078e0014 */
[----:B------:R0:W5:Y:S02]  /*d490*/  @!P0 LDG.E R12, desc[UR36][R20.64] ;  /* 0x00000024140c8981 */ /* 0x000164000c1e1900 */
.L_x_132:
[----:B------:R-:W-:Y:S05]  /*d4a0*/  BSYNC B1 ;  /* 0x0000000000017941 */ /* 0x000fea0003800000 */
.L_x_131:
[----:B------:R-:W-:Y:S04]  /*d4b0*/  BSSY B1, `(.L_x_133) ;  /* 0x0000057000017945 */ /* 0x000fe80003800000 */
[----:B------:R-:W-:Y:S05]  /*d4c0*/  @P1 BRA `(.L_x_134) ;  /* 0x0000000400541947 */ /* 0x000fea0003800000 */
[----:B------:R-:W-:Y:S01]  /*d4d0*/  FSETP.GTU.FTZ.AND P0, PT, |R16|, +INF , PT ;  /* 0x7f8000001000780b */ /* 0x000fe20003f1c200 */
[----:B------:R-:W-:-:S12]  /*d4e0*/  BSSY B2, `(.L_x_135) ;  /* 0x000000e000027945 */ /* 0x000fd80003800000 */
[----:B------:R-:W-:Y:S05]  /*d4f0*/  @P0 BRA `(.L_x_136) ;  /* 0x0000000000240947 */ /* 0x000fea0003800000 */
        /* <DEDUP_REMOVED lines=9> */
.L_x_136:
[----:B-----5:R-:W-:Y:S02]  /*d590*/  FSETP.GTU.FTZ.AND P0, PT, |R2|, +INF , PT ;  /* 0x7f8000000200780b */ /* 0x020fe40003f1c200 */
[----:B------:R-:W-:-:S04]  /*d5a0*/  ISETP.LT.U32.AND P1, PT, R9, R19, PT ;  /* 0x000000130900720c */ /* 0x000fc80003f21070 */
[----:B------:R-:W-:-:S13]  /*d5b0*/  ISETP.LT.OR.EX P0, PT, R5, RZ, !P0, P1 ;  /* 0x000000ff0500720c */ /* 0x000fda0004701710 */
.L_x_137:
[----:B------:R-:W-:Y:S05]  /*d5c0*/  BSYNC B2 ;  /* 0x0000000000027941 */ /* 0x000fea0003800000 */
.L_x_135:
        /* <DEDUP_REMOVED lines=18> */
.L_x_139:
[----:B------:R-:W-:Y:S02]  /*d6f0*/  FSETP.GTU.FTZ.AND P0, PT, |R25|, +INF , PT ;  /* 0x7f8000001900780b */ /* 0x000fe40003f1c200 */
[----:B------:R-:W-:-:S04]  /*d700*/  ISETP.LT.U32.AND P1, PT, R10, R15, PT ;  /* 0x0000000f0a00720c */ /* 0x000fc80003f21070 */
[----:B------:R-:W-:-:S13]  /*d710*/  ISETP.LT.OR.EX P0, PT, R6, RZ, !P0, P1 ;  /* 0x000000ff0600720c */ /* 0x000fda0004701710 */
.L_x_140:
[----:B------:R-:W-:Y:S05]  /*d720*/  BSYNC B2 ;  /* 0x0000000000027941 */ /* 0x000fea0003800000 */
.L_x_138:
        /* <DEDUP_REMOVED lines=18> */
.L_x_142:
[----:B------:R-:W-:Y:S02]  /*d850*/  FSETP.GTU.FTZ.AND P0, PT, |R14|, +INF , PT ;  /* 0x7f8000000e00780b */ /* 0x000fe40003f1c200 */
[----:B------:R-:W-:-:S04]  /*d860*/  ISETP.LT.U32.AND P1, PT, R8, R13, PT ;  /* 0x0000000d0800720c */ /* 0x000fc80003f21070 */
[----:B------:R-:W-:-:S13]  /*d870*/  ISETP.LT.OR.EX P0, PT, R4, RZ, !P0, P1 ;  /* 0x000000ff0400720c */ /* 0x000fda0004701710 */
.L_x_143:
[----:B------:R-:W-:Y:S05]  /*d880*/  BSYNC B2 ;  /* 0x0000000000027941 */ /* 0x000fea0003800000 */
.L_x_141:
        /* <DEDUP_REMOVED lines=18> */
.L_x_145:
[----:B------:R-:W-:Y:S02]  /*d9b0*/  FSETP.GTU.FTZ.AND P0, PT, |R12|, +INF , PT ;  /* 0x7f8000000c00780b */ /* 0x000fe40003f1c200 */
[----:B------:R-:W-:-:S04]  /*d9c0*/  ISETP.LT.U32.AND P1, PT, R7, R22, PT ;  /* 0x000000160700720c */ /* 0x000fc80003f21070 */
[----:B------:R-:W-:-:S13]  /*d9d0*/  ISETP.LT.OR.EX P0, PT, R3, RZ, !P0, P1 ;  /* 0x000000ff0300720c */ /* 0x000fda0004701710 */
.L_x_146:
[----:B------:R-:W-:Y:S05]  /*d9e0*/  BSYNC B2 ;  /* 0x0000000000027941 */ /* 0x000fea0003800000 */
.L_x_144:
[----:B------:R-:W-:Y:S02]  /*d9f0*/  FSEL R11, R11, R12, P0 ;  /* 0x0000000c0b0b7208 */ /* 0x000fe40000000000 */
[----:B------:R-:W-:Y:S02]  /*da00*/  SEL R7, R7, R22, P0 ;  /* 0x0000001607077207 */ /* 0x000fe40000000000 */
[----:B------:R-:W-:-:S07]  /*da10*/  SEL R3, R3, RZ, P0 ;  /* 0x000000ff03037207 */ /* 0x000fce0000000000 */
.L_x_134:
[----:B------:R-:W-:Y:S05]  /*da20*/  BSYNC B1 ;  /* 0x0000000000017941 */ /* 0x000fea0003800000 */
.L_x_133:
[----:B------:R-:W-:Y:S01]  /*da30*/  FSETP.GTU.FTZ.AND P0, PT, |R16|, +INF , PT ;  /* 0x7f8000001000780b */ /* 0x000fe20003f1c200 */
[----:B------:R-:W-:-:S12]  /*da40*/  BSSY B1, `(.L_x_147) ;  /* 0x000000e000017945 */ /* 0x000fd80003800000 */
[----:B------:R-:W-:Y:S05]  /*da50*/  @P0 BRA `(.L_x_148) ;  /* 0x0000000000240947 */ /* 0x000fea0003800000 */
[CC--:B------:R-:W-:Y:S02]  /*da60*/  FSETP.NEU.FTZ.AND P1, PT, R16.reuse, R17.reuse, PT ;  /* 0x000000111000720b */ /* 0x0c0fe40003f3d000 */
[----:B------:R-:W-:Y:S02]  /*da70*/  ISETP.GE.U32.AND P0, PT, R9, R10, PT ;  /* 0x0000000a0900720c */ /* 0x000fe40003f06070 */
[----:B------:R-:W-:Y:S02]  /*da80*/  FSETP.GEU.FTZ.AND P2, PT, R16, R17, PT ;  /* 0x000000111000720b */ /* 0x000fe40003f5e000 */
[----:B------:R-:W-:Y:S02]  /*da90*/  ISETP.GE.AND.EX P0, PT, R5, R6, PT, P0 ;  /* 0x000000060500720c */ /* 0x000fe40003f06300 */
[----:B-----5:R-:W-:-:S05]  /*daa0*/  SEL R2, RZ, 0xffffffff, P2 ;  /* 0xffffffffff027807 */ /* 0x020fca0001000000 */
[----:B------:R-:W-:-:S04]  /*dab0*/  @!P1 SEL R2, RZ, 0xffffffff, P0 ;  /* 0xffffffffff029807 */ /* 0x000fc80000000000 */
[----:B------:R-:W-:-:S04]  /*dac0*/  LOP3.LUT R2, R2, 0x1, RZ, 0xc0, !PT ;  /* 0x0000000102027812 */ /* 0x000fc800078ec0ff */
[----:B------:R-:W-:Y:S01]  /*dad0*/  ISETP.EQ.U32.AND P0, PT, R2, 0x1, PT ;  /* 0x000000010200780c */ /* 0x000fe20003f02070 */
[----:B------:R-:W-:-:S12]  /*dae0*/  BRA `(.L_x_149) ;  /* 0x00000000000c7947 */ /* 0x000fd80003800000 */
.L_x_148:
[----:B------:R-:W-:Y:S02]  /*daf0*/  FSETP.GTU.FTZ.AND P0, PT, |R17|, +INF , PT ;  /* 0x7f8000001100780b */ /* 0x000fe40003f1c200 */
[----:B------:R-:W-:-:S04]  /*db00*/  ISETP.LT.U32.AND P1, PT, R9, R10, PT ;  /* 0x0000000a0900720c */ /* 0x000fc80003f21070 */
[----:B------:R-:W-:-:S13]  /*db10*/  ISETP.LT.OR.EX P0, PT, R5, R6, !P0, P1 ;  /* 0x000000060500720c */ /* 0x000fda0004701710 */
.L_x_149:
[----:B------:R-:W-:Y:S05]  /*db20*/  BSYNC B1 ;  /* 0x0000000000017941 */ /* 0x000fea0003800000 */
.L_x_147:
        /* <DEDUP_REMOVED lines=15> */
.L_x_151:
[----:B------:R-:W-:Y:S02]  /*dc20*/  FSETP.GTU.FTZ.AND P0, PT, |R18|, +INF , PT ;  /* 0x7f8000001200780b */ /* 0x000fe40003f1c200 */
[----:B------:R-:W-:-:S04]  /*dc30*/  ISETP.LT.U32.AND P1, PT, R9, R8, PT ;  /* 0x000000080900720c */ /* 0x000fc80003f21070 */
[----:B------:R-:W-:-:S13]  /*dc40*/  ISETP.LT.OR.EX P0, PT, R5, R4, !P0, P1 ;  /* 0x000000040500720c */ /* 0x000fda0004701710 */
.L_x_152:
[----:B------:R-:W-:Y:S05]  /*dc50*/  BSYNC B1 ;  /* 0x0000000000017941 */ /* 0x000fea0003800000 */
.L_x_150:
        /* <DEDUP_REMOVED lines=15> */
.L_x_154:
[----:B------:R-:W-:Y:S02]  /*dd50*/  FSETP.GTU.FTZ.AND P0, PT, |R11|, +INF , PT ;  /* 0x7f8000000b00780b */ /* 0x000fe40003f1c200 */
[----:B------:R-:W-:-:S04]  /*dd60*/  ISETP.LT.U32.AND P1, PT, R6, R7, PT ;  /* 0x000000070600720c */ /* 0x000fc80003f21070 */
[----:B------:R-:W-:-:S13]  /*dd70*/  ISETP.LT.OR.EX P0, PT, R4, R3, !P0, P1 ;  /* 0x000000030400720c */ /* 0x000fda0004701710 */
.L_x_155:
[----:B------:R-:W-:Y:S05]  /*dd80*/  BSYNC B1 ;  /* 0x0000000000017941 */ /* 0x000fea0003800000 */
.L_x_153:
[----:B------:R-:W-:Y:S02]  /*dd90*/  SEL R6, R6, R7, P0 ;  /* 0x0000000706067207 */ /* 0x000fe40000000000 */
[----:B------:R-:W-:Y:S02]  /*dda0*/  SEL R3, R4, R3, P0 ;  /* 0x0000000304037207 */ /* 0x000fe40000000000 */
[----:B------:R-:W-:-:S07]  /*ddb0*/  FSEL R11, R18, R11, P0 ;  /* 0x0000000b120b7208 */ /* 0x000fce0000000000 */
.L_x_2:
[----:B------:R-:W-:Y:S05]  /*ddc0*/  BSYNC B0 ;  /* 0x0000000000007941 */ /* 0x000fea0003800000 */
.L_x_1:
[----:B------:R-:W2:Y:S01]  /*ddd0*/  S2R R8, SR_TID.X ;  /* 0x0000000000087919 */ /* 0x000ea20000002100 */
[----:B------:R-:W-:Y:S02]  /*dde0*/  ULDC UR4, c[0x0][0x244] ;  /* 0x0000910000047ab9 */ /* 0x000fe40000000800 */
[----:B------:R-:W-:-:S13]  /*ddf0*/  ISETP.NE.AND P0, PT, RZ, UR4, PT ;  /* 0x00000004ff007c0c */ /* 0x000fda000bf05270 */
[----:B------:R-:W-:Y:S05]  /*de00*/  @!P0 BRA `(.L_x_156) ;  /* 0x0000000000cc8947 */ /* 0x000fea0003800000 */
[----:B------:R-:W3:Y:S01]  /*de10*/  S2UR UR5, SR_CgaCtaId ;  /* 0x00000000000579c3 */ /* 0x000ee20000008800 */
[----:B------:R-:W-:Y:S01]  /*de20*/  UMOV UR4, 0x400 ;  /* 0x0000040000047882 */ /* 0x000fe20000000000 */
[----:B------:R-:W-:Y:S01]  /*de30*/  ULDC UR6, c[0x0][0x0] ;  /* 0x0000000000067ab9 */ /* 0x000fe20000000800 */
[----:B------:R-:W-:Y:S01]  /*de40*/  UIADD3 UR4, UR4, 0x10, URZ ;  /* 0x0000001004047890 */ /* 0x000fe2000fffe03f */
[----:B--2--5:R-:W-:Y:S01]  /*de50*/  IMAD R2, R0, UR6, R8 ;  /* 0x0000000600027c24 */ /* 0x024fe2000f8e0208 */
[----:B------:R-:W-:Y:S02]  /*de60*/  ULDC UR7, c[0x0][0x4] ;  /* 0x0000010000077ab9 */ /* 0x000fe40000000800 */
[----:B---3--:R-:W-:Y:S02]  /*de70*/  ULEA UR4, UR5, UR4, 0x18 ;  /* 0x0000000405047291 */ /* 0x008fe4000f8ec03f */
[----:B------:R-:W-:-:S04]  /*de80*/  USHF.R.U32.HI UR5, URZ, 0x1, UR7 ;  /* 0x000000013f057899 */ /* 0x000fc80008011607 */
[----:B------:R-:W-:Y:S01]  /*de90*/  LEA R7, R2, UR4, 0x4 ;  /* 0x0000000402077c11 */ /* 0x000fe2000f8e20ff */
[----:B------:R-:W-:Y:S01]  /*dea0*/  IMAD.MOV.U32 R2, RZ, RZ, R6 ;  /* 0x000000ffff027224 */ /* 0x000fe200078e0006 */
[----:B------:R-:W-:-:S03]  /*deb0*/  ISETP.NE.AND P0, PT, RZ, UR5, PT ;  /* 0x00000005ff007c0c */ /* 0x000fc6000bf05270 */
[----:B------:R3:W-:Y:S04]  /*dec0*/  STS [R7], R11 ;  /* 0x0000000b07007388 */ /* 0x0007e80000000800 */
[----:B------:R3:W-:Y:S06]  /*ded0*/  STS.64 [R7+0x8], R2 ;  /* 0x0000080207007388 */ /* 0x0007ec0000000a00 */
[----:B------:R-:W-:Y:S05]  /*dee0*/  @!P0 BRA `(.L_x_156) ;  /* 0x0000000000948947 */ /* 0x000fea0003800000 */
[----:B------:R-:W-:-:S07]  /*def0*/  IMAD.U32 R9, RZ, RZ, UR5 ;  /* 0x00000005ff097e24 */ /* 0x000fce000f8e00ff */
.L_x_162:
[----:B------:R-:W-:Y:S01]  /*df00*/  IADD3 R5, R0, R9, RZ ;  /* 0x0000000900057210 */ /* 0x000fe20007ffe0ff */
[----:B------:R-:W-:Y:S03]  /*df10*/  BAR.SYNC.DEFER_BLOCKING 0x0 ;  /* 0x0000000000007b1d */ /* 0x000fe60000010000 */
[----:B------:R-:W-:-:S03]  /*df20*/  ISETP.GE.U32.AND P0, PT, R5, UR7, PT ;  /* 0x0000000705007c0c */ /* 0x000fc6000bf06070 */
[----:B------:R-:W-:Y:S01]  /*df30*/  BSSY B0, `(.L_x_157) ;  /* 0x000001d000007945 */ /* 0x000fe20003800000 */
[----:B------:R-:W-:-:S13]  /*df40*/  ISETP.GE.U32.OR P0, PT, R0, R9, P0 ;  /* 0x000000090000720c */ /* 0x000fda0000706470 */
[----:B--2---:R-:W-:Y:S05]  /*df50*/  @P0 BRA `(.L_x_158) ;  /* 0x0000000000680947 */ /* 0x004fea0003800000 */
[----:B---3--:R-:W-:Y:S01]  /*df60*/  IMAD R2, R5, UR6, R8 ;  /* 0x0000000605027c24 */ /* 0x008fe2000f8e0208 */
[----:B------:R-:W-:Y:S01]  /*df70*/  FSETP.GTU.FTZ.AND P0, PT, |R11|, +INF , PT ;  /* 0x7f8000000b00780b */ /* 0x000fe20003f1c200 */
[----:B------:R-:W-:Y:S03]  /*df80*/  BSSY B1, `(.L_x_159) ;  /* 0x0000011000017945 */ /* 0x000fe60003800000 */
[----:B------:R-:W-:-:S05]  /*df90*/  LEA R2, R2, UR4, 0x4 ;  /* 0x0000000402027c11 */ /* 0x000fca000f8e20ff */
[----:B------:R2:W3:Y:S04]  /*dfa0*/  LDS R10, [R2] ;  /* 0x00000000020a7984 */ /* 0x0004e80000000800 */
[----:B------:R2:W4:Y:S01]  /*dfb0*/  LDS.64 R4, [R2+0x8] ;  /* 0x0000080002047984 */ /* 0x0005220000000a00 */
[----:B------:R-:W-:Y:S05]  /*dfc0*/  @P0 BRA `(.L_x_160) ;  /* 0x0000000000240947 */ /* 0x000fea0003800000 */
[C---:B---3--:R-:W-:Y:S02]  /*dfd0*/  FSETP.NEU.FTZ.AND P1, PT, R11.reuse, R10, PT ;  /* 0x0000000a0b00720b */ /* 0x048fe40003f3d000 */
[----:B----4-:R-:W-:Y:S02]  /*dfe0*/  ISETP.GE.U32.AND P0, PT, R6, R4, PT ;  /* 0x000000040600720c */ /* 0x010fe40003f06070 */
[----:B------:R-:W-:Y:S02]  /*dff0*/  FSETP.GEU.FTZ.AND P2, PT, R11, R10, PT ;  /* 0x0000000a0b00720b */ /* 0x000fe40003f5e000 */
[----:B------:R-:W-:Y:S02]  /*e000*/  ISETP.GE.AND.EX P0, PT, R3, R5, PT, P0 ;  /* 0x000000050300720c */ /* 0x000fe40003f06300 */
[----:B--2---:R-:W-:-:S05]  /*e010*/  SEL R2, RZ, 0xffffffff, P2 ;  /* 0xffffffffff027807 */ /* 0x004fca0001000000 */
[----:B------:R-:W-:-:S04]  /*e020*/  @!P1 SEL R2, RZ, 0xffffffff, P0 ;  /* 0xffffffffff029807 */ /* 0x000fc80000000000 */
[----:B------:R-:W-:-:S04]  /*e030*/  LOP3.LUT R2, R2, 0x1, RZ, 0xc0, !PT ;  /* 0x0000000102027812 */ /* 0x000fc800078ec0ff */
[----:B------:R-:W-:Y:S01]  /*e040*/  ISETP.EQ.U32.AND P0, PT, R2, 0x1, PT ;  /* 0x000000010200780c */ /* 0x000fe20003f02070 */
[----:B------:R-:W-:-:S12]  /*e050*/  BRA `(.L_x_161) ;  /* 0x00000000000c7947 */ /* 0x000fd80003800000 */
.L_x_160:
[----:B---3--:R-:W-:Y:S02]  /*e060*/  FSETP.GTU.FTZ.AND P0, PT, |R10|, +INF , PT ;  /* 0x7f8000000a00780b */ /* 0x008fe40003f1c200 */
[----:B----4-:R-:W-:-:S04]  /*e070*/  ISETP.LT.U32.AND P1, PT, R6, R4, PT ;  /* 0x000000040600720c */ /* 0x010fc80003f21070 */
[----:B------:R-:W-:-:S13]  /*e080*/  ISETP.LT.OR.EX P0, PT, R3, R5, !P0, P1 ;  /* 0x000000050300720c */ /* 0x000fda0004701710 */
.L_x_161:
[----:B------:R-:W-:Y:S05]  /*e090*/  BSYNC B1 ;  /* 0x0000000000017941 */ /* 0x000fea0003800000 */
.L_x_159:
[----:B------:R-:W-:Y:S02]  /*e0a0*/  SEL R6, R6, R4, P0 ;  /* 0x0000000406067207 */ /* 0x000fe40000000000 */
[----:B------:R-:W-:Y:S02]  /*e0b0*/  FSEL R11, R11, R10, P0 ;  /* 0x0000000a0b0b7208 */ /* 0x000fe40000000000 */
[----:B------:R-:W-:Y:S01]  /*e0c0*/  SEL R3, R3, R5, P0 ;  /* 0x0000000503037207 */ /* 0x000fe20000000000 */
[----:B--2---:R-:W-:Y:S02]  /*e0d0*/  IMAD.MOV.U32 R2, RZ, RZ, R6 ;  /* 0x000000ffff027224 */ /* 0x004fe400078e0006 */
[----:B------:R2:W-:Y:S04]  /*e0e0*/  STS [R7], R11 ;  /* 0x0000000b07007388 */ /* 0x0005e80000000800 */
[----:B------:R2:W-:Y:S02]  /*e0f0*/  STS.64 [R7+0x8], R2 ;  /* 0x0000080207007388 */ /* 0x0005e40000000a00 */
.L_x_158:
[----:B------:R-:W-:Y:S05]  /*e100*/  BSYNC B0 ;  /* 0x0000000000007941 */ /* 0x000fea0003800000 */
.L_x_157:
[----:B------:R-:W-:Y:S02]  /*e110*/  ISETP.GT.AND P0, PT, R9, 0x1, PT ;  /* 0x000000010900780c */ /* 0x000fe40003f04270 */
[----:B------:R-:W-:-:S11]  /*e120*/  SHF.R.S32.HI R9, RZ, 0x1, R9 ;  /* 0x00000001ff097819 */ /* 0x000fd60000011409 */
[----:B------:R-:W-:Y:S05]  /*e130*/  @P0 BRA `(.L_x_162) ;  /* 0xfffffffc00700947 */ /* 0x000fea000383ffff */
.L_x_156:
[----:B------:R-:W-:Y:S02]  /*e140*/  ULDC UR4, c[0x0][0x240] ;  /* 0x0000900000047ab9 */ /* 0x000fe40000000800 */
[----:B------:R-:W-:-:S13]  /*e150*/  ISETP.NE.AND P0, PT, RZ, UR4, PT ;  /* 0x00000004ff007c0c */ /* 0x000fda000bf05270 */
[----:B------:R-:W-:Y:S05]  /*e160*/  @!P0 BRA `(.L_x_163) ;  /* 0x0000000400508947 */ /* 0x000fea0003800000 */
[----:B0-----:R-:W0:Y:S02]  /*e170*/  LDC R13, c[0x0][RZ] ;  /* 0x00000000ff0d7b82 */ /* 0x001e240000000800 */
[----:B0-----:R-:W-:Y:S01]  /*e180*/  ISETP.GT.AND P0, PT, R13, 0x20, PT ;  /* 0x000000200d00780c */ /* 0x001fe20003f04270 */
[----:B------:R-:W-:-:S12]  /*e190*/  IMAD.MOV.U32 R4, RZ, RZ, R13 ;  /* 0x000000ffff047224 */ /* 0x000fd800078e000d */
[----:B------:R-:W-:Y:S05]  /*e1a0*/  @!P0 BRA `(.L_x_164) ;  /* 0x0000000000cc8947 */ /* 0x000fea0003800000 */
[----:B------:R-:W0:Y:S01]  /*e1b0*/  S2UR UR5, SR_CgaCtaId ;  /* 0x00000000000579c3 */ /* 0x000e220000008800 */
[----:B------:R-:W-:Y:S01]  /*e1c0*/  UMOV UR4, 0x400 ;  /* 0x0000040000047882 */ /* 0x000fe20000000000 */
[-C--:B--23-5:R-:W-:Y:S01]  /*e1d0*/  IMAD R2, R0, R13.reuse, R8 ;  /* 0x0000000d00027224 */ /* 0x0acfe200078e0208 */
[----:B------:R-:W-:Y:S01]  /*e1e0*/  UIADD3 UR4, UR4, 0x10, URZ ;  /* 0x0000001004047890 */ /* 0x000fe2000fffe03f */
[----:B------:R-:W-:-:S04]  /*e1f0*/  LEA.HI R4, R13, R13, RZ, 0x1 ;  /* 0x0000000d0d047211 */ /* 0x000fc800078f08ff */
[----:B------:R-:W-:Y:S01]  /*e200*/  SHF.R.S32.HI R5, RZ, 0x1, R4 ;  /* 0x00000001ff057819 */ /* 0x000fe20000011404 */
[----:B------:R-:W-:-:S03]  /*e210*/  IMAD.MOV.U32 R4, RZ, RZ, 0x20 ;  /* 0x00000020ff047424 */ /* 0x000fc600078e00ff */
[----:B------:R-:W-:Y:S01]  /*e220*/  ISETP.GE.AND P0, PT, R5, 0x20, PT ;  /* 0x000000200500780c */ /* 0x000fe20003f06270 */
[----:B0-----:R-:W-:-:S06]  /*e230*/  ULEA UR4, UR5, UR4, 0x18 ;  /* 0x0000000405047291 */ /* 0x001fcc000f8ec03f */
[----:B------:R-:W-:Y:S01]  /*e240*/  LEA R7, R2, UR4, 0x4 ;  /* 0x0000000402077c11 */ /* 0x000fe2000f8e20ff */
[----:B------:R-:W-:-:S04]  /*e250*/  IMAD.MOV.U32 R2, RZ, RZ, R6 ;  /* 0x000000ffff027224 */ /* 0x000fc800078e0006 */
[----:B------:R0:W-:Y:S04]  /*e260*/  STS [R7], R11 ;  /* 0x0000000b07007388 */ /* 0x0001e80000000800 */
[----:B------:R0:W-:Y:S01]  /*e270*/  STS.64 [R7+0x8], R2 ;  /* 0x0000080207007388 */ /* 0x0001e20000000a00 */
[----:B------:R-:W-:Y:S05]  /*e280*/  @!P0 BRA `(.L_x_164) ;  /* 0x0000000000948947 */ /* 0x000fea0003800000 */
[----:B------:R-:W-:-:S07]  /*e290*/  IMAD.MOV.U32 R9, RZ, RZ, R5 ;  /* 0x000000ffff097224 */ /* 0x000fce00078e0005 */
.L_x_170:
[----:B0-----:R-:W-:Y:S01]  /*e2a0*/  IADD3 R2, R8, R9, RZ ;  /* 0x0000000908027210 */ /* 0x001fe20007ffe0ff */
[----:B------:R-:W-:Y:S03]  /*e2b0*/  BAR.SYNC.DEFER_BLOCKING 0x0 ;  /* 0x0000000000007b1d */ /* 0x000fe60000010000 */
[----:B------:R-:W-:-:S03]  /*e2c0*/  ISETP.GE.U32.AND P0, PT, R2, R13, PT ;  /* 0x0000000d0200720c */ /* 0x000fc60003f06070 */
[----:B------:R-:W-:Y:S01]  /*e2d0*/  BSSY B0, `(.L_x_165) ;  /* 0x000001c000007945 */ /* 0x000fe20003800000 */
[----:B------:R-:W-:-:S13]  /*e2e0*/  ISETP.GE.U32.OR P0, PT, R8, R9, P0 ;  /* 0x000000090800720c */ /* 0x000fda0000706470 */
[----:B------:R-:W-:Y:S05]  /*e2f0*/  @P0 BRA `(.L_x_166) ;  /* 0x0000000000640947 */ /* 0x000fea0003800000 */
[----:B------:R-:W-:Y:S01]  /*e300*/  IMAD R2, R9, 0x10, R7 ;  /* 0x0000001009027824 */ /* 0x000fe200078e0207 */
[----:B------:R-:W-:Y:S01]  /*e310*/  FSETP.GTU.FTZ.AND P0, PT, |R11|, +INF , PT ;  /* 0x7f8000000b00780b */ /* 0x000fe20003f1c200 */
[----:B------:R-:W-:Y:S03]  /*e320*/  BSSY B1, `(.L_x_167) ;  /* 0x0000010000017945 */ /* 0x000fe60003800000 */
[----:B------:R0:W2:Y:S04]  /*e330*/  LDS R10, [R2] ;  /* 0x00000000020a7984 */ /* 0x0000a80000000800 */
[----:B------:R0:W3:Y:S05]  /*e340*/  LDS.64 R4, [R2+0x8] ;  /* 0x0000080002047984 */ /* 0x0000ea0000000a00 */
[----:B------:R-:W-:Y:S05]  /*e350*/  @P0 BRA `(.L_x_168) ;  /* 0x0000000000240947 */ /* 0x000fea0003800000 */
[C---:B--2---:R-:W-:Y:S02]  /*e360*/  FSETP.NEU.FTZ.AND P1, PT, R11.reuse, R10, PT ;  /* 0x0000000a0b00720b */ /* 0x044fe40003f3d000 */
[----:B---3--:R-:W-:Y:S02]  /*e370*/  ISETP.GE.U32.AND P0, PT, R6, R4, PT ;  /* 0x000000040600720c */ /* 0x008fe40003f06070 */
[----:B------:R-:W-:Y:S02]  /*e380*/  FSETP.GEU.FTZ.AND P2, PT, R11, R10, PT ;  /* 0x0000000a0b00720b */ /* 0x000fe40003f5e000 */
[----:B------:R-:W-:Y:S02]  /*e390*/  ISETP.GE.AND.EX P0, PT, R3, R5, PT, P0 ;  /* 0x000000050300720c */ /* 0x000fe40003f06300 */
[----:B0-----:R-:W-:-:S05]  /*e3a0*/  SEL R2, RZ, 0xffffffff, P2 ;  /* 0xffffffffff027807 */ /* 0x001fca0001000000 */
[----:B------:R-:W-:-:S04]  /*e3b0*/  @!P1 SEL R2, RZ, 0xffffffff, P0 ;  /* 0xffffffffff029807 */ /* 0x000fc80000000000 */
[----:B------:R-:W-:-:S04]  /*e3c0*/  LOP3.LUT R2, R2, 0x1, RZ, 0xc0, !PT ;  /* 0x0000000102027812 */ /* 0x000fc800078ec0ff */
[----:B------:R-:W-:Y:S01]  /*e3d0*/  ISETP.EQ.U32.AND P0, PT, R2, 0x1, PT ;  /* 0x000000010200780c */ /* 0x000fe20003f02070 */
[----:B------:R-:W-:-:S12]  /*e3e0*/  BRA `(.L_x_169) ;  /* 0x00000000000c7947 */ /* 0x000fd80003800000 */
.L_x_168:
[----:B--2---:R-:W-:Y:S02]  /*e3f0*/  FSETP.GTU.FTZ.AND P0, PT, |R10|, +INF , PT ;  /* 0x7f8000000a00780b */ /* 0x004fe40003f1c200 */
[----:B---3--:R-:W-:-:S04]  /*e400*/  ISETP.LT.U32.AND P1, PT, R6, R4, PT ;  /* 0x000000040600720c */ /* 0x008fc80003f21070 */
[----:B------:R-:W-:-:S13]  /*e410*/  ISETP.LT.OR.EX P0, PT, R3, R5, !P0, P1 ;  /* 0x000000050300720c */ /* 0x000fda0004701710 */
.L_x_169:
[----:B------:R-:W-:Y:S05]  /*e420*/  BSYNC B1 ;  /* 0x0000000000017941 */ /* 0x000fea0003800000 */
.L_x_167:
[----:B------:R-:W-:Y:S02]  /*e430*/  SEL R6, R6, R4, P0 ;  /* 0x0000000406067207 */ /* 0x000fe40000000000 */
[----:B------:R-:W-:Y:S02]  /*e440*/  FSEL R11, R11, R10, P0 ;  /* 0x0000000a0b0b7208 */ /* 0x000fe40000000000 */
[----:B------:R-:W-:Y:S01]  /*e450*/  SEL R3, R3, R5, P0 ;  /* 0x0000000503037207 */ /* 0x000fe20000000000 */
[----:B0-----:R-:W-:Y:S02]  /*e460*/  IMAD.MOV.U32 R2, RZ, RZ, R6 ;  /* 0x000000ffff027224 */ /* 0x001fe400078e0006 */
[----:B------:R0:W-:Y:S04]  /*e470*/  STS [R7], R11 ;  /* 0x0000000b07007388 */ /* 0x0001e80000000800 */
[----:B------:R0:W-:Y:S02]  /*e480*/  STS.64 [R7+0x8], R2 ;  /* 0x0000080207007388 */ /* 0x0001e40000000a00 */
.L_x_166:
[----:B------:R-:W-:Y:S05]  /*e490*/  BSYNC B0 ;  /* 0x0000000000007941 */ /* 0x000fea0003800000 */
.L_x_165:
[----:B------:R-:W-:-:S04]  /*e4a0*/  SHF.R.S32.HI R9, RZ, 0x1, R9 ;  /* 0x00000001ff097819 */ /* 0x000fc80000011409 */
[----:B------:R-:W-:-:S13]  /*e4b0*/  ISETP.GE.AND P0, PT, R9, 0x20, PT ;  /* 0x000000200900780c */ /* 0x000fda0003f06270 */
[----:B------:R-:W-:Y:S05]  /*e4c0*/  @P0 BRA `(.L_x_170) ;  /* 0xfffffffc00740947 */ /* 0x000fea000383ffff */
[----:B------:R-:W-:-:S07]  /*e4d0*/  IMAD.MOV.U32 R4, RZ, RZ, 0x20 ;  /* 0x00000020ff047424 */ /* 0x000fce00078e00ff */
.L_x_164:
[----:B------:R-:W-:Y:S01]  /*e4e0*/  BAR.SYNC.DEFER_BLOCKING 0x0 ;  /* 0x0000000000007b1d */ /* 0x000fe20000010000 */
[----:B------:R-:W-:-:S13]  /*e4f0*/  ISETP.GE.AND P0, PT, R4, 0x2, PT ;  /* 0x000000020400780c */ /* 0x000fda0003f06270 */
[----:B------:R-:W-:Y:S05]  /*e500*/  @!P0 BRA `(.L_x_163) ;  /* 0x0000000000688947 */ /* 0x000fea0003800000 */
[----:B0-23-5:R-:W-:-:S07]  /*e510*/  IMAD.MOV.U32 R2, RZ, RZ, 0x1 ;  /* 0x00000001ff027424 */ /* 0x02dfce00078e00ff */
.L_x_174:
[----:B------:R-:W-:Y:S01]  /*e520*/  FSETP.GTU.FTZ.AND P0, PT, |R11|, +INF , PT ;  /* 0x7f8000000b00780b */ /* 0x000fe20003f1c200 */
[----:B------:R0:W2:Y:S01]  /*e530*/  SHFL.DOWN PT, R10, R11, R2, 0x1f ;  /* 0x08001f020b0a7589 */ /* 0x0000a200000e0000 */
[----:B------:R-:W-:Y:S03]  /*e540*/  BSSY B0, `(.L_x_171) ;  /* 0x0000010000007945 */ /* 0x000fe60003800000 */
[----:B------:R0:W3:Y:S04]  /*e550*/  SHFL.DOWN PT, R12, R3, R2, 0x1f ;  /* 0x08001f02030c7589 */ /* 0x0000e800000e0000 */
[----:B------:R0:W4:Y:S04]  /*e560*/  SHFL.DOWN PT, R7, R6, R2, 0x1f ;  /* 0x08001f0206077589 */ /* 0x00012800000e0000 */
[----:B------:R-:W-:Y:S05]  /*e570*/  @P0 BRA `(.L_x_172) ;  /* 0x0000000000240947 */ /* 0x000fea0003800000 */
[CC--:B--2---:R-:W-:Y:S02]  /*e580*/  FSETP.NEU.FTZ.AND P1, PT, R11.reuse, R10.reuse, PT ;  /* 0x0000000a0b00720b */ /* 0x0c4fe40003f3d000 */
[----:B----4-:R-:W-:Y:S02]  /*e590*/  ISETP.GE.U32.AND P0, PT, R6, R7, PT ;  /* 0x000000070600720c */ /* 0x010fe40003f06070 */
[----:B------:R-:W-:Y:S02]  /*e5a0*/  FSETP.GEU.FTZ.AND P2, PT, R11, R10, PT ;  /* 0x0000000a0b00720b */ /* 0x000fe40003f5e000 */
[----:B---3--:R-:W-:Y:S02]  /*e5b0*/  ISETP.GE.AND.EX P0, PT, R3, R12, PT, P0 ;  /* 0x0000000c0300720c */ /* 0x008fe40003f06300 */
[----:B------:R-:W-:-:S05]  /*e5c0*/  SEL R5, RZ, 0xffffffff, P2 ;  /* 0xffffffffff057807 */ /* 0x000fca0001000000 */
[----:B------:R-:W-:-:S04]  /*e5d0*/  @!P1 SEL R5, RZ, 0xffffffff, P0 ;  /* 0xffffffffff059807 */ /* 0x000fc80000000000 */
[----:B------:R-:W-:-:S04]  /*e5e0*/  LOP3.LUT R5, R5, 0x1, RZ, 0xc0, !PT ;  /* 0x0000000105057812 */ /* 0x000fc800078ec0ff */
[----:B------:R-:W-:Y:S01]  /*e5f0*/  ISETP.EQ.U32.AND P0, PT, R5, 0x1, PT ;  /* 0x000000010500780c */ /* 0x000fe20003f02070 */
[----:B------:R-:W-:-:S12]  /*e600*/  BRA `(.L_x_173) ;  /* 0x00000000000c7947 */ /* 0x000fd80003800000 */
.L_x_172:
[----:B--2---:R-:W-:Y:S02]  /*e610*/  FSETP.GTU.FTZ.AND P0, PT, |R10|, +INF , PT ;  /* 0x7f8000000a00780b */ /* 0x004fe40003f1c200 */
[----:B----4-:R-:W-:-:S04]  /*e620*/  ISETP.LT.U32.AND P1, PT, R6, R7, PT ;  /* 0x000000070600720c */ /* 0x010fc80003f21070 */
[----:B---3--:R-:W-:-:S13]  /*e630*/  ISETP.LT.OR.EX P0, PT, R3, R12, !P0, P1 ;  /* 0x0000000c0300720c */ /* 0x008fda0004701710 */
.L_x_173:
[----:B------:R-:W-:Y:S05]  /*e640*/  BSYNC B0 ;  /* 0x0000000000007941 */ /* 0x000fea0003800000 */
.L_x_171:
[----:B0-----:R-:W-:Y:S01]  /*e650*/  IMAD.SHL.U32 R2, R2, 0x2, RZ ;  /* 0x0000000202027824 */ /* 0x001fe200078e00ff */
[----:B------:R-:W-:Y:S02]  /*e660*/  FSEL R11, R11, R10, P0 ;  /* 0x0000000a0b0b7208 */ /* 0x000fe40000000000 */
[----:B------:R-:W-:Y:S02]  /*e670*/  SEL R6, R6, R7, P0 ;  /* 0x0000000706067207 */ /* 0x000fe40000000000 */
[----:B------:R-:W-:Y:S02]  /*e680*/  ISETP.GE.AND P1, PT, R2, R4, PT ;  /* 0x000000040200720c */ /* 0x000fe40003f26270 */
[----:B------:R-:W-:-:S11]  /*e690*/  SEL R3, R3, R12, P0 ;  /* 0x0000000c03037207 */ /* 0x000fd60000000000 */
[----:B------:R-:W-:Y:S05]  /*e6a0*/  @!P1 BRA `(.L_x_174) ;  /* 0xfffffffc009c9947 */ /* 0x000fea000383ffff */
.L_x_163:
[----:B------:R-:W4:Y:S01]  /*e6b0*/  LDC R9, c[0x0][0x3fc] ;  /* 0x0000ff00ff097b82 */ /* 0x000f220000000800 */
[----:B------:R-:W-:Y:S01]  /*e6c0*/  ULDC UR4, c[0x0][0x24c] ;  /* 0x0000930000047ab9 */ /* 0x000fe20000000800 */
[----:B0-23-5:R-:W-:Y:S01]  /*e6d0*/  HFMA2.MMA R2, -RZ, RZ, 0, 0 ;  /* 0x00000000ff027435 */ /* 0x02dfe200000001ff */
[----:B------:R-:W-:Y:S01]  /*e6e0*/  IMAD R7, R8, UR4, RZ ;  /* 0x0000000408077c24 */ /* 0x000fe2000f8e02ff */
[----:B----4-:R-:W-:-:S13]  /*e6f0*/  ISETP.NE.AND P0, PT, R9, RZ, PT ;  /* 0x000000ff0900720c */ /* 0x010fda0003f05270 */
[----:B------:R-:W-:Y:S05]  /*e700*/  @!P0 BRA `(.L_x_175) ;  /* 0x00000010005c8947 */ /* 0x000fea0003800000 */
[----:B------:R-:W0:Y:S01]  /*e710*/  S2R R0, SR_TID.Y ;  /* 0x0000000000007919 */ /* 0x000e220000002200 */
[----:B------:R-:W2:Y:S01]  /*e720*/  S2UR UR4, SR_CTAID.X ;  /* 0x00000000000479c3 */ /* 0x000ea20000002500 */
[----:B------:R-:W-:Y:S01]  /*e730*/  ULDC UR5, c[0x0][0x250] ;  /* 0x0000940000057ab9 */ /* 0x000fe20000000800 */
[----:B------:R-:W-:Y:S01]  /*e740*/  ULDC.64 UR6, c[0x0][0x400] ;  /* 0x0001000000067ab9 */ /* 0x000fe20000000a00 */
[----:B------:R-:W-:-:S05]  /*e750*/  ISETP.NE.AND P0, PT, R9, 0x1, PT ;  /* 0x000000010900780c */ /* 0x000fca0003f05270 */
[----:B------:R-:W2:Y:S01]  /*e760*/  LDC R13, c[0x0][0x238] ;  /* 0x00008e00ff0d7b82 */ /* 0x000ea20000000800 */
[----:B0-----:R-:W-:-:S04]  /*e770*/  IMAD R12, R0, UR5, R7 ;  /* 0x00000005000c7c24 */ /* 0x001fc8000f8e0207 */
[----:B--2---:R-:W-:Y:S01]  /*e780*/  IMAD R13, R13, UR4, R12 ;  /* 0x000000040d0d7c24 */ /* 0x004fe2000f8e020c */
[----:B------:R-:W-:Y:S01]  /*e790*/  ULDC UR4, c[0x0][0x408] ;  /* 0x0001020000047ab9 */ /* 0x000fe20000000800 */
[----:B------:R-:W-:-:S04]  /*e7a0*/  IMAD.MOV.U32 R12, RZ, RZ, RZ ;  /* 0x000000ffff0c7224 */ /* 0x000fc800078e00ff */
        /* <DEDUP_REMOVED lines=269> */
.L_x_175:
[----:B------:R-:W-:Y:S01]  /*f880*/  ULDC.64 UR4, c[0x0][0x610] ;  /* 0x0001840000047ab9 */ /* 0x000fe20000000a00 */
[----:B------:R-:W-:Y:S02]  /*f890*/  CS2R R4, SRZ ;  /* 0x0000000000047805 */ /* 0x000fe4000001ff00 */
[----:B------:R-:W-:Y:S01]  /*f8a0*/  ISETP.NE.U32.AND P0, PT, RZ, UR4, PT ;  /* 0x00000004ff007c0c */ /* 0x000fe2000bf05070 */
[----:B------:R-:W-:-:S03]  /*f8b0*/  IMAD.MOV.U32 R9, RZ, RZ, RZ ;  /* 0x000000ffff097224 */ /* 0x000fc600078e00ff */
[----:B------:R-:W-:-:S13]  /*f8c0*/  ISETP.NE.AND.EX P0, PT, RZ, UR5, PT, P0 ;  /* 0x00000005ff007c0c */ /* 0x000fda000bf05300 */
[----:B------:R-:W-:Y:S05]  /*f8d0*/  @!P0 BRA `(.L_x_176) ;  /* 0x0000000800088947 */ /* 0x000fea0003800000 */
[----:B------:R-:W-:Y:S01]  /*f8e0*/  IMAD.MOV.U32 R12, RZ, RZ, 0x8 ;  /* 0x00000008ff0c7424 */ /* 0x000fe200078e00ff */
[----:B------:R-:W-:Y:S01]  /*f8f0*/  MOV R16, 0x10 ;  /* 0x0000001000107802 */ /* 0x000fe20000000f00 */
[----:B------:R-:W-:Y:S02]  /*f900*/  IMAD.MOV.U32 R5, RZ, RZ, RZ ;  /* 0x000000ffff057224 */ /* 0x000fe400078e00ff */
[----:B------:R-:W-:-:S07]  /*f910*/  IMAD.MOV.U32 R17, RZ, RZ, 0x0 ;  /* 0x00000000ff117424 */ /* 0x000fce00078e00ff */
.L_x_179:
[----:B------:R-:W-:Y:S01]  /*f920*/  LOP3.LUT R4, R5, R17, RZ, 0xfc, !PT ;  /* 0x0000001105047212 */ /* 0x000fe200078efcff */
[----:B------:R-:W-:Y:S02]  /*f930*/  IMAD.MOV.U32 R10, RZ, RZ, R16 ;  /* 0x000000ffff0a7224 */ /* 0x000fe400078e0010 */
[----:B------:R-:W-:Y:S01]  /*f940*/  IMAD.MOV.U32 R18, RZ, RZ, R17 ;  /* 0x000000ffff127224 */ /* 0x000fe200078e0011 */
[----:B------:R-:W-:-:S13]  /*f950*/  ISETP.NE.U32.AND P0, PT, R4, RZ, PT ;  /* 0x000000ff0400720c */ /* 0x000fda0003f05070 */
[----:B------:R-:W-:Y:S05]  /*f960*/  @!P0 BRA `(.L_x_177) ;  /* 0x0000000000188947 */ /* 0x000fea0003800000 */
[----:B------:R-:W-:Y:S01]  /*f970*/  IMAD.MOV.U32 R9, RZ, RZ, R17 ;  /* 0x000000ffff097224 */ /* 0x000fe200078e0011 */
[----:B------:R-:W-:Y:S01]  /*f980*/  MOV R17, R5 ;  /* 0x0000000500117202 */ /* 0x000fe20000000f00 */
[----:B------:R-:W-:Y:S01]  /*f990*/  IMAD.MOV.U32 R4, RZ, RZ, R12 ;  /* 0x000000ffff047224 */ /* 0x000fe200078e000c */
[----:B------:R-:W-:-:S07]  /*f9a0*/  MOV R5, 0xf9c0 ;  /* 0x0000f9c000057802 */ /* 0x000fce0000000f00 */
[----:B-1----:R-:W-:Y:S05]  /*f9b0*/  CALL.REL.NOINC `($__internal_1_$__cuda_sm20_rem_u64) ;  /* 0x00000040000c7944 */ /* 0x002fea0003c00000 */
[----:B------:R-:W-:Y:S05]  /*f9c0*/  BRA `(.L_x_178) ;  /* 0x00000000004c7947 */ /* 0x000fea0003800000 */
.L_x_177:
[----:B------:R-:W0:Y:S01]  /*f9d0*/  I2F.U32.RP R9, R16 ;  /* 0x0000001000097306 */ /* 0x000e220000209000 */
[----:B------:R-:W-:Y:S01]  /*f9e0*/  ISETP.NE.U32.AND P1, PT, R16, RZ, PT ;  /* 0x000000ff1000720c */ /* 0x000fe20003f25070 */
[----:B------:R-:W-:-:S06]  /*f9f0*/  IMAD.MOV.U32 R17, RZ, RZ, RZ ;  /* 0x000000ffff117224 */ /* 0x000fcc00078e00ff */
[----:B0-----:R-:W0:Y:S02]  /*fa00*/  MUFU.RCP R9, R9 ;  /* 0x0000000900097308 */ /* 0x001e240000001000 */
[----:B0-----:R-:W-:-:S06]  /*fa10*/  VIADD R4, R9, 0xffffffe ;  /* 0x0ffffffe09047836 */ /* 0x001fcc0000000000 */
[----:B------:R0:W2:Y:S02]  /*fa20*/  F2I.FTZ.U32.TRUNC.NTZ R5, R4 ;  /* 0x0000000400057305 */ /* 0x0000a4000021f000 */
[----:B0-----:R-:W-:Y:S02]  /*fa30*/  IMAD.MOV.U32 R4, RZ, RZ, RZ ;  /* 0x000000ffff047224 */ /* 0x001fe400078e00ff */
[----:B--2---:R-:W-:-:S04]  /*fa40*/  IMAD.MOV R13, RZ, RZ, -R5 ;  /* 0x000000ffff0d7224 */ /* 0x004fc800078e0a05 */
[----:B------:R-:W-:-:S04]  /*fa50*/  IMAD R13, R13, R16, RZ ;  /* 0x000000100d0d7224 */ /* 0x000fc800078e02ff */
[----:B------:R-:W-:-:S06]  /*fa60*/  IMAD.HI.U32 R5, R5, R13, R4 ;  /* 0x0000000d05057227 */ /* 0x000fcc00078e0004 */
[----:B------:R-:W-:-:S04]  /*fa70*/  IMAD.HI.U32 R5, R5, R12, RZ ;  /* 0x0000000c05057227 */ /* 0x000fc800078e00ff */
[----:B------:R-:W-:-:S04]  /*fa80*/  IMAD.MOV R5, RZ, RZ, -R5 ;  /* 0x000000ffff057224 */ /* 0x000fc800078e0a05 */
[----:B------:R-:W-:-:S05]  /*fa90*/  IMAD R5, R16, R5, R12 ;  /* 0x0000000510057224 */ /* 0x000fca00078e020c */
[----:B------:R-:W-:-:S13]  /*faa0*/  ISETP.GE.U32.AND P0, PT, R5, R16, PT ;  /* 0x000000100500720c */ /* 0x000fda0003f06070 */
[----:B------:R-:W-:-:S05]  /*fab0*/  @P0 IMAD.IADD R5, R5, 0x1, -R16 ;  /* 0x0000000105050824 */ /* 0x000fca00078e0a10 */
[----:B------:R-:W-:-:S13]  /*fac0*/  ISETP.GE.U32.AND P0, PT, R5, R16, PT ;  /* 0x000000100500720c */ /* 0x000fda0003f06070 */
[-C--:B------:R-:W-:Y:S02]  /*fad0*/  @P0 IADD3 R5, R5, -R16.reuse, RZ ;  /* 0x8000001005050210 */ /* 0x080fe40007ffe0ff */
[----:B------:R-:W-:-:S05]  /*fae0*/  @!P1 LOP3.LUT R5, RZ, R16, RZ, 0x33, !PT ;  /* 0x00000010ff059212 */ /* 0x000fca00078e33ff */
[----:B------:R-:W-:-:S07]  /*faf0*/  IMAD.MOV.U32 R16, RZ, RZ, R5 ;  /* 0x000000ffff107224 */ /* 0x000fce00078e0005 */
.L_x_178:
[----:B------:R-:W-:Y:S01]  /*fb00*/  ISETP.NE.U32.AND P0, PT, R16, RZ, PT ;  /* 0x000000ff1000720c */ /* 0x000fe20003f05070 */
[----:B------:R-:W-:Y:S02]  /*fb10*/  IMAD.MOV.U32 R12, RZ, RZ, R10 ;  /* 0x000000ffff0c7224 */ /* 0x000fe400078e000a */
[----:B------:R-:W-:Y:S01]  /*fb20*/  IMAD.MOV.U32 R5, RZ, RZ, R18 ;  /* 0x000000ffff057224 */ /* 0x000fe200078e0012 */
[----:B------:R-:W-:-:S13]  /*fb30*/  ISETP.NE.AND.EX P0, PT, R17, RZ, PT, P0 ;  /* 0x000000ff1100720c */ /* 0x000fda0003f05300 */
[----:B------:R-:W-:Y:S05]  /*fb40*/  @P0 BRA `(.L_x_179) ;  /* 0xfffffffc00740947 */ /* 0x000fea000383ffff */
[----:B------:R-:W-:-:S13]  /*fb50*/  ISETP.NE.U32.AND P2, PT, R18, RZ, PT ;  /* 0x000000ff1200720c */ /* 0x000fda0003f45070 */
[----:B------:R-:W-:Y:S05]  /*fb60*/  @!P2 BRA `(.L_x_180) ;  /* 0x00000000001ca947 */ /* 0x000fea0003800000 */
[----:B------:R-:W-:Y:S01]  /*fb70*/  HFMA2.MMA R4, -RZ, RZ, 0, 0 ;  /* 0x00000000ff047435 */ /* 0x000fe200000001ff */
[----:B------:R-:W-:Y:S01]  /*fb80*/  IMAD.MOV.U32 R5, RZ, RZ, 0x10 ;  /* 0x00000010ff057424 */ /* 0x000fe200078e00ff */
[----:B------:R-:W-:-:S09]  /*fb90*/  MOV R9, 0xfbb0 ;  /* 0x0000fbb000097802 */ /* 0x000fd20000000f00 */
[----:B-1----:R-:W-:Y:S05]  /*fba0*/  CALL.REL.NOINC `($__internal_0_$__cuda_sm20_div_u64) ;  /* 0x0000003800787944 */ /* 0x002fea0003c00000 */
[----:B------:R-:W-:Y:S02]  /*fbb0*/  IMAD.MOV.U32 R12, RZ, RZ, R14 ;  /* 0x000000ffff0c7224 */ /* 0x000fe400078e000e */
[----:B------:R-:W-:Y:S01]  /*fbc0*/  IMAD.MOV.U32 R13, RZ, RZ, R15 ;  /* 0x000000ffff0d7224 */ /* 0x000fe200078e000f */
[----:B------:R-:W-:Y:S06]  /*fbd0*/  BRA `(.L_x_181) ;  /* 0x00000000004c7947 */ /* 0x000fec0003800000 */
.L_x_180:
[----:B------:R-:W0:Y:S01]  /*fbe0*/  I2F.U32.RP R9, R10 ;  /* 0x0000000a00097306 */ /* 0x000e220000209000 */
[----:B------:R-:W-:-:S07]  /*fbf0*/  ISETP.NE.U32.AND P3, PT, R10, RZ, PT ;  /* 0x000000ff0a00720c */ /* 0x000fce0003f65070 */
[----:B0-----:R-:W0:Y:S02]  /*fc00*/  MUFU.RCP R9, R9 ;  /* 0x0000000900097308 */ /* 0x001e240000001000 */
[----:B0-----:R-:W-:-:S06]  /*fc10*/  VIADD R4, R9, 0xffffffe ;  /* 0x0ffffffe09047836 */ /* 0x001fcc0000000000 */
[----:B------:R0:W2:Y:S02]  /*fc20*/  F2I.FTZ.U32.TRUNC.NTZ R5, R4 ;  /* 0x0000000400057305 */ /* 0x0000a4000021f000 */
[----:B0-----:R-:W-:Y:S02]  /*fc30*/  IMAD.MOV.U32 R4, RZ, RZ, RZ ;  /* 0x000000ffff047224 */ /* 0x001fe400078e00ff */
[----:B--2---:R-:W-:-:S04]  /*fc40*/  IMAD.MOV R13, RZ, RZ, -R5 ;  /* 0x000000ffff0d7224 */ /* 0x004fc800078e0a05 */
[----:B------:R-:W-:-:S04]  /*fc50*/  IMAD R13, R13, R10, RZ ;  /* 0x0000000a0d0d7224 */ /* 0x000fc800078e02ff */
[----:B------:R-:W-:-:S06]  /*fc60*/  IMAD.HI.U32 R13, R5, R13, R4 ;  /* 0x0000000d050d7227 */ /* 0x000fcc00078e0004 */
[----:B------:R-:W-:-:S04]  /*fc70*/  IMAD.HI.U32 R12, R13, 0x10, RZ ;  /* 0x000000100d0c7827 */ /* 0x000fc800078e00ff */
[----:B------:R-:W-:Y:S01]  /*fc80*/  IMAD.MOV.U32 R13, RZ, RZ, RZ ;  /* 0x000000ffff0d7224 */ /* 0x000fe200078e00ff */
[----:B------:R-:W-:-:S05]  /*fc90*/  IADD3 R5, -R12, RZ, RZ ;  /* 0x000000ff0c057210 */ /* 0x000fca0007ffe1ff */
[----:B------:R-:W-:-:S05]  /*fca0*/  IMAD R5, R10, R5, 0x10 ;  /* 0x000000100a057424 */ /* 0x000fca00078e0205 */
[----:B------:R-:W-:-:S13]  /*fcb0*/  ISETP.GE.U32.AND P0, PT, R5, R10, PT ;  /* 0x0000000a0500720c */ /* 0x000fda0003f06070 */
[----:B------:R-:W-:Y:S02]  /*fcc0*/  @P0 IMAD.IADD R5, R5, 0x1, -R10 ;  /* 0x0000000105050824 */ /* 0x000fe400078e0a0a */
[----:B------:R-:W-:-:S03]  /*fcd0*/  @P0 VIADD R12, R12, 0x1 ;  /* 0x000000010c0c0836 */ /* 0x000fc60000000000 */
[----:B------:R-:W-:-:S13]  /*fce0*/  ISETP.GE.U32.AND P1, PT, R5, R10, PT ;  /* 0x0000000a0500720c */ /* 0x000fda0003f26070 */
[----:B------:R-:W-:Y:S01]  /*fcf0*/  @P1 VIADD R12, R12, 0x1 ;  /* 0x000000010c0c1836 */ /* 0x000fe20000000000 */
[----:B------:R-:W-:-:S07]  /*fd00*/  @!P3 LOP3.LUT R12, RZ, R10, RZ, 0x33, !PT ;  /* 0x0000000aff0cb212 */ /* 0x000fce00078e33ff */
.L_x_181:
[----:B------:R-:W-:Y:S05]  /*fd10*/  @!P2 BRA `(.L_x_182) ;  /* 0x000000000014a947 */ /* 0x000fea0003800000 */
[----:B------:R-:W-:Y:S01]  /*fd20*/  IMAD.MOV.U32 R5, RZ, RZ, 0x8 ;  /* 0x00000008ff057424 */ /* 0x000fe200078e00ff */
[----:B------:R-:W-:Y:S02]  /*fd30*/  MOV R4, RZ ;  /* 0x000000ff00047202 */ /* 0x000fe40000000f00 */
[----:B------:R-:W-:-:S07]  /*fd40*/  MOV R9, 0xfd60 ;  /* 0x0000fd6000097802 */ /* 0x000fce0000000f00 */
[----:B-1----:R-:W-:Y:S05]  /*fd50*/  CALL.REL.NOINC `($__internal_0_$__cuda_sm20_div_u64) ;  /* 0x00000038000c7944 */ /* 0x002fea0003c00000 */
[----:B------:R-:W-:Y:S05]  /*fd60*/  BRA `(.L_x_183) ;  /* 0x00000000004c7947 */ /* 0x000fea0003800000 */
.L_x_182:
        /* <DEDUP_REMOVED lines=10> */
[----:B------:R-:W-:Y:S02]  /*fe10*/  IMAD.MOV R5, RZ, RZ, -R14 ;  /* 0x000000ffff057224 */ /* 0x000fe400078e0a0e */
[----:B------:R-:W-:Y:S02]  /*fe20*/  IMAD.MOV.U32 R15, RZ, RZ, RZ ;  /* 0x000000ffff0f7224 */ /* 0x000fe400078e00ff */
[----:B------:R-:W-:-:S05]  /*fe30*/  IMAD R5, R10, R5, 0x8 ;  /* 0x000000080a057424 */ /* 0x000fca00078e0205 */
[----:B------:R-:W-:-:S13]  /*fe40*/  ISETP.GE.U32.AND P0, PT, R5, R10, PT ;  /* 0x0000000a0500720c */ /* 0x000fda0003f06070 */
[----:B------:R-:W-:Y:S01]  /*fe50*/  @P0 IMAD.IADD R5, R5, 0x1, -R10 ;  /* 0x0000000105050824 */ /* 0x000fe200078e0a0a */
[----:B------:R-:W-:-:S04]  /*fe60*/  @P0 IADD3 R14, R14, 0x1, RZ ;  /* 0x000000010e0e0810 */ /* 0x000fc80007ffe0ff */
[----:B------:R-:W-:-:S13]  /*fe70*/  ISETP.GE.U32.AND P1, PT, R5, R10, PT ;  /* 0x0000000a0500720c */ /* 0x000fda0003f26070 */
[----:B------:R-:W-:Y:S01]  /*fe80*/  @P1 VIADD R14, R14, 0x1 ;  /* 0x000000010e0e1836 */ /* 0x000fe20000000000 */
[----:B------:R-:W-:-:S07]  /*fe90*/  @!P2 LOP3.LUT R14, RZ, R10, RZ, 0x33, !PT ;  /* 0x0000000aff0ea212 */ /* 0x000fce00078e33ff */
.L_x_183:
[-C--:B------:R-:W-:Y:S01]  /*fea0*/  IMAD R5, R13, R2.reuse, RZ ;  /* 0x000000020d057224 */ /* 0x080fe200078e02ff */
[----:B------:R-:W-:Y:S01]  /*feb0*/  BSSY B0, `(.L_x_184) ;  /* 0x0000020000007945 */ /* 0x000fe20003800000 */
[----:B------:R-:W-:-:S04]  /*fec0*/  IMAD.WIDE.U32 R12, R12, R2, RZ ;  /* 0x000000020c0c7225 */ /* 0x000fc800078e00ff */
[----:B------:R-:W-:-:S05]  /*fed0*/  IMAD.IADD R4, R13, 0x1, R5 ;  /* 0x000000010d047824 */ /* 0x000fca00078e0205 */
[----:B------:R-:W-:-:S13]  /*fee0*/  LOP3.LUT P0, RZ, R4, 0x1f, RZ, 0xc0, !PT ;  /* 0x0000001f04ff7812 */ /* 0x000fda000780c0ff */
[----:B------:R-:W-:Y:S05]  /*fef0*/  @!P0 BRA `(.L_x_185) ;  /* 0x0000000000208947 */ /* 0x000fea0003800000 */
[----:B------:R-:W-:Y:S01]  /*ff00*/  IMAD.MOV.U32 R5, RZ, RZ, R12 ;  /* 0x000000ffff057224 */ /* 0x000fe200078e000c */
[----:B------:R-:W-:Y:S01]  /*ff10*/  MOV R18, R15 ;  /* 0x0000000f00127202 */ /* 0x000fe20000000f00 */
[----:B------:R-:W-:Y:S01]  /*ff20*/  IMAD.MOV.U32 R10, RZ, RZ, R14 ;  /* 0x000000ffff0a7224 */ /* 0x000fe200078e000e */
[----:B------:R-:W-:-:S07]  /*ff30*/  MOV R9, 0xff50 ;  /* 0x0000ff5000097802 */ /* 0x000fce0000000f00 */
[----:B-1----:R-:W-:Y:S05]  /*ff40*/  CALL.REL.NOINC `($__internal_0_$__cuda_sm20_div_u64) ;  /* 0x0000003400907944 */ /* 0x002fea0003c00000 */
[----:B------:R-:W-:Y:S02]  /*ff50*/  IMAD.MOV.U32 R4, RZ, RZ, R14 ;  /* 0x000000ffff047224 */ /* 0x000fe400078e000e */
[----:B------:R-:W-:Y:S01]  /*ff60*/  IMAD.MOV.U32 R5, RZ, RZ, R15 ;  /* 0x000000ffff057224 */ /* 0x000fe200078e000f */
[----:B------:R-:W-:Y:S06]  /*ff70*/  BRA `(.L_x_186) ;  /* 0x00000000004c7947 */ /* 0x000fec0003800000 */
.L_x_185:
        /* <DEDUP_REMOVED lines=10> */
[----:B------:R-:W-:Y:S01]  /*10020*/  IMAD.MOV.U32 R5, RZ, RZ, RZ ;  /* 0x000000ffff057224 */ /* 0x000fe200078e00ff */
[----:B------:R-:W-:-:S05]  /*10030*/  IADD3 R13, -R4, RZ, RZ ;  /* 0x000000ff040d7210 */ /* 0x000fca0007ffe1ff */
[----:B------:R-:W-:-:S05]  /*10040*/  IMAD R13, R14, R13, R12 ;  /* 0x0000000d0e0d7224 */ /* 0x000fca00078e020c */
[----:B------:R-:W-:-:S13]  /*10050*/  ISETP.GE.U32.AND P0, PT, R13, R14, PT ;  /* 0x0000000e0d00720c */ /* 0x000fda0003f06070 */
[----:B------:R-:W-:Y:S02]  /*10060*/  @P0 IMAD.IADD R13, R13, 0x1, -R14 ;  /* 0x000000010d0d0824 */ /* 0x000fe400078e0a0e */
[----:B------:R-:W-:-:S03]  /*10070*/  @P0 VIADD R4, R4, 0x1 ;  /* 0x0000000104040836 */ /* 0x000fc60000000000 */
[----:B------:R-:W-:-:S13]  /*10080*/  ISETP.GE.U32.AND P1, PT, R13, R14, PT ;  /* 0x0000000e0d00720c */ /* 0x000fda0003f26070 */
[----:B------:R-:W-:Y:S01]  /*10090*/  @P1 VIADD R4, R4, 0x1 ;  /* 0x0000000104041836 */ /* 0x000fe20000000000 */
[----:B------:R-:W-:-:S07]  /*100a0*/  @!P2 LOP3.LUT R4, RZ, R14, RZ, 0x33, !PT ;  /* 0x0000000eff04a212 */ /* 0x000fce00078e33ff */
.L_x_186:
[----:B------:R-:W-:Y:S05]  /*100b0*/  BSYNC B0 ;  /* 0x0000000000007941 */ /* 0x000fea0003800000 */
.L_x_184:
[----:B------:R-:W-:Y:S02]  /*100c0*/  ULDC.64 UR4, c[0x0][0x610] ;  /* 0x0001840000047ab9 */ /* 0x000fe40000000a00 */
[----:B------:R-:W-:-:S04]  /*100d0*/  IADD3 R4, P0, R4, UR4, RZ ;  /* 0x0000000404047c10 */ /* 0x000fc8000ff1e0ff */
[----:B------:R-:W-:-:S05]  /*100e0*/  IADD3.X R5, R5, UR5, RZ, P0, !PT ;  /* 0x0000000505057c10 */ /* 0x000fca00087fe4ff */
[----:B------:R-:W-:-:S07]  /*100f0*/  IMAD.MOV.U32 R9, RZ, RZ, R5 ;  /* 0x000000ffff097224 */ /* 0x000fce00078e0005 */
.L_x_176:
[----:B------:R-:W-:Y:S02]  /*10100*/  ULDC UR4, c[0x0][0x248] ;  /* 0x0000920000047ab9 */ /* 0x000fe40000000800 */
[----:B------:R-:W-:-:S13]  /*10110*/  ISETP.NE.AND P0, PT, RZ, UR4, PT ;  /* 0x00000004ff007c0c */ /* 0x000fda000bf05270 */
[----:B------:R-:W-:Y:S05]  /*10120*/  @!P0 BRA `(.L_x_187) ;  /* 0x0000002800f48947 */ /* 0x000fea0003800000 */
[----:B------:R-:W0:Y:S01]  /*10130*/  LDC R10, c[0x0][0x3fc] ;  /* 0x0000ff00ff0a7b82 */ /* 0x000e220000000800 */
[----:B------:R-:W2:Y:S01]  /*10140*/  S2R R7, SR_CTAID.X ;  /* 0x0000000000077919 */ /* 0x000ea20000002500 */
[----:B------:R-:W-:Y:S01]  /*10150*/  ULDC UR4, c[0x0][0x24c] ;  /* 0x0000930000047ab9 */ /* 0x000fe20000000800 */
[----:B------:R-:W-:Y:S01]  /*10160*/  HFMA2.MMA R2, -RZ, RZ, 0, 0 ;  /* 0x00000000ff027435 */ /* 0x000fe200000001ff */
[----:B------:R-:W-:Y:S01]  /*10170*/  IMAD R13, R8, UR4, RZ ;  /* 0x00000004080d7c24 */ /* 0x000fe2000f8e02ff */
[----:B------:R-:W-:-:S03]  /*10180*/  ULDC UR4, c[0x0][0x250] ;  /* 0x0000940000047ab9 */ /* 0x000fc60000000800 */
[----:B------:R-:W-:Y:S01]  /*10190*/  IMAD R12, R0, UR4, R13 ;  /* 0x00000004000c7c24 */ /* 0x000fe2000f8e020d */
[----:B------:R-:W-:Y:S01]  /*101a0*/  ULDC UR4, c[0x0][0x238] ;  /* 0x00008e0000047ab9 */ /* 0x000fe20000000800 */
[----:B0-----:R-:W-:Y:S02]  /*101b0*/  ISETP.NE.AND P0, PT, R10, RZ, PT ;  /* 0x000000ff0a00720c */ /* 0x001fe40003f05270 */
[----:B--2---:R-:W-:-:S11]  /*101c0*/  IMAD R13, R7, UR4, R12 ;  /* 0x00000004070d7c24 */ /* 0x004fd6000f8e020c */
[----:B------:R-:W-:Y:S05]  /*101d0*/  @!P0 BRA `(.L_x_188) ;  /* 0x0000001000448947 */ /* 0x000fea0003800000 */
        /* <DEDUP_REMOVED lines=273> */
.L_x_188:
[----:B------:R-:W-:Y:S01]  /*112f0*/  ULDC UR7, c[0x0][0x240] ;  /* 0x0000900000077ab9 */ /* 0x000fe20000000800 */
[----:B------:R-:W-:Y:S01]  /*11300*/  ULDC UR4, c[0x0][0x230] ;  /* 0x00008c0000047ab9 */ /* 0x000fe20000000800 */
[----:B------:R-:W-:Y:S01]  /*11310*/  ISETP.NE.AND P0, PT, RZ, UR7, PT ;  /* 0x00000007ff007c0c */ /* 0x000fe2000bf05270 */
[----:B------:R-:W-:Y:S01]  /*11320*/  BSSY B0, `(.L_x_189) ;  /* 0x000000b000007945 */ /* 0x000fe20003800000 */
[----:B------:R-:W-:Y:S02]  /*11330*/  PRMT R10, RZ, 0x7610, R10 ;  /* 0x00007610ff0a7816 */ /* 0x000fe4000000000a */
[----:B------:R-:W-:-:S04]  /*11340*/  ISETP.NE.AND P0, PT, R8, RZ, P0 ;  /* 0x000000ff0800720c */ /* 0x000fc80000705270 */
[----:B------:R-:W-:-:S13]  /*11350*/  ISETP.GE.OR P0, PT, R13, UR4, P0 ;  /* 0x000000040d007c0c */ /* 0x000fda0008706670 */
[----:B------:R-:W-:Y:S05]  /*11360*/  @P0 BRA `(.L_x_190) ;  /* 0x0000000000180947 */ /* 0x000fea0003800000 */
[----:B------:R-:W-:Y:S01]  /*11370*/  ULDC UR4, c[0x0][0x244] ;  /* 0x0000910000047ab9 */ /* 0x000fe20000000800 */
[----:B------:R-:W-:Y:S01]  /*11380*/  IMAD.MOV.U32 R10, RZ, RZ, 0x1 ;  /* 0x00000001ff0a7424 */ /* 0x000fe200078e00ff */
[----:B------:R-:W-:-:S13]  /*11390*/  ISETP.NE.AND P1, PT, RZ, UR4, PT ;  /* 0x00000004ff007c0c */ /* 0x000fda000bf25270 */
[----:B------:R-:W-:-:S04]  /*113a0*/  @P1 ISETP.NE.AND P0, PT, R0, RZ, PT ;  /* 0x000000ff0000120c */ /* 0x000fc80003f05270 */
[----:B------:R-:W-:-:S04]  /*113b0*/  @P1 SEL R12, RZ, 0x1, P0 ;  /* 0x00000001ff0c1807 */ /* 0x000fc80000000000 */
[----:B------:R-:W-:-:S07]  /*113c0*/  @P1 PRMT R10, R12, 0x7610, R10 ;  /* 0x000076100c0a1816 */ /* 0x000fce000000000a */
.L_x_190:
[----:B------:R-:W-:Y:S05]  /*113d0*/  BSYNC B0 ;  /* 0x0000000000007941 */ /* 0x000fea0003800000 */
.L_x_189:
[----:B------:R-:W-:Y:S01]  /*113e0*/  PRMT R10, R10, 0x9910, RZ ;  /* 0x000099100a0a7816 */ /* 0x000fe200000000ff */
[----:B------:R-:W-:Y:S01]  /*113f0*/  BSSY B0, `(.L_x_191) ;  /* 0x0000010000007945 */ /* 0x000fe20003800000 */
[----:B------:R-:W-:Y:S02]  /*11400*/  LOP3.LUT P0, RZ, R8, R0, RZ, 0xfc, !PT ;  /* 0x0000000008ff7212 */ /* 0x000fe4000780fcff */
[----:B------:R-:W-:-:S13]  /*11410*/  ISETP.NE.AND P1, PT, R10, RZ, PT ;  /* 0x000000ff0a00720c */ /* 0x000fda0003f25270 */
[----:B------:R-:W-:Y:S05]  /*11420*/  @!P1 BRA `(.L_x_192) ;  /* 0x0000000000309947 */ /* 0x000fea0003800000 */
[----:B------:R-:W0:Y:S01]  /*11430*/  S2UR UR4, SR_CTAID.Y ;  /* 0x00000000000479c3 */ /* 0x000e220000002600 */
[----:B------:R-:W-:Y:S01]  /*11440*/  ISETP.NE.AND P2, PT, RZ, UR7, PT ;  /* 0x00000007ff007c0c */ /* 0x000fe2000bf45270 */
[----:B------:R-:W-:-:S06]  /*11450*/  IMAD.MOV.U32 R14, RZ, RZ, R6 ;  /* 0x000000ffff0e7224 */ /* 0x000fcc00078e0006 */
[----:B------:R-:W0:Y:S08]  /*11460*/  LDC R10, c[0x0][0x10] ;  /* 0x00000400ff0a7b82 */ /* 0x000e300000000800 */
[----:B------:R-:W2:Y:S01]  /*11470*/  LDC.64 R12, c[0x0][0x618] ;  /* 0x00018600ff0c7b82 */ /* 0x000ea20000000a00 */
[----:B0-----:R-:W-:Y:S01]  /*11480*/  IMAD R15, R7, R10, UR4 ;  /* 0x00000004070f7e24 */ /* 0x001fe2000f8e020a */
[----:B------:R-:W-:-:S03]  /*11490*/  ULDC UR4, c[0x0][0x0] ;  /* 0x0000000000047ab9 */ /* 0x000fc60000000800 */
[----:B------:R-:W-:-:S04]  /*114a0*/  @!P2 IMAD R15, R15, UR4, R8 ;  /* 0x000000040f0fac24 */ /* 0x000fc8000f8e0208 */
[----:B--2---:R-:W-:-:S04]  /*114b0*/  IMAD.WIDE.U32 R12, R15, 0x10, R12 ;  /* 0x000000100f0c7825 */ /* 0x004fc800078e000c */
[----:B------:R-:W-:Y:S01]  /*114c0*/  IMAD.MOV.U32 R15, RZ, RZ, R3 ;  /* 0x000000ffff0f7224 */ /* 0x000fe200078e0003 */
[----:B------:R0:W-:Y:S04]  /*114d0*/  STG.E desc[UR36][R12.64], R11 ;  /* 0x0000000b0c007986 */ /* 0x0001e8000c101924 */
[----:B------:R0:W-:Y:S02]  /*114e0*/  STG.E.64 desc[UR36][R12.64+0x8], R14 ;  /* 0x0000080e0c007986 */ /* 0x0001e4000c101b24 */
.L_x_192:
[----:B------:R-:W-:Y:S05]  /*114f0*/  BSYNC B0 ;  /* 0x0000000000007941 */ /* 0x000fea0003800000 */
.L_x_191:
[----:B------:R-:W-:Y:S01]  /*11500*/  @!PT LDS RZ, [RZ] ;  /* 0x00000000fffff984 */ /* 0x000fe20000000800 */
[----:B------:R-:W-:Y:S01]  /*11510*/  @!PT LDS RZ, [RZ] ;  /* 0x00000000fffff984 */ /* 0x000fe20000000800 */
[----:B------:R-:W-:Y:S01]  /*11520*/  @!PT LDS RZ, [RZ] ;  /* 0x00000000fffff984 */ /* 0x000fe20000000800 */
[----:B------:R-:W-:Y:S01]  /*11530*/  @!PT LDS RZ, [RZ] ;  /* 0x00000000fffff984 */ /* 0x000fe20000000800 */
[----:B------:R2:W-:Y:S06]  /*11540*/  MEMBAR.ALL.CTA ;  /* 0x0000000000007992 */ /* 0x0005ec0000008000 */
[----:B--2---:R-:W-:Y:S06]  /*11550*/  MEMBAR.SC.GPU ;  /* 0x0000000000007992 */ /* 0x004fec0000002000 */
[----:B------:R-:W-:-:S00]  /*11560*/  ERRBAR ;  /* 0x00000000000079ab */ /* 0x000fc00000000000 */
[----:B------:R-:W-:Y:S06]  /*11570*/  CGAERRBAR ;  /* 0x00000000000075ab */ /* 0x000fec0000000000 */
[----:B------:R-:W-:Y:S02]  /*11580*/  CCTL.IVALL ;  /* 0x00000000ff00798f */ /* 0x000fe40002000000 */
[----:B------:R-:W-:Y:S06]  /*11590*/  BAR.SYNC.DEFER_BLOCKING 0x0 ;  /* 0x0000000000007b1d */ /* 0x000fec0000010000 */
[----:B------:R-:W-:Y:S02]  /*115a0*/  BSSY B0, `(.L_x_193) ;  /* 0x0000018000007945 */ /* 0x000fe40003800000 */
[----:B------:R-:W-:Y:S06]  /*115b0*/  BAR.SYNC.DEFER_BLOCKING 0x0 ;  /* 0x0000000000007b1d */ /* 0x000fec0000010000 */
[----:B------:R-:W-:Y:S05]  /*115c0*/  @P0 BRA `(.L_x_194) ;  /* 0x0000000000540947 */ /* 0x000fea0003800000 */
[----:B------:R-:W2:Y:S01]  /*115d0*/  S2R R3, SR_LANEID ;  /* 0x0000000000037919 */ /* 0x000ea20000000000 */
[----:B------:R-:W-:Y:S01]  /*115e0*/  VOTEU.ANY UR4, UPT, PT ;  /* 0x0000000000047886 */ /* 0x000fe200038e0100 */
[----:B0-----:R-:W0:Y:S01]  /*115f0*/  LDC.64 R10, c[0x0][0x620] ;  /* 0x00018800ff0a7b82 */ /* 0x001e220000000a00 */
[----:B------:R-:W2:Y:S08]  /*11600*/  FLO.U32 R6, UR4 ;  /* 0x0000000400067d00 */ /* 0x000eb000080e0000 */
[----:B------:R-:W3:Y:S01]  /*11610*/  POPC R13, UR4 ;  /* 0x00000004000d7d09 */ /* 0x000ee20008000000 */
[----:B0-----:R-:W-:Y:S01]  /*11620*/  IMAD.WIDE.U32 R10, R7, 0x4, R10 ;  /* 0x00000004070a7825 */ /* 0x001fe200078e000a */
[----:B--2---:R-:W-:-:S13]  /*11630*/  ISETP.EQ.U32.AND P0, PT, R6, R3, PT ;  /* 0x000000030600720c */ /* 0x004fda0003f02070 */
[----:B---3--:R-:W2:Y:S01]  /*11640*/  @P0 ATOMG.E.ADD.STRONG.GPU PT, R11, desc[UR36][R10.64], R13 ;  /* 0x0000000d0a0b09a8 */ /* 0x008ea200081ee1e4 */
[----:B------:R-:W0:Y:S01]  /*11650*/  S2UR UR6, SR_CgaCtaId ;  /* 0x00000000000679c3 */ /* 0x000e220000008800 */
[----:B------:R-:W-:Y:S01]  /*11660*/  UMOV UR5, 0x400 ;  /* 0x0000040000057882 */ /* 0x000fe20000000000 */
[----:B------:R-:W3:Y:S01]  /*11670*/  S2R R12, SR_LTMASK ;  /* 0x00000000000c7919 */ /* 0x000ee20000003900 */
[----:B0-----:R-:W-:Y:S01]  /*11680*/  ULEA UR5, UR6, UR5, 0x18 ;  /* 0x0000000506057291 */ /* 0x001fe2000f8ec03f */
[----:B---3--:R-:W-:Y:S01]  /*11690*/  LOP3.LUT R12, R12, UR4, RZ, 0xc0, !PT ;  /* 0x000000040c0c7c12 */ /* 0x008fe2000f8ec0ff */
[----:B------:R-:W-:Y:S02]  /*116a0*/  ULDC UR4, c[0x0][0x10] ;  /* 0x0000040000047ab9 */ /* 0x000fe40000000800 */
[----:B------:R-:W-:-:S03]  /*116b0*/  UIADD3 UR4, UR4, -0x1, URZ ;  /* 0xffffffff04047890 */ /* 0x000fc6000fffe03f */
[----:B------:R-:W0:Y:S01]  /*116c0*/  POPC R12, R12 ;  /* 0x0000000c000c7309 */ /* 0x000e220000000000 */
[----:B--2---:R-:W0:Y:S02]  /*116d0*/  SHFL.IDX PT, R3, R11, R6, 0x1f ;  /* 0x00001f060b037589 */ /* 0x004e2400000e0000 */
[----:B0-----:R-:W-:-:S04]  /*116e0*/  IADD3 R3, R3, R12, RZ ;  /* 0x0000000c03037210 */ /* 0x001fc80007ffe0ff */
[----:B------:R-:W-:-:S04]  /*116f0*/  ISETP.NE.AND P0, PT, R3, UR4, PT ;  /* 0x0000000403007c0c */ /* 0x000fc8000bf05270 */
[----:B------:R-:W-:-:S05]  /*11700*/  SEL R3, RZ, 0x1, P0 ;  /* 0x00000001ff037807 */ /* 0x000fca0000000000 */
[----:B------:R2:W-:Y:S04]  /*11710*/  STS.U8 [UR5], R3 ;  /* 0x00000003ff007988 */ /* 0x0005e80008000005 */
.L_x_194:
[----:B------:R-:W-:Y:S05]  /*11720*/  BSYNC B0 ;  /* 0x0000000000007941 */ /* 0x000fea0003800000 */
.L_x_193:
[----:B------:R-:W3:Y:S08]  /*11730*/  S2UR UR5, SR_CgaCtaId ;  /* 0x00000000000579c3 */ /* 0x000ef00000008800 */
[----:B------:R-:W-:Y:S06]  /*11740*/  BAR.SYNC.DEFER_BLOCKING 0x0 ;  /* 0x0000000000007b1d */ /* 0x000fec0000010000 */
[----:B------:R-:W-:-:S02]  /*11750*/  UMOV UR4, 0x400 ;  /* 0x0000040000047882 */ /* 0x000fc40000000000 */
[----:B---3--:R-:W-:-:S09]  /*11760*/  ULEA UR4, UR5, UR4, 0x18 ;  /* 0x0000000405047291 */ /* 0x008fd2000f8ec03f */
[----:B--2---:R-:W2:Y:S02]  /*11770*/  LDS.U8 R3, [UR4] ;  /* 0x00000004ff037984 */ /* 0x004ea40008000000 */
[----:B--2---:R-:W-:-:S13]  /*11780*/  ISETP.NE.AND P0, PT, R3, RZ, PT ;  /* 0x000000ff0300720c */ /* 0x004fda0003f05270 */
[----:B------:R-:W-:Y:S05]  /*11790*/  @!P0 EXIT ;  /* 0x000000000000894d */ /* 0x000fea0003800000 */
[----:B------:R-:W-:Y:S01]  /*117a0*/  ISETP.NE.AND P0, PT, RZ, UR7, PT ;  /* 0x00000007ff007c0c */ /* 0x000fe2000bf05270 */
        /* <DEDUP_REMOVED lines=8> */
[----:B------:R-:W-:Y:S01]  /*11830*/  CCTL.IVALL ;  /* 0x00000000ff00798f */ /* 0x000fe20002000000 */
[----:B------:R-:W-:Y:S01]  /*11840*/  ULDC.64 UR8, c[0x0][0x220] ;  /* 0x0000880000087ab9 */ /* 0x000fe20000000a00 */
[----:B------:R-:W-:Y:S01]  /*11850*/  ULDC UR4, c[0x0][0x218] ;  /* 0x0000860000047ab9 */ /* 0x000fe20000000800 */
[----:B------:R-:W-:Y:S01]  /*11860*/  IMAD.U32 R6, RZ, RZ, UR8 ;  /* 0x00000008ff067e24 */ /* 0x000fe2000f8e00ff */
[----:B------:R-:W-:Y:S01]  /*11870*/  BSSY B0, `(.L_x_195) ;  /* 0x0000049000007945 */ /* 0x000fe20003800000 */
[----:B0-----:R-:W-:-:S02]  /*11880*/  IMAD.U32 R11, RZ, RZ, UR9 ;  /* 0x00000009ff0b7e24 */ /* 0x001fc4000f8e00ff */
[----:B------:R-:W-:Y:S01]  /*11890*/  IMAD.U32 R3, RZ, RZ, UR4 ;  /* 0x00000004ff037e24 */ /* 0x000fe2000f8e00ff */
[----:B------:R-:W-:Y:S06]  /*118a0*/  @!P0 BRA `(.L_x_196) ;  /* 0x0000000000908947 */ /* 0x000fec0003800000 */
[----:B------:R-:W-:Y:S01]  /*118b0*/  ULDC UR4, c[0x0][0x0] ;  /* 0x0000000000047ab9 */ /* 0x000fe20000000800 */
[----:B------:R-:W-:Y:S01]  /*118c0*/  ULDC UR5, c[0x0][0x23c] ;  /* 0x00008f0000057ab9 */ /* 0x000fe20000000800 */
[----:B------:R-:W-:Y:S01]  /*118d0*/  IMAD R10, R0, UR4, R8 ;  /* 0x00000004000a7c24 */ /* 0x000fe2000f8e0208 */
[----:B------:R-:W-:-:S04]  /*118e0*/  ULDC UR6, c[0x0][0x23c] ;  /* 0x00008f0000067ab9 */ /* 0x000fc80000000800 */
[----:B------:R-:W-:-:S13]  /*118f0*/  ISETP.GE.U32.AND P0, PT, R10, UR5, PT ;  /* 0x000000050a007c0c */ /* 0x000fda000bf06070 */
[----:B------:R-:W-:Y:S05]  /*11900*/  @P0 BRA `(.L_x_197) ;  /* 0x0000000000fc0947 */ /* 0x000fea0003800000 */
[----:B------:R-:W-:Y:S01]  /*11910*/  ULDC UR5, c[0x0][0x10] ;  /* 0x0000040000057ab9 */ /* 0x000fe20000000800 */
[----:B------:R-:W0:Y:S01]  /*11920*/  LDC R19, c[0x0][0x4] ;  /* 0x00000100ff137b82 */ /* 0x000e220000000800 */
[----:B------:R-:W-:Y:S01]  /*11930*/  BSSY B1, `(.L_x_198) ;  /* 0x000001a000017945 */ /* 0x000fe20003800000 */
[----:B------:R-:W-:-:S06]  /*11940*/  IMAD R7, R7, UR5, RZ ;  /* 0x0000000507077c24 */ /* 0x000fcc000f8e02ff */
[----:B------:R-:W2:Y:S01]  /*11950*/  LDC.64 R12, c[0x0][0x618] ;  /* 0x00018600ff0c7b82 */ /* 0x000ea20000000a00 */
[----:B0-----:R-:W-:-:S07]  /*11960*/  IMAD R19, R19, UR4, RZ ;  /* 0x0000000413137c24 */ /* 0x001fce000f8e02ff */
.L_x_199:
[----:B------:R-:W-:-:S04]  /*11970*/  IMAD.IADD R17, R7, 0x1, R10 ;  /* 0x0000000107117824 */ /* 0x000fc800078e020a */
[----:B--2---:R-:W-:-:S05]  /*11980*/  IMAD.WIDE.U32 R16, R17, 0x10, R12 ;  /* 0x0000001011107825 */ /* 0x004fca00078e000c */
[----:B-1----:R-:W2:Y:S04]  /*11990*/  LDG.E R20, desc[UR36][R16.64] ;  /* 0x0000002410147981 */ /* 0x002ea8000c1e1900 */
[----:B------:R-:W3:Y:S01]  /*119a0*/  LDG.E.64 R14, desc[UR36][R16.64+0x8] ;  /* 0x00000824100e7981 */ /* 0x000ee2000c1e1b00 */
[----:B------:R-:W-:Y:S01]  /*119b0*/  FSETP.GTU.FTZ.AND P2, PT, |R3|, +INF , PT ;  /* 0x7f8000000300780b */ /* 0x000fe20003f5c200 */
[----:B------:R-:W-:-:S05]  /*119c0*/  IMAD.IADD R10, R19, 0x1, R10 ;  /* 0x00000001130a7824 */ /* 0x000fca00078e020a */
[----:B------:R-:W-:Y:S02]  /*119d0*/  ISETP.GE.U32.AND P5, PT, R10, UR6, PT ;  /* 0x000000060a007c0c */ /* 0x000fe4000bfa6070 */
[----:B--2---:R-:W-:-:S05]  /*119e0*/  FSETP.NEU.OR P4, PT, R3, R20, P2 ;  /* 0x000000140300720b */ /* 0x004fca000178d400 */
[----:B------:R-:W-:Y:S02]  /*119f0*/  @!P2 FSETP.GEU.FTZ.AND P3, PT, R3, R20, PT ;  /* 0x000000140300a20b */ /* 0x000fe40003f7e000 */
[----:B---3--:R-:W-:Y:S02]  /*11a00*/  @!P2 ISETP.GE.U32.AND P0, PT, R6, R14, PT ;  /* 0x0000000e0600a20c */ /* 0x008fe40003f06070 */
[----:B------:R-:W-:Y:S02]  /*11a10*/  @!P2 SEL R18, RZ, 0xffffffff, P3 ;  /* 0xffffffffff12a807 */ /* 0x000fe40001800000 */
[----:B------:R-:W-:Y:S02]  /*11a20*/  @!P2 ISETP.GE.AND.EX P0, PT, R11, R15, PT, P0 ;  /* 0x0000000f0b00a20c */ /* 0x000fe40003f06300 */
[----:B------:R-:W-:Y:S02]  /*11a30*/  @P2 FSETP.GTU.FTZ.AND P3, PT, |R20|, +INF , PT ;  /* 0x7f8000001400280b */ /* 0x000fe40003f7c200 */
[----:B------:R-:W-:-:S02]  /*11a40*/  @!P4 SEL R18, RZ, 0xffffffff, P0 ;  /* 0xffffffffff12c807 */ /* 0x000fc40000000000 */
[----:B------:R-:W-:Y:S02]  /*11a50*/  @P2 ISETP.LT.U32.AND P4, PT, R6, R14, PT ;  /* 0x0000000e0600220c */ /* 0x000fe40003f81070 */
[----:B------:R-:W-:-:S04]  /*11a60*/  @!P2 LOP3.LUT R18, R18, 0x1, RZ, 0xc0, !PT ;  /* 0x000000011212a812 */ /* 0x000fc800078ec0ff */
[----:B------:R-:W-:Y:S02]  /*11a70*/  @!P2 ISETP.EQ.U32.AND P0, PT, R18, 0x1, PT ;  /* 0x000000011200a80c */ /* 0x000fe40003f02070 */
[----:B------:R-:W-:-:S04]  /*11a80*/  @P2 ISETP.LT.OR.EX P0, PT, R11, R15, !P3, P4 ;  /* 0x0000000f0b00220c */ /* 0x000fc80005f01740 */
[----:B------:R-:W-:Y:S02]  /*11a90*/  SEL R6, R6, R14, P0 ;  /* 0x0000000e06067207 */ /* 0x000fe40000000000 */
[----:B------:R-:W-:Y:S02]  /*11aa0*/  SEL R11, R11, R15, P0 ;  /* 0x0000000f0b0b7207 */ /* 0x000fe40000000000 */
[----:B------:R-:W-:Y:S01]  /*11ab0*/  FSEL R3, R3, R20, P0 ;  /* 0x0000001403037208 */ /* 0x000fe20000000000 */
[----:B------:R-:W-:Y:S06]  /*11ac0*/  @!P5 BRA `(.L_x_199) ;  /* 0xfffffffc00a8d947 */ /* 0x000fec000383ffff */
[----:B------:R-:W-:Y:S05]  /*11ad0*/  BSYNC B1 ;  /* 0x0000000000017941 */ /* 0x000fea0003800000 */
.L_x_198:
[----:B------:R-:W-:Y:S05]  /*11ae0*/  BRA `(.L_x_197) ;  /* 0x0000000000847947 */ /* 0x000fea0003800000 */
.L_x_196:
[----:B------:R-:W-:Y:S01]  /*11af0*/  ULDC UR4, c[0x0][0x23c] ;  /* 0x00008f0000047ab9 */ /* 0x000fe20000000800 */
[----:B------:R-:W-:Y:S01]  /*11b00*/  ULDC UR5, c[0x0][0x23c] ;  /* 0x00008f0000057ab9 */ /* 0x000fe20000000800 */
[----:B------:R-:W-:-:S13]  /*11b10*/  ISETP.GE.U32.AND P0, PT, R0, UR4, PT ;  /* 0x0000000400007c0c */ /* 0x000fda000bf06070 */
[----:B------:R-:W-:Y:S05]  /*11b20*/  @P0 BRA `(.L_x_197) ;  /* 0x0000000000740947 */ /* 0x000fea0003800000 */
[----:B------:R-:W-:Y:S01]  /*11b30*/  ULDC UR4, c[0x0][0x10] ;  /* 0x0000040000047ab9 */ /* 0x000fe20000000800 */
[----:B------:R-:W0:Y:S01]  /*11b40*/  LDC R19, c[0x0][RZ] ;  /* 0x00000000ff137b82 */ /* 0x000e220000000800 */
[----:B------:R-:W-:Y:S01]  /*11b50*/  MOV R10, R0 ;  /* 0x00000000000a7202 */ /* 0x000fe20000000f00 */
[----:B------:R-:W-:-:S06]  /*11b60*/  IMAD R7, R7, UR4, RZ ;  /* 0x0000000407077c24 */ /* 0x000fcc000f8e02ff */
[----:B------:R-:W2:Y:S08]  /*11b70*/  LDC.64 R12, c[0x0][0x618] ;  /* 0x00018600ff0c7b82 */ /* 0x000eb00000000a00 */
[----:B-1----:R-:W1:Y:S02]  /*11b80*/  LDC R21, c[0x0][0x4] ;  /* 0x00000100ff157b82 */ /* 0x002e640000000800 */
.L_x_200:
[----:B------:R-:W-:-:S04]  /*11b90*/  IMAD.IADD R15, R7, 0x1, R10 ;  /* 0x00000001070f7824 */ /* 0x000fc800078e020a */
[----:B0-----:R-:W-:-:S04]  /*11ba0*/  IMAD R15, R15, R19, R8 ;  /* 0x000000130f0f7224 */ /* 0x001fc800078e0208 */
[----:B--2---:R-:W-:-:S05]  /*11bb0*/  IMAD.WIDE.U32 R16, R15, 0x10, R12 ;  /* 0x000000100f107825 */ /* 0x004fca00078e000c */
[----:B------:R-:W2:Y:S04]  /*11bc0*/  LDG.E R20, desc[UR36][R16.64] ;  /* 0x0000002410147981 */ /* 0x000ea8000c1e1900 */
[----:B------:R-:W3:Y:S01]  /*11bd0*/  LDG.E.64 R14, desc[UR36][R16.64+0x8] ;  /* 0x00000824100e7981 */ /* 0x000ee2000c1e1b00 */
[----:B------:R-:W-:Y:S01]  /*11be0*/  FSETP.GTU.FTZ.AND P2, PT, |R3|, +INF , PT ;  /* 0x7f8000000300780b */ /* 0x000fe20003f5c200 */
[----:B-1----:R-:W-:-:S05]  /*11bf0*/  IMAD.IADD R10, R21, 0x1, R10 ;  /* 0x00000001150a7824 */ /* 0x002fca00078e020a */
        /* <DEDUP_REMOVED lines=16> */
.L_x_197:
[----:B------:R-:W-:Y:S05]  /*11d00*/  BSYNC B0 ;  /* 0x0000000000007941 */ /* 0x000fea0003800000 */
.L_x_195:
[----:B------:R-:W0:Y:S01]  /*11d10*/  S2UR UR5, SR_CgaCtaId ;  /* 0x00000000000579c3 */ /* 0x000e220000008800 */
[----:B------:R-:W-:Y:S01]  /*11d20*/  UMOV UR4, 0x400 ;  /* 0x0000040000047882 */ /* 0x000fe20000000000 */
[----:B------:R-:W-:Y:S01]  /*11d30*/  IMAD.MOV.U32 R12, RZ, RZ, R6 ;  /* 0x000000ffff0c7224 */ /* 0x000fe200078e0006 */
[----:B------:R-:W-:Y:S01]  /*11d40*/  UIADD3 UR4, UR4, 0x10, URZ ;  /* 0x0000001004047890 */ /* 0x000fe2000fffe03f */
[----:B------:R-:W-:-:S04]  /*11d50*/  IMAD.MOV.U32 R13, RZ, RZ, R11 ;  /* 0x000000ffff0d7224 */ /* 0x000fc800078e000b */
[----:B------:R-:W2:Y:S01]  /*11d60*/  LDC R7, c[0x0][RZ] ;  /* 0x00000000ff077b82 */ /* 0x000ea20000000800 */
[----:B------:R-:W-:Y:S01]  /*11d70*/  ULDC UR6, c[0x0][0x4] ;  /* 0x0000010000067ab9 */ /* 0x000fe20000000800 */
[----:B0-----:R-:W-:Y:S02]  /*11d80*/  ULEA UR4, UR5, UR4, 0x18 ;  /* 0x0000000405047291 */ /* 0x001fe4000f8ec03f */
[----:B------:R-:W-:Y:S01]  /*11d90*/  USHF.R.U32.HI UR5, URZ, 0x1, UR6 ;  /* 0x000000013f057899 */ /* 0x000fe20008011606 */
[----:B--2---:R-:W-:-:S05]  /*11da0*/  IMAD R10, R0, R7, R8 ;  /* 0x00000007000a7224 */ /* 0x004fca00078e0208 */
[----:B------:R-:W-:Y:S02]  /*11db0*/  ISETP.NE.AND P0, PT, RZ, UR5, PT ;  /* 0x00000005ff007c0c */ /* 0x000fe4000bf05270 */
[----:B------:R-:W-:-:S05]  /*11dc0*/  LEA R10, R10, UR4, 0x4 ;  /* 0x000000040a0a7c11 */ /* 0x000fca000f8e20ff */
[----:B------:R0:W-:Y:S04]  /*11dd0*/  STS.64 [R10+0x8], R12 ;  /* 0x0000080c0a007388 */ /* 0x0001e80000000a00 */
[----:B------:R0:W-:Y:S02]  /*11de0*/  STS [R10], R3 ;  /* 0x000000030a007388 */ /* 0x0001e40000000800 */
[----:B------:R-:W-:Y:S05]  /*11df0*/  @!P0 BRA `(.L_x_201) ;  /* 0x0000000000988947 */ /* 0x000fea0003800000 */
[----:B------:R-:W-:-:S07]  /*11e00*/  IMAD.U32 R15, RZ, RZ, UR5 ;  /* 0x00000005ff0f7e24 */ /* 0x000fce000f8e00ff */
.L_x_207:
[----:B0-2---:R-:W-:Y:S01]  /*11e10*/  IADD3 R12, R0, R15, RZ ;  /* 0x0000000f000c7210 */ /* 0x005fe20007ffe0ff */
[----:B------:R-:W-:Y:S03]  /*11e20*/  BAR.SYNC.DEFER_BLOCKING 0x0 ;  /* 0x0000000000007b1d */ /* 0x000fe60000010000 */
[----:B------:R-:W-:-:S03]  /*11e30*/  ISETP.GE.U32.AND P0, PT, R12, UR6, PT ;  /* 0x000000060c007c0c */ /* 0x000fc6000bf06070 */
[----:B------:R-:W-:Y:S01]  /*11e40*/  BSSY B0, `(.L_x_202) ;  /* 0x000001e000007945 */ /* 0x000fe20003800000 */
[----:B------:R-:W-:-:S13]  /*11e50*/  ISETP.GE.U32.OR P0, PT, R0, R15, P0 ;  /* 0x0000000f0000720c */ /* 0x000fda0000706470 */
[----:B------:R-:W-:Y:S05]  /*11e60*/  @P0 BRA `(.L_x_203) ;  /* 0x00000000006c0947 */ /* 0x000fea0003800000 */
[----:B------:R-:W-:Y:S01]  /*11e70*/  IMAD R12, R12, R7, R8 ;  /* 0x000000070c0c7224 */ /* 0x000fe200078e0208 */
[----:B------:R-:W-:Y:S01]  /*11e80*/  FSETP.GTU.FTZ.AND P0, PT, |R3|, +INF , PT ;  /* 0x7f8000000300780b */ /* 0x000fe20003f1c200 */
[----:B------:R-:W-:Y:S03]  /*11e90*/  BSSY B1, `(.L_x_204) ;  /* 0x0000011000017945 */ /* 0x000fe60003800000 */
[----:B------:R-:W-:-:S05]  /*11ea0*/  LEA R14, R12, UR4, 0x4 ;  /* 0x000000040c0e7c11 */ /* 0x000fca000f8e20ff */
[----:B------:R0:W2:Y:S04]  /*11eb0*/  LDS R16, [R14] ;  /* 0x000000000e107984 */ /* 0x0000a80000000800 */
[----:B------:R0:W3:Y:S01]  /*11ec0*/  LDS.64 R12, [R14+0x8] ;  /* 0x000008000e0c7984 */ /* 0x0000e20000000a00 */
        /* <DEDUP_REMOVED lines=10> */
.L_x_205:
[----:B--2---:R-:W-:Y:S02]  /*11f70*/  FSETP.GTU.FTZ.AND P0, PT, |R16|, +INF , PT ;  /* 0x7f8000001000780b */ /* 0x004fe40003f1c200 */
[----:B---3--:R-:W-:-:S04]  /*11f80*/  ISETP.LT.U32.AND P2, PT, R6, R12, PT ;  /* 0x0000000c0600720c */ /* 0x008fc80003f41070 */
[----:B------:R-:W-:-:S13]  /*11f90*/  ISETP.LT.OR.EX P0, PT, R11, R13, !P0, P2 ;  /* 0x0000000d0b00720c */ /* 0x000fda0004701720 */
.L_x_206:
[----:B------:R-:W-:Y:S05]  /*11fa0*/  BSYNC B1 ;  /* 0x0000000000017941 */ /* 0x000fea0003800000 */
.L_x_204:
[----:B------:R-:W-:Y:S02]  /*11fb0*/  SEL R6, R6, R12, P0 ;  /* 0x0000000c06067207 */ /* 0x000fe40000000000 */
[----:B------:R-:W-:Y:S02]  /*11fc0*/  SEL R11, R11, R13, P0 ;  /* 0x0000000d0b0b7207 */ /* 0x000fe40000000000 */
[----:B------:R-:W-:Y:S01]  /*11fd0*/  FSEL R3, R3, R16, P0 ;  /* 0x0000001003037208 */ /* 0x000fe20000000000 */
[----:B------:R-:W-:Y:S02]  /*11fe0*/  IMAD.MOV.U32 R12, RZ, RZ, R6 ;  /* 0x000000ffff0c7224 */ /* 0x000fe400078e0006 */
[----:B------:R-:W-:Y:S02]  /*11ff0*/  IMAD.MOV.U32 R13, RZ, RZ, R11 ;  /* 0x000000ffff0d7224 */ /* 0x000fe400078e000b */
[----:B------:R2:W-:Y:S04]  /*12000*/  STS [R10], R3 ;  /* 0x000000030a007388 */ /* 0x0005e80000000800 */
[----:B------:R2:W-:Y:S02]  /*12010*/  STS.64 [R10+0x8], R12 ;  /* 0x0000080c0a007388 */ /* 0x0005e40000000a00 */
.L_x_203:
[----:B------:R-:W-:Y:S05]  /*12020*/  BSYNC B0 ;  /* 0x0000000000007941 */ /* 0x000fea0003800000 */
.L_x_202:
[----:B------:R-:W-:Y:S02]  /*12030*/  ISETP.GT.AND P0, PT, R15, 0x1, PT ;  /* 0x000000010f00780c */ /* 0x000fe40003f04270 */
[----:B------:R-:W-:-:S11]  /*12040*/  SHF.R.S32.HI R15, RZ, 0x1, R15 ;  /* 0x00000001ff0f7819 */ /* 0x000fd6000001140f */
[----:B------:R-:W-:Y:S05]  /*12050*/  @P0 BRA `(.L_x_207) ;  /* 0xfffffffc006c0947 */ /* 0x000fea000383ffff */
.L_x_201:
[----:B------:R-:W-:Y:S02]  /*12060*/  ULDC UR4, c[0x0][0x240] ;  /* 0x0000900000047ab9 */ /* 0x000fe40000000800 */
[----:B------:R-:W-:-:S13]  /*12070*/  ISETP.NE.AND P0, PT, RZ, UR4, PT ;  /* 0x00000004ff007c0c */ /* 0x000fda000bf05270 */
[----:B------:R-:W-:Y:S05]  /*12080*/  @!P0 BRA `(.L_x_208) ;  /* 0x0000000400388947 */ /* 0x000fea0003800000 */
[----:B------:R-:W-:Y:S01]  /*12090*/  ISETP.GT.AND P0, PT, R7, 0x20, PT ;  /* 0x000000200700780c */ /* 0x000fe20003f04270 */
[----:B------:R-:W-:-:S12]  /*120a0*/  IMAD.MOV.U32 R0, RZ, RZ, R7 ;  /* 0x000000ffff007224 */ /* 0x000fd800078e0007 */
[----:B------:R-:W-:Y:S05]  /*120b0*/  @!P0 BRA `(.L_x_209) ;  /* 0x0000000000b88947 */ /* 0x000fea0003800000 */
[----:B0-2---:R-:W-:Y:S01]  /*120c0*/  IMAD.MOV.U32 R12, RZ, RZ, R6 ;  /* 0x000000ffff0c7224 */ /* 0x005fe200078e0006 */
[----:B------:R-:W-:Y:S01]  /*120d0*/  LEA.HI R0, R7, R7, RZ, 0x1 ;  /* 0x0000000707007211 */ /* 0x000fe200078f08ff */
[----:B------:R-:W-:Y:S01]  /*120e0*/  IMAD.MOV.U32 R13, RZ, RZ, R11 ;  /* 0x000000ffff0d7224 */ /* 0x000fe200078e000b */
[----:B------:R3:W-:Y:S02]  /*120f0*/  STS [R10], R3 ;  /* 0x000000030a007388 */ /* 0x0007e40000000800 */
[----:B------:R-:W-:Y:S01]  /*12100*/  SHF.R.S32.HI R14, RZ, 0x1, R0 ;  /* 0x00000001ff0e7819 */ /* 0x000fe20000011400 */
[----:B------:R-:W-:Y:S01]  /*12110*/  HFMA2.MMA R0, -RZ, RZ, 0, 1.9073486328125e-06 ;  /* 0x00000020ff007435 */ /* 0x000fe200000001ff */
[----:B------:R3:W-:Y:S02]  /*12120*/  STS.64 [R10+0x8], R12 ;  /* 0x0000080c0a007388 */ /* 0x0007e40000000a00 */
[----:B------:R-:W-:-:S13]  /*12130*/  ISETP.GE.AND P0, PT, R14, 0x20, PT ;  /* 0x000000200e00780c */ /* 0x000fda0003f06270 */
[----:B---3--:R-:W-:Y:S05]  /*12140*/  @!P0 BRA `(.L_x_209) ;  /* 0x0000000000948947 */ /* 0x008fea0003800000 */
.L_x_215:
[----:B0-----:R-:W-:Y:S01]  /*12150*/  IMAD.IADD R0, R8, 0x1, R14 ;  /* 0x0000000108007824 */ /* 0x001fe200078e020e */
[----:B------:R-:W-:Y:S04]  /*12160*/  BAR.SYNC.DEFER_BLOCKING 0x0 ;  /* 0x0000000000007b1d */ /* 0x000fe80000010000 */
[----:B------:R-:W-:Y:S02]  /*12170*/  ISETP.GE.U32.AND P0, PT, R0, R7, PT ;  /* 0x000000070000720c */ /* 0x000fe40003f06070 */
[----:B------:R-:W-:Y:S02]  /*12180*/  BSSY B0, `(.L_x_210) ;  /* 0x000001d000007945 */ /* 0x000fe40003800000 */
[----:B------:R-:W-:-:S13]  /*12190*/  ISETP.GE.U32.OR P0, PT, R8, R14, P0 ;  /* 0x0000000e0800720c */ /* 0x000fda0000706470 */
[----:B--2---:R-:W-:Y:S05]  /*121a0*/  @P0 BRA `(.L_x_211) ;  /* 0x0000000000680947 */ /* 0x004fea0003800000 */
        /* <DEDUP_REMOVED lines=15> */
.L_x_213:
[----:B--2---:R-:W-:Y:S02]  /*122a0*/  FSETP.GTU.FTZ.AND P0, PT, |R16|, +INF , PT ;  /* 0x7f8000001000780b */ /* 0x004fe40003f1c200 */
[----:B---3--:R-:W-:-:S04]  /*122b0*/  ISETP.LT.U32.AND P2, PT, R6, R12, PT ;  /* 0x0000000c0600720c */ /* 0x008fc80003f41070 */
[----:B------:R-:W-:-:S13]  /*122c0*/  ISETP.LT.OR.EX P0, PT, R11, R13, !P0, P2 ;  /* 0x0000000d0b00720c */ /* 0x000fda0004701720 */
.L_x_214:
[----:B------:R-:W-:Y:S05]  /*122d0*/  BSYNC B1 ;  /* 0x0000000000017941 */ /* 0x000fea0003800000 */
.L_x_212:
[----:B------:R-:W-:Y:S02]  /*122e0*/  SEL R6, R6, R12, P0 ;  /* 0x0000000c06067207 */ /* 0x000fe40000000000 */
[----:B------:R-:W-:Y:S02]  /*122f0*/  SEL R11, R11, R13, P0 ;  /* 0x0000000d0b0b7207 */ /* 0x000fe40000000000 */
[----:B------:R-:W-:Y:S01]  /*12300*/  FSEL R3, R3, R16, P0 ;  /* 0x0000001003037208 */ /* 0x000fe20000000000 */
[----:B------:R-:W-:Y:S02]  /*12310*/  IMAD.MOV.U32 R12, RZ, RZ, R6 ;  /* 0x000000ffff0c7224 */ /* 0x000fe400078e0006 */
[----:B------:R-:W-:Y:S02]  /*12320*/  IMAD.MOV.U32 R13, RZ, RZ, R11 ;  /* 0x000000ffff0d7224 */ /* 0x000fe400078e000b */
[----:B------:R2:W-:Y:S04]  /*12330*/  STS [R10], R3 ;  /* 0x000000030a007388 */ /* 0x0005e80000000800 */
[----:B------:R2:W-:Y:S02]  /*12340*/  STS.64 [R10+0x8], R12 ;  /* 0x0000080c0a007388 */ /* 0x0005e40000000a00 */
.L_x_211:
[----:B------:R-:W-:Y:S05]  /*12350*/  BSYNC B0 ;  /* 0x0000000000007941 */ /* 0x000fea0003800000 */
.L_x_210:
[----:B------:R-:W-:-:S04]  /*12360*/  SHF.R.S32.HI R14, RZ, 0x1, R14 ;  /* 0x00000001ff0e7819 */ /* 0x000fc8000001140e */
[----:B------:R-:W-:-:S13]  /*12370*/  ISETP.GE.AND P0, PT, R14, 0x20, PT ;  /* 0x000000200e00780c */ /* 0x000fda0003f06270 */
[----:B------:R-:W-:Y:S05]  /*12380*/  @P0 BRA `(.L_x_215) ;  /* 0xfffffffc00700947 */ /* 0x000fea000383ffff */
[----:B0-----:R-:W-:-:S07]  /*12390*/  IMAD.MOV.U32 R0, RZ, RZ, 0x20 ;  /* 0x00000020ff007424 */ /* 0x001fce00078e00ff */
.L_x_209:
[----:B------:R-:W-:Y:S01]  /*123a0*/  BAR.SYNC.DEFER_BLOCKING 0x0 ;  /* 0x0000000000007b1d */ /* 0x000fe20000010000 */
[----:B------:R-:W-:-:S13]  /*123b0*/  ISETP.GE.AND P0, PT, R0, 0x2, PT ;  /* 0x000000020000780c */ /* 0x000fda0003f06270 */
[----:B------:R-:W-:Y:S05]  /*123c0*/  @!P0 BRA `(.L_x_208) ;  /* 0x0000000000688947 */ /* 0x000fea0003800000 */
[----:B------:R-:W-:-:S07]  /*123d0*/  MOV R7, 0x1 ;  /* 0x0000000100077802 */ /* 0x000fce0000000f00 */
.L_x_219:
[----:B------:R-:W-:Y:S01]  /*123e0*/  FSETP.GTU.FTZ.AND P0, PT, |R3|, +INF , PT ;  /* 0x7f8000000300780b */ /* 0x000fe20003f1c200 */
[----:B0-2---:R0:W2:Y:S01]  /*123f0*/  SHFL.DOWN PT, R10, R3, R7, 0x1f ;  /* 0x08001f07030a7589 */ /* 0x0050a200000e0000 */
        /* <DEDUP_REMOVED lines=13> */
.L_x_217:
[----:B--2---:R-:W-:Y:S02]  /*124d0*/  FSETP.GTU.FTZ.AND P0, PT, |R10|, +INF , PT ;  /* 0x7f8000000a00780b */ /* 0x004fe40003f1c200 */
[----:B----4-:R-:W-:-:S04]  /*124e0*/  ISETP.LT.U32.AND P2, PT, R6, R13, PT ;  /* 0x0000000d0600720c */ /* 0x010fc80003f41070 */
[----:B---3--:R-:W-:-:S13]  /*124f0*/  ISETP.LT.OR.EX P0, PT, R11, R12, !P0, P2 ;  /* 0x0000000c0b00720c */ /* 0x008fda0004701720 */
.L_x_218:
[----:B------:R-:W-:Y:S05]  /*12500*/  BSYNC B0 ;  /* 0x0000000000007941 */ /* 0x000fea0003800000 */
.L_x_216:
[----:B0-----:R-:W-:Y:S01]  /*12510*/  IMAD.SHL.U32 R7, R7, 0x2, RZ ;  /* 0x0000000207077824 */ /* 0x001fe200078e00ff */
[----:B------:R-:W-:Y:S02]  /*12520*/  FSEL R3, R3, R10, P0 ;  /* 0x0000000a03037208 */ /* 0x000fe40000000000 */
[----:B------:R-:W-:Y:S02]  /*12530*/  SEL R6, R6, R13, P0 ;  /* 0x0000000d06067207 */ /* 0x000fe40000000000 */
[----:B------:R-:W-:Y:S02]  /*12540*/  ISETP.GE.AND P2, PT, R7, R0, PT ;  /* 0x000000000700720c */ /* 0x000fe40003f46270 */
[----:B------:R-:W-:-:S11]  /*12550*/  SEL R11, R11, R12, P0 ;  /* 0x0000000c0b0b7207 */ /* 0x000fd60000000000 */
[----:B------:R-:W-:Y:S05]  /*12560*/  @!P2 BRA `(.L_x_219) ;  /* 0xfffffffc009ca947 */ /* 0x000fea000383ffff */
.L_x_208:
[----:B------:R-:W-:Y:S05]  /*12570*/  @!P1 EXIT ;  /* 0x000000000000994d */ /* 0x000fea0003800000 */
[----:B0-2---:R-:W0:Y:S01]  /*12580*/  LDC.64 R12, c[0x0][0x628] ;  /* 0x00018a00ff0c7b82 */ /* 0x005e220000000a00 */
[----:B------:R-:W-:Y:S01]  /*12590*/  ISETP.NE.U32.AND P0, PT, R4, RZ, PT ;  /* 0x000000ff0400720c */ /* 0x000fe20003f05070 */
[----:B------:R-:W-:Y:S02]  /*125a0*/  ULDC.U8 UR4, c[0x0][0x630] ;  /* 0x00018c0000047ab9 */ /* 0x000fe40000000000 */
[----:B------:R-:W-:Y:S02]  /*125b0*/  ISETP.NE.AND P2, PT, RZ, UR4, PT ;  /* 0x00000004ff007c0c */ /* 0x000fe4000bf45270 */
[----:B------:R-:W-:Y:S02]  /*125c0*/  ISETP.NE.AND.EX P0, PT, R9, RZ, PT, P0 ;  /* 0x000000ff0900720c */ /* 0x000fe40003f05300 */
[----:B0-----:R-:W-:Y:S02]  /*125d0*/  SEL R7, R12, RZ, P2 ;  /* 0x000000ff0c077207 */ /* 0x001fe40001000000 */
[----:B------:R-:W-:-:S02]  /*125e0*/  SEL R0, R13, RZ, P2 ;  /* 0x000000ff0d007207 */ /* 0x000fc40001000000 */
[----:B------:R-:W-:-:S05]  /*125f0*/  IADD3 R16, P1, R6, R7, RZ ;  /* 0x0000000706107210 */ /* 0x000fca0007f3e0ff */
[----:B------:R-:W-:Y:S02]  /*12600*/  IMAD.X R17, R11, 0x1, R0, P1 ;  /* 0x000000010b117824 */ /* 0x000fe400008e0600 */
[----:B------:R-:W-:Y:S06]  /*12610*/  @!P0 BRA `(.L_x_220) ;  /* 0x0000000000c08947 */ /* 0x000fec0003800000 */
[----:B------:R-:W-:Y:S02]  /*12620*/  ULDC.U8 UR4, c[0x0][0x631] ;  /* 0x00018c4000047ab9 */ /* 0x000fe40000000000 */
[----:B------:R-:W-:Y:S01]  /*12630*/  ISETP.NE.AND P1, PT, RZ, UR4, PT ;  /* 0x00000004ff007c0c */ /* 0x000fe2000bf25270 */
[----:B------:R-:W-:-:S12]  /*12640*/  @!P2 BRA `(.L_x_221) ;  /* 0x000000000044a947 */ /* 0x000fd80003800000 */
[----:B------:R-:W2:Y:S04]  /*12650*/  LDG.E R8, desc[UR36][R4.64] ;  /* 0x0000002404087981 */ /* 0x000ea8000c1e1900 */
[----:B------:R-:W3:Y:S01]  /*12660*/  LDG.E.64 R6, desc[UR36][R4.64+0x8] ;  /* 0x0000082404067981 */ /* 0x000ee2000c1e1b00 */
[----:B--2---:R-:W-:-:S04]  /*12670*/  FSETP.GTU.FTZ.AND P2, PT, |R8|, +INF , PT ;  /* 0x7f8000000800780b */ /* 0x004fc80003f5c200 */
[----:B------:R-:W-:-:S09]  /*12680*/  FSETP.NEU.OR P4, PT, R8, R3, P2 ;  /* 0x000000030800720b */ /* 0x000fd2000178d400 */
[----:B---3--:R-:W-:Y:S02]  /*12690*/  @!P2 ISETP.GE.U32.AND P0, PT, R6, R16, PT ;  /* 0x000000100600a20c */ /* 0x008fe40003f06070 */
[----:B------:R-:W-:Y:S02]  /*126a0*/  @!P2 FSETP.GEU.FTZ.AND P3, PT, R8, R3, PT ;  /* 0x000000030800a20b */ /* 0x000fe40003f7e000 */
[----:B------:R-:W-:Y:S02]  /*126b0*/  @!P2 ISETP.GE.AND.EX P0, PT, R7, R17, PT, P0 ;  /* 0x000000110700a20c */ /* 0x000fe40003f06300 */
[----:B------:R-:W-:Y:S02]  /*126c0*/  @!P2 SEL R0, RZ, 0xffffffff, P3 ;  /* 0xffffffffff00a807 */ /* 0x000fe40001800000 */
[----:B------:R-:W-:Y:S02]  /*126d0*/  @!P4 SEL R0, RZ, 0xffffffff, P0 ;  /* 0xffffffffff00c807 */ /* 0x000fe40000000000 */
[----:B------:R-:W-:-:S02]  /*126e0*/  @P2 FSETP.GTU.FTZ.AND P4, PT, |R3|, +INF , PT ;  /* 0x7f8000000300280b */ /* 0x000fc40003f9c200 */
[----:B------:R-:W-:Y:S02]  /*126f0*/  @!P2 LOP3.LUT R0, R0, 0x1, RZ, 0xc0, !PT ;  /* 0x000000010000a812 */ /* 0x000fe400078ec0ff */
[----:B------:R-:W-:Y:S02]  /*12700*/  @P2 ISETP.LT.U32.AND P3, PT, R6, R16, PT ;  /* 0x000000100600220c */ /* 0x000fe40003f61070 */
[----:B------:R-:W-:Y:S02]  /*12710*/  @!P2 ISETP.EQ.U32.AND P0, PT, R0, 0x1, PT ;  /* 0x000000010000a80c */ /* 0x000fe40003f02070 */
[----:B------:R-:W-:-:S04]  /*12720*/  @P2 ISETP.LT.OR.EX P0, PT, R7, R17, !P4, P3 ;  /* 0x000000110700220c */ /* 0x000fc80006701730 */
[----:B------:R-:W-:Y:S02]  /*12730*/  SEL R16, R6, R16, P0 ;  /* 0x0000001006107207 */ /* 0x000fe40000000000 */
[----:B------:R-:W-:Y:S02]  /*12740*/  SEL R17, R7, R17, P0 ;  /* 0x0000001107117207 */ /* 0x000fe40000000000 */
[----:B------:R-:W-:-:S07]  /*12750*/  FSEL R3, R8, R3, P0 ;  /* 0x0000000308037208 */ /* 0x000fce0000000000 */
.L_x_221:
[----:B------:R-:W-:Y:S05]  /*12760*/  @!P1 BRA `(.L_x_222) ;  /* 0x0000000000609947 */ /* 0x000fea0003800000 */
[----:B------:R-:W0:Y:S02]  /*12770*/  LDC R0, c[0x0][0x634] ;  /* 0x00018d00ff007b82 */ /* 0x000e240000000800 */
[----:B0-----:R-:W-:-:S13]  /*12780*/  ISETP.NE.AND P0, PT, R0, 0x1, PT ;  /* 0x000000010000780c */ /* 0x001fda0003f05270 */
[----:B------:R-:W-:Y:S05]  /*12790*/  @!P0 BRA `(.L_x_223) ;  /* 0x0000000000408947 */ /* 0x000fea0003800000 */
[----:B------:R-:W-:Y:S01]  /*127a0*/  MOV R14, 0x0 ;  /* 0x00000000000e7802 */ /* 0x000fe20000000f00 */
[----:B------:R-:W-:Y:S01]  /*127b0*/  ULDC.64 UR4, c[0x4][0x3d8] ;  /* 0x0100f60000047ab9 */ /* 0x000fe20000000a00 */
[----:B------:R-:W-:Y:S01]  /*127c0*/  ULDC.64 UR6, c[0x4][0x2a0] ;  /* 0x0100a80000067ab9 */ /* 0x000fe20000000a00 */
[----:B------:R-:W-:Y:S02]  /*127d0*/  IMAD.U32 R4, RZ, RZ, UR4 ;  /* 0x00000004ff047e24 */ /* 0x000fe4000f8e00ff */
[----:B------:R-:W-:Y:S01]  /*127e0*/  IMAD.U32 R5, RZ, RZ, UR5 ;  /* 0x00000005ff057e24 */ /* 0x000fe2000f8e00ff */
[----:B------:R-:W0:Y:S01]  /*127f0*/  LDC.64 R14, c[0x4][R14] ;  /* 0x010000000e0e7b82 */ /* 0x000e220000000a00 */
[----:B------:R-:W-:Y:S01]  /*12800*/  ULDC.64 UR4, c[0x4][0x3c0] ;  /* 0x0100f00000047ab9 */ /* 0x000fe20000000a00 */
[----:B------:R-:W-:Y:S01]  /*12810*/  IMAD.U32 R10, RZ, RZ, UR6 ;  /* 0x00000006ff0a7e24 */ /* 0x000fe2000f8e00ff */
[----:B------:R-:W-:Y:S01]  /*12820*/  MOV R7, UR5 ;  /* 0x0000000500077c02 */ /* 0x000fe20008000f00 */
[----:B------:R-:W-:-:S02]  /*12830*/  IMAD.U32 R6, RZ, RZ, UR4 ;  /* 0x00000004ff067e24 */ /* 0x000fc4000f8e00ff */
[----:B------:R-:W-:Y:S02]  /*12840*/  IMAD.U32 R11, RZ, RZ, UR7 ;  /* 0x00000007ff0b7e24 */ /* 0x000fe4000f8e00ff */
[----:B------:R-:W-:Y:S02]  /*12850*/  IMAD.MOV.U32 R8, RZ, RZ, 0x2ef ;  /* 0x000002efff087424 */ /* 0x000fe400078e00ff */
[----:B------:R-:W-:Y:S02]  /*12860*/  IMAD.MOV.U32 R12, RZ, RZ, 0x1 ;  /* 0x00000001ff0c7424 */ /* 0x000fe400078e00ff */
[----:B------:R-:W-:-:S07]  /*12870*/  IMAD.MOV.U32 R13, RZ, RZ, RZ ;  /* 0x000000ffff0d7224 */ /* 0x000fce00078e00ff */
[----:B-1----:R-:W-:-:S07]  /*12880*/  LEPC R20, `(.L_x_223) ;  /* 0x000000001014794e */ /* 0x002fce0000000000 */
[----:B0-----:R-:W-:Y:S05]  /*12890*/  CALL.ABS.NOINC R14 ;  /* 0x000000000e007343 */ /* 0x001fea0003c00000 */
.L_x_223:
[----:B------:R-:W-:Y:S02]  /*128a0*/  ULDC.64 UR4, c[0x0][0x600] ;  /* 0x0001800000047ab9 */ /* 0x000fe40000000a00 */
[----:B------:R-:W-:-:S04]  /*128b0*/  IADD3 R2, P0, R2, UR4, RZ ;  /* 0x0000000402027c10 */ /* 0x000fc8000ff1e0ff */
[----:B------:R-:W-:-:S05]  /*128c0*/  IADD3.X R3, RZ, UR5, RZ, P0, !PT ;  /* 0x00000005ff037c10 */ /* 0x000fca00087fe4ff */
[----:B------:R-:W-:Y:S01]  /*128d0*/  STG.E.64 desc[UR36][R2.64], R16 ;  /* 0x0000001002007986 */ /* 0x000fe2000c101b24 */
[----:B------:R-:W-:Y:S05]  /*128e0*/  EXIT ;  /* 0x000000000000794d */ /* 0x000fea0003800000 */
.L_x_222:
[----:B------:R-:W-:Y:S04]  /*128f0*/  STG.E.64 desc[UR36][R4.64+0x8], R16 ;  /* 0x0000081004007986 */ /* 0x000fe8000c101b24 */
[----:B------:R-:W-:Y:S01]  /*12900*/  STG.E desc[UR36][R4.64], R3 ;  /* 0x0000000304007986 */ /* 0x000fe2000c101924 */
[----:B------:R-:W-:Y:S05]  /*12910*/  EXIT ;  /* 0x000000000000794d */ /* 0x000fea0003800000 */
.L_x_220:
[----:B------:R-:W-:Y:S05]  /*12920*/  @!P2 BRA `(.L_x_224) ;  /* 0x000000000044a947 */ /* 0x000fea0003800000 */
[----:B------:R-:W-:Y:S01]  /*12930*/  MOV R0, 0x0 ;  /* 0x0000000000007802 */ /* 0x000fe20000000f00 */
[----:B------:R-:W-:Y:S01]  /*12940*/  ULDC.64 UR4, c[0x4][0x3c8] ;  /* 0x0100f20000047ab9 */ /* 0x000fe20000000a00 */
[----:B------:R-:W-:Y:S01]  /*12950*/  ULDC.64 UR6, c[0x4][0x3c0] ;  /* 0x0100f00000067ab9 */ /* 0x000fe20000000a00 */
[----:B------:R-:W-:Y:S01]  /*12960*/  IMAD.U32 R4, RZ, RZ, UR4 ;  /* 0x00000004ff047e24 */ /* 0x000fe2000f8e00ff */
[----:B------:R0:W2:Y:S01]  /*12970*/  LDC.64 R14, c[0x4][R0] ;  /* 0x01000000000e7b82 */ /* 0x0000a20000000a00 */
[----:B------:R-:W-:Y:S01]  /*12980*/  IMAD.U32 R5, RZ, RZ, UR5 ;  /* 0x00000005ff057e24 */ /* 0x000fe2000f8e00ff */
[----:B------:R-:W-:Y:S01]  /*12990*/  ULDC.64 UR4, c[0x4][0x2c8] ;  /* 0x0100b20000047ab9 */ /* 0x000fe20000000a00 */
[----:B------:R-:W-:Y:S01]  /*129a0*/  IMAD.U32 R6, RZ, RZ, UR6 ;  /* 0x00000006ff067e24 */ /* 0x000fe2000f8e00ff */
[----:B------:R-:W-:Y:S01]  /*129b0*/  MOV R11, UR5 ;  /* 0x00000005000b7c02 */ /* 0x000fe20008000f00 */
[----:B------:R-:W-:Y:S02]  /*129c0*/  IMAD.U32 R7, RZ, RZ, UR7 ;  /* 0x00000007ff077e24 */ /* 0x000fe4000f8e00ff */
[----:B------:R-:W-:-:S02]  /*129d0*/  IMAD.U32 R10, RZ, RZ, UR4 ;  /* 0x00000004ff0a7e24 */ /* 0x000fc4000f8e00ff */
[----:B------:R-:W-:Y:S02]  /*129e0*/  IMAD.MOV.U32 R8, RZ, RZ, 0x2dd ;  /* 0x000002ddff087424 */ /* 0x000fe400078e00ff */
[----:B------:R-:W-:Y:S02]  /*129f0*/  IMAD.MOV.U32 R12, RZ, RZ, 0x1 ;  /* 0x00000001ff0c7424 */ /* 0x000fe400078e00ff */
[----:B0-----:R-:W-:-:S07]  /*12a00*/  IMAD.MOV.U32 R13, RZ, RZ, RZ ;  /* 0x000000ffff0d7224 */ /* 0x001fce00078e00ff */
[----:B-1----:R-:W-:-:S07]  /*12a10*/  LEPC R20, `(.L_x_225) ;  /* 0x000000001014794e */ /* 0x002fce0000000000 */
[----:B--2---:R-:W-:Y:S05]  /*12a20*/  CALL.ABS.NOINC R14 ;  /* 0x000000000e007343 */ /* 0x004fea0003c00000 */
.L_x_225:
[----:B------:R-:W-:-:S07]  /*12a30*/  CS2R R16, SRZ ;  /* 0x0000000000107805 */ /* 0x000fce000001ff00 */
.L_x_224:
[----:B------:R-:W-:Y:S02]  /*12a40*/  ULDC.U8 UR4, c[0x0][0x631] ;  /* 0x00018c4000047ab9 */ /* 0x000fe40000000000 */
[----:B------:R-:W-:-:S13]  /*12a50*/  ISETP.NE.AND P0, PT, RZ, UR4, PT ;  /* 0x00000004ff007c0c */ /* 0x000fda000bf05270 */
[----:B------:R-:W-:Y:S05]  /*12a60*/  @!P0 BRA `(.L_x_226) ;  /* 0x0000000000608947 */ /* 0x000fea0003800000 */
[----:B------:R-:W0:Y:S02]  /*12a70*/  LDC R0, c[0x0][0x634] ;  /* 0x00018d00ff007b82 */ /* 0x000e240000000800 */
[----:B0-----:R-:W-:-:S13]  /*12a80*/  ISETP.NE.AND P0, PT, R0, 0x1, PT ;  /* 0x000000010000780c */ /* 0x001fda0003f05270 */
[----:B------:R-:W-:Y:S05]  /*12a90*/  @!P0 BRA `(.L_x_227) ;  /* 0x0000000000408947 */ /* 0x000fea0003800000 */
[----:B------:R-:W-:Y:S01]  /*12aa0*/  MOV R14, 0x0 ;  /* 0x00000000000e7802 */ /* 0x000fe20000000f00 */
[----:B------:R-:W-:Y:S01]  /*12ab0*/  ULDC.64 UR4, c[0x4][0x3d8] ;  /* 0x0100f60000047ab9 */ /* 0x000fe20000000a00 */
[----:B------:R-:W-:Y:S01]  /*12ac0*/  ULDC.64 UR6, c[0x4][0x2a0] ;  /* 0x0100a80000067ab9 */ /* 0x000fe20000000a00 */
[----:B------:R-:W-:Y:S01]  /*12ad0*/  IMAD.U32 R4, RZ, RZ, UR4 ;  /* 0x00000004ff047e24 */ /* 0x000fe2000f8e00ff */
[----:B------:R-:W-:Y:S01]  /*12ae0*/  HFMA2.MMA R13, -RZ, RZ, 0, 0 ;  /* 0x00000000ff0d7435 */ /* 0x000fe200000001ff */
        /* <DEDUP_REMOVED lines=8> */
[----:B------:R-:W-:-:S07]  /*12b70*/  IMAD.MOV.U32 R12, RZ, RZ, 0x1 ;  /* 0x00000001ff0c7424 */ /* 0x000fce00078e00ff */
[----:B-1----:R-:W-:-:S07]  /*12b80*/  LEPC R20, `(.L_x_227) ;  /* 0x000000001014794e */ /* 0x002fce0000000000 */
[----:B0-----:R-:W-:Y:S05]  /*12b90*/  CALL.ABS.NOINC R14 ;  /* 0x000000000e007343 */ /* 0x001fea0003c00000 */
.L_x_227:
[----:B------:R-:W-:Y:S02]  /*12ba0*/  ULDC.64 UR4, c[0x0][0x600] ;  /* 0x0001800000047ab9 */ /* 0x000fe40000000a00 */
[----:B------:R-:W-:-:S05]  /*12bb0*/  IADD3 R2, P0, R2, UR4, RZ ;  /* 0x0000000402027c10 */ /* 0x000fca000ff1e0ff */
[----:B------:R-:W-:-:S05]  /*12bc0*/  IMAD.X R3, RZ, RZ, UR5, P0 ;  /* 0x00000005ff037e24 */ /* 0x000fca00080e06ff */
[----:B------:R-:W-:Y:S01]  /*12bd0*/  STG.E.64 desc[UR36][R2.64], R16 ;  /* 0x0000001002007986 */ /* 0x000fe2000c101b24 */
[----:B------:R-:W-:Y:S05]  /*12be0*/  EXIT ;  /* 0x000000000000794d */ /* 0x000fea0003800000 */
.L_x_226:
        /* <DEDUP_REMOVED lines=16> */
.L_x_228:
[----:B------:R-:W-:Y:S05]  /*12cf0*/  EXIT ;  /* 0x000000000000794d */ /* 0x000fea0003800000 */
.L_x_187:
[----:B------:R-:W0:Y:S01]  /*12d00*/  S2R R0, SR_TID.Y ;  /* 0x0000000000007919 */ /* 0x000e220000002200 */
[----:B------:R-:W2:Y:S01]  /*12d10*/  S2UR UR4, SR_CTAID.X ;  /* 0x00000000000479c3 */ /* 0x000ea20000002500 */
[----:B------:R-:W-:-:S07]  /*12d20*/  ULDC UR5, c[0x0][0x250] ;  /* 0x0000940000057ab9 */ /* 0x000fce0000000800 */
[----:B------:R-:W2:Y:S01]  /*12d30*/  LDC R10, c[0x0][0x238] ;  /* 0x00008e00ff0a7b82 */ /* 0x000ea20000000800 */
[----:B0-----:R-:W-:-:S04]  /*12d40*/  IMAD R7, R0, UR5, R7 ;  /* 0x0000000500077c24 */ /* 0x001fc8000f8e0207 */
[----:B--2---:R-:W-:Y:S01]  /*12d50*/  IMAD R7, R10, UR4, R7 ;  /* 0x000000040a077c24 */ /* 0x004fe2000f8e0207 */
[----:B------:R-:W-:-:S04]  /*12d60*/  ULDC UR4, c[0x0][0x230] ;  /* 0x00008c0000047ab9 */ /* 0x000fc80000000800 */
[----:B------:R-:W-:-:S13]  /*12d70*/  ISETP.GE.AND P0, PT, R7, UR4, PT ;  /* 0x0000000407007c0c */ /* 0x000fda000bf06270 */
[----:B------:R-:W-:Y:S05]  /*12d80*/  @P0 EXIT ;  /* 0x000000000000094d */ /* 0x000fea0003800000 */
[----:B------:R-:W-:Y:S01]  /*12d90*/  ULDC UR4, c[0x0][0x240] ;  /* 0x0000900000047ab9 */ /* 0x000fe20000000800 */
[----:B------:R-:W-:Y:S02]  /*12da0*/  ISETP.NE.AND P1, PT, R8, RZ, PT ;  /* 0x000000ff0800720c */ /* 0x000fe40003f25270 */
[----:B------:R-:W-:-:S13]  /*12db0*/  ISETP.NE.AND P0, PT, RZ, UR4, PT ;  /* 0x00000004ff007c0c */ /* 0x000fda000bf05270 */
[----:B------:R-:W-:Y:S05]  /*12dc0*/  @P0 EXIT P1 ;  /* 0x000000000000094d */ /* 0x000fea0000800000 */
[----:B------:R-:W-:Y:S01]  /*12dd0*/  ULDC UR4, c[0x0][0x244] ;  /* 0x0000910000047ab9 */ /* 0x000fe20000000800 */
[----:B------:R-:W-:Y:S02]  /*12de0*/  ISETP.NE.AND P1, PT, R0, RZ, PT ;  /* 0x000000ff0000720c */ /* 0x000fe40003f25270 */
[----:B------:R-:W-:-:S13]  /*12df0*/  ISETP.NE.AND P0, PT, RZ, UR4, PT ;  /* 0x00000004ff007c0c */ /* 0x000fda000bf05270 */
[----:B------:R-:W-:Y:S05]  /*12e00*/  @P0 EXIT P1 ;  /* 0x000000000000094d */ /* 0x000fea0000800000 */
[----:B------:R-:W0:Y:S01]  /*12e10*/  LDC.64 R12, c[0x0][0x628] ;  /* 0x00018a00ff0c7b82 */ /* 0x000e220000000a00 */
        /* <DEDUP_REMOVED lines=29> */
.L_x_230:
[----:B------:R-:W-:Y:S05]  /*12ff0*/  @!P1 BRA `(.L_x_231) ;  /* 0x0000000000609947 */ /* 0x000fea0003800000 */
[----:B------:R-:W0:Y:S02]  /*13000*/  LDC R0, c[0x0][0x634] ;  /* 0x00018d00ff007b82 */ /* 0x000e240000000800 */
[----:B0-----:R-:W-:-:S13]  /*13010*/  ISETP.NE.AND P0, PT, R0, 0x1, PT ;  /* 0x000000010000780c */ /* 0x001fda0003f05270 */
[----:B------:R-:W-:Y:S05]  /*13020*/  @!P0 BRA `(.L_x_232) ;  /* 0x0000000000408947 */ /* 0x000fea0003800000 */
[----:B------:R-:W-:Y:S01]  /*13030*/  MOV R14, 0x0 ;  /* 0x00000000000e7802 */ /* 0x000fe20000000f00 */
[----:B------:R-:W-:Y:S01]  /*13040*/  ULDC.64 UR4, c[0x4][0x3d8] ;  /* 0x0100f60000047ab9 */ /* 0x000fe20000000a00 */
[----:B------:R-:W-:Y:S01]  /*13050*/  ULDC.64 UR6, c[0x4][0x2a0] ;  /* 0x0100a80000067ab9 */ /* 0x000fe20000000a00 */
[----:B------:R-:W-:Y:S01]  /*13060*/  MOV R4, UR4 ;  /* 0x0000000400047c02 */ /* 0x000fe20008000f00 */
[----:B------:R-:W-:Y:S01]  /*13070*/  IMAD.U32 R5, RZ, RZ, UR5 ;  /* 0x00000005ff057e24 */ /* 0x000fe2000f8e00ff */
[----:B------:R-:W-:Y:S01]  /*13080*/  ULDC.64 UR4, c[0x4][0x3c0] ;  /* 0x0100f00000047ab9 */ /* 0x000fe20000000a00 */
[----:B------:R-:W0:Y:S01]  /*13090*/  LDC.64 R14, c[0x4][R14] ;  /* 0x010000000e0e7b82 */ /* 0x000e220000000a00 */
[----:B------:R-:W-:Y:S01]  /*130a0*/  HFMA2.MMA R8, -RZ, RZ, 0, 4.4763088226318359375e-05 ;  /* 0x000002efff087435 */ /* 0x000fe200000001ff */
[----:B------:R-:W-:Y:S02]  /*130b0*/  IMAD.U32 R6, RZ, RZ, UR4 ;  /* 0x00000004ff067e24 */ /* 0x000fe4000f8e00ff */
[----:B------:R-:W-:-:S02]  /*130c0*/  IMAD.U32 R7, RZ, RZ, UR5 ;  /* 0x00000005ff077e24 */ /* 0x000fc4000f8e00ff */
[----:B------:R-:W-:Y:S02]  /*130d0*/  IMAD.U32 R10, RZ, RZ, UR6 ;  /* 0x00000006ff0a7e24 */ /* 0x000fe4000f8e00ff */
[----:B------:R-:W-:Y:S02]  /*130e0*/  IMAD.U32 R11, RZ, RZ, UR7 ;  /* 0x00000007ff0b7e24 */ /* 0x000fe4000f8e00ff */
[----:B------:R-:W-:Y:S02]  /*130f0*/  IMAD.MOV.U32 R12, RZ, RZ, 0x1 ;  /* 0x00000001ff0c7424 */ /* 0x000fe400078e00ff */
[----:B------:R-:W-:-:S07]  /*13100*/  IMAD.MOV.U32 R13, RZ, RZ, RZ ;  /* 0x000000ffff0d7224 */ /* 0x000fce00078e00ff */
[----:B-1----:R-:W-:-:S07]  /*13110*/  LEPC R20, `(.L_x_232) ;  /* 0x000000001014794e */ /* 0x002fce0000000000 */
[----:B0-----:R-:W-:Y:S05]  /*13120*/  CALL.ABS.NOINC R14 ;  /* 0x000000000e007343 */ /* 0x001fea0003c00000 */
.L_x_232:
[----:B------:R-:W-:Y:S02]  /*13130*/  ULDC.64 UR4, c[0x0][0x600] ;  /* 0x0001800000047ab9 */ /* 0x000fe40000000a00 */
[----:B------:R-:W-:-:S05]  /*13140*/  IADD3 R2, P0, R2, UR4, RZ ;  /* 0x0000000402027c10 */ /* 0x000fca000ff1e0ff */
[----:B------:R-:W-:-:S05]  /*13150*/  IMAD.X R3, RZ, RZ, UR5, P0 ;  /* 0x00000005ff037e24 */ /* 0x000fca00080e06ff */
[----:B------:R-:W-:Y:S01]  /*13160*/  STG.E.64 desc[UR36][R2.64], R16 ;  /* 0x0000001002007986 */ /* 0x000fe2000c101b24 */
[----:B------:R-:W-:Y:S05]  /*13170*/  EXIT ;  /* 0x000000000000794d */ /* 0x000fea0003800000 */
.L_x_231:
[----:B------:R-:W-:Y:S04]  /*13180*/  STG.E.64 desc[UR36][R4.64+0x8], R16 ;  /* 0x0000081004007986 */ /* 0x000fe8000c101b24 */
[----:B------:R-:W-:Y:S01]  /*13190*/  STG.E desc[UR36][R4.64], R11 ;  /* 0x0000000b04007986 */ /* 0x000fe2000c101924 */
[----:B------:R-:W-:Y:S05]  /*131a0*/  EXIT ;  /* 0x000000000000794d */ /* 0x000fea0003800000 */
.L_x_229:
        /* <DEDUP_REMOVED lines=8> */
[----:B------:R-:W-:Y:S01]  /*13230*/  HFMA2.MMA R13, -RZ, RZ, 0, 0 ;  /* 0x00000000ff0d7435 */ /* 0x000fe200000001ff */
[----:B------:R-:W-:Y:S01]  /*13240*/  MOV R6, UR4 ;  /* 0x0000000400067c02 */ /* 0x000fe20008000f00 */
[----:B------:R-:W-:Y:S02]  /*13250*/  IMAD.U32 R7, RZ, RZ, UR5 ;  /* 0x00000005ff077e24 */ /* 0x000fe4000f8e00ff */
[----:B------:R-:W-:-:S02]  /*13260*/  IMAD.U32 R10, RZ, RZ, UR6 ;  /* 0x00000006ff0a7e24 */ /* 0x000fc4000f8e00ff */
[----:B------:R-:W-:Y:S02]  /*13270*/  IMAD.U32 R11, RZ, RZ, UR7 ;  /* 0x00000007ff0b7e24 */ /* 0x000fe4000f8e00ff */
[----:B------:R-:W-:Y:S02]  /*13280*/  IMAD.MOV.U32 R8, RZ, RZ, 0x2dd ;  /* 0x000002ddff087424 */ /* 0x000fe400078e00ff */
[----:B0-----:R-:W-:-:S07]  /*13290*/  IMAD.MOV.U32 R12, RZ, RZ, 0x1 ;  /* 0x00000001ff0c7424 */ /* 0x001fce00078e00ff */
[----:B-1----:R-:W-:-:S07]  /*132a0*/  LEPC R20, `(.L_x_234) ;  /* 0x000000001014794e */ /* 0x002fce0000000000 */
[----:B--2---:R-:W-:Y:S05]  /*132b0*/  CALL.ABS.NOINC R14 ;  /* 0x000000000e007343 */ /* 0x004fea0003c00000 */
.L_x_234:
[----:B------:R-:W-:-:S07]  /*132c0*/  CS2R R16, SRZ ;  /* 0x0000000000107805 */ /* 0x000fce000001ff00 */
.L_x_233:
        /* <DEDUP_REMOVED lines=10> */
[----:B------:R-:W-:Y:S01]  /*13370*/  MOV R11, UR7 ;  /* 0x00000007000b7c02 */ /* 0x000fe20008000f00 */
[----:B------:R-:W-:Y:S01]  /*13380*/  IMAD.U32 R5, RZ, RZ, UR5 ;  /* 0x00000005ff057e24 */ /* 0x000fe2000f8e00ff */
[----:B------:R-:W0:Y:S01]  /*13390*/  LDC.64 R14, c[0x4][R14] ;  /* 0x010000000e0e7b82 */ /* 0x000e220000000a00 */
[----:B------:R-:W-:Y:S01]  /*133a0*/  ULDC.64 UR4, c[0x4][0x3c0] ;  /* 0x0100f00000047ab9 */ /* 0x000fe20000000a00 */
[----:B------:R-:W-:Y:S02]  /*133b0*/  IMAD.U32 R10, RZ, RZ, UR6 ;  /* 0x00000006ff0a7e24 */ /* 0x000fe4000f8e00ff */
[----:B------:R-:W-:-:S02]  /*133c0*/  IMAD.U32 R6, RZ, RZ, UR4 ;  /* 0x00000004ff067e24 */ /* 0x000fc4000f8e00ff */
[----:B------:R-:W-:Y:S02]  /*133d0*/  IMAD.U32 R7, RZ, RZ, UR5 ;  /* 0x00000005ff077e24 */ /* 0x000fe4000f8e00ff */
[----:B------:R-:W-:Y:S02]  /*133e0*/  IMAD.MOV.U32 R8, RZ, RZ, 0x2ef ;  /* 0x000002efff087424 */ /* 0x000fe400078e00ff */
[----:B------:R-:W-:Y:S02]  /*133f0*/  IMAD.MOV.U32 R12, RZ, RZ, 0x1 ;  /* 0x00000001ff0c7424 */ /* 0x000fe400078e00ff */
[----:B------:R-:W-:-:S07]  /*13400*/  IMAD.MOV.U32 R13, RZ, RZ, RZ ;  /* 0x000000ffff0d7224 */ /* 0x000fce00078e00ff */
[----:B-1----:R-:W-:-:S07]  /*13410*/  LEPC R20, `(.L_x_236) ;  /* 0x000000001014794e */ /* 0x002fce0000000000 */
[----:B0-----:R-:W-:Y:S05]  /*13420*/  CALL.ABS.NOINC R14 ;  /* 0x000000000e007343 */ /* 0x001fea0003c00000 */
.L_x_236:
[----:B------:R-:W-:Y:S02]  /*13430*/  ULDC.64 UR4, c[0x0][0x600] ;  /* 0x0001800000047ab9 */ /* 0x000fe40000000a00 */
[----:B------:R-:W-:-:S05]  /*13440*/  IADD3 R2, P0, R2, UR4, RZ ;  /* 0x0000000402027c10 */ /* 0x000fca000ff1e0ff */
[----:B------:R-:W-:-:S05]  /*13450*/  IMAD.X R3, RZ, RZ, UR5, P0 ;  /* 0x00000005ff037e24 */ /* 0x000fca00080e06ff */
[----:B------:R-:W-:Y:S01]  /*13460*/  STG.E.64 desc[UR36][R2.64], R16 ;  /* 0x0000001002007986 */ /* 0x000fe2000c101b24 */
[----:B------:R-:W-:Y:S05]  /*13470*/  EXIT ;  /* 0x000000000000794d */ /* 0x000fea0003800000 */
.L_x_235:
[----:B------:R-:W-:Y:S01]  /*13480*/  MOV R0, 0x0 ;  /* 0x0000000000007802 */ /* 0x000fe20000000f00 */
[----:B------:R-:W-:Y:S01]  /*13490*/  ULDC.64 UR4, c[0x4][0x3c8] ;  /* 0x0100f20000047ab9 */ /* 0x000fe20000000a00 */
[----:B------:R-:W-:Y:S01]  /*134a0*/  ULDC.64 UR6, c[0x4][0x2a8] ;  /* 0x0100aa0000067ab9 */ /* 0x000fe20000000a00 */
[----:B------:R-:W-:Y:S01]  /*134b0*/  IMAD.U32 R4, RZ, RZ, UR4 ;  /* 0x00000004ff047e24 */ /* 0x000fe2000f8e00ff */
[----:B------:R0:W2:Y:S01]  /*134c0*/  LDC.64 R2, c[0x4][R0] ;  /* 0x0100000000027b82 */ /* 0x0000a20000000a00 */
[----:B------:R-:W-:Y:S01]  /*134d0*/  MOV R5, UR5 ;  /* 0x0000000500057c02 */ /* 0x000fe20008000f00 */
[----:B------:R-:W-:Y:S01]  /*134e0*/  ULDC.64 UR4, c[0x4][0x3c0] ;  /* 0x0100f00000047ab9 */ /* 0x000fe20000000a00 */
[----:B------:R-:W-:Y:S01]  /*134f0*/  HFMA2.MMA R12, -RZ, RZ, 0, 5.9604644775390625e-08 ;  /* 0x00000001ff0c7435 */ /* 0x000fe200000001ff */
[----:B------:R-:W-:Y:S02]  /*13500*/  IMAD.U32 R6, RZ, RZ, UR4 ;  /* 0x00000004ff067e24 */ /* 0x000fe4000f8e00ff */
[----:B------:R-:W-:-:S02]  /*13510*/  IMAD.U32 R7, RZ, RZ, UR5 ;  /* 0x00000005ff077e24 */ /* 0x000fc4000f8e00ff */
[----:B------:R-:W-:Y:S02]  /*13520*/  IMAD.U32 R10, RZ, RZ, UR6 ;  /* 0x00000006ff0a7e24 */ /* 0x000fe4000f8e00ff */
[----:B------:R-:W-:Y:S02]  /*13530*/  IMAD.U32 R11, RZ, RZ, UR7 ;  /* 0x00000007ff0b7e24 */ /* 0x000fe4000f8e00ff */
[----:B------:R-:W-:Y:S02]  /*13540*/  IMAD.MOV.U32 R8, RZ, RZ, 0x2e9 ;  /* 0x000002e9ff087424 */ /* 0x000fe400078e00ff */
[----:B0-----:R-:W-:-:S07]  /*13550*/  IMAD.MOV.U32 R13, RZ, RZ, RZ ;  /* 0x000000ffff0d7224 */ /* 0x001fce00078e00ff */
[----:B-1----:R-:W-:-:S07]  /*13560*/  LEPC R20, `(.L_x_237) ;  /* 0x000000001014794e */ /* 0x002fce0000000000 */
[----:B--2---:R-:W-:Y:S05]  /*13570*/  CALL.ABS.NOINC R2 ;  /* 0x0000000002007343 */ /* 0x004fea0003c00000 */
.L_x_237:
[----:B------:R-:W-:Y:S05]  /*13580*/  EXIT ;  /* 0x000000000000794d */ /* 0x000fea0003800000 */
        .weak           $__internal_0_$__cuda_sm20_div_u64
        .type           $__internal_0_$__cuda_sm20_div_u64,@function
        .size           $__internal_0_$__cuda_sm20_div_u64,($__internal_1_$__cuda_sm20_rem_u64 - $__internal_0_$__cuda_sm20_div_u64)
$__internal_0_$__cuda_sm20_div_u64:
[----:B------:R-:W-:Y:S02]  /*13590*/  IMAD.MOV.U32 R14, RZ, RZ, R10 ;  /* 0x000000ffff0e7224 */ /* 0x000fe400078e000a */
[----:B------:R-:W-:-:S04]  /*135a0*/  IMAD.MOV.U32 R15, RZ, RZ, R18 ;  /* 0x000000ffff0f7224 */ /* 0x000fc800078e0012 */
[----:B------:R-:W0:Y:S08]  /*135b0*/  I2F.U64.RP R19, R14 ;  /* 0x0000000e00137312 */ /* 0x000e300000309000 */
[----:B0-----:R-:W0:Y:S02]  /*135c0*/  MUFU.RCP R19, R19 ;  /* 0x0000001300137308 */ /* 0x001e240000001000 */
[----:B0-----:R-:W-:-:S06]  /*135d0*/  VIADD R20, R19, 0x1ffffffe ;  /* 0x1ffffffe13147836 */ /* 0x001fcc0000000000 */
[----:B------:R-:W0:Y:S02]  /*135e0*/  F2I.U64.TRUNC R14, R20 ;  /* 0x00000014000e7311 */ /* 0x000e24000020d800 */
[----:B0-----:R-:W-:-:S04]  /*135f0*/  IMAD.WIDE.U32 R16, R14, R10, RZ ;  /* 0x0000000a0e107225 */ /* 0x001fc800078e00ff */
[----:B------:R-:W-:Y:S01]  /*13600*/  IMAD R17, R14, R18, R17 ;  /* 0x000000120e117224 */ /* 0x000fe200078e0211 */
[----:B------:R-:W-:-:S03]  /*13610*/  IADD3 R21, P0, RZ, -R16, RZ ;  /* 0x80000010ff157210 */ /* 0x000fc60007f1e0ff */
[----:B------:R-:W-:Y:S02]  /*13620*/  IMAD R17, R15, R10, R17 ;  /* 0x0000000a0f117224 */ /* 0x000fe400078e0211 */
[----:B------:R-:W-:-:S04]  /*13630*/  IMAD.HI.U32 R16, R14, R21, RZ ;  /* 0x000000150e107227 */ /* 0x000fc800078e00ff */
[----:B------:R-:W-:Y:S01]  /*13640*/  IMAD.X R23, RZ, RZ, ~R17, P0 ;  /* 0x000000ffff177224 */ /* 0x000fe200000e0e11 */
[----:B------:R-:W-:-:S03]  /*13650*/  MOV R17, R14 ;  /* 0x0000000e00117202 */ /* 0x000fc60000000f00 */
[-C--:B------:R-:W-:Y:S02]  /*13660*/  IMAD R25, R15, R23.reuse, RZ ;  /* 0x000000170f197224 */ /* 0x080fe400078e02ff */
[----:B------:R-:W-:-:S04]  /*13670*/  IMAD.WIDE.U32 R16, P0, R14, R23, R16 ;  /* 0x000000170e107225 */ /* 0x000fc80007800010 */
[----:B------:R-:W-:-:S04]  /*13680*/  IMAD.HI.U32 R19, R15, R23, RZ ;  /* 0x000000170f137227 */ /* 0x000fc800078e00ff */
[----:B------:R-:W-:-:S04]  /*13690*/  IMAD.HI.U32 R16, P1, R15, R21, R16 ;  /* 0x000000150f107227 */ /* 0x000fc80007820010 */
[----:B------:R-:W-:Y:S01]  /*136a0*/  IMAD.X R19, R19, 0x1, R15, P0 ;  /* 0x0000000113137824 */ /* 0x000fe200000e060f */
[----:B------:R-:W-:-:S04]  /*136b0*/  IADD3 R17, P3, R25, R16, RZ ;  /* 0x0000001019117210 */ /* 0x000fc80007f7e0ff */
[----:B------:R-:W-:Y:S01]  /*136c0*/  IADD3.X R19, RZ, RZ, R19, P3, P1 ;  /* 0x000000ffff137210 */ /* 0x000fe20001fe2413 */
[----:B------:R-:W-:-:S04]  /*136d0*/  IMAD.WIDE.U32 R14, R17, R10, RZ ;  /* 0x0000000a110e7225 */ /* 0x000fc800078e00ff */
[----:B------:R-:W-:Y:S01]  /*136e0*/  IMAD R15, R17, R18, R15 ;  /* 0x00000012110f7224 */ /* 0x000fe200078e020f */
[----:B------:R-:W-:-:S03]  /*136f0*/  IADD3 R21, P0, RZ, -R14, RZ ;  /* 0x8000000eff157210 */ /* 0x000fc60007f1e0ff */
[----:B------:R-:W-:Y:S02]  /*13700*/  IMAD R15, R19, R10, R15 ;  /* 0x0000000a130f7224 */ /* 0x000fe400078e020f */
[----:B------:R-:W-:-:S04]  /*13710*/  IMAD.HI.U32 R16, R17, R21, RZ ;  /* 0x0000001511107227 */ /* 0x000fc800078e00ff */
[----:B------:R-:W-:Y:S02]  /*13720*/  IMAD.X R14, RZ, RZ, ~R15, P0 ;  /* 0x000000ffff0e7224 */ /* 0x000fe400000e0e0f */
[----:B------:R-:W-:Y:S02]  /*13730*/  IMAD.MOV.U32 R15, RZ, RZ, RZ ;  /* 0x000000ffff0f7224 */ /* 0x000fe400078e00ff */
[----:B------:R-:W-:-:S04]  /*13740*/  IMAD.WIDE.U32 R16, P0, R17, R14, R16 ;  /* 0x0000000e11107225 */ /* 0x000fc80007800010 */
[C---:B------:R-:W-:Y:S02]  /*13750*/  IMAD R20, R19.reuse, R14, RZ ;  /* 0x0000000e13147224 */ /* 0x040fe400078e02ff */
[----:B------:R-:W-:-:S04]  /*13760*/  IMAD.HI.U32 R17, P1, R19, R21, R16 ;  /* 0x0000001513117227 */ /* 0x000fc80007820010 */
[----:B------:R-:W-:Y:S01]  /*13770*/  IMAD.HI.U32 R14, R19, R14, RZ ;  /* 0x0000000e130e7227 */ /* 0x000fe200078e00ff */
[----:B------:R-:W-:-:S03]  /*13780*/  IADD3 R17, P3, R20, R17, RZ ;  /* 0x0000001114117210 */ /* 0x000fc60007f7e0ff */
[----:B------:R-:W-:Y:S02]  /*13790*/  IMAD.X R19, R14, 0x1, R19, P0 ;  /* 0x000000010e137824 */ /* 0x000fe400000e0613 */
[----:B------:R-:W-:-:S03]  /*137a0*/  IMAD.HI.U32 R14, R17, R5, RZ ;  /* 0x00000005110e7227 */ /* 0x000fc600078e00ff */
[----:B------:R-:W-:Y:S01]  /*137b0*/  IADD3.X R19, RZ, RZ, R19, P3, P1 ;  /* 0x000000ffff137210 */ /* 0x000fe20001fe2413 */
[----:B------:R-:W-:-:S04]  /*137c0*/  IMAD.WIDE.U32 R14, R17, R4, R14 ;  /* 0x00000004110e7225 */ /* 0x000fc800078e000e */
[C---:B------:R-:W-:Y:S02]  /*137d0*/  IMAD R21, R19.reuse, R4, RZ ;  /* 0x0000000413157224 */ /* 0x040fe400078e02ff */
[----:B------:R-:W-:-:S04]  /*137e0*/  IMAD.HI.U32 R14, P0, R19, R5, R14 ;  /* 0x00000005130e7227 */ /* 0x000fc8000780000e */
[----:B------:R-:W-:Y:S01]  /*137f0*/  IMAD.HI.U32 R17, R19, R4, RZ ;  /* 0x0000000413117227 */ /* 0x000fe200078e00ff */
[----:B------:R-:W-:-:S03]  /*13800*/  IADD3 R19, P1, R21, R14, RZ ;  /* 0x0000000e15137210 */ /* 0x000fc60007f3e0ff */
[----:B------:R-:W-:Y:S02]  /*13810*/  IMAD.X R17, RZ, RZ, R17, P0 ;  /* 0x000000ffff117224 */ /* 0x000fe400000e0611 */
[----:B------:R-:W-:-:S03]  /*13820*/  IMAD.WIDE.U32 R14, R19, R10, RZ ;  /* 0x0000000a130e7225 */ /* 0x000fc600078e00ff */
[----:B------:R-:W-:Y:S01]  /*13830*/  IADD3.X R17, RZ, R17, RZ, P1, !PT ;  /* 0x00000011ff117210 */ /* 0x000fe20000ffe4ff */
[----:B------:R-:W-:Y:S01]  /*13840*/  IMAD R15, R19, R18, R15 ;  /* 0x00000012130f7224 */ /* 0x000fe200078e020f */
[----:B------:R-:W-:-:S03]  /*13850*/  IADD3 R21, P1, -R14, R5, RZ ;  /* 0x000000050e157210 */ /* 0x000fc60007f3e1ff */
[-C--:B------:R-:W-:Y:S01]  /*13860*/  IMAD R15, R17, R10.reuse, R15 ;  /* 0x0000000a110f7224 */ /* 0x080fe200078e020f */
[----:B------:R-:W-:-:S03]  /*13870*/  ISETP.GE.U32.AND P0, PT, R21, R10, PT ;  /* 0x0000000a1500720c */ /* 0x000fc60003f06070 */
[----:B------:R-:W-:Y:S01]  /*13880*/  IMAD.X R23, R4, 0x1, ~R15, P1 ;  /* 0x0000000104177824 */ /* 0x000fe200008e0e0f */
[CC--:B------:R-:W-:Y:S02]  /*13890*/  IADD3 R5, P1, -R10.reuse, R21.reuse, RZ ;  /* 0x000000150a057210 */ /* 0x0c0fe40007f3e1ff */
[----:B------:R-:W-:Y:S02]  /*138a0*/  IADD3 R4, P3, R19, 0x1, RZ ;  /* 0x0000000113047810 */ /* 0x000fe40007f7e0ff */
[C---:B------:R-:W-:Y:S01]  /*138b0*/  ISETP.GE.U32.AND.EX P0, PT, R23.reuse, R18, PT, P0 ;  /* 0x000000121700720c */ /* 0x040fe20003f06100 */
[----:B------:R-:W-:Y:S01]  /*138c0*/  IMAD.X R15, R23, 0x1, ~R18, P1 ;  /* 0x00000001170f7824 */ /* 0x000fe200008e0e12 */
[----:B------:R-:W-:Y:S01]  /*138d0*/  ISETP.NE.U32.AND P1, PT, R10, RZ, PT ;  /* 0x000000ff0a00720c */ /* 0x000fe20003f25070 */
[----:B------:R-:W-:Y:S01]  /*138e0*/  IMAD.X R14, RZ, RZ, R17, P3 ;  /* 0x000000ffff0e7224 */ /* 0x000fe200018e0611 */
[----:B------:R-:W-:Y:S02]  /*138f0*/  SEL R5, R5, R21, P0 ;  /* 0x0000001505057207 */ /* 0x000fe40000000000 */
[----:B------:R-:W-:-:S02]  /*13900*/  SEL R19, R4, R19, P0 ;  /* 0x0000001304137207 */ /* 0x000fc40000000000 */
[----:B------:R-:W-:Y:S02]  /*13910*/  SEL R15, R15, R23, P0 ;  /* 0x000000170f0f7207 */ /* 0x000fe40000000000 */
[----:B------:R-:W-:Y:S02]  /*13920*/  SEL R4, R14, R17, P0 ;  /* 0x000000110e047207 */ /* 0x000fe40000000000 */
[----:B------:R-:W-:Y:S01]  /*13930*/  ISETP.GE.U32.AND P0, PT, R5, R10, PT ;  /* 0x0000000a0500720c */ /* 0x000fe20003f06070 */
[----:B------:R-:W-:Y:S01]  /*13940*/  HFMA2.MMA R5, -RZ, RZ, 0, 0 ;  /* 0x00000000ff057435 */ /* 0x000fe200000001ff */
[----:B------:R-:W-:Y:S02]  /*13950*/  IADD3 R14, P3, R19, 0x1, RZ ;  /* 0x00000001130e7810 */ /* 0x000fe40007f7e0ff */
[----:B------:R-:W-:Y:S02]  /*13960*/  ISETP.GE.U32.AND.EX P0, PT, R15, R18, PT, P0 ;  /* 0x000000120f00720c */ /* 0x000fe40003f06100 */
[----:B------:R-:W-:Y:S01]  /*13970*/  ISETP.NE.AND.EX P1, PT, R18, RZ, PT, P1 ;  /* 0x000000ff1200720c */ /* 0x000fe20003f25310 */
[----:B------:R-:W-:Y:S01]  /*13980*/  IMAD.X R15, RZ, RZ, R4, P3 ;  /* 0x000000ffff0f7224 */ /* 0x000fe200018e0604 */
[----:B------:R-:W-:-:S04]  /*13990*/  SEL R14, R14, R19, P0 ;  /* 0x000000130e0e7207 */ /* 0x000fc80000000000 */
[----:B------:R-:W-:Y:S01]  /*139a0*/  SEL R15, R15, R4, P0 ;  /* 0x000000040f0f7207 */ /* 0x000fe20000000000 */
[----:B------:R-:W-:Y:S01]  /*139b0*/  IMAD.MOV.U32 R4, RZ, RZ, R9 ;  /* 0x000000ffff047224 */ /* 0x000fe200078e0009 */
[----:B------:R-:W-:Y:S02]  /*139c0*/  SEL R14, R14, 0xffffffff, P1 ;  /* 0xffffffff0e0e7807 */ /* 0x000fe40000800000 */
[----:B------:R-:W-:Y:S01]  /*139d0*/  SEL R15, R15, 0xffffffff, P1 ;  /* 0xffffffff0f0f7807 */ /* 0x000fe20000800000 */
[----:B------:R-:W-:Y:S06]  /*139e0*/  RET.REL.NODEC R4 `(_ZN2at6native13reduce_kernelILi512ELi1ENS0_8ReduceOpIfNS0_9ArgMinOpsIfEEjlLi4ELi4EEEEEvT1_) ;  /* 0xfffffec404847950 */ /* 0x000fec0003c3ffff */
        .weak           $__internal_1_$__cuda_sm20_rem_u64
        .type           $__internal_1_$__cuda_sm20_rem_u64,@function
        .size           $__internal_1_$__cuda_sm20_rem_u64,(.L_x_6958 - $__internal_1_$__cuda_sm20_rem_u64)
$__internal_1_$__cuda_sm20_rem_u64:
        /* <DEDUP_REMOVED lines=11> */
[----:B------:R-:W-:Y:S02]  /*13aa0*/  IMAD.X R23, RZ, RZ, ~R15, P0 ;  /* 0x000000ffff177224 */ /* 0x000fe400000e0e0f */
[----:B------:R-:W-:Y:S02]  /*13ab0*/  IMAD.MOV.U32 R15, RZ, RZ, R12 ;  /* 0x000000ffff0f7224 */ /* 0x000fe400078e000c */
[-C--:B------:R-:W-:Y:S02]  /*13ac0*/  IMAD R19, R13, R23.reuse, RZ ;  /* 0x000000170d137224 */ /* 0x080fe400078e02ff */
[----:B------:R-:W-:-:S04]  /*13ad0*/  IMAD.WIDE.U32 R14, P0, R12, R23, R14 ;  /* 0x000000170c0e7225 */ /* 0x000fc8000780000e */
[----:B------:R-:W-:-:S04]  /*13ae0*/  IMAD.HI.U32 R23, R13, R23, RZ ;  /* 0x000000170d177227 */ /* 0x000fc800078e00ff */
[----:B------:R-:W-:-:S05]  /*13af0*/  IMAD.HI.U32 R14, P1, R13, R21, R14 ;  /* 0x000000150d0e7227 */ /* 0x000fca000782000e */
[----:B------:R-:W-:Y:S02]  /*13b00*/  IADD3 R15, P2, R19, R14, RZ ;  /* 0x0000000e130f7210 */ /* 0x000fe40007f5e0ff */
[----:B------:R-:W-:-:S03]  /*13b10*/  IADD3.X R14, R23, R13, RZ, P0, !PT ;  /* 0x0000000d170e7210 */ /* 0x000fc600007fe4ff */
[----:B------:R-:W-:Y:S01]  /*13b20*/  IMAD.WIDE.U32 R12, R15, R16, RZ ;  /* 0x000000100f0c7225 */ /* 0x000fe200078e00ff */
[----:B------:R-:W-:-:S03]  /*13b30*/  IADD3.X R19, RZ, RZ, R14, P2, P1 ;  /* 0x000000ffff137210 */ /* 0x000fc600017e240e */
        /* <DEDUP_REMOVED lines=20> */
[----:B------:R-:W-:-:S04]  /*13c80*/  IMAD.WIDE.U32 R12, R15, R16, RZ ;  /* 0x000000100f0c7225 */ /* 0x000fc800078e00ff */
[----:B------:R-:W-:Y:S01]  /*13c90*/  IMAD.X R19, RZ, RZ, R14, P1 ;  /* 0x000000ffff137224 */ /* 0x000fe200008e060e */
[----:B------:R-:W-:Y:S01]  /*13ca0*/  IADD3 R21, P1, -R12, R4, RZ ;  /* 0x000000040c157210 */ /* 0x000fe20007f3e1ff */
[----:B------:R-:W-:-:S03]  /*13cb0*/  IMAD R15, R15, R9, R13 ;  /* 0x000000090f0f7224 */ /* 0x000fc600078e020d */
[-C--:B------:R-:W-:Y:S01]  /*13cc0*/  ISETP.GE.U32.AND P0, PT, R21, R16.reuse, PT ;  /* 0x000000101500720c */ /* 0x080fe20003f06070 */
[----:B------:R-:W-:-:S05]  /*13cd0*/  IMAD R4, R19, R16, R15 ;  /* 0x0000001013047224 */ /* 0x000fca00078e020f */
[----:B------:R-:W-:Y:S02]  /*13ce0*/  IADD3.X R4, ~R4, R17, RZ, P1, !PT ;  /* 0x0000001104047210 */ /* 0x000fe40000ffe5ff */
[----:B------:R-:W-:Y:S02]  /*13cf0*/  IADD3 R13, P1, -R16, R21, RZ ;  /* 0x00000015100d7210 */ /* 0x000fe40007f3e1ff */
[----:B------:R-:W-:-:S03]  /*13d00*/  ISETP.GE.U32.AND.EX P0, PT, R4, R9, PT, P0 ;  /* 0x000000090400720c */ /* 0x000fc60003f06100 */
[----:B------:R-:W-:Y:S01]  /*13d10*/  IMAD.X R12, R4, 0x1, ~R9, P1 ;  /* 0x00000001040c7824 */ /* 0x000fe200008e0e09 */
[----:B------:R-:W-:Y:S02]  /*13d20*/  SEL R13, R13, R21, P0 ;  /* 0x000000150d0d7207 */ /* 0x000fe40000000000 */
[----:B------:R-:W-:Y:S02]  /*13d30*/  ISETP.NE.U32.AND P1, PT, R16, RZ, PT ;  /* 0x000000ff1000720c */ /* 0x000fe40003f25070 */
[----:B------:R-:W-:Y:S02]  /*13d40*/  SEL R12, R12, R4, P0 ;  /* 0x000000040c0c7207 */ /* 0x000fe40000000000 */
[----:B------:R-:W-:Y:S02]  /*13d50*/  ISETP.GE.U32.AND P0, PT, R13, R16, PT ;  /* 0x000000100d00720c */ /* 0x000fe40003f06070 */
[----:B------:R-:W-:Y:S02]  /*13d60*/  IADD3 R4, P2, -R16, R13, RZ ;  /* 0x0000000d10047210 */ /* 0x000fe40007f5e1ff */
[----:B------:R-:W-:-:S02]  /*13d70*/  ISETP.GE.U32.AND.EX P0, PT, R12, R9, PT, P0 ;  /* 0x000000090c00720c */ /* 0x000fc40003f06100 */
[----:B------:R-:W-:Y:S01]  /*13d80*/  ISETP.NE.AND.EX P1, PT, R9, RZ, PT, P1 ;  /* 0x000000ff0900720c */ /* 0x000fe20003f25310 */
[----:B------:R-:W-:Y:S01]  /*13d90*/  IMAD.X R17, R12, 0x1, ~R9, P2 ;  /* 0x000000010c117824 */ /* 0x000fe200010e0e09 */
[----:B------:R-:W-:Y:S01]  /*13da0*/  SEL R16, R4, R13, P0 ;  /* 0x0000000d04107207 */ /* 0x000fe20000000000 */
[----:B------:R-:W-:Y:S02]  /*13db0*/  IMAD.MOV.U32 R4, RZ, RZ, R5 ;  /* 0x000000ffff047224 */ /* 0x000fe400078e0005 */
[----:B------:R-:W-:Y:S01]  /*13dc0*/  IMAD.MOV.U32 R5, RZ, RZ, 0x0 ;  /* 0x00000000ff057424 */ /* 0x000fe200078e00ff */
[----:B------:R-:W-:Y:S02]  /*13dd0*/  SEL R17, R17, R12, P0 ;  /* 0x0000000c11117207 */ /* 0x000fe40000000000 */
[----:B------:R-:W-:Y:S02]  /*13de0*/  SEL R16, R16, 0xffffffff, P1 ;  /* 0xffffffff10107807 */ /* 0x000fe40000800000 */
[----:B------:R-:W-:Y:S01]  /*13df0*/  SEL R17, R17, 0xffffffff, P1 ;  /* 0xffffffff11117807 */ /* 0x000fe20000800000 */
[----:B------:R-:W-:Y:S06]  /*13e00*/  RET.REL.NODEC R4 `(_ZN2at6native13reduce_kernelILi512ELi1ENS0_8ReduceOpIfNS0_9ArgMinOpsIfEEjlLi4ELi4EEEEEvT1_) ;  /* 0xfffffec0047c7950 */ /* 0x000fec0003c3ffff */
.L_x_238:
[----:B------:R-:W-:-:S00]  /*13e10*/  BRA `(.L_x_238) ;  /* 0xfffffffc00fc7947 */ /* 0x000fc0000383ffff */
[----:B------:R-:W-:-:S00]  /*13e20*/  NOP ;  /* 0x0000000000007918 */ /* 0x000fc00000000000 */
        /* <DEDUP_REMOVED lines=13> */
.L_x_6958:


//--------------------- .text._ZN2at6native13reduce_kernelILi256ELi2ENS0_8ReduceOpIfNS0_9ArgMinOpsIfEEjlLi4ELi4EEEEEvT1_ --------------------------
	.section	.text._ZN2at6native13reduce_kernelILi256ELi2ENS0_8ReduceOpIfNS0_9ArgMinOpsIfEEjlLi4ELi4EEEEEvT1_,"ax",@progbits
	.align	128
        .global         _ZN2at6native13reduce_kernelILi256ELi2ENS0_8ReduceOpIfNS0_9ArgMinOpsIfEEjlLi4ELi4EEEEEvT1_
        .type           _ZN2at6native13reduce_kernelILi256ELi2ENS0_8ReduceOpIfNS0_9ArgMinOpsIfEEjlLi4ELi4EEEEEvT1_,@function
        .size           _ZN2at6native13reduce_kernelILi256ELi2ENS0_8ReduceOpIfNS0_9ArgMinOpsIfEEjlLi4ELi4EEEEEvT1_,(.L_x_6960 - _ZN2at6native13reduce_kernelILi256ELi2ENS0_8ReduceOpIfNS0_9ArgMinOpsIfEEjlLi4ELi4EEEEEvT1_)
        .other          _ZN2at6native13reduce_kernelILi256ELi2ENS0_8ReduceOpIfNS0_9ArgMinOpsIfEEjlLi4ELi4EEEEEvT1_,@"STO_CUDA_ENTRY STV_DEFAULT"
_ZN2at6native13reduce_kernelILi256ELi2ENS0_8ReduceOpIfNS0_9ArgMinOpsIfEEjlLi4ELi4EEEEEvT1_:
.text._ZN2at6native13reduce_kernelILi256ELi2ENS0_8ReduceOpIfNS0_9ArgMinOpsIfEEjlLi4ELi4EEEEEvT1_:
        /* <DEDUP_REMOVED lines=15> */
[----:B-----5:R-:W-:Y:S02]  /*00f0*/  IMAD R3, R6, UR4, R3 ;  /* 0x0000000406037c24 */ /* 0x020fe4000f8e0203 */
[----:B----4-:R-:W-:Y:S02]  /*0100*/  IMAD R39, R22, UR8, R39 ;  /* 0x0000000816277c24 */ /* 0x010fe4000f8e0227 */
[----:B------:R-:W-:-:S02]  /*0110*/  IMAD.MOV.U32 R6, RZ, RZ, RZ ;  /* 0x000000ffff067224 */ /* 0x000fc400078e00ff */
[----:B------:R-:W-:Y:S01]  /*0120*/  IMAD.SHL.U32 R5, R3, 0x2, RZ ;  /* 0x0000000203057824 */ /* 0x000fe200078e00ff */
        /* <DEDUP_REMOVED lines=274> */
.L_x_239:
[----:B------:R-:W-:Y:S01]  /*1250*/  ULDC UR4, c[0x0][0x22c] ;  /* 0x00008b0000047ab9 */ /* 0x000fe20000000800 */
[----:B------:R-:W-:Y:S01]  /*1260*/  ULDC.64 UR60, c[0x0][0x208] ;  /* 0x00008200003c7ab9 */ /* 0x000fe20000000a00 */
[----:B------:R-:W-:Y:S01]  /*1270*/  IMAD.U32 R42, RZ, RZ, UR4 ;  /* 0x00000004ff2a7e24 */ /* 0x000fe2000f8e00ff */
[----:B------:R-:W-:Y:S01]  /*1280*/  ULDC UR4, c[0x0][0x230] ;  /* 0x00008c0000047ab9 */ /* 0x000fe20000000800 */
[----:B------:R-:W-:Y:S01]  /*1290*/  BSSY B6, `(.L_x_240) ;  /* 0x0000fc3000067945 */ /* 0x000fe20003800000 */
[----:B------:R-:W-:Y:S01]  /*12a0*/  CS2R R8, SRZ ;  /* 0x0000000000087805 */ /* 0x000fe2000001ff00 */
[----:B------:R-:W-:Y:S01]  /*12b0*/  IMAD.MOV.U32 R11, RZ, RZ, RZ ;  /* 0x000000ffff0b7224 */ /* 0x000fe200078e00ff */
[----:B------:R-:W-:Y:S01]  /*12c0*/  ISETP.GE.U32.AND P0, PT, R39, R42, PT ;  /* 0x0000002a2700720c */ /* 0x000fe20003f06070 */
[----:B------:R-:W-:Y:S02]  /*12d0*/  IMAD.MOV.U32 R0, RZ, RZ, RZ ;  /* 0x000000ffff007224 */ /* 0x000fe400078e00ff */
[----:B------:R-:W-:Y:S01]  /*12e0*/  IMAD.MOV.U32 R3, RZ, RZ, RZ ;  /* 0x000000ffff037224 */ /* 0x000fe200078e00ff */
[----:B------:R-:W-:Y:S01]  /*12f0*/  ISETP.GE.U32.OR P0, PT, R5, UR4, P0 ;  /* 0x0000000405007c0c */ /* 0x000fe20008706470 */
[----:B------:R-:W-:-:S12]  /*1300*/  IMAD.MOV.U32 R41, RZ, RZ, RZ ;  /* 0x000000ffff297224 */ /* 0x000fd800078e00ff */
[----:B------:R-:W-:Y:S05]  /*1310*/  @P0 BRA `(.L_x_241) ;  /* 0x000000f800e80947 */ /* 0x000fea0003800000 */
[----:B------:R-:W-:Y:S01]  /*1320*/  ULDC.U8 UR6, c[0x0][0x260] ;  /* 0x0000980000067ab9 */ /* 0x000fe20000000000 */
[----:B------:R-:W-:Y:S01]  /*1330*/  ULDC.64 UR4, c[0x0][0x5f8] ;  /* 0x00017e0000047ab9 */ /* 0x000fe20000000a00 */
[----:B------:R-:W-:Y:S02]  /*1340*/  ISETP.NE.AND P0, PT, RZ, UR6, PT ;  /* 0x00000006ff007c0c */ /* 0x000fe4000bf05270 */
[----:B------:R-:W-:-:S05]  /*1350*/  IADD3 R18, P1, R6, UR4, RZ ;  /* 0x0000000406127c10 */ /* 0x000fca000ff3e0ff */
[----:B------:R-:W-:-:S06]  /*1360*/  IMAD.X R19, RZ, RZ, UR5, P1 ;  /* 0x00000005ff137e24 */ /* 0x000fcc00088e06ff */
[----:B------:R-:W-:Y:S05]  /*1370*/  @!P0 BRA `(.L_x_242) ;  /* 0x0000001000888947 */ /* 0x000fea0003800000 */
[----:B------:R-:W-:Y:S01]  /*1380*/  MOV R0, 0x0 ;  /* 0x0000000000007802 */ /* 0x000fe20000000f00 */
[----:B------:R-:W-:Y:S01]  /*1390*/  ULDC.64 UR4, c[0x4][0x3b8] ;  /* 0x0100ee0000047ab9 */ /* 0x000fe20000000a00 */
[----:B------:R-:W-:Y:S01]  /*13a0*/  ULDC.64 UR6, c[0x4][0x2b0] ;  /* 0x0100ac0000067ab9 */ /* 0x000fe20000000a00 */
[----:B------:R-:W-:Y:S01]  /*13b0*/  IMAD.U32 R4, RZ, RZ, UR4 ;  /* 0x00000004ff047e24 */ /* 0x000fe2000f8e00ff */
[----:B------:R0:W1:Y:S01]  /*13c0*/  LDC.64 R14, c[0x4][R0] ;  /* 0x01000000000e7b82 */ /* 0x0000620000000a00 */
[----:B------:R-:W-:Y:S01]  /*13d0*/  IMAD.U32 R5, RZ, RZ, UR5 ;  /* 0x00000005ff057e24 */ /* 0x000fe2000f8e00ff */
[----:B------:R-:W-:Y:S01]  /*13e0*/  ULDC.64 UR4, c[0x4][0x3c0] ;  /* 0x0100f00000047ab9 */ /* 0x000fe20000000a00 */
[----:B------:R-:W-:Y:S02]  /*13f0*/  IMAD.U32 R10, RZ, RZ, UR6 ;  /* 0x00000006ff0a7e24 */ /* 0x000fe4000f8e00ff */
[----:B------:R-:W-:Y:S02]  /*1400*/  IMAD.U32 R6, RZ, RZ, UR4 ;  /* 0x00000004ff067e24 */ /* 0x000fe4000f8e00ff */
[----:B------:R-:W-:-:S02]  /*1410*/  IMAD.U32 R7, RZ, RZ, UR5 ;  /* 0x00000005ff077e24 */ /* 0x000fc4000f8e00ff */
[----:B------:R-:W-:Y:S02]  /*1420*/  IMAD.U32 R11, RZ, RZ, UR7 ;  /* 0x00000007ff0b7e24 */ /* 0x000fe4000f8e00ff */
[----:B------:R-:W-:Y:S02]  /*1430*/  IMAD.MOV.U32 R8, RZ, RZ, 0x1e3 ;  /* 0x000001e3ff087424 */ /* 0x000fe400078e00ff */
[----:B------:R-:W-:Y:S02]  /*1440*/  IMAD.MOV.U32 R12, RZ, RZ, 0x1 ;  /* 0x00000001ff0c7424 */ /* 0x000fe400078e00ff */
[----:B------:R-:W-:Y:S02]  /*1450*/  IMAD.MOV.U32 R13, RZ, RZ, RZ ;  /* 0x000000ffff0d7224 */ /* 0x000fe400078e00ff */
[----:B0-----:R-:W-:-:S07]  /*1460*/  IMAD.MOV.U32 R23, RZ, RZ, RZ ;  /* 0x000000ffff177224 */ /* 0x001fce00078e00ff */
[----:B------:R-:W-:-:S07]  /*1470*/  LEPC R20, `(.L_x_243) ;  /* 0x000000001014794e */ /* 0x000fce0000000000 */
[----:B-1----:R-:W-:Y:S05]  /*1480*/  CALL.ABS.NOINC R14 ;  /* 0x000000000e007343 */ /* 0x002fea0003c00000 */
.L_x_243:
[----:B------:R-:W0:Y:S01]  /*1490*/  LDC R13, c[0x0][0x218] ;  /* 0x00008600ff0d7b82 */ /* 0x000e220000000800 */
[----:B------:R-:W-:Y:S01]  /*14a0*/  SHF.R.U64 R0, R18, 0x2, R19 ;  /* 0x0000000212007819 */ /* 0x000fe20000001213 */
[----:B------:R-:W-:Y:S01]  /*14b0*/  ULDC UR4, c[0x0][0x22c] ;  /* 0x00008b0000047ab9 */ /* 0x000fe20000000800 */
[----:B------:R-:W-:Y:S01]  /*14c0*/  BSSY B0, `(.L_x_244) ;  /* 0x000003f000007945 */ /* 0x000fe20003800000 */
[----:B------:R-:W-:Y:S01]  /*14d0*/  IMAD.U32 R15, RZ, RZ, UR4 ;  /* 0x00000004ff0f7e24 */ /* 0x000fe2000f8e00ff */
[----:B------:R-:W-:-:S03]  /*14e0*/  LOP3.LUT R7, R0, 0x3, RZ, 0xc0, !PT ;  /* 0x0000000300077812 */ /* 0x000fc600078ec0ff */
        /* <DEDUP_REMOVED lines=11> */
[----:B------:R-:W-:Y:S01]  /*15a0*/  ULDC UR4, c[0x0][0x244] ;  /* 0x0000910000047ab9 */ /* 0x000fe20000000800 */
[----:B------:R-:W-:Y:S01]  /*15b0*/  ISETP.NE.AND P1, PT, R17, RZ, PT ;  /* 0x000000ff1100720c */ /* 0x000fe20003f25270 */
[----:B------:R-:W-:Y:S01]  /*15c0*/  BSSY B2, `(.L_x_248) ;  /* 0x000000a000027945 */ /* 0x000fe20003800000 */
[----:B------:R-:W-:Y:S02]  /*15d0*/  ISETP.NE.AND P0, PT, RZ, UR4, PT ;  /* 0x00000004ff007c0c */ /* 0x000fe4000bf05270 */
[----:B------:R-:W-:-:S11]  /*15e0*/  PRMT R0, RZ, 0x7610, R0 ;  /* 0x00007610ff007816 */ /* 0x000fd60000000000 */
[----:B------:R-:W-:Y:S05]  /*15f0*/  @P0 BRA P1, `(.L_x_249) ;  /* 0x0000000000180947 */ /* 0x000fea0000800000 */
[----:B------:R-:W-:Y:S01]  /*1600*/  ULDC UR4, c[0x0][0x248] ;  /* 0x0000920000047ab9 */ /* 0x000fe20000000800 */
[----:B------:R-:W-:Y:S01]  /*1610*/  IMAD.MOV.U32 R0, RZ, RZ, 0x1 ;  /* 0x00000001ff007424 */ /* 0x000fe200078e00ff */
[----:B------:R-:W-:-:S13]  /*1620*/  ISETP.NE.AND P0, PT, RZ, UR4, PT ;  /* 0x00000004ff007c0c */ /* 0x000fda000bf05270 */
[----:B------:R-:W-:-:S04]  /*1630*/  @P0 ISETP.NE.AND P1, PT, R22, RZ, PT ;  /* 0x000000ff1600020c */ /* 0x000fc80003f25270 */
[----:B------:R-:W-:-:S04]  /*1640*/  @P0 SEL R3, RZ, 0x1, P1 ;  /* 0x00000001ff030807 */ /* 0x000fc80000800000 */
[----:B------:R-:W-:-:S07]  /*1650*/  @P0 PRMT R0, R3, 0x7610, R0 ;  /* 0x0000761003000816 */ /* 0x000fce0000000000 */
.L_x_249:
[----:B------:R-:W-:Y:S05]  /*1660*/  BSYNC B2 ;  /* 0x0000000000027941 */ /* 0x000fea0003800000 */
.L_x_248:
[----:B------:R-:W-:-:S04]  /*1670*/  PRMT R0, R0, 0x9910, RZ ;  /* 0x0000991000007816 */ /* 0x000fc800000000ff */
[----:B------:R-:W-:-:S13]  /*1680*/  ISETP.NE.AND P0, PT, R0, RZ, PT ;  /* 0x000000ff0000720c */ /* 0x000fda0003f05270 */
[----:B------:R-:W-:Y:S05]  /*1690*/  @!P0 BRA `(.L_x_247) ;  /* 0x0000000000648947 */ /* 0x000fea0003800000 */
[----:B------:R-:W-:Y:S01]  /*16a0*/  IADD3 R3, P0, R2, -R7, RZ ;  /* 0x8000000702037210 */ /* 0x000fe20007f1e0ff */
[----:B------:R-:W0:Y:S04]  /*16b0*/  LDC R11, c[0x0][0x218] ;  /* 0x00008600ff0b7b82 */ /* 0x000e280000000800 */
[----:B------:R-:W-:Y:S01]  /*16c0*/  IMAD.X R0, RZ, RZ, -0x1, P0 ;  /* 0xffffffffff007424 */ /* 0x000fe200000e06ff */
[----:B------:R-:W-:-:S03]  /*16d0*/  LEA R4, P0, R3, R18, 0x2 ;  /* 0x0000001203047211 */ /* 0x000fc600078010ff */
[----:B------:R-:W1:Y:S01]  /*16e0*/  LDC.64 R8, c[0x0][0x220] ;  /* 0x00008800ff087b82 */ /* 0x000e620000000a00 */
[----:B------:R-:W-:-:S05]  /*16f0*/  LEA.HI.X R5, R3, R19, R0, 0x2, P0 ;  /* 0x0000001303057211 */ /* 0x000fca00000f1400 */
[----:B------:R-:W2:Y:S01]  /*1700*/  LDG.E R4, desc[UR60][R4.64] ;  /* 0x0000003c04047981 */ /* 0x000ea2000c1e1900 */
[----:B------:R-:W-:Y:S01]  /*1710*/  IMAD.IADD R3, R2, 0x1, -R7 ;  /* 0x0000000102037824 */ /* 0x000fe200078e0a07 */
[----:B0-----:R-:W-:-:S13]  /*1720*/  FSETP.GTU.FTZ.AND P1, PT, |R11|, +INF , PT ;  /* 0x7f8000000b00780b */ /* 0x001fda0003f3c200 */
[----:B-1----:R-:W-:-:S05]  /*1730*/  @!P1 IMAD.MOV.U32 R10, RZ, RZ, R8 ;  /* 0x000000ffff0a9224 */ /* 0x002fca00078e0008 */
[----:B------:R-:W-:Y:S01]  /*1740*/  @!P1 ISETP.GT.U32.AND P0, PT, R3, R10, PT ;  /* 0x0000000a0300920c */ /* 0x000fe20003f04070 */
[----:B------:R-:W-:-:S03]  /*1750*/  @P1 IMAD.MOV.U32 R10, RZ, RZ, R8 ;  /* 0x000000ffff0a1224 */ /* 0x000fc600078e0008 */
        /* <DEDUP_REMOVED lines=13> */
.L_x_247:
[----:B------:R-:W-:Y:S05]  /*1830*/  BSYNC B1 ;  /* 0x0000000000017941 */ /* 0x000fea0003800000 */
.L_x_246:
[----:B------:R-:W0:Y:S01]  /*1840*/  LDC R4, c[0x0][0x22c] ;  /* 0x00008b00ff047b82 */ /* 0x000e220000000800 */
[C---:B------:R-:W-:Y:S02]  /*1850*/  IADD3 R3, P0, -R7.reuse, 0x4, RZ ;  /* 0x0000000407037810 */ /* 0x040fe40007f1e1ff */
[----:B------:R-:W-:Y:S02]  /*1860*/  IADD3 R23, -R7, 0x4, RZ ;  /* 0x0000000407177810 */ /* 0x000fe40007ffe1ff */
[----:B------:R-:W-:Y:S01]  /*1870*/  LEA R18, P1, R3, R18, 0x2 ;  /* 0x0000001203127211 */ /* 0x000fe200078210ff */
[----:B------:R-:W-:-:S05]  /*1880*/  IMAD.X R0, RZ, RZ, -0x1, P0 ;  /* 0xffffffffff007424 */ /* 0x000fca00000e06ff */
[----:B------:R-:W-:Y:S02]  /*1890*/  LEA.HI.X R19, R3, R19, R0, 0x2, P1 ;  /* 0x0000001303137211 */ /* 0x000fe400008f1400 */
[----:B0-----:R-:W-:-:S07]  /*18a0*/  IADD3 R15, R7, -0x4, R4 ;  /* 0xfffffffc070f7810 */ /* 0x001fce0007ffe004 */
.L_x_245:
[----:B------:R-:W-:Y:S05]  /*18b0*/  BSYNC B0 ;  /* 0x0000000000007941 */ /* 0x000fea0003800000 */
.L_x_244:
[----:B------:R-:W-:Y:S01]  /*18c0*/  ULDC.64 UR4, c[0x0][0x240] ;  /* 0x0000900000047ab9 */ /* 0x000fe20000000a00 */
[----:B------:R-:W-:Y:S01]  /*18d0*/  BSSY B0, `(.L_x_250) ;  /* 0x0000067000007945 */ /* 0x000fe20003800000 */
[----:B------:R-:W-:Y:S01]  /*18e0*/  IMAD R0, R2, UR4, RZ ;  /* 0x0000000402007c24 */ /* 0x000fe2000f8e02ff */
[----:B------:R-:W-:Y:S01]  /*18f0*/  ULDC UR4, c[0x0][0x248] ;  /* 0x0000920000047ab9 */ /* 0x000fe20000000800 */
[----:B------:R-:W-:Y:S02]  /*1900*/  IMAD.MOV.U32 R8, RZ, RZ, R13 ;  /* 0x000000ffff087224 */ /* 0x000fe400078e000d */
[----:B------:R-:W-:Y:S02]  /*1910*/  IMAD R3, R17, UR5, R0 ;  /* 0x0000000511037c24 */ /* 0x000fe4000f8e0200 */
[----:B------:R-:W-:Y:S02]  /*1920*/  IMAD.MOV.U32 R0, RZ, RZ, R14 ;  /* 0x000000ffff007224 */ /* 0x000fe400078e000e */
[----:B------:R-:W-:-:S02]  /*1930*/  IMAD R25, R22, UR4, R3 ;  /* 0x0000000416197c24 */ /* 0x000fc4000f8e0203 */
[----:B------:R-:W-:Y:S02]  /*1940*/  IMAD.MOV.U32 R3, RZ, RZ, R12 ;  /* 0x000000ffff037224 */ /* 0x000fe400078e000c */
[----:B------:R-:W-:Y:S02]  /*1950*/  IMAD.SHL.U32 R4, R25, 0x4, RZ ;  /* 0x0000000419047824 */ /* 0x000fe400078e00ff */
[----:B------:R-:W-:Y:S02]  /*1960*/  IMAD.MOV.U32 R21, RZ, RZ, R14 ;  /* 0x000000ffff157224 */ /* 0x000fe400078e000e */
[----:B------:R-:W-:Y:S02]  /*1970*/  VIADD R6, R4, 0x3 ;  /* 0x0000000304067836 */ /* 0x000fe40000000000 */
[----:B------:R-:W-:Y:S02]  /*1980*/  IMAD.MOV.U32 R24, RZ, RZ, R12 ;  /* 0x000000ffff187224 */ /* 0x000fe400078e000c */
[----:B------:R-:W-:Y:S01]  /*1990*/  IMAD.MOV.U32 R20, RZ, RZ, R13 ;  /* 0x000000ffff147224 */ /* 0x000fe200078e000d */
[----:B------:R-:W-:-:S13]  /*19a0*/  ISETP.GE.U32.AND P0, PT, R6, R15, PT ;  /* 0x0000000f0600720c */ /* 0x000fda0003f06070 */
[----:B------:R-:W-:Y:S05]  /*19b0*/  @P0 BRA `(.L_x_251) ;  /* 0x0000000400600947 */ /* 0x000fea0003800000 */
[----:B------:R-:W-:Y:S02]  /*19c0*/  IMAD.MOV.U32 R26, RZ, RZ, R4 ;  /* 0x000000ffff1a7224 */ /* 0x000fe400078e0004 */
[----:B------:R-:W-:Y:S02]  /*19d0*/  IMAD.MOV.U32 R21, RZ, RZ, R14 ;  /* 0x000000ffff157224 */ /* 0x000fe400078e000e */
[----:B------:R-:W-:Y:S02]  /*19e0*/  IMAD.MOV.U32 R24, RZ, RZ, R12 ;  /* 0x000000ffff187224 */ /* 0x000fe400078e000c */
[----:B------:R-:W-:-:S07]  /*19f0*/  IMAD.MOV.U32 R20, RZ, RZ, R13 ;  /* 0x000000ffff147224 */ /* 0x000fce00078e000d */
.L_x_261:
[----:B------:R-:W-:-:S06]  /*1a00*/  IMAD.WIDE.U32 R4, R25, 0x10, R18 ;  /* 0x0000001019047825 */ /* 0x000fcc00078e0012 */
[----:B------:R-:W2:Y:S01]  /*1a10*/  LDG.E.128 R4, desc[UR60][R4.64] ;  /* 0x0000003c04047981 */ /* 0x000ea2000c1e1d00 */
[----:B------:R-:W-:Y:S01]  /*1a20*/  FSETP.GTU.FTZ.AND P1, PT, |R11|, +INF , PT ;  /* 0x7f8000000b00780b */ /* 0x000fe20003f3c200 */
[----:B------:R-:W-:Y:S01]  /*1a30*/  IMAD.IADD R27, R26, 0x1, R23 ;  /* 0x000000011a1b7824 */ /* 0x000fe200078e0217 */
[----:B------:R-:W-:Y:S11]  /*1a40*/  BSSY B1, `(.L_x_252) ;  /* 0x000001e000017945 */ /* 0x000ff60003800000 */
[----:B------:R-:W-:-:S02]  /*1a50*/  @!P1 ISETP.GE.U32.AND P0, PT, R10, R27, PT ;  /* 0x0000001b0a00920c */ /* 0x000fc40003f06070 */
[----:B------:R-:W-:Y:S02]  /*1a60*/  @P1 ISETP.LT.U32.AND P4, PT, R10, R27, PT ;  /* 0x0000001b0a00120c */ /* 0x000fe40003f81070 */
[----:B------:R-:W-:Y:S02]  /*1a70*/  @!P1 ISETP.GE.AND.EX P0, PT, R9, RZ, PT, P0 ;  /* 0x000000ff0900920c */ /* 0x000fe40003f06300 */
[CC--:B--2---:R-:W-:Y:S02]  /*1a80*/  FSETP.NEU.OR P3, PT, R11.reuse, R4.reuse, P1 ;  /* 0x000000040b00720b */ /* 0x0c4fe40000f6d400 */
[----:B------:R-:W-:-:S04]  /*1a90*/  @!P1 FSETP.GEU.FTZ.AND P2, PT, R11, R4, PT ;  /* 0x000000040b00920b */ /* 0x000fc80003f5e000 */
[----:B------:R-:W-:Y:S02]  /*1aa0*/  @!P1 SEL R26, RZ, 0xffffffff, P2 ;  /* 0xffffffffff1a9807 */ /* 0x000fe40001000000 */
[----:B------:R-:W-:-:S05]  /*1ab0*/  FSETP.GTU.FTZ.AND P2, PT, |R20|, +INF , PT ;  /* 0x7f8000001400780b */ /* 0x000fca0003f5c200 */
[----:B------:R-:W-:Y:S02]  /*1ac0*/  @!P3 SEL R26, RZ, 0xffffffff, P0 ;  /* 0xffffffffff1ab807 */ /* 0x000fe40000000000 */
[----:B------:R-:W-:Y:S02]  /*1ad0*/  @P1 FSETP.GTU.FTZ.AND P3, PT, |R4|, +INF , PT ;  /* 0x7f8000000400180b */ /* 0x000fe40003f7c200 */
[----:B------:R-:W-:-:S04]  /*1ae0*/  @!P1 LOP3.LUT R26, R26, 0x1, RZ, 0xc0, !PT ;  /* 0x000000011a1a9812 */ /* 0x000fc800078ec0ff */
[----:B------:R-:W-:Y:S01]  /*1af0*/  @!P1 ISETP.EQ.U32.AND P0, PT, R26, 0x1, PT ;  /* 0x000000011a00980c */ /* 0x000fe20003f02070 */
[----:B------:R-:W-:Y:S01]  /*1b00*/  VIADD R26, R27, 0x1 ;  /* 0x000000011b1a7836 */ /* 0x000fe20000000000 */
[----:B------:R-:W-:-:S04]  /*1b10*/  @P1 ISETP.LT.OR.EX P0, PT, R9, RZ, !P3, P4 ;  /* 0x000000ff0900120c */ /* 0x000fc80005f01740 */
[----:B------:R-:W-:Y:S02]  /*1b20*/  FSEL R11, R11, R4, P0 ;  /* 0x000000040b0b7208 */ /* 0x000fe40000000000 */
[----:B------:R-:W-:Y:S02]  /*1b30*/  SEL R10, R10, R27, P0 ;  /* 0x0000001b0a0a7207 */ /* 0x000fe40000000000 */
[----:B------:R-:W-:Y:S01]  /*1b40*/  SEL R9, R9, RZ, P0 ;  /* 0x000000ff09097207 */ /* 0x000fe20000000000 */
[----:B------:R-:W-:Y:S06]  /*1b50*/  @P2 BRA `(.L_x_253) ;  /* 0x0000000000242947 */ /* 0x000fec0003800000 */
        /* <DEDUP_REMOVED lines=9> */
.L_x_253:
[----:B------:R-:W-:Y:S02]  /*1bf0*/  FSETP.GTU.FTZ.AND P0, PT, |R5|, +INF , PT ;  /* 0x7f8000000500780b */ /* 0x000fe40003f1c200 */
[----:B------:R-:W-:-:S04]  /*1c00*/  ISETP.LT.U32.AND P1, PT, R21, R26, PT ;  /* 0x0000001a1500720c */ /* 0x000fc80003f21070 */
[----:B------:R-:W-:-:S13]  /*1c10*/  ISETP.LT.OR.EX P0, PT, R24, RZ, !P0, P1 ;  /* 0x000000ff1800720c */ /* 0x000fda0004701710 */
.L_x_254:
[----:B------:R-:W-:Y:S05]  /*1c20*/  BSYNC B1 ;  /* 0x0000000000017941 */ /* 0x000fea0003800000 */
.L_x_252:
        /* <DEDUP_REMOVED lines=16> */
.L_x_256:
[----:B------:R-:W-:Y:S02]  /*1d30*/  FSETP.GTU.FTZ.AND P0, PT, |R6|, +INF , PT ;  /* 0x7f8000000600780b */ /* 0x000fe40003f1c200 */
[----:B------:R-:W-:-:S04]  /*1d40*/  ISETP.LT.U32.AND P1, PT, R14, R5, PT ;  /* 0x000000050e00720c */ /* 0x000fc80003f21070 */
[----:B------:R-:W-:-:S13]  /*1d50*/  ISETP.LT.OR.EX P0, PT, R12, RZ, !P0, P1 ;  /* 0x000000ff0c00720c */ /* 0x000fda0004701710 */
.L_x_257:
[----:B------:R-:W-:Y:S05]  /*1d60*/  BSYNC B1 ;  /* 0x0000000000017941 */ /* 0x000fea0003800000 */
.L_x_255:
[----:B------:R-:W-:Y:S01]  /*1d70*/  FSETP.GTU.FTZ.AND P1, PT, |R8|, +INF , PT ;  /* 0x7f8000000800780b */ /* 0x000fe20003f3c200 */
[----:B------:R-:W-:Y:S01]  /*1d80*/  BSSY B1, `(.L_x_258) ;  /* 0x0000012000017945 */ /* 0x000fe20003800000 */
[----:B------:R-:W-:Y:S01]  /*1d90*/  FSEL R13, R13, R6, P0 ;  /* 0x000000060d0d7208 */ /* 0x000fe20000000000 */
[----:B------:R-:W-:Y:S01]  /*1da0*/  VIADD R27, R27, 0x3 ;  /* 0x000000031b1b7836 */ /* 0x000fe20000000000 */
        /* <DEDUP_REMOVED lines=12> */
.L_x_259:
[----:B------:R-:W-:Y:S02]  /*1e70*/  FSETP.GTU.FTZ.AND P0, PT, |R7|, +INF , PT ;  /* 0x7f8000000700780b */ /* 0x000fe40003f1c200 */
[----:B------:R-:W-:-:S04]  /*1e80*/  ISETP.LT.U32.AND P1, PT, R0, R27, PT ;  /* 0x0000001b0000720c */ /* 0x000fc80003f21070 */
[----:B------:R-:W-:-:S13]  /*1e90*/  ISETP.LT.OR.EX P0, PT, R3, RZ, !P0, P1 ;  /* 0x000000ff0300720c */ /* 0x000fda0004701710 */
.L_x_260:
[----:B------:R-:W-:Y:S05]  /*1ea0*/  BSYNC B1 ;  /* 0x0000000000017941 */ /* 0x000fea0003800000 */
.L_x_258:
[----:B------:R-:W-:Y:S01]  /*1eb0*/  ULDC UR4, c[0x0][0x234] ;  /* 0x00008d0000047ab9 */ /* 0x000fe20000000800 */
[----:B------:R-:W-:Y:S01]  /*1ec0*/  FSEL R8, R8, R7, P0 ;  /* 0x0000000708087208 */ /* 0x000fe20000000000 */
[----:B------:R-:W-:Y:S01]  /*1ed0*/  VIADD R25, R25, UR4 ;  /* 0x0000000419197c36 */ /* 0x000fe20008000000 */
[----:B------:R-:W-:Y:S02]  /*1ee0*/  SEL R0, R0, R27, P0 ;  /* 0x0000001b00007207 */ /* 0x000fe40000000000 */
[----:B------:R-:W-:Y:S01]  /*1ef0*/  SEL R3, R3, RZ, P0 ;  /* 0x000000ff03037207 */ /* 0x000fe20000000000 */
[----:B------:R-:W-:-:S04]  /*1f00*/  IMAD.SHL.U32 R26, R25, 0x4, RZ ;  /* 0x00000004191a7824 */ /* 0x000fc800078e00ff */
[----:B------:R-:W-:-:S05]  /*1f10*/  VIADD R4, R26, 0x3 ;  /* 0x000000031a047836 */ /* 0x000fca0000000000 */
[----:B------:R-:W-:-:S13]  /*1f20*/  ISETP.GE.U32.AND P1, PT, R4, R15, PT ;  /* 0x0000000f0400720c */ /* 0x000fda0003f26070 */
[----:B------:R-:W-:Y:S05]  /*1f30*/  @!P1 BRA `(.L_x_261) ;  /* 0xfffffff800b09947 */ /* 0x000fea000383ffff */
.L_x_251:
[----:B------:R-:W-:Y:S05]  /*1f40*/  BSYNC B0 ;  /* 0x0000000000007941 */ /* 0x000fea0003800000 */
.L_x_250:
        /* <DEDUP_REMOVED lines=12> */
.L_x_263:
[----:B------:R-:W-:Y:S05]  /*2010*/  BSYNC B0 ;  /* 0x0000000000007941 */ /* 0x000fea0003800000 */
.L_x_262:
        /* <DEDUP_REMOVED lines=27> */
.L_x_265:
[----:B------:R-:W-:Y:S05]  /*21d0*/  BSYNC B0 ;  /* 0x0000000000007941 */ /* 0x000fea0003800000 */
.L_x_264:
[----:B------:R-:W-:Y:S01]  /*21e0*/  FSETP.GTU.FTZ.AND P0, PT, |R11|, +INF , PT ;  /* 0x7f8000000b00780b */ /* 0x000fe20003f1c200 */
[----:B------:R-:W-:-:S12]  /*21f0*/  BSSY B0, `(.L_x_266) ;  /* 0x000000e000007945 */ /* 0x000fd80003800000 */
        /* <DEDUP_REMOVED lines=10> */
.L_x_267:
[----:B------:R-:W-:Y:S02]  /*22a0*/  FSETP.GTU.FTZ.AND P0, PT, |R20|, +INF , PT ;  /* 0x7f8000001400780b */ /* 0x000fe40003f1c200 */
[----:B------:R-:W-:-:S04]  /*22b0*/  ISETP.LT.U32.AND P1, PT, R10, R21, PT ;  /* 0x000000150a00720c */ /* 0x000fc80003f21070 */
[----:B------:R-:W-:-:S13]  /*22c0*/  ISETP.LT.OR.EX P0, PT, R9, R24, !P0, P1 ;  /* 0x000000180900720c */ /* 0x000fda0004701710 */
.L_x_268:
[----:B------:R-:W-:Y:S05]  /*22d0*/  BSYNC B0 ;  /* 0x0000000000007941 */ /* 0x000fea0003800000 */
.L_x_266:
        /* <DEDUP_REMOVED lines=15> */
.L_x_270:
[----:B------:R-:W-:Y:S02]  /*23d0*/  FSETP.GTU.FTZ.AND P0, PT, |R13|, +INF , PT ;  /* 0x7f8000000d00780b */ /* 0x000fe40003f1c200 */
[----:B------:R-:W-:-:S04]  /*23e0*/  ISETP.LT.U32.AND P1, PT, R21, R14, PT ;  /* 0x0000000e1500720c */ /* 0x000fc80003f21070 */
[----:B------:R-:W-:-:S13]  /*23f0*/  ISETP.LT.OR.EX P0, PT, R9, R12, !P0, P1 ;  /* 0x0000000c0900720c */ /* 0x000fda0004701710 */
.L_x_271:
[----:B------:R-:W-:Y:S05]  /*2400*/  BSYNC B0 ;  /* 0x0000000000007941 */ /* 0x000fea0003800000 */
.L_x_269:
        /* <DEDUP_REMOVED lines=15> */
.L_x_273:
[----:B------:R-:W-:Y:S02]  /*2500*/  FSETP.GTU.FTZ.AND P0, PT, |R8|, +INF , PT ;  /* 0x7f8000000800780b */ /* 0x000fe40003f1c200 */
[----:B------:R-:W-:-:S04]  /*2510*/  ISETP.LT.U32.AND P1, PT, R21, R0, PT ;  /* 0x000000001500720c */ /* 0x000fc80003f21070 */
[----:B------:R-:W-:-:S13]  /*2520*/  ISETP.LT.OR.EX P0, PT, R12, R3, !P0, P1 ;  /* 0x000000030c00720c */ /* 0x000fda0004701710 */
.L_x_274:
[----:B------:R-:W-:Y:S05]  /*2530*/  BSYNC B0 ;  /* 0x0000000000007941 */ /* 0x000fea0003800000 */
.L_x_272:
[----:B------:R-:W-:Y:S02]  /*2540*/  FSEL R41, R13, R8, P0 ;  /* 0x000000080d297208 */ /* 0x000fe40000000000 */
[----:B------:R-:W-:Y:S02]  /*2550*/  CS2R R8, SRZ ;  /* 0x0000000000087805 */ /* 0x000fe4000001ff00 */
[----:B------:R-:W-:Y:S01]  /*2560*/  SEL R0, R21, R0, P0 ;  /* 0x0000000015007207 */ /* 0x000fe20000000000 */
[----:B------:R-:W-:Y:S01]  /*2570*/  IMAD.MOV.U32 R11, RZ, RZ, RZ ;  /* 0x000000ffff0b7224 */ /* 0x000fe200078e00ff */
[----:B------:R-:W-:Y:S01]  /*2580*/  SEL R3, R12, R3, P0 ;  /* 0x000000030c037207 */ /* 0x000fe20000000000 */
[----:B------:R-:W-:Y:S06]  /*2590*/  BRA `(.L_x_241) ;  /* 0x000000e800487947 */ /* 0x000fec0003800000 */
.L_x_242:
        /* <DEDUP_REMOVED lines=8> */
[----:B------:R-:W-:Y:S02]  /*2620*/  ULDC UR4, c[0x0][0x234] ;  /* 0x00008d0000047ab9 */ /* 0x000fe40000000800 */
[----:B------:R-:W-:-:S04]  /*2630*/  IMAD.U32 R40, RZ, RZ, UR4 ;  /* 0x00000004ff287e24 */ /* 0x000fc8000f8e00ff */
[----:B------:R-:W1:Y:S01]  /*2640*/  LDC R7, c[0x0][0x220] ;  /* 0x00008800ff077b82 */ /* 0x000e620000000800 */
[----:B------:R-:W-:-:S07]  /*2650*/  IMAD R3, R40, 0x3, R39 ;  /* 0x0000000328037824 */ /* 0x000fce00078e0227 */
[----:B------:R-:W2:Y:S01]  /*2660*/  LDC R20, c[0x0][0x224] ;  /* 0x00008900ff147b82 */ /* 0x000ea20000000800 */
[----:B0-----:R-:W-:Y:S02]  /*2670*/  IMAD.MOV.U32 R41, RZ, RZ, R6 ;  /* 0x000000ffff297224 */ /* 0x001fe400078e0006 */
[----:B-1----:R-:W-:Y:S02]  /*2680*/  IMAD.MOV.U32 R5, RZ, RZ, R7 ;  /* 0x000000ffff057224 */ /* 0x002fe400078e0007 */
[----:B--2---:R-:W-:Y:S01]  /*2690*/  IMAD.MOV.U32 R4, RZ, RZ, R20 ;  /* 0x000000ffff047224 */ /* 0x004fe200078e0014 */
[----:B------:R-:W-:Y:S06]  /*26a0*/  @!P0 BRA `(.L_x_276) ;  /* 0x000000a400a08947 */ /* 0x000fec0003800000 */
[----:B------:R-:W-:Y:S01]  /*26b0*/  ISETP.GE.U32.AND P0, PT, R3, R42, PT ;  /* 0x0000002a0300720c */ /* 0x000fe20003f06070 */
[----:B------:R-:W-:Y:S01]  /*26c0*/  BSSY B0, `(.L_x_277) ;  /* 0x00004e7000007945 */ /* 0x000fe20003800000 */
[--C-:B------:R-:W-:Y:S02]  /*26d0*/  IMAD.MOV.U32 R3, RZ, RZ, R7.reuse ;  /* 0x000000ffff037224 */ /* 0x100fe400078e0007 */
[----:B------:R-:W-:Y:S02]  /*26e0*/  IMAD.MOV.U32 R0, RZ, RZ, R20 ;  /* 0x000000ffff007224 */ /* 0x000fe400078e0014 */
[----:B------:R-:W-:Y:S02]  /*26f0*/  IMAD.MOV.U32 R38, RZ, RZ, R6 ;  /* 0x000000ffff267224 */ /* 0x000fe400078e0006 */
[----:B------:R-:W-:Y:S02]  /*2700*/  IMAD.MOV.U32 R8, RZ, RZ, R20 ;  /* 0x000000ffff087224 */ /* 0x000fe400078e0014 */
[----:B------:R-:W-:-:S02]  /*2710*/  IMAD.MOV.U32 R9, RZ, RZ, R7 ;  /* 0x000000ffff097224 */ /* 0x000fc400078e0007 */
[----:B------:R-:W-:Y:S02]  /*2720*/  IMAD.MOV.U32 R10, RZ, RZ, R20 ;  /* 0x000000ffff0a7224 */ /* 0x000fe400078e0014 */
[----:B------:R-:W-:Y:S02]  /*2730*/  IMAD.MOV.U32 R11, RZ, RZ, R6 ;  /* 0x000000ffff0b7224 */ /* 0x000fe400078e0006 */
[--C-:B------:R-:W-:Y:S02]  /*2740*/  IMAD.MOV.U32 R12, RZ, RZ, R7.reuse ;  /* 0x000000ffff0c7224 */ /* 0x100fe400078e0007 */
[----:B------:R-:W-:Y:S02]  /*2750*/  IMAD.MOV.U32 R13, RZ, RZ, R20 ;  /* 0x000000ffff0d7224 */ /* 0x000fe400078e0014 */
[----:B------:R-:W-:Y:S02]  /*2760*/  IMAD.MOV.U32 R14, RZ, RZ, R6 ;  /* 0x000000ffff0e7224 */ /* 0x000fe400078e0006 */
[----:B------:R-:W-:-:S02]  /*2770*/  IMAD.MOV.U32 R15, RZ, RZ, R7 ;  /* 0x000000ffff0f7224 */ /* 0x000fc400078e0007 */
[----:B------:R-:W-:Y:S02]  /*2780*/  IMAD.MOV.U32 R21, RZ, RZ, R6 ;  /* 0x000000ffff157224 */ /* 0x000fe400078e0006 */
[--C-:B------:R-:W-:Y:S02]  /*2790*/  IMAD.MOV.U32 R23, RZ, RZ, R7.reuse ;  /* 0x000000ffff177224 */ /* 0x100fe400078e0007 */
[----:B------:R-:W-:Y:S02]  /*27a0*/  IMAD.MOV.U32 R22, RZ, RZ, R20 ;  /* 0x000000ffff167224 */ /* 0x000fe400078e0014 */
[----:B------:R-:W-:Y:S02]  /*27b0*/  IMAD.MOV.U32 R34, RZ, RZ, R6 ;  /* 0x000000ffff227224 */ /* 0x000fe400078e0006 */
[----:B------:R-:W-:Y:S02]  /*27c0*/  IMAD.MOV.U32 R36, RZ, RZ, R7 ;  /* 0x000000ffff247224 */ /* 0x000fe400078e0007 */
[----:B------:R-:W-:-:S02]  /*27d0*/  IMAD.MOV.U32 R35, RZ, RZ, R20 ;  /* 0x000000ffff237224 */ /* 0x000fc400078e0014 */
[----:B------:R-:W-:Y:S01]  /*27e0*/  IMAD.MOV.U32 R37, RZ, RZ, R6 ;  /* 0x000000ffff257224 */ /* 0x000fe200078e0006 */
[----:B------:R-:W-:Y:S06]  /*27f0*/  @P0 BRA `(.L_x_278) ;  /* 0x0000004c004c0947 */ /* 0x000fec0003800000 */
[----:B------:R-:W-:Y:S01]  /*2800*/  ISETP.NE.AND P1, PT, R24, RZ, PT ;  /* 0x000000ff1800720c */ /* 0x000fe20003f25270 */
[--C-:B------:R-:W-:Y:S01]  /*2810*/  IMAD.MOV.U32 R3, RZ, RZ, R7.reuse ;  /* 0x000000ffff037224 */ /* 0x100fe200078e0007 */
[----:B------:R-:W0:Y:S01]  /*2820*/  LDC.64 R24, c[0x0][0x268] ;  /* 0x00009a00ff187b82 */ /* 0x000e220000000a00 */
[--C-:B------:R-:W-:Y:S02]  /*2830*/  IMAD.MOV.U32 R9, RZ, RZ, R7.reuse ;  /* 0x000000ffff097224 */ /* 0x100fe400078e0007 */
[--C-:B------:R-:W-:Y:S02]  /*2840*/  IMAD.MOV.U32 R12, RZ, RZ, R7.reuse ;  /* 0x000000ffff0c7224 */ /* 0x100fe400078e0007 */
[--C-:B------:R-:W-:Y:S02]  /*2850*/  IMAD.MOV.U32 R15, RZ, RZ, R7.reuse ;  /* 0x000000ffff0f7224 */ /* 0x100fe400078e0007 */
[--C-:B------:R-:W-:Y:S02]  /*2860*/  IMAD.MOV.U32 R23, RZ, RZ, R7.reuse ;  /* 0x000000ffff177224 */ /* 0x100fe400078e0007 */
[----:B------:R-:W-:-:S02]  /*2870*/  IMAD.MOV.U32 R36, RZ, RZ, R7 ;  /* 0x000000ffff247224 */ /* 0x000fc400078e0007 */
[--C-:B------:R-:W-:Y:S02]  /*2880*/  IMAD.MOV.U32 R0, RZ, RZ, R20.reuse ;  /* 0x000000ffff007224 */ /* 0x100fe400078e0014 */
        /* <DEDUP_REMOVED lines=10> */
[----:B------:R-:W-:-:S07]  /*2930*/  IMAD.MOV.U32 R37, RZ, RZ, R6 ;  /* 0x000000ffff257224 */ /* 0x000fce00078e0006 */
.L_x_304:
        /* <DEDUP_REMOVED lines=53> */
[----:B------:R-:W-:Y:S01]  /*2c90*/  IMAD.MOV.U32 R26, RZ, RZ, RZ ;  /* 0x000000ffff1a7224 */ /* 0x000fe200078e00ff */
[----:B0-----:R-:W-:Y:S01]  /*2ca0*/  ISETP.NE.AND P0, PT, R24, 0x1, PT ;  /* 0x000000011800780c */ /* 0x001fe20003f05270 */
[----:B------:R-:W-:Y:S02]  /*2cb0*/  IMAD.MOV.U32 R27, RZ, RZ, R39 ;  /* 0x000000ffff1b7224 */ /* 0x000fe400078e0027 */
[----:B------:R-:W-:-:S05]  /*2cc0*/  IMAD.HI.U32 R26, R39, UR30, R26 ;  /* 0x0000001e271a7c27 */ /* 0x000fca000f8e001a */
[----:B------:R-:W-:-:S05]  /*2cd0*/  SHF.R.U32.HI R28, RZ, UR31, R26 ;  /* 0x0000001fff1c7c19 */ /* 0x000fca000801161a */
[----:B------:R-:W-:-:S04]  /*2ce0*/  IMAD.MOV R30, RZ, RZ, -R28 ;  /* 0x000000ffff1e7224 */ /* 0x000fc800078e0a1c */
[----:B------:R-:W-:-:S04]  /*2cf0*/  IMAD R30, R30, R25, R39 ;  /* 0x000000191e1e7224 */ /* 0x000fc800078e0227 */
[----:B------:R-:W-:Y:S01]  /*2d00*/  IMAD R30, R30, UR54, RZ ;  /* 0x000000361e1e7c24 */ /* 0x000fe2000f8e02ff */
        /* <DEDUP_REMOVED lines=226> */
[----:B------:R-:W-:-:S07]  /*3b30*/  @P0 IMAD.MOV.U32 R28, RZ, RZ, RZ ;  /* 0x000000ffff1c0224 */ /* 0x000fce00078e00ff */
[----:B------:R-:W1:Y:S08]  /*3b40*/  @P0 LDC R31, c[0x0][0x38c] ;  /* 0x0000e300ff1f0b82 */ /* 0x000e700000000800 */
[----:B------:R-:W2:Y:S01]  /*3b50*/  @P0 LDC R33, c[0x0][0x3f8] ;  /* 0x0000fe00ff210b82 */ /* 0x000ea20000000800 */
[----:B0-----:R-:W-:-:S04]  /*3b60*/  @P0 IMAD.HI.U32 R26, R29, R26, R28 ;  /* 0x0000001a1d1a0227 */ /* 0x001fc800078e001c */
[----:B------:R-:W-:Y:S01]  /*3b70*/  IMAD.MOV R28, RZ, RZ, -R29 ;  /* 0x000000ffff1c7224 */ /* 0x000fe200078e0a1d */
[----:B------:R-:W-:-:S03]  /*3b80*/  @P0 SHF.R.U32.HI R26, RZ, R27, R26 ;  /* 0x0000001bff1a0219 */ /* 0x000fc6000001161a */
[----:B------:R-:W-:Y:S02]  /*3b90*/  IMAD R27, R28, UR36, R43 ;  /* 0x000000241c1b7c24 */ /* 0x000fe4000f8e022b */
[----:B------:R-:W-:Y:S02]  /*3ba0*/  @P0 IMAD.MOV R28, RZ, RZ, -R26 ;  /* 0x000000ffff1c0224 */ /* 0x000fe400078e0a1a */
[----:B------:R-:W-:Y:S02]  /*3bb0*/  IMAD R30, R27, UR28, R30 ;  /* 0x0000001c1b1e7c24 */ /* 0x000fe4000f8e021e */
[----:B-1----:R-:W-:-:S04]  /*3bc0*/  @P0 IMAD R29, R28, R31, R29 ;  /* 0x0000001f1c1d0224 */ /* 0x002fc800078e021d */
[----:B--2---:R-:W-:-:S07]  /*3bd0*/  @P0 IMAD R30, R29, R33, R30 ;  /* 0x000000211d1e0224 */ /* 0x004fce00078e021e */
.L_x_279:
[----:B------:R-:W-:-:S04]  /*3be0*/  LOP3.LUT R27, R30, 0xfffffff8, RZ, 0xc0, !PT ;  /* 0xfffffff81e1b7812 */ /* 0x000fc800078ec0ff */
[----:B------:R-:W-:-:S05]  /*3bf0*/  IADD3 R26, P0, R18, R27, RZ ;  /* 0x0000001b121a7210 */ /* 0x000fca0007f1e0ff */
[----:B------:R-:W-:-:S06]  /*3c00*/  IMAD.X R27, RZ, RZ, R19, P0 ;  /* 0x000000ffff1b7224 */ /* 0x000fcc00000e0613 */
[----:B------:R-:W5:Y:S01]  /*3c10*/  LDG.E.64 R26, desc[UR60][R26.64] ;  /* 0x0000003c1a1a7981 */ /* 0x000f62000c1e1b00 */
[----:B------:R-:W-:Y:S05]  /*3c20*/  @!P1 BRA `(.L_x_280) ;  /* 0x0000000c00d89947 */ /* 0x000fea0003800000 */
[----:B------:R-:W-:Y:S01]  /*3c30*/  ULDC UR36, c[0x0][0x234] ;  /* 0x00008d0000247ab9 */ /* 0x000fe20000000800 */
[----:B------:R-:W-:Y:S01]  /*3c40*/  IMAD.MOV.U32 R28, RZ, RZ, RZ ;  /* 0x000000ffff1c7224 */ /* 0x000fe200078e00ff */
[----:B0-----:R-:W-:Y:S01]  /*3c50*/  ISETP.NE.AND P0, PT, R24, 0x1, PT ;  /* 0x000000011800780c */ /* 0x001fe20003f05270 */
[----:B------:R-:W-:-:S04]  /*3c60*/  VIADD R29, R39, UR36 ;  /* 0x00000024271d7c36 */ /* 0x000fc80008000000 */
        /* <DEDUP_REMOVED lines=242> */
.L_x_280:
[----:B------:R-:W-:Y:S01]  /*4b90*/  LOP3.LUT R29, R32, 0xfffffff8, RZ, 0xc0, !PT ;  /* 0xfffffff8201d7812 */ /* 0x000fe200078ec0ff */
[----:B------:R-:W-:-:S03]  /*4ba0*/  ULDC UR36, c[0x0][0x234] ;  /* 0x00008d0000247ab9 */ /* 0x000fc60000000800 */
[----:B------:R-:W-:-:S05]  /*4bb0*/  IADD3 R28, P0, R18, R29, RZ ;  /* 0x0000001d121c7210 */ /* 0x000fca0007f1e0ff */
[----:B------:R-:W-:-:S06]  /*4bc0*/  IMAD.X R29, RZ, RZ, R19, P0 ;  /* 0x000000ffff1d7224 */ /* 0x000fcc00000e0613 */
[----:B------:R-:W5:Y:S01]  /*4bd0*/  LDG.E.64 R28, desc[UR60][R28.64] ;  /* 0x0000003c1c1c7981 */ /* 0x000f62000c1e1b00 */
[----:B------:R-:W-:Y:S02]  /*4be0*/  IMAD.U32 R40, RZ, RZ, UR36 ;  /* 0x00000024ff287e24 */ /* 0x000fe4000f8e00ff */
[----:B------:R-:W-:Y:S02]  /*4bf0*/  IMAD.MOV.U32 R44, RZ, RZ, RZ ;  /* 0x000000ffff2c7224 */ /* 0x000fe400078e00ff */
[----:B------:R-:W-:Y:S02]  /*4c00*/  IMAD.MOV.U32 R42, RZ, RZ, RZ ;  /* 0x000000ffff2a7224 */ /* 0x000fe400078e00ff */
[----:B------:R-:W-:Y:S01]  /*4c10*/  IMAD.IADD R45, R39, 0x1, R40 ;  /* 0x00000001272d7824 */ /* 0x000fe200078e0228 */
[----:B------:R-:W-:Y:S06]  /*4c20*/  @!P1 BRA `(.L_x_281) ;  /* 0x0000000c00d49947 */ /* 0x000fec0003800000 */
[----:B------:R-:W-:Y:S01]  /*4c30*/  IMAD.IADD R31, R45, 0x1, R40 ;  /* 0x000000012d1f7824 */ /* 0x000fe200078e0228 */
[----:B0-----:R-:W-:Y:S01]  /*4c40*/  ISETP.NE.AND P0, PT, R24, 0x1, PT ;  /* 0x000000011800780c */ /* 0x001fe20003f05270 */
[----:B------:R-:W-:-:S04]  /*4c50*/  IMAD.MOV.U32 R30, RZ, RZ, RZ ;  /* 0x000000ffff1e7224 */ /* 0x000fc800078e00ff */
        /* <DEDUP_REMOVED lines=242> */
.L_x_281:
[----:B------:R-:W-:-:S04]  /*5b80*/  LOP3.LUT R31, R42, 0xfffffff8, RZ, 0xc0, !PT ;  /* 0xfffffff82a1f7812 */ /* 0x000fc800078ec0ff */
[----:B------:R-:W-:-:S05]  /*5b90*/  IADD3 R30, P0, R18, R31, RZ ;  /* 0x0000001f121e7210 */ /* 0x000fca0007f1e0ff */
[----:B------:R-:W-:-:S06]  /*5ba0*/  IMAD.X R31, RZ, RZ, R19, P0 ;  /* 0x000000ffff1f7224 */ /* 0x000fcc00000e0613 */
[----:B------:R-:W5:Y:S01]  /*5bb0*/  LDG.E.64 R30, desc[UR60][R30.64] ;  /* 0x0000003c1e1e7981 */ /* 0x000f62000c1e1b00 */
[----:B------:R-:W-:Y:S05]  /*5bc0*/  @!P1 BRA `(.L_x_282) ;  /* 0x0000000c00d89947 */ /* 0x000fea0003800000 */
[--C-:B------:R-:W-:Y:S01]  /*5bd0*/  IMAD.IADD R33, R45, 0x1, R40.reuse ;  /* 0x000000012d217824 */ /* 0x100fe200078e0228 */
[----:B0-----:R-:W-:Y:S01]  /*5be0*/  ISETP.NE.AND P0, PT, R24, 0x1, PT ;  /* 0x000000011800780c */ /* 0x001fe20003f05270 */
[----:B------:R-:W-:Y:S02]  /*5bf0*/  IMAD.MOV.U32 R32, RZ, RZ, RZ ;  /* 0x000000ffff207224 */ /* 0x000fe400078e00ff */
[----:B------:R-:W-:-:S04]  /*5c00*/  IMAD.IADD R33, R33, 0x1, R40 ;  /* 0x0000000121217824 */ /* 0x000fc800078e0228 */
        /* <DEDUP_REMOVED lines=242> */
.L_x_282:
[----:B------:R-:W-:-:S04]  /*6b30*/  LOP3.LUT R33, R44, 0xfffffff8, RZ, 0xc0, !PT ;  /* 0xfffffff82c217812 */ /* 0x000fc800078ec0ff */
[----:B------:R-:W-:-:S05]  /*6b40*/  IADD3 R32, P0, R18, R33, RZ ;  /* 0x0000002112207210 */ /* 0x000fca0007f1e0ff */
[----:B------:R-:W-:-:S06]  /*6b50*/  IMAD.X R33, RZ, RZ, R19, P0 ;  /* 0x000000ffff217224 */ /* 0x000fcc00000e0613 */
[----:B------:R-:W5:Y:S01]  /*6b60*/  LDG.E.64 R32, desc[UR60][R32.64] ;  /* 0x0000003c20207981 */ /* 0x000f62000c1e1b00 */
[C---:B------:R-:W-:Y:S01]  /*6b70*/  FSETP.GTU.FTZ.AND P2, PT, |R37|.reuse, +INF , PT ;  /* 0x7f8000002500780b */ /* 0x040fe20003f5c200 */
[----:B------:R-:W-:Y:S03]  /*6b80*/  BSSY B1, `(.L_x_283) ;  /* 0x000001d000017945 */ /* 0x000fe60003800000 */
[----:B-----5:R-:W-:-:S09]  /*6b90*/  FSETP.NEU.OR P4, PT, R37, R26, P2 ;  /* 0x0000001a2500720b */ /* 0x020fd2000178d400 */
[----:B------:R-:W-:Y:S02]  /*6ba0*/  @!P2 ISETP.GE.U32.AND P0, PT, R36, R39, PT ;  /* 0x000000272400a20c */ /* 0x000fe40003f06070 */
[----:B------:R-:W-:Y:S02]  /*6bb0*/  @!P2 FSETP.GEU.FTZ.AND P3, PT, R37, R26, PT ;  /* 0x0000001a2500a20b */ /* 0x000fe40003f7e000 */
[----:B------:R-:W-:Y:S02]  /*6bc0*/  @!P2 ISETP.GE.AND.EX P0, PT, R35, RZ, PT, P0 ;  /* 0x000000ff2300a20c */ /* 0x000fe40003f06300 */
[----:B------:R-:W-:Y:S02]  /*6bd0*/  @!P2 SEL R42, RZ, 0xffffffff, P3 ;  /* 0xffffffffff2aa807 */ /* 0x000fe40001800000 */
[----:B------:R-:W-:Y:S02]  /*6be0*/  FSETP.GTU.FTZ.AND P3, PT, |R34|, +INF , PT ;  /* 0x7f8000002200780b */ /* 0x000fe40003f7c200 */
[----:B------:R-:W-:-:S02]  /*6bf0*/  @!P4 SEL R42, RZ, 0xffffffff, P0 ;  /* 0xffffffffff2ac807 */ /* 0x000fc40000000000 */
[----:B------:R-:W-:Y:S02]  /*6c00*/  @P2 FSETP.GTU.FTZ.AND P4, PT, |R26|, +INF , PT ;  /* 0x7f8000001a00280b */ /* 0x000fe40003f9c200 */
[----:B------:R-:W-:Y:S02]  /*6c10*/  @!P2 LOP3.LUT R42, R42, 0x1, RZ, 0xc0, !PT ;  /* 0x000000012a2aa812 */ /* 0x000fe400078ec0ff */
[----:B------:R-:W-:Y:S02]  /*6c20*/  @P2 ISETP.LT.U32.AND P5, PT, R36, R39, PT ;  /* 0x000000272400220c */ /* 0x000fe40003fa1070 */
[----:B------:R-:W-:Y:S02]  /*6c30*/  @!P2 ISETP.EQ.U32.AND P0, PT, R42, 0x1, PT ;  /* 0x000000012a00a80c */ /* 0x000fe40003f02070 */
[----:B------:R-:W-:-:S04]  /*6c40*/  @P2 ISETP.LT.OR.EX P0, PT, R35, RZ, !P4, P5 ;  /* 0x000000ff2300220c */ /* 0x000fc80006701750 */
[----:B------:R-:W-:Y:S02]  /*6c50*/  FSEL R37, R37, R26, P0 ;  /* 0x0000001a25257208 */ /* 0x000fe40000000000 */
[----:B------:R-:W-:Y:S02]  /*6c60*/  SEL R36, R36, R39, P0 ;  /* 0x0000002724247207 */ /* 0x000fe40000000000 */
[----:B------:R-:W-:Y:S01]  /*6c70*/  SEL R35, R35, RZ, P0 ;  /* 0x000000ff23237207 */ /* 0x000fe20000000000 */
[----:B------:R-:W-:Y:S06]  /*6c80*/  @P3 BRA `(.L_x_284) ;  /* 0x0000000000243947 */ /* 0x000fec0003800000 */
[C---:B------:R-:W-:Y:S02]  /*6c90*/  FSETP.NEU.FTZ.AND P2, PT, R34.reuse, R27, PT ;  /* 0x0000001b2200720b */ /* 0x040fe40003f5d000 */
[----:B------:R-:W-:Y:S02]  /*6ca0*/  ISETP.GE.U32.AND P0, PT, R23, R39, PT ;  /* 0x000000271700720c */ /* 0x000fe40003f06070 */
[----:B------:R-:W-:Y:S02]  /*6cb0*/  FSETP.GEU.FTZ.AND P3, PT, R34, R27, PT ;  /* 0x0000001b2200720b */ /* 0x000fe40003f7e000 */
[----:B------:R-:W-:-:S04]  /*6cc0*/  ISETP.GE.AND.EX P0, PT, R22, RZ, PT, P0 ;  /* 0x000000ff1600720c */ /* 0x000fc80003f06300 */
[----:B------:R-:W-:-:S03]  /*6cd0*/  SEL R42, RZ, 0xffffffff, P0 ;  /* 0xffffffffff2a7807 */ /* 0x000fc60000000000 */
[----:B------:R-:W-:-:S04]  /*6ce0*/  @P2 SEL R42, RZ, 0xffffffff, P3 ;  /* 0xffffffffff2a2807 */ /* 0x000fc80001800000 */
[----:B------:R-:W-:-:S04]  /*6cf0*/  LOP3.LUT R42, R42, 0x1, RZ, 0xc0, !PT ;  /* 0x000000012a2a7812 */ /* 0x000fc800078ec0ff */
[----:B------:R-:W-:Y:S01]  /*6d00*/  ISETP.EQ.U32.AND P0, PT, R42, 0x1, PT ;  /* 0x000000012a00780c */ /* 0x000fe20003f02070 */
[----:B------:R-:W-:-:S12]  /*6d10*/  BRA `(.L_x_285) ;  /* 0x00000000000c7947 */ /* 0x000fd80003800000 */
.L_x_284:
[----:B------:R-:W-:Y:S02]  /*6d20*/  FSETP.GTU.FTZ.AND P0, PT, |R27|, +INF , PT ;  /* 0x7f8000001b00780b */ /* 0x000fe40003f1c200 */
[----:B------:R-:W-:-:S04]  /*6d30*/  ISETP.LT.U32.AND P2, PT, R23, R39, PT ;  /* 0x000000271700720c */ /* 0x000fc80003f41070 */
[----:B------:R-:W-:-:S13]  /*6d40*/  ISETP.LT.OR.EX P0, PT, R22, RZ, !P0, P2 ;  /* 0x000000ff1600720c */ /* 0x000fda0004701720 */
.L_x_285:
[----:B------:R-:W-:Y:S05]  /*6d50*/  BSYNC B1 ;  /* 0x0000000000017941 */ /* 0x000fea0003800000 */
.L_x_283:
        /* <DEDUP_REMOVED lines=15> */
.L_x_287:
[----:B------:R-:W-:Y:S02]  /*6e50*/  FSETP.GTU.FTZ.AND P0, PT, |R28|, +INF , PT ;  /* 0x7f8000001c00780b */ /* 0x000fe40003f1c200 */
[----:B------:R-:W-:-:S04]  /*6e60*/  ISETP.LT.U32.AND P2, PT, R15, R45, PT ;  /* 0x0000002d0f00720c */ /* 0x000fc80003f41070 */
[----:B------:R-:W-:-:S13]  /*6e70*/  ISETP.LT.OR.EX P0, PT, R20, RZ, !P0, P2 ;  /* 0x000000ff1400720c */ /* 0x000fda0004701720 */
.L_x_288:
[----:B------:R-:W-:Y:S05]  /*6e80*/  BSYNC B1 ;  /* 0x0000000000017941 */ /* 0x000fea0003800000 */
.L_x_286:
[----:B------:R-:W-:Y:S01]  /*6e90*/  FSETP.GTU.FTZ.AND P2, PT, |R14|, +INF , PT ;  /* 0x7f8000000e00780b */ /* 0x000fe20003f5c200 */
[----:B------:R-:W-:Y:S01]  /*6ea0*/  BSSY B1, `(.L_x_289) ;  /* 0x0000011000017945 */ /* 0x000fe20003800000 */
[----:B------:R-:W-:Y:S02]  /*6eb0*/  FSEL R21, R21, R28, P0 ;  /* 0x0000001c15157208 */ /* 0x000fe40000000000 */
[----:B------:R-:W-:Y:S02]  /*6ec0*/  SEL R15, R15, R45, P0 ;  /* 0x0000002d0f0f7207 */ /* 0x000fe40000000000 */
[----:B------:R-:W-:-:S07]  /*6ed0*/  SEL R20, R20, RZ, P0 ;  /* 0x000000ff14147207 */ /* 0x000fce0000000000 */
[----:B------:R-:W-:Y:S05]  /*6ee0*/  @P2 BRA `(.L_x_290) ;  /* 0x0000000000242947 */ /* 0x000fea0003800000 */
[----:B------:R-:W-:Y:S02]  /*6ef0*/  FSETP.NEU.FTZ.AND P2, PT, R14, R29, PT ;  /* 0x0000001d0e00720b */ /* 0x000fe40003f5d000 */
        /* <DEDUP_REMOVED lines=8> */
.L_x_290:
[----:B------:R-:W-:Y:S02]  /*6f80*/  FSETP.GTU.FTZ.AND P0, PT, |R29|, +INF , PT ;  /* 0x7f8000001d00780b */ /* 0x000fe40003f1c200 */
[----:B------:R-:W-:-:S04]  /*6f90*/  ISETP.LT.U32.AND P2, PT, R12, R45, PT ;  /* 0x0000002d0c00720c */ /* 0x000fc80003f41070 */
[----:B------:R-:W-:-:S13]  /*6fa0*/  ISETP.LT.OR.EX P0, PT, R13, RZ, !P0, P2 ;  /* 0x000000ff0d00720c */ /* 0x000fda0004701720 */
.L_x_291:
[----:B------:R-:W-:Y:S05]  /*6fb0*/  BSYNC B1 ;  /* 0x0000000000017941 */ /* 0x000fea0003800000 */
.L_x_289:
[----:B------:R-:W-:Y:S01]  /*6fc0*/  FSETP.GTU.FTZ.AND P2, PT, |R11|, +INF , PT ;  /* 0x7f8000000b00780b */ /* 0x000fe20003f5c200 */
[----:B------:R-:W-:Y:S01]  /*6fd0*/  BSSY B1, `(.L_x_292) ;  /* 0x0000012000017945 */ /* 0x000fe20003800000 */
[----:B------:R-:W-:Y:S01]  /*6fe0*/  FSEL R14, R14, R29, P0 ;  /* 0x0000001d0e0e7208 */ /* 0x000fe20000000000 */
[----:B------:R-:W-:Y:S01]  /*6ff0*/  IMAD.IADD R42, R45, 0x1, R40 ;  /* 0x000000012d2a7824 */ /* 0x000fe200078e0228 */
        /* <DEDUP_REMOVED lines=12> */
.L_x_293:
[----:B------:R-:W-:Y:S02]  /*70c0*/  FSETP.GTU.FTZ.AND P0, PT, |R30|, +INF , PT ;  /* 0x7f8000001e00780b */ /* 0x000fe40003f1c200 */
[----:B------:R-:W-:-:S04]  /*70d0*/  ISETP.LT.U32.AND P2, PT, R7, R42, PT ;  /* 0x0000002a0700720c */ /* 0x000fc80003f41070 */
[----:B------:R-:W-:-:S13]  /*70e0*/  ISETP.LT.OR.EX P0, PT, R8, RZ, !P0, P2 ;  /* 0x000000ff0800720c */ /* 0x000fda0004701720 */
.L_x_294:
[----:B------:R-:W-:Y:S05]  /*70f0*/  BSYNC B1 ;  /* 0x0000000000017941 */ /* 0x000fea0003800000 */
.L_x_292:
[----:B------:R-:W-:Y:S01]  /*7100*/  FSETP.GTU.FTZ.AND P2, PT, |R6|, +INF , PT ;  /* 0x7f8000000600780b */ /* 0x000fe20003f5c200 */
[----:B------:R-:W-:Y:S01]  /*7110*/  BSSY B1, `(.L_x_295) ;  /* 0x0000011000017945 */ /* 0x000fe20003800000 */
[----:B------:R-:W-:Y:S02]  /*7120*/  FSEL R11, R11, R30, P0 ;  /* 0x0000001e0b0b7208 */ /* 0x000fe40000000000 */
[----:B------:R-:W-:Y:S02]  /*7130*/  SEL R7, R7, R42, P0 ;  /* 0x0000002a07077207 */ /* 0x000fe40000000000 */
[----:B------:R-:W-:-:S07]  /*7140*/  SEL R8, R8, RZ, P0 ;  /* 0x000000ff08087207 */ /* 0x000fce0000000000 */
[----:B------:R-:W-:Y:S05]  /*7150*/  @P2 BRA `(.L_x_296) ;  /* 0x0000000000242947 */ /* 0x000fea0003800000 */
[CC--:B------:R-:W-:Y:S02]  /*7160*/  FSETP.NEU.FTZ.AND P2, PT, R6.reuse, R31.reuse, PT ;  /* 0x0000001f0600720b */ /* 0x0c0fe40003f5d000 */
        /* <DEDUP_REMOVED lines=8> */
.L_x_296:
[----:B------:R-:W-:Y:S02]  /*71f0*/  FSETP.GTU.FTZ.AND P0, PT, |R31|, +INF , PT ;  /* 0x7f8000001f00780b */ /* 0x000fe40003f1c200 */
[----:B------:R-:W-:-:S04]  /*7200*/  ISETP.LT.U32.AND P2, PT, R3, R42, PT ;  /* 0x0000002a0300720c */ /* 0x000fc80003f41070 */
[----:B------:R-:W-:-:S13]  /*7210*/  ISETP.LT.OR.EX P0, PT, R0, RZ, !P0, P2 ;  /* 0x000000ff0000720c */ /* 0x000fda0004701720 */
.L_x_297:
[----:B------:R-:W-:Y:S05]  /*7220*/  BSYNC B1 ;  /* 0x0000000000017941 */ /* 0x000fea0003800000 */
.L_x_295:
        /* <DEDUP_REMOVED lines=16> */
.L_x_299:
[----:B------:R-:W-:Y:S02]  /*7330*/  FSETP.GTU.FTZ.AND P0, PT, |R32|, +INF , PT ;  /* 0x7f8000002000780b */ /* 0x000fe40003f1c200 */
[----:B------:R-:W-:-:S04]  /*7340*/  ISETP.LT.U32.AND P2, PT, R5, R44, PT ;  /* 0x0000002c0500720c */ /* 0x000fc80003f41070 */
[----:B------:R-:W-:-:S13]  /*7350*/  ISETP.LT.OR.EX P0, PT, R4, RZ, !P0, P2 ;  /* 0x000000ff0400720c */ /* 0x000fda0004701720 */
.L_x_300:
[----:B------:R-:W-:Y:S05]  /*7360*/  BSYNC B1 ;  /* 0x0000000000017941 */ /* 0x000fea0003800000 */
.L_x_298:
        /* <DEDUP_REMOVED lines=15> */
.L_x_302:
[----:B------:R-:W-:Y:S02]  /*7460*/  FSETP.GTU.FTZ.AND P0, PT, |R33|, +INF , PT ;  /* 0x7f8000002100780b */ /* 0x000fe40003f1c200 */
[----:B------:R-:W-:-:S04]  /*7470*/  ISETP.LT.U32.AND P2, PT, R9, R44, PT ;  /* 0x0000002c0900720c */ /* 0x000fc80003f41070 */
[----:B------:R-:W-:-:S13]  /*7480*/  ISETP.LT.OR.EX P0, PT, R10, RZ, !P0, P2 ;  /* 0x000000ff0a00720c */ /* 0x000fda0004701720 */
.L_x_303:
[----:B------:R-:W-:Y:S05]  /*7490*/  BSYNC B1 ;  /* 0x0000000000017941 */ /* 0x000fea0003800000 */
.L_x_301:
        /* <DEDUP_REMOVED lines=9> */
.L_x_278:
[----:B------:R-:W-:Y:S05]  /*7530*/  BSYNC B0 ;  /* 0x0000000000007941 */ /* 0x000fea0003800000 */
.L_x_277:
[----:B------:R-:W-:Y:S01]  /*7540*/  ISETP.GE.U32.AND P0, PT, R39, R42, PT ;  /* 0x0000002a2700720c */ /* 0x000fe20003f06070 */
[----:B------:R-:W-:-:S12]  /*7550*/  BSSY B0, `(.L_x_305) ;  /* 0x0000466000007945 */ /* 0x000fd80003800000 */
[----:B------:R-:W-:Y:S05]  /*7560*/  @P0 BRA `(.L_x_306) ;  /* 0x0000004400900947 */ /* 0x000fea0003800000 */
[----:B------:R-:W1:Y:S01]  /*7570*/  LDC R43, c[0x0][0x268] ;  /* 0x00009a00ff2b7b82 */ /* 0x000e620000000800 */
[----:B------:R-:W-:Y:S01]  /*7580*/  IMAD.MOV.U32 R46, RZ, RZ, RZ ;  /* 0x000000ffff2e7224 */ /* 0x000fe200078e00ff */
[----:B-1----:R-:W-:-:S13]  /*7590*/  ISETP.NE.AND P1, PT, R43, RZ, PT ;  /* 0x000000ff2b00720c */ /* 0x002fda0003f25270 */
[----:B------:R-:W-:Y:S05]  /*75a0*/  @!P1 BRA `(.L_x_307) ;  /* 0x0000001000449947 */ /* 0x000fea0003800000 */
[----:B0-----:R-:W-:Y:S01]  /*75b0*/  IMAD.MOV.U32 R24, RZ, RZ, RZ ;  /* 0x000000ffff187224 */ /* 0x001fe200078e00ff */
        /* <DEDUP_REMOVED lines=270> */
[----:B-1----:R-:W-:-:S04]  /*86a0*/  @P2 IMAD R49, R49, R26, R27 ;  /* 0x0000001a31312224 */ /* 0x002fc800078e021b */
[----:B--2---:R-:W-:-:S07]  /*86b0*/  @P2 IMAD R46, R49, R47, R46 ;  /* 0x0000002f312e2224 */ /* 0x004fce00078e022e */
.L_x_307:
[----:B------:R-:W-:-:S04]  /*86c0*/  LOP3.LUT R27, R46, 0xfffffff8, RZ, 0xc0, !PT ;  /* 0xfffffff82e1b7812 */ /* 0x000fc800078ec0ff */
[----:B------:R-:W-:-:S05]  /*86d0*/  IADD3 R26, P2, R18, R27, RZ ;  /* 0x0000001b121a7210 */ /* 0x000fca0007f5e0ff */
[----:B------:R-:W-:-:S06]  /*86e0*/  IMAD.X R27, RZ, RZ, R19, P2 ;  /* 0x000000ffff1b7224 */ /* 0x000fcc00010e0613 */
[----:B------:R-:W5:Y:S01]  /*86f0*/  LDG.E.64 R26, desc[UR60][R26.64] ;  /* 0x0000003c1a1a7981 */ /* 0x000f62000c1e1b00 */
[----:B------:R-:W-:-:S05]  /*8700*/  IMAD.IADD R45, R39, 0x1, R40 ;  /* 0x00000001272d7824 */ /* 0x000fca00078e0228 */
[----:B------:R-:W-:-:S13]  /*8710*/  ISETP.GE.U32.AND P2, PT, R45, R42, PT ;  /* 0x0000002a2d00720c */ /* 0x000fda0003f46070 */
[----:B------:R-:W-:Y:S05]  /*8720*/  @P2 BRA `(.L_x_306) ;  /* 0x0000003400202947 */ /* 0x000fea0003800000 */
        /* <DEDUP_REMOVED lines=8> */
[----:B0-----:R-:W-:-:S04]  /*87b0*/  IMAD.MOV R25, RZ, RZ, -R29 ;  /* 0x000000ffff197224 */ /* 0x001fc800078e0a1d */
        /* <DEDUP_REMOVED lines=265> */
.L_x_308:
        /* <DEDUP_REMOVED lines=281> */
.L_x_309:
[----:B------:R-:W-:-:S04]  /*a9e0*/  LOP3.LUT R31, R48, 0xfffffff8, RZ, 0xc0, !PT ;  /* 0xfffffff8301f7812 */ /* 0x000fc800078ec0ff */
[----:B------:R-:W-:-:S05]  /*a9f0*/  IADD3 R30, P2, R18, R31, RZ ;  /* 0x0000001f121e7210 */ /* 0x000fca0007f5e0ff */
[----:B------:R-:W-:-:S06]  /*aa00*/  IMAD.X R31, RZ, RZ, R19, P2 ;  /* 0x000000ffff1f7224 */ /* 0x000fcc00010e0613 */
[----:B------:R-:W5:Y:S01]  /*aa10*/  LDG.E.64 R30, desc[UR60][R30.64] ;  /* 0x0000003c1e1e7981 */ /* 0x000f62000c1e1b00 */
[----:B0-----:R-:W-:-:S05]  /*aa20*/  IMAD.IADD R25, R45, 0x1, R40 ;  /* 0x000000012d197824 */ /* 0x001fca00078e0228 */
        /* <DEDUP_REMOVED lines=276> */
.L_x_310:
[----:B------:R-:W-:-:S04]  /*bb70*/  LOP3.LUT R33, R44, 0xfffffff8, RZ, 0xc0, !PT ;  /* 0xfffffff82c217812 */ /* 0x000fc800078ec0ff */
[----:B------:R-:W-:-:S05]  /*bb80*/  IADD3 R32, P1, R18, R33, RZ ;  /* 0x0000002112207210 */ /* 0x000fca0007f3e0ff */
[----:B------:R-:W-:-:S06]  /*bb90*/  IMAD.X R33, RZ, RZ, R19, P1 ;  /* 0x000000ffff217224 */ /* 0x000fcc00008e0613 */
[----:B------:R-:W5:Y:S02]  /*bba0*/  LDG.E.64 R32, desc[UR60][R32.64] ;  /* 0x0000003c20207981 */ /* 0x000f64000c1e1b00 */
.L_x_306:
[----:B------:R-:W-:Y:S05]  /*bbb0*/  BSYNC B0 ;  /* 0x0000000000007941 */ /* 0x000fea0003800000 */
.L_x_305:
        /* <DEDUP_REMOVED lines=14> */
.L_x_314:
[----:B-----5:R-:W-:Y:S02]  /*bca0*/  FSETP.GTU.FTZ.AND P0, PT, |R26|, +INF , PT ;  /* 0x7f8000001a00780b */ /* 0x020fe40003f1c200 */
[----:B------:R-:W-:-:S04]  /*bcb0*/  ISETP.LT.U32.AND P1, PT, R36, R39, PT ;  /* 0x000000272400720c */ /* 0x000fc80003f21070 */
[----:B------:R-:W-:-:S13]  /*bcc0*/  ISETP.LT.OR.EX P0, PT, R35, RZ, !P0, P1 ;  /* 0x000000ff2300720c */ /* 0x000fda0004701710 */
.L_x_315:
[----:B------:R-:W-:Y:S05]  /*bcd0*/  BSYNC B1 ;  /* 0x0000000000017941 */ /* 0x000fea0003800000 */
.L_x_313:
[----:B------:R-:W-:Y:S01]  /*bce0*/  FSETP.GTU.FTZ.AND P1, PT, |R34|, +INF , PT ;  /* 0x7f8000002200780b */ /* 0x000fe20003f3c200 */
[----:B------:R-:W-:Y:S01]  /*bcf0*/  BSSY B1, `(.L_x_316) ;  /* 0x0000011000017945 */ /* 0x000fe20003800000 */
[----:B------:R-:W-:Y:S02]  /*bd00*/  FSEL R37, R37, R26, P0 ;  /* 0x0000001a25257208 */ /* 0x000fe40000000000 */
[----:B------:R-:W-:Y:S02]  /*bd10*/  SEL R36, R36, R39, P0 ;  /* 0x0000002724247207 */ /* 0x000fe40000000000 */
        /* <DEDUP_REMOVED lines=11> */
.L_x_317:
[----:B------:R-:W-:Y:S02]  /*bdd0*/  FSETP.GTU.FTZ.AND P0, PT, |R27|, +INF , PT ;  /* 0x7f8000001b00780b */ /* 0x000fe40003f1c200 */
[----:B------:R-:W-:-:S04]  /*bde0*/  ISETP.LT.U32.AND P1, PT, R23, R39, PT ;  /* 0x000000271700720c */ /* 0x000fc80003f21070 */
[----:B------:R-:W-:-:S13]  /*bdf0*/  ISETP.LT.OR.EX P0, PT, R22, RZ, !P0, P1 ;  /* 0x000000ff1600720c */ /* 0x000fda0004701710 */
.L_x_318:
[----:B------:R-:W-:Y:S05]  /*be00*/  BSYNC B1 ;  /* 0x0000000000017941 */ /* 0x000fea0003800000 */
.L_x_316:
        /* <DEDUP_REMOVED lines=18> */
.L_x_320:
[----:B------:R-:W-:Y:S02]  /*bf30*/  FSETP.GTU.FTZ.AND P0, PT, |R28|, +INF , PT ;  /* 0x7f8000001c00780b */ /* 0x000fe40003f1c200 */
[----:B------:R-:W-:-:S04]  /*bf40*/  ISETP.LT.U32.AND P1, PT, R15, R19, PT ;  /* 0x000000130f00720c */ /* 0x000fc80003f21070 */
[----:B------:R-:W-:-:S13]  /*bf50*/  ISETP.LT.OR.EX P0, PT, R20, RZ, !P0, P1 ;  /* 0x000000ff1400720c */ /* 0x000fda0004701710 */
.L_x_321:
[----:B------:R-:W-:Y:S05]  /*bf60*/  BSYNC B1 ;  /* 0x0000000000017941 */ /* 0x000fea0003800000 */
.L_x_319:
        /* <DEDUP_REMOVED lines=15> */
.L_x_323:
[----:B------:R-:W-:Y:S02]  /*c060*/  FSETP.GTU.FTZ.AND P0, PT, |R29|, +INF , PT ;  /* 0x7f8000001d00780b */ /* 0x000fe40003f1c200 */
[----:B------:R-:W-:-:S04]  /*c070*/  ISETP.LT.U32.AND P1, PT, R12, R19, PT ;  /* 0x000000130c00720c */ /* 0x000fc80003f21070 */
[----:B------:R-:W-:-:S13]  /*c080*/  ISETP.LT.OR.EX P0, PT, R13, RZ, !P0, P1 ;  /* 0x000000ff0d00720c */ /* 0x000fda0004701710 */
.L_x_324:
[----:B------:R-:W-:Y:S05]  /*c090*/  BSYNC B1 ;  /* 0x0000000000017941 */ /* 0x000fea0003800000 */
.L_x_322:
        /* <DEDUP_REMOVED lines=18> */
.L_x_326:
[----:B------:R-:W-:Y:S02]  /*c1c0*/  FSETP.GTU.FTZ.AND P0, PT, |R30|, +INF , PT ;  /* 0x7f8000001e00780b */ /* 0x000fe40003f1c200 */
[----:B------:R-:W-:-:S04]  /*c1d0*/  ISETP.LT.U32.AND P1, PT, R7, R24, PT ;  /* 0x000000180700720c */ /* 0x000fc80003f21070 */
[----:B------:R-:W-:-:S13]  /*c1e0*/  ISETP.LT.OR.EX P0, PT, R8, RZ, !P0, P1 ;  /* 0x000000ff0800720c */ /* 0x000fda0004701710 */
.L_x_327:
[----:B------:R-:W-:Y:S05]  /*c1f0*/  BSYNC B1 ;  /* 0x0000000000017941 */ /* 0x000fea0003800000 */
.L_x_325:
        /* <DEDUP_REMOVED lines=15> */
.L_x_329:
[----:B------:R-:W-:Y:S02]  /*c2f0*/  FSETP.GTU.FTZ.AND P0, PT, |R31|, +INF , PT ;  /* 0x7f8000001f00780b */ /* 0x000fe40003f1c200 */
[----:B------:R-:W-:-:S04]  /*c300*/  ISETP.LT.U32.AND P1, PT, R3, R24, PT ;  /* 0x000000180300720c */ /* 0x000fc80003f21070 */
[----:B------:R-:W-:-:S13]  /*c310*/  ISETP.LT.OR.EX P0, PT, R0, RZ, !P0, P1 ;  /* 0x000000ff0000720c */ /* 0x000fda0004701710 */
.L_x_330:
[----:B------:R-:W-:Y:S05]  /*c320*/  BSYNC B1 ;  /* 0x0000000000017941 */ /* 0x000fea0003800000 */
.L_x_328:
        /* <DEDUP_REMOVED lines=18> */
.L_x_332:
[----:B------:R-:W-:Y:S02]  /*c450*/  FSETP.GTU.FTZ.AND P0, PT, |R32|, +INF , PT ;  /* 0x7f8000002000780b */ /* 0x000fe40003f1c200 */
[----:B------:R-:W-:-:S04]  /*c460*/  ISETP.LT.U32.AND P1, PT, R5, R40, PT ;  /* 0x000000280500720c */ /* 0x000fc80003f21070 */
[----:B------:R-:W-:-:S13]  /*c470*/  ISETP.LT.OR.EX P0, PT, R4, RZ, !P0, P1 ;  /* 0x000000ff0400720c */ /* 0x000fda0004701710 */
.L_x_333:
[----:B------:R-:W-:Y:S05]  /*c480*/  BSYNC B1 ;  /* 0x0000000000017941 */ /* 0x000fea0003800000 */
.L_x_331:
        /* <DEDUP_REMOVED lines=15> */
.L_x_335:
[----:B------:R-:W-:Y:S02]  /*c580*/  FSETP.GTU.FTZ.AND P0, PT, |R33|, +INF , PT ;  /* 0x7f8000002100780b */ /* 0x000fe40003f1c200 */
[----:B------:R-:W-:-:S04]  /*c590*/  ISETP.LT.U32.AND P1, PT, R9, R40, PT ;  /* 0x000000280900720c */ /* 0x000fc80003f21070 */
[----:B------:R-:W-:-:S13]  /*c5a0*/  ISETP.LT.OR.EX P0, PT, R10, RZ, !P0, P1 ;  /* 0x000000ff0a00720c */ /* 0x000fda0004701710 */
.L_x_336:
[----:B------:R-:W-:Y:S05]  /*c5b0*/  BSYNC B1 ;  /* 0x0000000000017941 */ /* 0x000fea0003800000 */
.L_x_334:
[----:B------:R-:W-:Y:S02]  /*c5c0*/  FSEL R38, R38, R33, P0 ;  /* 0x0000002126267208 */ /* 0x000fe40000000000 */
[----:B------:R-:W-:Y:S02]  /*c5d0*/  SEL R9, R9, R40, P0 ;  /* 0x0000002809097207 */ /* 0x000fe40000000000 */
[----:B------:R-:W-:-:S07]  /*c5e0*/  SEL R10, R10, RZ, P0 ;  /* 0x000000ff0a0a7207 */ /* 0x000fce0000000000 */
.L_x_312:
[----:B------:R-:W-:Y:S05]  /*c5f0*/  BSYNC B0 ;  /* 0x0000000000007941 */ /* 0x000fea0003800000 */
.L_x_311:
[----:B------:R-:W-:Y:S01]  /*c600*/  FSETP.GTU.FTZ.AND P0, PT, |R37|, +INF , PT ;  /* 0x7f8000002500780b */ /* 0x000fe20003f1c200 */
[----:B------:R-:W-:-:S12]  /*c610*/  BSSY B0, `(.L_x_337) ;  /* 0x000000e000007945 */ /* 0x000fd80003800000 */
[----:B------:R-:W-:Y:S05]  /*c620*/  @P0 BRA `(.L_x_338) ;  /* 0x0000000000240947 */ /* 0x000fea0003800000 */
[C---:B------:R-:W-:Y:S02]  /*c630*/  FSETP.NEU.FTZ.AND P1, PT, R37.reuse, R21, PT ;  /* 0x000000152500720b */ /* 0x040fe40003f3d000 */
        /* <DEDUP_REMOVED lines=8> */
.L_x_338:
[----:B------:R-:W-:Y:S02]  /*c6c0*/  FSETP.GTU.FTZ.AND P0, PT, |R21|, +INF , PT ;  /* 0x7f8000001500780b */ /* 0x000fe40003f1c200 */
[----:B------:R-:W-:-:S04]  /*c6d0*/  ISETP.LT.U32.AND P1, PT, R36, R15, PT ;  /* 0x0000000f2400720c */ /* 0x000fc80003f21070 */
[----:B------:R-:W-:-:S13]  /*c6e0*/  ISETP.LT.OR.EX P0, PT, R35, R20, !P0, P1 ;  /* 0x000000142300720c */ /* 0x000fda0004701710 */
.L_x_339:
[----:B------:R-:W-:Y:S05]  /*c6f0*/  BSYNC B0 ;  /* 0x0000000000007941 */ /* 0x000fea0003800000 */
.L_x_337:
[----:B------:R-:W-:Y:S01]  /*c700*/  FSETP.GTU.FTZ.AND P1, PT, |R34|, +INF , PT ;  /* 0x7f8000002200780b */ /* 0x000fe20003f3c200 */
[----:B------:R-:W-:Y:S01]  /*c710*/  BSSY B0, `(.L_x_340) ;  /* 0x0000011000007945 */ /* 0x000fe20003800000 */
[----:B------:R-:W-:Y:S02]  /*c720*/  SEL R36, R36, R15, P0 ;  /* 0x0000000f24247207 */ /* 0x000fe40000000000 */
[----:B------:R-:W-:Y:S02]  /*c730*/  SEL R35, R35, R20, P0 ;  /* 0x0000001423237207 */ /* 0x000fe40000000000 */
[----:B------:R-:W-:-:S07]  /*c740*/  FSEL R18, R37, R21, P0 ;  /* 0x0000001525127208 */ /* 0x000fce0000000000 */
        /* <DEDUP_REMOVED lines=10> */
.L_x_341:
[----:B------:R-:W-:Y:S02]  /*c7f0*/  FSETP.GTU.FTZ.AND P0, PT, |R14|, +INF , PT ;  /* 0x7f8000000e00780b */ /* 0x000fe40003f1c200 */
[----:B------:R-:W-:-:S04]  /*c800*/  ISETP.LT.U32.AND P1, PT, R23, R12, PT ;  /* 0x0000000c1700720c */ /* 0x000fc80003f21070 */
[----:B------:R-:W-:-:S13]  /*c810*/  ISETP.LT.OR.EX P0, PT, R22, R13, !P0, P1 ;  /* 0x0000000d1600720c */ /* 0x000fda0004701710 */
.L_x_342:
[----:B------:R-:W-:Y:S05]  /*c820*/  BSYNC B0 ;  /* 0x0000000000007941 */ /* 0x000fea0003800000 */
.L_x_340:
[----:B------:R-:W-:Y:S01]  /*c830*/  FSETP.GTU.FTZ.AND P1, PT, |R18|, +INF , PT ;  /* 0x7f8000001200780b */ /* 0x000fe20003f3c200 */
[----:B------:R-:W-:Y:S01]  /*c840*/  BSSY B0, `(.L_x_343) ;  /* 0x0000011000007945 */ /* 0x000fe20003800000 */
[----:B------:R-:W-:Y:S02]  /*c850*/  SEL R20, R23, R12, P0 ;  /* 0x0000000c17147207 */ /* 0x000fe40000000000 */
[----:B------:R-:W-:Y:S02]  /*c860*/  SEL R13, R22, R13, P0 ;  /* 0x0000000d160d7207 */ /* 0x000fe40000000000 */
[----:B------:R-:W-:-:S07]  /*c870*/  FSEL R15, R34, R14, P0 ;  /* 0x0000000e220f7208 */ /* 0x000fce0000000000 */
        /* <DEDUP_REMOVED lines=10> */
.L_x_344:
[----:B------:R-:W-:Y:S02]  /*c920*/  FSETP.GTU.FTZ.AND P0, PT, |R11|, +INF , PT ;  /* 0x7f8000000b00780b */ /* 0x000fe40003f1c200 */
[----:B------:R-:W-:-:S04]  /*c930*/  ISETP.LT.U32.AND P1, PT, R36, R7, PT ;  /* 0x000000072400720c */ /* 0x000fc80003f21070 */
[----:B------:R-:W-:-:S13]  /*c940*/  ISETP.LT.OR.EX P0, PT, R35, R8, !P0, P1 ;  /* 0x000000082300720c */ /* 0x000fda0004701710 */
.L_x_345:
[----:B------:R-:W-:Y:S05]  /*c950*/  BSYNC B0 ;  /* 0x0000000000007941 */ /* 0x000fea0003800000 */
.L_x_343:
[----:B------:R-:W-:Y:S01]  /*c960*/  FSETP.GTU.FTZ.AND P1, PT, |R15|, +INF , PT ;  /* 0x7f8000000f00780b */ /* 0x000fe20003f3c200 */
[----:B------:R-:W-:Y:S01]  /*c970*/  BSSY B0, `(.L_x_346) ;  /* 0x0000011000007945 */ /* 0x000fe20003800000 */
[----:B------:R-:W-:Y:S02]  /*c980*/  SEL R36, R36, R7, P0 ;  /* 0x0000000724247207 */ /* 0x000fe40000000000 */
[----:B------:R-:W-:Y:S02]  /*c990*/  SEL R35, R35, R8, P0 ;  /* 0x0000000823237207 */ /* 0x000fe40000000000 */
[----:B------:R-:W-:-:S07]  /*c9a0*/  FSEL R18, R18, R11, P0 ;  /* 0x0000000b12127208 */ /* 0x000fce0000000000 */
        /* <DEDUP_REMOVED lines=10> */
.L_x_347:
[----:B------:R-:W-:Y:S02]  /*ca50*/  FSETP.GTU.FTZ.AND P0, PT, |R6|, +INF , PT ;  /* 0x7f8000000600780b */ /* 0x000fe40003f1c200 */
[----:B------:R-:W-:-:S04]  /*ca60*/  ISETP.LT.U32.AND P1, PT, R20, R3, PT ;  /* 0x000000031400720c */ /* 0x000fc80003f21070 */
[----:B------:R-:W-:-:S13]  /*ca70*/  ISETP.LT.OR.EX P0, PT, R13, R0, !P0, P1 ;  /* 0x000000000d00720c */ /* 0x000fda0004701710 */
.L_x_348:
[----:B------:R-:W-:Y:S05]  /*ca80*/  BSYNC B0 ;  /* 0x0000000000007941 */ /* 0x000fea0003800000 */
.L_x_346:
        /* <DEDUP_REMOVED lines=15> */
.L_x_350:
[----:B------:R-:W-:Y:S02]  /*cb80*/  FSETP.GTU.FTZ.AND P0, PT, |R41|, +INF , PT ;  /* 0x7f8000002900780b */ /* 0x000fe40003f1c200 */
[----:B------:R-:W-:-:S04]  /*cb90*/  ISETP.LT.U32.AND P1, PT, R36, R5, PT ;  /* 0x000000052400720c */ /* 0x000fc80003f21070 */
[----:B------:R-:W-:-:S13]  /*cba0*/  ISETP.LT.OR.EX P0, PT, R35, R4, !P0, P1 ;  /* 0x000000042300720c */ /* 0x000fda0004701710 */
.L_x_351:
[----:B------:R-:W-:Y:S05]  /*cbb0*/  BSYNC B0 ;  /* 0x0000000000007941 */ /* 0x000fea0003800000 */
.L_x_349:
        /* <DEDUP_REMOVED lines=15> */
.L_x_353:
[----:B------:R-:W-:Y:S02]  /*ccb0*/  FSETP.GTU.FTZ.AND P0, PT, |R38|, +INF , PT ;  /* 0x7f8000002600780b */ /* 0x000fe40003f1c200 */
[----:B------:R-:W-:-:S04]  /*ccc0*/  ISETP.LT.U32.AND P1, PT, R8, R9, PT ;  /* 0x000000090800720c */ /* 0x000fc80003f21070 */
[----:B------:R-:W-:-:S13]  /*ccd0*/  ISETP.LT.OR.EX P0, PT, R11, R10, !P0, P1 ;  /* 0x0000000a0b00720c */ /* 0x000fda0004701710 */
.L_x_354:
[----:B------:R-:W-:Y:S05]  /*cce0*/  BSYNC B0 ;  /* 0x0000000000007941 */ /* 0x000fea0003800000 */
.L_x_352:
[----:B------:R-:W-:Y:S02]  /*ccf0*/  SEL R8, R8, R9, P0 ;  /* 0x0000000908087207 */ /* 0x000fe40000000000 */
[----:B------:R-:W-:Y:S02]  /*cd00*/  SEL R11, R11, R10, P0 ;  /* 0x0000000a0b0b7207 */ /* 0x000fe40000000000 */
[----:B------:R-:W-:Y:S01]  /*cd10*/  FSEL R9, R15, R38, P0 ;  /* 0x000000260f097208 */ /* 0x000fe20000000000 */
[----:B------:R-:W-:Y:S06]  /*cd20*/  BRA `(.L_x_241) ;  /* 0x0000004000647947 */ /* 0x000fec0003800000 */
.L_x_276:
        /* <DEDUP_REMOVED lines=20> */
[----:B------:R-:W-:Y:S01]  /*ce70*/  IMAD.MOV.U32 R35, RZ, RZ, R6 ;  /* 0x000000ffff237224 */ /* 0x000fe200078e0006 */
[----:B------:R-:W-:Y:S06]  /*ce80*/  @P0 BRA `(.L_x_356) ;  /* 0x0000000c000c0947 */ /* 0x000fec0003800000 */
[----:B------:R-:W0:Y:S01]  /*ce90*/  LDC R40, c[0x0][0x234] ;  /* 0x00008d00ff287b82 */ /* 0x000e220000000800 */
        /* <DEDUP_REMOVED lines=12> */
[----:B------:R-:W-:Y:S02]  /*cf60*/  IMAD.MOV.U32 R34, RZ, RZ, R20 ;  /* 0x000000ffff227224 */ /* 0x000fe400078e0014 */
[--C-:B------:R-:W-:Y:S02]  /*cf70*/  IMAD.MOV.U32 R8, RZ, RZ, R6.reuse ;  /* 0x000000ffff087224 */ /* 0x100fe400078e0006 */
[--C-:B------:R-:W-:Y:S02]  /*cf80*/  IMAD.MOV.U32 R13, RZ, RZ, R6.reuse ;  /* 0x000000ffff0d7224 */ /* 0x100fe400078e0006 */
[--C-:B------:R-:W-:Y:S02]  /*cf90*/  IMAD.MOV.U32 R28, RZ, RZ, R6.reuse ;  /* 0x000000ffff1c7224 */ /* 0x100fe400078e0006 */
[--C-:B------:R-:W-:Y:S02]  /*cfa0*/  IMAD.MOV.U32 R31, RZ, RZ, R6.reuse ;  /* 0x000000ffff1f7224 */ /* 0x100fe400078e0006 */
[----:B------:R-:W-:-:S02]  /*cfb0*/  IMAD.MOV.U32 R32, RZ, RZ, R6 ;  /* 0x000000ffff207224 */ /* 0x000fc400078e0006 */
[----:B------:R-:W-:-:S07]  /*cfc0*/  IMAD.MOV.U32 R35, RZ, RZ, R6 ;  /* 0x000000ffff237224 */ /* 0x000fce00078e0006 */
.L_x_378:
[----:B------:R-:W-:-:S05]  /*cfd0*/  IMAD R20, R38, R39, RZ ;  /* 0x0000002726147224 */ /* 0x000fca00078e02ff */
[----:B------:R-:W-:-:S05]  /*cfe0*/  SHF.R.U32.HI R21, RZ, 0x1, R20 ;  /* 0x00000001ff157819 */ /* 0x000fca0000011614 */
[----:B------:R-:W-:-:S06]  /*cff0*/  IMAD.WIDE.U32 R20, R21, 0x8, R18 ;  /* 0x0000000815147825 */ /* 0x000fcc00078e0012 */
[----:B------:R-:W2:Y:S01]  /*d000*/  LDG.E.64 R20, desc[UR60][R20.64] ;  /* 0x0000003c14147981 */ /* 0x000ea2000c1e1b00 */
[----:B0-----:R-:W-:-:S04]  /*d010*/  IMAD.IADD R43, R39, 0x1, R40 ;  /* 0x00000001272b7824 */ /* 0x001fc800078e0228 */
[--C-:B------:R-:W-:Y:S02]  /*d020*/  IMAD.IADD R45, R43, 0x1, R40.reuse ;  /* 0x000000012b2d7824 */ /* 0x100fe400078e0228 */
[C---:B------:R-:W-:Y:S02]  /*d030*/  IMAD R22, R38.reuse, R43, RZ ;  /* 0x0000002b26167224 */ /* 0x040fe400078e02ff */
[----:B------:R-:W-:Y:S02]  /*d040*/  IMAD.IADD R37, R45, 0x1, R40 ;  /* 0x000000012d257824 */ /* 0x000fe400078e0228 */
[C---:B------:R-:W-:Y:S01]  /*d050*/  IMAD R24, R38.reuse, R45, RZ ;  /* 0x0000002d26187224 */ /* 0x040fe200078e02ff */
[----:B------:R-:W-:Y:S01]  /*d060*/  SHF.R.U32.HI R23, RZ, 0x1, R22 ;  /* 0x00000001ff177819 */ /* 0x000fe20000011616 */
[----:B------:R-:W-:-:S03]  /*d070*/  IMAD R25, R38, R37, RZ ;  /* 0x0000002526197224 */ /* 0x000fc600078e02ff */
[----:B------:R-:W-:Y:S01]  /*d080*/  SHF.R.U32.HI R27, RZ, 0x1, R24 ;  /* 0x00000001ff1b7819 */ /* 0x000fe20000011618 */
[----:B------:R-:W-:Y:S01]  /*d090*/  IMAD.WIDE.U32 R22, R23, 0x8, R18 ;  /* 0x0000000817167825 */ /* 0x000fe200078e0012 */
[----:B------:R-:W-:-:S03]  /*d0a0*/  SHF.R.U32.HI R25, RZ, 0x1, R25 ;  /* 0x00000001ff197819 */ /* 0x000fc60000011619 */
[--C-:B------:R-:W-:Y:S02]  /*d0b0*/  IMAD.WIDE.U32 R26, R27, 0x8, R18.reuse ;  /* 0x000000081b1a7825 */ /* 0x100fe400078e0012 */
[----:B------:R-:W5:Y:S02]  /*d0c0*/  LDG.E.64 R22, desc[UR60][R22.64] ;  /* 0x0000003c16167981 */ /* 0x000f64000c1e1b00 */
[----:B------:R-:W-:Y:S02]  /*d0d0*/  IMAD.WIDE.U32 R24, R25, 0x8, R18 ;  /* 0x0000000819187825 */ /* 0x000fe400078e0012 */
[----:B------:R-:W5:Y:S04]  /*d0e0*/  LDG.E.64 R26, desc[UR60][R26.64] ;  /* 0x0000003c1a1a7981 */ /* 0x000f68000c1e1b00 */
[----:B------:R-:W5:Y:S01]  /*d0f0*/  LDG.E.64 R24, desc[UR60][R24.64] ;  /* 0x0000003c18187981 */ /* 0x000f62000c1e1b00 */
[----:B------:R-:W-:-:S02]  /*d100*/  FSETP.GTU.FTZ.AND P2, PT, |R35|, +INF , PT ;  /* 0x7f8000002300780b */ /* 0x000fc40003f5c200 */
[----:B------:R-:W-:Y:S01]  /*d110*/  PLOP3.LUT P0, PT, PT, PT, PT, 0x80, 0x0 ;  /* 0x000000000000781c */ /* 0x000fe20003f0f070 */
[----:B------:R-:W-:Y:S10]  /*d120*/  BSSY B1, `(.L_x_357) ;  /* 0x000001e000017945 */ /* 0x000ff40003800000 */
[----:B------:R-:W-:-:S02]  /*d130*/  @P2 ISETP.LT.U32.AND P4, PT, R36, R39, PT ;  /* 0x000000272400220c */ /* 0x000fc40003f81070 */
[----:B--2---:R-:W-:-:S04]  /*d140*/  @!P2 FSETP.NEU.FTZ.AND P1, PT, R35, R20, PT ;  /* 0x000000142300a20b */ /* 0x004fc80003f3d000 */
[----:B------:R-:W-:Y:S02]  /*d150*/  @!P2 PLOP3.LUT P0, PT, P1, PT, PT, 0x80, 0x0 ;  /* 0x000000000000a81c */ /* 0x000fe40000f0f070 */
[----:B------:R-:W-:Y:S02]  /*d160*/  @!P2 ISETP.GE.U32.AND P1, PT, R36, R39, PT ;  /* 0x000000272400a20c */ /* 0x000fe40003f26070 */
[----:B------:R-:W-:Y:S02]  /*d170*/  @!P2 FSETP.GEU.FTZ.AND P3, PT, R35, R20, PT ;  /* 0x000000142300a20b */ /* 0x000fe40003f7e000 */
[----:B------:R-:W-:Y:S02]  /*d180*/  @!P2 ISETP.GE.AND.EX P1, PT, R34, RZ, PT, P1 ;  /* 0x000000ff2200a20c */ /* 0x000fe40003f26310 */
[----:B------:R-:W-:-:S05]  /*d190*/  @!P2 SEL R42, RZ, 0xffffffff, P3 ;  /* 0xffffffffff2aa807 */ /* 0x000fca0001800000 */
[----:B------:R-:W-:Y:S02]  /*d1a0*/  @!P0 SEL R42, RZ, 0xffffffff, P1 ;  /* 0xffffffffff2a8807 */ /* 0x000fe40000800000 */
[----:B------:R-:W-:Y:S02]  /*d1b0*/  FSETP.GTU.FTZ.AND P1, PT, |R32|, +INF , PT ;  /* 0x7f8000002000780b */ /* 0x000fe40003f3c200 */
[----:B------:R-:W-:Y:S02]  /*d1c0*/  @!P2 LOP3.LUT R42, R42, 0x1, RZ, 0xc0, !PT ;  /* 0x000000012a2aa812 */ /* 0x000fe400078ec0ff */
[----:B------:R-:W-:Y:S02]  /*d1d0*/  @P2 FSETP.GTU.FTZ.AND P3, PT, |R20|, +INF , PT ;  /* 0x7f8000001400280b */ /* 0x000fe40003f7c200 */
[----:B------:R-:W-:Y:S02]  /*d1e0*/  @!P2 ISETP.EQ.U32.AND P0, PT, R42, 0x1, PT ;  /* 0x000000012a00a80c */ /* 0x000fe40003f02070 */
[----:B------:R-:W-:-:S04]  /*d1f0*/  @P2 ISETP.LT.OR.EX P0, PT, R34, RZ, !P3, P4 ;  /* 0x000000ff2200220c */ /* 0x000fc80005f01740 */
[----:B------:R-:W-:Y:S02]  /*d200*/  FSEL R35, R35, R20, P0 ;  /* 0x0000001423237208 */ /* 0x000fe40000000000 */
[----:B------:R-:W-:Y:S02]  /*d210*/  SEL R36, R36, R39, P0 ;  /* 0x0000002724247207 */ /* 0x000fe40000000000 */
[----:B------:R-:W-:Y:S01]  /*d220*/  SEL R34, R34, RZ, P0 ;  /* 0x000000ff22227207 */ /* 0x000fe20000000000 */
[----:B------:R-:W-:Y:S06]  /*d230*/  @P1 BRA `(.L_x_358) ;  /* 0x0000000000241947 */ /* 0x000fec0003800000 */
        /* <DEDUP_REMOVED lines=9> */
.L_x_358:
[----:B------:R-:W-:Y:S02]  /*d2d0*/  FSETP.GTU.FTZ.AND P0, PT, |R21|, +INF , PT ;  /* 0x7f8000001500780b */ /* 0x000fe40003f1c200 */
[----:B------:R-:W-:-:S04]  /*d2e0*/  ISETP.LT.U32.AND P1, PT, R30, R39, PT ;  /* 0x000000271e00720c */ /* 0x000fc80003f21070 */
[----:B------:R-:W-:-:S13]  /*d2f0*/  ISETP.LT.OR.EX P0, PT, R33, RZ, !P0, P1 ;  /* 0x000000ff2100720c */ /* 0x000fda0004701710 */
.L_x_359:
[----:B------:R-:W-:Y:S05]  /*d300*/  BSYNC B1 ;  /* 0x0000000000017941 */ /* 0x000fea0003800000 */
.L_x_357:
[----:B------:R-:W-:Y:S01]  /*d310*/  FSETP.GTU.FTZ.AND P1, PT, |R31|, +INF , PT ;  /* 0x7f8000001f00780b */ /* 0x000fe20003f3c200 */
[----:B------:R-:W-:Y:S01]  /*d320*/  BSSY B1, `(.L_x_360) ;  /* 0x0000011000017945 */ /* 0x000fe20003800000 */
[----:B------:R-:W-:Y:S02]  /*d330*/  SEL R30, R30, R39, P0 ;  /* 0x000000271e1e7207 */ /* 0x000fe40000000000 */
[----:B------:R-:W-:Y:S02]  /*d340*/  FSEL R32, R32, R21, P0 ;  /* 0x0000001520207208 */ /* 0x000fe40000000000 */
[----:B------:R-:W-:-:S07]  /*d350*/  SEL R33, R33, RZ, P0 ;  /* 0x000000ff21217207 */ /* 0x000fce0000000000 */
        /* <DEDUP_REMOVED lines=10> */
.L_x_361:
[----:B-----5:R-:W-:Y:S02]  /*d400*/  FSETP.GTU.FTZ.AND P0, PT, |R22|, +INF , PT ;  /* 0x7f8000001600780b */ /* 0x020fe40003f1c200 */
[----:B------:R-:W-:-:S04]  /*d410*/  ISETP.LT.U32.AND P1, PT, R15, R43, PT ;  /* 0x0000002b0f00720c */ /* 0x000fc80003f21070 */
[----:B------:R-:W-:-:S13]  /*d420*/  ISETP.LT.OR.EX P0, PT, R29, RZ, !P0, P1 ;  /* 0x000000ff1d00720c */ /* 0x000fda0004701710 */
.L_x_362:
[----:B------:R-:W-:Y:S05]  /*d430*/  BSYNC B1 ;  /* 0x0000000000017941 */ /* 0x000fea0003800000 */
.L_x_360:
        /* <DEDUP_REMOVED lines=15> */
.L_x_364:
[----:B------:R-:W-:Y:S02]  /*d530*/  FSETP.GTU.FTZ.AND P0, PT, |R23|, +INF , PT ;  /* 0x7f8000001700780b */ /* 0x000fe40003f1c200 */
[----:B------:R-:W-:-:S04]  /*d540*/  ISETP.LT.U32.AND P1, PT, R12, R43, PT ;  /* 0x0000002b0c00720c */ /* 0x000fc80003f21070 */
[----:B------:R-:W-:-:S13]  /*d550*/  ISETP.LT.OR.EX P0, PT, R14, RZ, !P0, P1 ;  /* 0x000000ff0e00720c */ /* 0x000fda0004701710 */
.L_x_365:
[----:B------:R-:W-:Y:S05]  /*d560*/  BSYNC B1 ;  /* 0x0000000000017941 */ /* 0x000fea0003800000 */
.L_x_363:
        /* <DEDUP_REMOVED lines=15> */
.L_x_367:
[----:B------:R-:W-:Y:S02]  /*d660*/  FSETP.GTU.FTZ.AND P0, PT, |R26|, +INF , PT ;  /* 0x7f8000001a00780b */ /* 0x000fe40003f1c200 */
[----:B------:R-:W-:-:S04]  /*d670*/  ISETP.LT.U32.AND P1, PT, R7, R45, PT ;  /* 0x0000002d0700720c */ /* 0x000fc80003f21070 */
[----:B------:R-:W-:-:S13]  /*d680*/  ISETP.LT.OR.EX P0, PT, R9, RZ, !P0, P1 ;  /* 0x000000ff0900720c */ /* 0x000fda0004701710 */
.L_x_368:
[----:B------:R-:W-:Y:S05]  /*d690*/  BSYNC B1 ;  /* 0x0000000000017941 */ /* 0x000fea0003800000 */
.L_x_366:
        /* <DEDUP_REMOVED lines=15> */
.L_x_370:
[----:B------:R-:W-:Y:S02]  /*d790*/  FSETP.GTU.FTZ.AND P0, PT, |R27|, +INF , PT ;  /* 0x7f8000001b00780b */ /* 0x000fe40003f1c200 */
[----:B------:R-:W-:-:S04]  /*d7a0*/  ISETP.LT.U32.AND P1, PT, R0, R45, PT ;  /* 0x0000002d0000720c */ /* 0x000fc80003f21070 */
[----:B------:R-:W-:-:S13]  /*d7b0*/  ISETP.LT.OR.EX P0, PT, R3, RZ, !P0, P1 ;  /* 0x000000ff0300720c */ /* 0x000fda0004701710 */
.L_x_371:
[----:B------:R-:W-:Y:S05]  /*d7c0*/  BSYNC B1 ;  /* 0x0000000000017941 */ /* 0x000fea0003800000 */
.L_x_369:
        /* <DEDUP_REMOVED lines=15> */
.L_x_373:
[----:B------:R-:W-:Y:S02]  /*d8c0*/  FSETP.GTU.FTZ.AND P0, PT, |R24|, +INF , PT ;  /* 0x7f8000001800780b */ /* 0x000fe40003f1c200 */
[----:B------:R-:W-:-:S04]  /*d8d0*/  ISETP.LT.U32.AND P1, PT, R5, R37, PT ;  /* 0x000000250500720c */ /* 0x000fc80003f21070 */
[----:B------:R-:W-:-:S13]  /*d8e0*/  ISETP.LT.OR.EX P0, PT, R4, RZ, !P0, P1 ;  /* 0x000000ff0400720c */ /* 0x000fda0004701710 */
.L_x_374:
[----:B------:R-:W-:Y:S05]  /*d8f0*/  BSYNC B1 ;  /* 0x0000000000017941 */ /* 0x000fea0003800000 */
.L_x_372:
        /* <DEDUP_REMOVED lines=15> */
.L_x_376:
[----:B------:R-:W-:Y:S02]  /*d9f0*/  FSETP.GTU.FTZ.AND P0, PT, |R25|, +INF , PT ;  /* 0x7f8000001900780b */ /* 0x000fe40003f1c200 */
[----:B------:R-:W-:-:S04]  /*da00*/  ISETP.LT.U32.AND P1, PT, R10, R37, PT ;  /* 0x000000250a00720c */ /* 0x000fc80003f21070 */
[----:B------:R-:W-:-:S13]  /*da10*/  ISETP.LT.OR.EX P0, PT, R11, RZ, !P0, P1 ;  /* 0x000000ff0b00720c */ /* 0x000fda0004701710 */
.L_x_377:
[----:B------:R-:W-:Y:S05]  /*da20*/  BSYNC B1 ;  /* 0x0000000000017941 */ /* 0x000fea0003800000 */
.L_x_375:
        /* <DEDUP_REMOVED lines=9> */
.L_x_356:
[----:B------:R-:W-:Y:S05]  /*dac0*/  BSYNC B0 ;  /* 0x0000000000007941 */ /* 0x000fea0003800000 */
.L_x_355:
[----:B------:R-:W-:Y:S01]  /*dad0*/  ISETP.GE.U32.AND P1, PT, R39, R42, PT ;  /* 0x0000002a2700720c */ /* 0x000fe20003f26070 */
[----:B------:R-:W-:-:S12]  /*dae0*/  BSSY B0, `(.L_x_379) ;  /* 0x000001a000007945 */ /* 0x000fd80003800000 */
[----:B------:R-:W-:Y:S05]  /*daf0*/  @P1 BRA `(.L_x_380) ;  /* 0x0000000000601947 */ /* 0x000fea0003800000 */
[----:B------:R-:W-:-:S05]  /*db00*/  IMAD R20, R38, R39, RZ ;  /* 0x0000002726147224 */ /* 0x000fca00078e02ff */
[----:B------:R-:W-:-:S05]  /*db10*/  SHF.R.U32.HI R21, RZ, 0x1, R20 ;  /* 0x00000001ff157819 */ /* 0x000fca0000011614 */
[----:B------:R-:W-:-:S06]  /*db20*/  IMAD.WIDE.U32 R20, R21, 0x8, R18 ;  /* 0x0000000815147825 */ /* 0x000fcc00078e0012 */
[----:B------:R-:W5:Y:S01]  /*db30*/  LDG.E.64 R20, desc[UR60][R20.64] ;  /* 0x0000003c14147981 */ /* 0x000f62000c1e1b00 */
[----:B------:R-:W-:-:S05]  /*db40*/  IMAD.IADD R37, R39, 0x1, R40 ;  /* 0x0000000127257824 */ /* 0x000fca00078e0228 */
[----:B------:R-:W-:-:S13]  /*db50*/  ISETP.GE.U32.AND P0, PT, R37, R42, PT ;  /* 0x0000002a2500720c */ /* 0x000fda0003f06070 */
        /* <DEDUP_REMOVED lines=8> */
[----:B------:R-:W-:Y:S02]  /*dbe0*/  IMAD.IADD R27, R37, 0x1, R40 ;  /* 0x00000001251b7824 */ /* 0x000fe400078e0228 */
[----:B------:R-:W-:-:S03]  /*dbf0*/  IMAD R26, R38, R37, RZ ;  /* 0x00000025261a7224 */ /* 0x000fc600078e02ff */
[----:B------:R-:W-:-:S13]  /*dc00*/  ISETP.GE.U32.AND P0, PT, R27, R42, PT ;  /* 0x0000002a1b00720c */ /* 0x000fda0003f06070 */
[----:B------:R-:W-:Y:S01]  /*dc10*/  @!P0 IMAD R38, R38, R27, RZ ;  /* 0x0000001b26268224 */ /* 0x000fe200078e02ff */
[----:B------:R-:W-:-:S04]  /*dc20*/  SHF.R.U32.HI R27, RZ, 0x1, R26 ;  /* 0x00000001ff1b7819 */ /* 0x000fc8000001161a */
[----:B------:R-:W-:Y:S01]  /*dc30*/  @!P0 SHF.R.U32.HI R37, RZ, 0x1, R38 ;  /* 0x00000001ff258819 */ /* 0x000fe20000011626 */
[----:B------:R-:W-:-:S04]  /*dc40*/  IMAD.WIDE.U32 R26, R27, 0x8, R18 ;  /* 0x000000081b1a7825 */ /* 0x000fc800078e0012 */
[----:B------:R-:W-:Y:S02]  /*dc50*/  @!P0 IMAD.WIDE.U32 R18, R37, 0x8, R18 ;  /* 0x0000000825128825 */ /* 0x000fe400078e0012 */
[----:B------:R-:W5:Y:S04]  /*dc60*/  LDG.E.64 R26, desc[UR60][R26.64] ;  /* 0x0000003c1a1a7981 */ /* 0x000f68000c1e1b00 */
[----:B------:R0:W5:Y:S02]  /*dc70*/  @!P0 LDG.E.64 R24, desc[UR60][R18.64] ;  /* 0x0000003c12188981 */ /* 0x000164000c1e1b00 */
.L_x_380:
[----:B------:R-:W-:Y:S05]  /*dc80*/  BSYNC B0 ;  /* 0x0000000000007941 */ /* 0x000fea0003800000 */
.L_x_379:
        /* <DEDUP_REMOVED lines=14> */
.L_x_384:
[----:B-----5:R-:W-:Y:S02]  /*dd70*/  FSETP.GTU.FTZ.AND P0, PT, |R20|, +INF , PT ;  /* 0x7f8000001400780b */ /* 0x020fe40003f1c200 */
[----:B------:R-:W-:-:S04]  /*dd80*/  ISETP.LT.U32.AND P1, PT, R36, R39, PT ;  /* 0x000000272400720c */ /* 0x000fc80003f21070 */
[----:B------:R-:W-:-:S13]  /*dd90*/  ISETP.LT.OR.EX P0, PT, R34, RZ, !P0, P1 ;  /* 0x000000ff2200720c */ /* 0x000fda0004701710 */
.L_x_385:
[----:B------:R-:W-:Y:S05]  /*dda0*/  BSYNC B1 ;  /* 0x0000000000017941 */ /* 0x000fea0003800000 */
.L_x_383:
        /* <DEDUP_REMOVED lines=15> */
.L_x_387:
[----:B------:R-:W-:Y:S02]  /*dea0*/  FSETP.GTU.FTZ.AND P0, PT, |R21|, +INF , PT ;  /* 0x7f8000001500780b */ /* 0x000fe40003f1c200 */
[----:B------:R-:W-:-:S04]  /*deb0*/  ISETP.LT.U32.AND P1, PT, R30, R39, PT ;  /* 0x000000271e00720c */ /* 0x000fc80003f21070 */
[----:B------:R-:W-:-:S13]  /*dec0*/  ISETP.LT.OR.EX P0, PT, R33, RZ, !P0, P1 ;  /* 0x000000ff2100720c */ /* 0x000fda0004701710 */
.L_x_388:
[----:B------:R-:W-:Y:S05]  /*ded0*/  BSYNC B1 ;  /* 0x0000000000017941 */ /* 0x000fea0003800000 */
.L_x_386:
        /* <DEDUP_REMOVED lines=18> */
.L_x_390:
[----:B------:R-:W-:Y:S02]  /*e000*/  FSETP.GTU.FTZ.AND P0, PT, |R22|, +INF , PT ;  /* 0x7f8000001600780b */ /* 0x000fe40003f1c200 */
[----:B------:R-:W-:-:S04]  /*e010*/  ISETP.LT.U32.AND P1, PT, R15, R37, PT ;  /* 0x000000250f00720c */ /* 0x000fc80003f21070 */
[----:B------:R-:W-:-:S13]  /*e020*/  ISETP.LT.OR.EX P0, PT, R29, RZ, !P0, P1 ;  /* 0x000000ff1d00720c */ /* 0x000fda0004701710 */
.L_x_391:
[----:B------:R-:W-:Y:S05]  /*e030*/  BSYNC B1 ;  /* 0x0000000000017941 */ /* 0x000fea0003800000 */
.L_x_389:
        /* <DEDUP_REMOVED lines=15> */
.L_x_393:
[----:B------:R-:W-:Y:S02]  /*e130*/  FSETP.GTU.FTZ.AND P0, PT, |R23|, +INF , PT ;  /* 0x7f8000001700780b */ /* 0x000fe40003f1c200 */
[----:B------:R-:W-:-:S04]  /*e140*/  ISETP.LT.U32.AND P1, PT, R12, R37, PT ;  /* 0x000000250c00720c */ /* 0x000fc80003f21070 */
[----:B------:R-:W-:-:S13]  /*e150*/  ISETP.LT.OR.EX P0, PT, R14, RZ, !P0, P1 ;  /* 0x000000ff0e00720c */ /* 0x000fda0004701710 */
.L_x_394:
[----:B------:R-:W-:Y:S05]  /*e160*/  BSYNC B1 ;  /* 0x0000000000017941 */ /* 0x000fea0003800000 */
.L_x_392:
        /* <DEDUP_REMOVED lines=18> */
.L_x_396:
[----:B------:R-:W-:Y:S02]  /*e290*/  FSETP.GTU.FTZ.AND P0, PT, |R26|, +INF , PT ;  /* 0x7f8000001a00780b */ /* 0x000fe40003f1c200 */
[----:B------:R-:W-:-:S04]  /*e2a0*/  ISETP.LT.U32.AND P1, PT, R7, R19, PT ;  /* 0x000000130700720c */ /* 0x000fc80003f21070 */
[----:B------:R-:W-:-:S13]  /*e2b0*/  ISETP.LT.OR.EX P0, PT, R9, RZ, !P0, P1 ;  /* 0x000000ff0900720c */ /* 0x000fda0004701710 */
.L_x_397:
[----:B------:R-:W-:Y:S05]  /*e2c0*/  BSYNC B1 ;  /* 0x0000000000017941 */ /* 0x000fea0003800000 */
.L_x_395:
        /* <DEDUP_REMOVED lines=15> */
.L_x_399:
[----:B------:R-:W-:Y:S02]  /*e3c0*/  FSETP.GTU.FTZ.AND P0, PT, |R27|, +INF , PT ;  /* 0x7f8000001b00780b */ /* 0x000fe40003f1c200 */
[----:B------:R-:W-:-:S04]  /*e3d0*/  ISETP.LT.U32.AND P1, PT, R0, R19, PT ;  /* 0x000000130000720c */ /* 0x000fc80003f21070 */
[----:B------:R-:W-:-:S13]  /*e3e0*/  ISETP.LT.OR.EX P0, PT, R3, RZ, !P0, P1 ;  /* 0x000000ff0300720c */ /* 0x000fda0004701710 */
.L_x_400:
[----:B------:R-:W-:Y:S05]  /*e3f0*/  BSYNC B1 ;  /* 0x0000000000017941 */ /* 0x000fea0003800000 */
.L_x_398:
        /* <DEDUP_REMOVED lines=18> */
.L_x_402:
[----:B------:R-:W-:Y:S02]  /*e520*/  FSETP.GTU.FTZ.AND P0, PT, |R24|, +INF , PT ;  /* 0x7f8000001800780b */ /* 0x000fe40003f1c200 */
[----:B------:R-:W-:-:S04]  /*e530*/  ISETP.LT.U32.AND P1, PT, R5, R21, PT ;  /* 0x000000150500720c */ /* 0x000fc80003f21070 */
[----:B------:R-:W-:-:S13]  /*e540*/  ISETP.LT.OR.EX P0, PT, R4, RZ, !P0, P1 ;  /* 0x000000ff0400720c */ /* 0x000fda0004701710 */
.L_x_403:
[----:B------:R-:W-:Y:S05]  /*e550*/  BSYNC B1 ;  /* 0x0000000000017941 */ /* 0x000fea0003800000 */
.L_x_401:
        /* <DEDUP_REMOVED lines=15> */
.L_x_405:
[----:B------:R-:W-:Y:S02]  /*e650*/  FSETP.GTU.FTZ.AND P0, PT, |R25|, +INF , PT ;  /* 0x7f8000001900780b */ /* 0x000fe40003f1c200 */
[----:B------:R-:W-:-:S04]  /*e660*/  ISETP.LT.U32.AND P1, PT, R10, R21, PT ;  /* 0x000000150a00720c */ /* 0x000fc80003f21070 */
[----:B------:R-:W-:-:S13]  /*e670*/  ISETP.LT.OR.EX P0, PT, R11, RZ, !P0, P1 ;  /* 0x000000ff0b00720c */ /* 0x000fda0004701710 */
.L_x_406:
[----:B------:R-:W-:Y:S05]  /*e680*/  BSYNC B1 ;  /* 0x0000000000017941 */ /* 0x000fea0003800000 */
.L_x_404:
[----:B------:R-:W-:Y:S02]  /*e690*/  FSEL R6, R6, R25, P0 ;  /* 0x0000001906067208 */ /* 0x000fe40000000000 */
[----:B------:R-:W-:Y:S02]  /*e6a0*/  SEL R10, R10, R21, P0 ;  /* 0x000000150a0a7207 */ /* 0x000fe40000000000 */
[----:B------:R-:W-:-:S07]  /*e6b0*/  SEL R11, R11, RZ, P0 ;  /* 0x000000ff0b0b7207 */ /* 0x000fce0000000000 */
.L_x_382:
[----:B------:R-:W-:Y:S05]  /*e6c0*/  BSYNC B0 ;  /* 0x0000000000007941 */ /* 0x000fea0003800000 */
.L_x_381:
[----:B------:R-:W-:Y:S01]  /*e6d0*/  FSETP.GTU.FTZ.AND P0, PT, |R35|, +INF , PT ;  /* 0x7f8000002300780b */ /* 0x000fe20003f1c200 */
[----:B------:R-:W-:-:S12]  /*e6e0*/  BSSY B0, `(.L_x_407) ;  /* 0x000000e000007945 */ /* 0x000fd80003800000 */
[----:B------:R-:W-:Y:S05]  /*e6f0*/  @P0 BRA `(.L_x_408) ;  /* 0x0000000000240947 */ /* 0x000fea0003800000 */
[C---:B------:R-:W-:Y:S02]  /*e700*/  FSETP.NEU.FTZ.AND P1, PT, R35.reuse, R31, PT ;  /* 0x0000001f2300720b */ /* 0x040fe40003f3d000 */
[----:B------:R-:W-:Y:S02]  /*e710*/  ISETP.GE.U32.AND P0, PT, R36, R15, PT ;  /* 0x0000000f2400720c */ /* 0x000fe40003f06070 */
[----:B------:R-:W-:Y:S02]  /*e720*/  FSETP.GEU.FTZ.AND P2, PT, R35, R31, PT ;  /* 0x0000001f2300720b */ /* 0x000fe40003f5e000 */
[----:B------:R-:W-:Y:S02]  /*e730*/  ISETP.GE.AND.EX P0, PT, R34, R29, PT, P0 ;  /* 0x0000001d2200720c */ /* 0x000fe40003f06300 */
[----:B0-----:R-:W-:-:S05]  /*e740*/  SEL R18, RZ, 0xffffffff, P2 ;  /* 0xffffffffff127807 */ /* 0x001fca0001000000 */
[----:B------:R-:W-:-:S04]  /*e750*/  @!P1 SEL R18, RZ, 0xffffffff, P0 ;  /* 0xffffffffff129807 */ /* 0x000fc80000000000 */
[----:B------:R-:W-:-:S04]  /*e760*/  LOP3.LUT R18, R18, 0x1, RZ, 0xc0, !PT ;  /* 0x0000000112127812 */ /* 0x000fc800078ec0ff */
[----:B------:R-:W-:Y:S01]  /*e770*/  ISETP.EQ.U32.AND P0, PT, R18, 0x1, PT ;  /* 0x000000011200780c */ /* 0x000fe20003f02070 */
[----:B------:R-:W-:-:S12]  /*e780*/  BRA `(.L_x_409) ;  /* 0x00000000000c7947 */ /* 0x000fd80003800000 */
.L_x_408:
[----:B------:R-:W-:Y:S02]  /*e790*/  FSETP.GTU.FTZ.AND P0, PT, |R31|, +INF , PT ;  /* 0x7f8000001f00780b */ /* 0x000fe40003f1c200 */
[----:B------:R-:W-:-:S04]  /*e7a0*/  ISETP.LT.U32.AND P1, PT, R36, R15, PT ;  /* 0x0000000f2400720c */ /* 0x000fc80003f21070 */
[----:B------:R-:W-:-:S13]  /*e7b0*/  ISETP.LT.OR.EX P0, PT, R34, R29, !P0, P1 ;  /* 0x0000001d2200720c */ /* 0x000fda0004701710 */
.L_x_409:
[----:B------:R-:W-:Y:S05]  /*e7c0*/  BSYNC B0 ;  /* 0x0000000000007941 */ /* 0x000fea0003800000 */
.L_x_407:
[----:B------:R-:W-:Y:S01]  /*e7d0*/  FSETP.GTU.FTZ.AND P1, PT, |R32|, +INF , PT ;  /* 0x7f8000002000780b */ /* 0x000fe20003f3c200 */
[----:B------:R-:W-:Y:S01]  /*e7e0*/  BSSY B0, `(.L_x_410) ;  /* 0x0000011000007945 */ /* 0x000fe20003800000 */
[----:B------:R-:W-:Y:S02]  /*e7f0*/  SEL R36, R36, R15, P0 ;  /* 0x0000000f24247207 */ /* 0x000fe40000000000 */
[----:B------:R-:W-:Y:S02]  /*e800*/  SEL R34, R34, R29, P0 ;  /* 0x0000001d22227207 */ /* 0x000fe40000000000 */
[----:B0-----:R-:W-:-:S07]  /*e810*/  FSEL R18, R35, R31, P0 ;  /* 0x0000001f23127208 */ /* 0x001fce0000000000 */
        /* <DEDUP_REMOVED lines=10> */
.L_x_411:
[----:B------:R-:W-:Y:S02]  /*e8c0*/  FSETP.GTU.FTZ.AND P0, PT, |R28|, +INF , PT ;  /* 0x7f8000001c00780b */ /* 0x000fe40003f1c200 */
[----:B------:R-:W-:-:S04]  /*e8d0*/  ISETP.LT.U32.AND P1, PT, R30, R12, PT ;  /* 0x0000000c1e00720c */ /* 0x000fc80003f21070 */
[----:B------:R-:W-:-:S13]  /*e8e0*/  ISETP.LT.OR.EX P0, PT, R33, R14, !P0, P1 ;  /* 0x0000000e2100720c */ /* 0x000fda0004701710 */
.L_x_412:
[----:B------:R-:W-:Y:S05]  /*e8f0*/  BSYNC B0 ;  /* 0x0000000000007941 */ /* 0x000fea0003800000 */
.L_x_410:
        /* <DEDUP_REMOVED lines=15> */
.L_x_414:
[----:B------:R-:W-:Y:S02]  /*e9f0*/  FSETP.GTU.FTZ.AND P0, PT, |R13|, +INF , PT ;  /* 0x7f8000000d00780b */ /* 0x000fe40003f1c200 */
[----:B------:R-:W-:-:S04]  /*ea00*/  ISETP.LT.U32.AND P1, PT, R36, R7, PT ;  /* 0x000000072400720c */ /* 0x000fc80003f21070 */
[----:B------:R-:W-:-:S13]  /*ea10*/  ISETP.LT.OR.EX P0, PT, R34, R9, !P0, P1 ;  /* 0x000000092200720c */ /* 0x000fda0004701710 */
.L_x_415:
[----:B------:R-:W-:Y:S05]  /*ea20*/  BSYNC B0 ;  /* 0x0000000000007941 */ /* 0x000fea0003800000 */
.L_x_413:
        /* <DEDUP_REMOVED lines=15> */
.L_x_417:
[----:B------:R-:W-:Y:S02]  /*eb20*/  FSETP.GTU.FTZ.AND P0, PT, |R8|, +INF , PT ;  /* 0x7f8000000800780b */ /* 0x000fe40003f1c200 */
[----:B------:R-:W-:-:S04]  /*eb30*/  ISETP.LT.U32.AND P1, PT, R15, R0, PT ;  /* 0x000000000f00720c */ /* 0x000fc80003f21070 */
[----:B------:R-:W-:-:S13]  /*eb40*/  ISETP.LT.OR.EX P0, PT, R14, R3, !P0, P1 ;  /* 0x000000030e00720c */ /* 0x000fda0004701710 */
.L_x_418:
[----:B------:R-:W-:Y:S05]  /*eb50*/  BSYNC B0 ;  /* 0x0000000000007941 */ /* 0x000fea0003800000 */
.L_x_416:
        /* <DEDUP_REMOVED lines=15> */
.L_x_420:
[----:B------:R-:W-:Y:S02]  /*ec50*/  FSETP.GTU.FTZ.AND P0, PT, |R41|, +INF , PT ;  /* 0x7f8000002900780b */ /* 0x000fe40003f1c200 */
[----:B------:R-:W-:-:S04]  /*ec60*/  ISETP.LT.U32.AND P1, PT, R36, R5, PT ;  /* 0x000000052400720c */ /* 0x000fc80003f21070 */
[----:B------:R-:W-:-:S13]  /*ec70*/  ISETP.LT.OR.EX P0, PT, R9, R4, !P0, P1 ;  /* 0x000000040900720c */ /* 0x000fda0004701710 */
.L_x_421:
[----:B------:R-:W-:Y:S05]  /*ec80*/  BSYNC B0 ;  /* 0x0000000000007941 */ /* 0x000fea0003800000 */
.L_x_419:
        /* <DEDUP_REMOVED lines=15> */
.L_x_423:
[----:B------:R-:W-:Y:S02]  /*ed80*/  FSETP.GTU.FTZ.AND P0, PT, |R6|, +INF , PT ;  /* 0x7f8000000600780b */ /* 0x000fe40003f1c200 */
[----:B------:R-:W-:-:S04]  /*ed90*/  ISETP.LT.U32.AND P1, PT, R15, R10, PT ;  /* 0x0000000a0f00720c */ /* 0x000fc80003f21070 */
[----:B------:R-:W-:-:S13]  /*eda0*/  ISETP.LT.OR.EX P0, PT, R14, R11, !P0, P1 ;  /* 0x0000000b0e00720c */ /* 0x000fda0004701710 */
.L_x_424:
[----:B------:R-:W-:Y:S05]  /*edb0*/  BSYNC B0 ;  /* 0x0000000000007941 */ /* 0x000fea0003800000 */
.L_x_422:
[----:B------:R-:W-:Y:S02]  /*edc0*/  SEL R8, R15, R10, P0 ;  /* 0x0000000a0f087207 */ /* 0x000fe40000000000 */
[----:B------:R-:W-:Y:S02]  /*edd0*/  SEL R11, R14, R11, P0 ;  /* 0x0000000b0e0b7207 */ /* 0x000fe40000000000 */
[----:B------:R-:W-:Y:S01]  /*ede0*/  FSEL R9, R19, R6, P0 ;  /* 0x0000000613097208 */ /* 0x000fe20000000000 */
[----:B------:R-:W-:Y:S06]  /*edf0*/  BRA `(.L_x_241) ;  /* 0x0000002000307947 */ /* 0x000fec0003800000 */
.L_x_275:
[----:B------:R-:W-:Y:S01]  /*ee00*/  ULDC UR4, c[0x0][0x234] ;  /* 0x00008d0000047ab9 */ /* 0x000fe20000000800 */
[----:B------:R-:W0:Y:S01]  /*ee10*/  LDC R4, c[0x0][0x218] ;  /* 0x00008600ff047b82 */ /* 0x000e220000000800 */
[----:B------:R-:W-:Y:S01]  /*ee20*/  IMAD.U32 R0, RZ, RZ, UR4 ;  /* 0x00000004ff007e24 */ /* 0x000fe2000f8e00ff */
[----:B------:R-:W-:Y:S03]  /*ee30*/  BSSY B0, `(.L_x_425) ;  /* 0x00000da000007945 */ /* 0x000fe60003800000 */
[----:B------:R-:W-:-:S03]  /*ee40*/  IMAD R3, R0, 0x3, R39 ;  /* 0x0000000300037824 */ /* 0x000fc600078e0227 */
[----:B------:R-:W1:Y:S02]  /*ee50*/  LDC R12, c[0x0][0x220] ;  /* 0x00008800ff0c7b82 */ /* 0x000e640000000800 */
[----:B------:R-:W-:Y:S01]  /*ee60*/  ISETP.GE.U32.AND P0, PT, R3, R42, PT ;  /* 0x0000002a0300720c */ /* 0x000fe20003f06070 */
[----:B------:R-:W-:-:S05]  /*ee70*/  IMAD.MOV.U32 R3, RZ, RZ, R39 ;  /* 0x000000ffff037224 */ /* 0x000fca00078e0027 */
[----:B------:R-:W2:Y:S01]  /*ee80*/  LDC R31, c[0x0][0x224] ;  /* 0x00008900ff1f7b82 */ /* 0x000ea20000000800 */
[--C-:B0-----:R-:W-:Y:S02]  /*ee90*/  IMAD.MOV.U32 R5, RZ, RZ, R4.reuse ;  /* 0x000000ffff057224 */ /* 0x101fe400078e0004 */
[--C-:B------:R-:W-:Y:S02]  /*eea0*/  IMAD.MOV.U32 R6, RZ, RZ, R4.reuse ;  /* 0x000000ffff067224 */ /* 0x100fe400078e0004 */
[--C-:B------:R-:W-:Y:S02]  /*eeb0*/  IMAD.MOV.U32 R7, RZ, RZ, R4.reuse ;  /* 0x000000ffff077224 */ /* 0x100fe400078e0004 */
[--C-:B------:R-:W-:Y:S02]  /*eec0*/  IMAD.MOV.U32 R8, RZ, RZ, R4.reuse ;  /* 0x000000ffff087224 */ /* 0x100fe400078e0004 */
[--C-:B------:R-:W-:Y:S02]  /*eed0*/  IMAD.MOV.U32 R9, RZ, RZ, R4.reuse ;  /* 0x000000ffff097224 */ /* 0x100fe400078e0004 */
[----:B------:R-:W-:-:S02]  /*eee0*/  IMAD.MOV.U32 R10, RZ, RZ, R4 ;  /* 0x000000ffff0a7224 */ /* 0x000fc400078e0004 */
[----:B------:R-:W-:Y:S02]  /*eef0*/  IMAD.MOV.U32 R39, RZ, RZ, R4 ;  /* 0x000000ffff277224 */ /* 0x000fe400078e0004 */
[--C-:B-1----:R-:W-:Y:S02]  /*ef00*/  IMAD.MOV.U32 R11, RZ, RZ, R12.reuse ;  /* 0x000000ffff0b7224 */ /* 0x102fe400078e000c */
[--C-:B------:R-:W-:Y:S02]  /*ef10*/  IMAD.MOV.U32 R13, RZ, RZ, R12.reuse ;  /* 0x000000ffff0d7224 */ /* 0x100fe400078e000c */
[--C-:B------:R-:W-:Y:S02]  /*ef20*/  IMAD.MOV.U32 R14, RZ, RZ, R12.reuse ;  /* 0x000000ffff0e7224 */ /* 0x100fe400078e000c */
[--C-:B------:R-:W-:Y:S02]  /*ef30*/  IMAD.MOV.U32 R15, RZ, RZ, R12.reuse ;  /* 0x000000ffff0f7224 */ /* 0x100fe400078e000c */
[----:B------:R-:W-:-:S02]  /*ef40*/  IMAD.MOV.U32 R20, RZ, RZ, R12 ;  /* 0x000000ffff147224 */ /* 0x000fc400078e000c */
[--C-:B------:R-:W-:Y:S02]  /*ef50*/  IMAD.MOV.U32 R21, RZ, RZ, R12.reuse ;  /* 0x000000ffff157224 */ /* 0x100fe400078e000c */
[----:B------:R-:W-:Y:S02]  /*ef60*/  IMAD.MOV.U32 R30, RZ, RZ, R12 ;  /* 0x000000ffff1e7224 */ /* 0x000fe400078e000c */
[--C-:B--2---:R-:W-:Y:S02]  /*ef70*/  IMAD.MOV.U32 R32, RZ, RZ, R31.reuse ;  /* 0x000000ffff207224 */ /* 0x104fe400078e001f */
[--C-:B------:R-:W-:Y:S02]  /*ef80*/  IMAD.MOV.U32 R33, RZ, RZ, R31.reuse ;  /* 0x000000ffff217224 */ /* 0x100fe400078e001f */
[--C-:B------:R-:W-:Y:S02]  /*ef90*/  IMAD.MOV.U32 R34, RZ, RZ, R31.reuse ;  /* 0x000000ffff227224 */ /* 0x100fe400078e001f */
[----:B------:R-:W-:-:S02]  /*efa0*/  IMAD.MOV.U32 R35, RZ, RZ, R31 ;  /* 0x000000ffff237224 */ /* 0x000fc400078e001f */
[--C-:B------:R-:W-:Y:S02]  /*efb0*/  IMAD.MOV.U32 R36, RZ, RZ, R31.reuse ;  /* 0x000000ffff247224 */ /* 0x100fe400078e001f */
[--C-:B------:R-:W-:Y:S02]  /*efc0*/  IMAD.MOV.U32 R38, RZ, RZ, R31.reuse ;  /* 0x000000ffff267224 */ /* 0x100fe400078e001f */
        /* <DEDUP_REMOVED lines=21> */
.L_x_448:
[----:B------:R-:W-:-:S05]  /*f120*/  SHF.R.U32.HI R23, RZ, 0x1, R3 ;  /* 0x00000001ff177819 */ /* 0x000fca0000011603 */
[----:B------:R-:W-:-:S06]  /*f130*/  IMAD.WIDE.U32 R22, R23, 0x8, R18 ;  /* 0x0000000817167825 */ /* 0x000fcc00078e0012 */
[----:B------:R-:W2:Y:S01]  /*f140*/  LDG.E.64 R22, desc[UR60][R22.64] ;  /* 0x0000003c16167981 */ /* 0x000ea2000c1e1b00 */
[----:B0-----:R-:W-:-:S04]  /*f150*/  IMAD.IADD R41, R3, 0x1, R0 ;  /* 0x0000000103297824 */ /* 0x001fc800078e0200 */
[----:B------:R-:W-:Y:S01]  /*f160*/  IMAD.IADD R43, R41, 0x1, R0 ;  /* 0x00000001292b7824 */ /* 0x000fe200078e0200 */
[----:B------:R-:W-:-:S03]  /*f170*/  SHF.R.U32.HI R25, RZ, 0x1, R41 ;  /* 0x00000001ff197819 */ /* 0x000fc60000011629 */
[----:B------:R-:W-:Y:S01]  /*f180*/  IMAD.IADD R40, R43, 0x1, R0 ;  /* 0x000000012b287824 */ /* 0x000fe200078e0200 */
[----:B------:R-:W-:Y:S01]  /*f190*/  SHF.R.U32.HI R29, RZ, 0x1, R43 ;  /* 0x00000001ff1d7819 */ /* 0x000fe2000001162b */
[----:B------:R-:W-:-:S03]  /*f1a0*/  IMAD.WIDE.U32 R24, R25, 0x8, R18 ;  /* 0x0000000819187825 */ /* 0x000fc600078e0012 */
[----:B------:R-:W-:Y:S01]  /*f1b0*/  SHF.R.U32.HI R27, RZ, 0x1, R40 ;  /* 0x00000001ff1b7819 */ /* 0x000fe20000011628 */
        /* <DEDUP_REMOVED lines=34> */
.L_x_428:
[----:B------:R-:W-:Y:S02]  /*f3e0*/  FSETP.GTU.FTZ.AND P0, PT, |R23|, +INF , PT ;  /* 0x7f8000001700780b */ /* 0x000fe40003f1c200 */
[----:B------:R-:W-:-:S04]  /*f3f0*/  ISETP.LT.U32.AND P1, PT, R30, R3, PT ;  /* 0x000000031e00720c */ /* 0x000fc80003f21070 */
[----:B------:R-:W-:-:S13]  /*f400*/  ISETP.LT.OR.EX P0, PT, R37, RZ, !P0, P1 ;  /* 0x000000ff2500720c */ /* 0x000fda0004701710 */
.L_x_429:
[----:B------:R-:W-:Y:S05]  /*f410*/  BSYNC B1 ;  /* 0x0000000000017941 */ /* 0x000fea0003800000 */
.L_x_427:
        /* <DEDUP_REMOVED lines=15> */
.L_x_431:
[----:B-----5:R-:W-:Y:S02]  /*f510*/  FSETP.GTU.FTZ.AND P0, PT, |R24|, +INF , PT ;  /* 0x7f8000001800780b */ /* 0x020fe40003f1c200 */
[----:B------:R-:W-:-:S04]  /*f520*/  ISETP.LT.U32.AND P1, PT, R21, R41, PT ;  /* 0x000000291500720c */ /* 0x000fc80003f21070 */
[----:B------:R-:W-:-:S13]  /*f530*/  ISETP.LT.OR.EX P0, PT, R38, RZ, !P0, P1 ;  /* 0x000000ff2600720c */ /* 0x000fda0004701710 */
.L_x_432:
[----:B------:R-:W-:Y:S05]  /*f540*/  BSYNC B1 ;  /* 0x0000000000017941 */ /* 0x000fea0003800000 */
.L_x_430:
        /* <DEDUP_REMOVED lines=15> */
.L_x_434:
[----:B------:R-:W-:Y:S02]  /*f640*/  FSETP.GTU.FTZ.AND P0, PT, |R25|, +INF , PT ;  /* 0x7f8000001900780b */ /* 0x000fe40003f1c200 */
[----:B------:R-:W-:-:S04]  /*f650*/  ISETP.LT.U32.AND P1, PT, R20, R41, PT ;  /* 0x000000291400720c */ /* 0x000fc80003f21070 */
[----:B------:R-:W-:-:S13]  /*f660*/  ISETP.LT.OR.EX P0, PT, R36, RZ, !P0, P1 ;  /* 0x000000ff2400720c */ /* 0x000fda0004701710 */
.L_x_435:
[----:B------:R-:W-:Y:S05]  /*f670*/  BSYNC B1 ;  /* 0x0000000000017941 */ /* 0x000fea0003800000 */
.L_x_433:
[----:B------:R-:W-:Y:S01]  /*f680*/  FSETP.GTU.FTZ.AND P1, PT, |R7|, +INF , PT ;  /* 0x7f8000000700780b */ /* 0x000fe20003f3c200 */
[----:B------:R-:W-:Y:S01]  /*f690*/  BSSY B1, `(.L_x_436) ;  /* 0x0000011000017945 */ /* 0x000fe20003800000 */
[----:B------:R-:W-:Y:S02]  /*f6a0*/  SEL R20, R20, R41, P0 ;  /* 0x0000002914147207 */ /* 0x000fe40000000000 */
        /* <DEDUP_REMOVED lines=12> */
.L_x_437:
[----:B------:R-:W-:Y:S02]  /*f770*/  FSETP.GTU.FTZ.AND P0, PT, |R28|, +INF , PT ;  /* 0x7f8000001c00780b */ /* 0x000fe40003f1c200 */
[----:B------:R-:W-:-:S04]  /*f780*/  ISETP.LT.U32.AND P1, PT, R14, R43, PT ;  /* 0x0000002b0e00720c */ /* 0x000fc80003f21070 */
[----:B------:R-:W-:-:S13]  /*f790*/  ISETP.LT.OR.EX P0, PT, R34, RZ, !P0, P1 ;  /* 0x000000ff2200720c */ /* 0x000fda0004701710 */
.L_x_438:
[----:B------:R-:W-:Y:S05]  /*f7a0*/  BSYNC B1 ;  /* 0x0000000000017941 */ /* 0x000fea0003800000 */
.L_x_436:
        /* <DEDUP_REMOVED lines=15> */
.L_x_440:
[----:B------:R-:W-:Y:S02]  /*f8a0*/  FSETP.GTU.FTZ.AND P0, PT, |R29|, +INF , PT ;  /* 0x7f8000001d00780b */ /* 0x000fe40003f1c200 */
[----:B------:R-:W-:-:S04]  /*f8b0*/  ISETP.LT.U32.AND P1, PT, R13, R43, PT ;  /* 0x0000002b0d00720c */ /* 0x000fc80003f21070 */
[----:B------:R-:W-:-:S13]  /*f8c0*/  ISETP.LT.OR.EX P0, PT, R33, RZ, !P0, P1 ;  /* 0x000000ff2100720c */ /* 0x000fda0004701710 */
.L_x_441:
[----:B------:R-:W-:Y:S05]  /*f8d0*/  BSYNC B1 ;  /* 0x0000000000017941 */ /* 0x000fea0003800000 */
.L_x_439:
        /* <DEDUP_REMOVED lines=15> */
.L_x_443:
[----:B------:R-:W-:Y:S02]  /*f9d0*/  FSETP.GTU.FTZ.AND P0, PT, |R26|, +INF , PT ;  /* 0x7f8000001a00780b */ /* 0x000fe40003f1c200 */
[----:B------:R-:W-:-:S04]  /*f9e0*/  ISETP.LT.U32.AND P1, PT, R11, R40, PT ;  /* 0x000000280b00720c */ /* 0x000fc80003f21070 */
[----:B------:R-:W-:-:S13]  /*f9f0*/  ISETP.LT.OR.EX P0, PT, R32, RZ, !P0, P1 ;  /* 0x000000ff2000720c */ /* 0x000fda0004701710 */
.L_x_444:
[----:B------:R-:W-:Y:S05]  /*fa00*/  BSYNC B1 ;  /* 0x0000000000017941 */ /* 0x000fea0003800000 */
.L_x_442:
        /* <DEDUP_REMOVED lines=15> */
.L_x_446:
[----:B------:R-:W-:Y:S02]  /*fb00*/  FSETP.GTU.FTZ.AND P0, PT, |R27|, +INF , PT ;  /* 0x7f8000001b00780b */ /* 0x000fe40003f1c200 */
[----:B------:R-:W-:-:S04]  /*fb10*/  ISETP.LT.U32.AND P1, PT, R15, R40, PT ;  /* 0x000000280f00720c */ /* 0x000fc80003f21070 */
[----:B------:R-:W-:-:S13]  /*fb20*/  ISETP.LT.OR.EX P0, PT, R35, RZ, !P0, P1 ;  /* 0x000000ff2300720c */ /* 0x000fda0004701710 */
.L_x_447:
[----:B------:R-:W-:Y:S05]  /*fb30*/  BSYNC B1 ;  /* 0x0000000000017941 */ /* 0x000fea0003800000 */
.L_x_445:
        /* <DEDUP_REMOVED lines=9> */
.L_x_426:
[----:B------:R-:W-:Y:S05]  /*fbd0*/  BSYNC B0 ;  /* 0x0000000000007941 */ /* 0x000fea0003800000 */
.L_x_425:
[----:B------:R-:W-:Y:S01]  /*fbe0*/  ISETP.GE.U32.AND P1, PT, R3, R42, PT ;  /* 0x0000002a0300720c */ /* 0x000fe20003f26070 */
[----:B------:R-:W-:-:S12]  /*fbf0*/  BSSY B0, `(.L_x_449) ;  /* 0x0000016000007945 */ /* 0x000fd80003800000 */
[----:B------:R-:W-:Y:S05]  /*fc00*/  @P1 BRA `(.L_x_450) ;  /* 0x0000000000501947 */ /* 0x000fea0003800000 */
[----:B------:R-:W-:-:S05]  /*fc10*/  SHF.R.U32.HI R23, RZ, 0x1, R3 ;  /* 0x00000001ff177819 */ /* 0x000fca0000011603 */
[----:B------:R-:W-:-:S06]  /*fc20*/  IMAD.WIDE.U32 R22, R23, 0x8, R18 ;  /* 0x0000000817167825 */ /* 0x000fcc00078e0012 */
[----:B------:R-:W5:Y:S01]  /*fc30*/  LDG.E.64 R22, desc[UR60][R22.64] ;  /* 0x0000003c16167981 */ /* 0x000f62000c1e1b00 */
[----:B------:R-:W-:-:S05]  /*fc40*/  IMAD.IADD R41, R3, 0x1, R0 ;  /* 0x0000000103297824 */ /* 0x000fca00078e0200 */
[----:B------:R-:W-:-:S13]  /*fc50*/  ISETP.GE.U32.AND P0, PT, R41, R42, PT ;  /* 0x0000002a2900720c */ /* 0x000fda0003f06070 */
[----:B------:R-:W-:Y:S05]  /*fc60*/  @P0 BRA `(.L_x_450) ;  /* 0x0000000000380947 */ /* 0x000fea0003800000 */
[----:B------:R-:W-:-:S05]  /*fc70*/  SHF.R.U32.HI R25, RZ, 0x1, R41 ;  /* 0x00000001ff197819 */ /* 0x000fca0000011629 */
[----:B------:R-:W-:-:S06]  /*fc80*/  IMAD.WIDE.U32 R24, R25, 0x8, R18 ;  /* 0x0000000819187825 */ /* 0x000fcc00078e0012 */
[----:B------:R-:W5:Y:S01]  /*fc90*/  LDG.E.64 R24, desc[UR60][R24.64] ;  /* 0x0000003c18187981 */ /* 0x000f62000c1e1b00 */
[----:B------:R-:W-:-:S05]  /*fca0*/  IMAD.IADD R41, R41, 0x1, R0 ;  /* 0x0000000129297824 */ /* 0x000fca00078e0200 */
[----:B------:R-:W-:-:S13]  /*fcb0*/  ISETP.GE.U32.AND P0, PT, R41, R42, PT ;  /* 0x0000002a2900720c */ /* 0x000fda0003f06070 */
[----:B------:R-:W-:Y:S05]  /*fcc0*/  @P0 BRA `(.L_x_450) ;  /* 0x0000000000200947 */ /* 0x000fea0003800000 */
[----:B------:R-:W-:Y:S01]  /*fcd0*/  IMAD.IADD R43, R41, 0x1, R0 ;  /* 0x00000001292b7824 */ /* 0x000fe200078e0200 */
[----:B------:R-:W-:-:S04]  /*fce0*/  SHF.R.U32.HI R29, RZ, 0x1, R41 ;  /* 0x00000001ff1d7819 */ /* 0x000fc80000011629 */
[----:B------:R-:W-:Y:S01]  /*fcf0*/  ISETP.GE.U32.AND P0, PT, R43, R42, PT ;  /* 0x0000002a2b00720c */ /* 0x000fe20003f06070 */
[----:B------:R-:W-:-:S06]  /*fd00*/  IMAD.WIDE.U32 R28, R29, 0x8, R18 ;  /* 0x000000081d1c7825 */ /* 0x000fcc00078e0012 */
[----:B------:R-:W5:Y:S06]  /*fd10*/  LDG.E.64 R28, desc[UR60][R28.64] ;  /* 0x0000003c1c1c7981 */ /* 0x000f6c000c1e1b00 */
[----:B------:R-:W-:-:S05]  /*fd20*/  @!P0 SHF.R.U32.HI R41, RZ, 0x1, R43 ;  /* 0x00000001ff298819 */ /* 0x000fca000001162b */
[----:B------:R-:W-:-:S05]  /*fd30*/  @!P0 IMAD.WIDE.U32 R18, R41, 0x8, R18 ;  /* 0x0000000829128825 */ /* 0x000fca00078e0012 */
[----:B------:R0:W5:Y:S02]  /*fd40*/  @!P0 LDG.E.64 R26, desc[UR60][R18.64] ;  /* 0x0000003c121a8981 */ /* 0x000164000c1e1b00 */
.L_x_450:
[----:B------:R-:W-:Y:S05]  /*fd50*/  BSYNC B0 ;  /* 0x0000000000007941 */ /* 0x000fea0003800000 */
.L_x_449:
        /* <DEDUP_REMOVED lines=14> */
.L_x_454:
[----:B-----5:R-:W-:Y:S02]  /*fe40*/  FSETP.GTU.FTZ.AND P0, PT, |R22|, +INF , PT ;  /* 0x7f8000001600780b */ /* 0x020fe40003f1c200 */
[----:B------:R-:W-:-:S04]  /*fe50*/  ISETP.LT.U32.AND P1, PT, R12, R3, PT ;  /* 0x000000030c00720c */ /* 0x000fc80003f21070 */
[----:B------:R-:W-:-:S13]  /*fe60*/  ISETP.LT.OR.EX P0, PT, R31, RZ, !P0, P1 ;  /* 0x000000ff1f00720c */ /* 0x000fda0004701710 */
.L_x_455:
[----:B------:R-:W-:Y:S05]  /*fe70*/  BSYNC B1 ;  /* 0x0000000000017941 */ /* 0x000fea0003800000 */
.L_x_453:
        /* <DEDUP_REMOVED lines=15> */
.L_x_457:
[----:B------:R-:W-:Y:S02]  /*ff70*/  FSETP.GTU.FTZ.AND P0, PT, |R23|, +INF , PT ;  /* 0x7f8000001700780b */ /* 0x000fe40003f1c200 */
[----:B------:R-:W-:-:S04]  /*ff80*/  ISETP.LT.U32.AND P1, PT, R30, R3, PT ;  /* 0x000000031e00720c */ /* 0x000fc80003f21070 */
[----:B------:R-:W-:-:S13]  /*ff90*/  ISETP.LT.OR.EX P0, PT, R37, RZ, !P0, P1 ;  /* 0x000000ff2500720c */ /* 0x000fda0004701710 */
.L_x_458:
[----:B------:R-:W-:Y:S05]  /*ffa0*/  BSYNC B1 ;  /* 0x0000000000017941 */ /* 0x000fea0003800000 */
.L_x_456:
        /* <DEDUP_REMOVED lines=18> */
.L_x_460:
[----:B------:R-:W-:Y:S02]  /*100d0*/  FSETP.GTU.FTZ.AND P0, PT, |R24|, +INF , PT ;  /* 0x7f8000001800780b */ /* 0x000fe40003f1c200 */
[----:B------:R-:W-:-:S04]  /*100e0*/  ISETP.LT.U32.AND P1, PT, R21, R41, PT ;  /* 0x000000291500720c */ /* 0x000fc80003f21070 */
[----:B------:R-:W-:-:S13]  /*100f0*/  ISETP.LT.OR.EX P0, PT, R38, RZ, !P0, P1 ;  /* 0x000000ff2600720c */ /* 0x000fda0004701710 */
.L_x_461:
[----:B------:R-:W-:Y:S05]  /*10100*/  BSYNC B1 ;  /* 0x0000000000017941 */ /* 0x000fea0003800000 */
.L_x_459:
        /* <DEDUP_REMOVED lines=15> */
.L_x_463:
[----:B------:R-:W-:Y:S02]  /*10200*/  FSETP.GTU.FTZ.AND P0, PT, |R25|, +INF , PT ;  /* 0x7f8000001900780b */ /* 0x000fe40003f1c200 */
[----:B------:R-:W-:-:S04]  /*10210*/  ISETP.LT.U32.AND P1, PT, R20, R41, PT ;  /* 0x000000291400720c */ /* 0x000fc80003f21070 */
[----:B------:R-:W-:-:S13]  /*10220*/  ISETP.LT.OR.EX P0, PT, R36, RZ, !P0, P1 ;  /* 0x000000ff2400720c */ /* 0x000fda0004701710 */
.L_x_464:
[----:B------:R-:W-:Y:S05]  /*10230*/  BSYNC B1 ;  /* 0x0000000000017941 */ /* 0x000fea0003800000 */
.L_x_462:
        /* <DEDUP_REMOVED lines=18> */
.L_x_466:
[----:B------:R-:W-:Y:S02]  /*10360*/  FSETP.GTU.FTZ.AND P0, PT, |R28|, +INF , PT ;  /* 0x7f8000001c00780b */ /* 0x000fe40003f1c200 */
[----:B------:R-:W-:-:S04]  /*10370*/  ISETP.LT.U32.AND P1, PT, R14, R19, PT ;  /* 0x000000130e00720c */ /* 0x000fc80003f21070 */
[----:B------:R-:W-:-:S13]  /*10380*/  ISETP.LT.OR.EX P0, PT, R34, RZ, !P0, P1 ;  /* 0x000000ff2200720c */ /* 0x000fda0004701710 */
.L_x_467:
[----:B------:R-:W-:Y:S05]  /*10390*/  BSYNC B1 ;  /* 0x0000000000017941 */ /* 0x000fea0003800000 */
.L_x_465:
        /* <DEDUP_REMOVED lines=15> */
.L_x_469:
[----:B------:R-:W-:Y:S02]  /*10490*/  FSETP.GTU.FTZ.AND P0, PT, |R29|, +INF , PT ;  /* 0x7f8000001d00780b */ /* 0x000fe40003f1c200 */
[----:B------:R-:W-:-:S04]  /*104a0*/  ISETP.LT.U32.AND P1, PT, R13, R19, PT ;  /* 0x000000130d00720c */ /* 0x000fc80003f21070 */
[----:B------:R-:W-:-:S13]  /*104b0*/  ISETP.LT.OR.EX P0, PT, R33, RZ, !P0, P1 ;  /* 0x000000ff2100720c */ /* 0x000fda0004701710 */
.L_x_470:
[----:B------:R-:W-:Y:S05]  /*104c0*/  BSYNC B1 ;  /* 0x0000000000017941 */ /* 0x000fea0003800000 */
.L_x_468:
        /* <DEDUP_REMOVED lines=18> */
.L_x_472:
[----:B------:R-:W-:Y:S02]  /*105f0*/  FSETP.GTU.FTZ.AND P0, PT, |R26|, +INF , PT ;  /* 0x7f8000001a00780b */ /* 0x000fe40003f1c200 */
[----:B------:R-:W-:-:S04]  /*10600*/  ISETP.LT.U32.AND P1, PT, R11, R18, PT ;  /* 0x000000120b00720c */ /* 0x000fc80003f21070 */
[----:B------:R-:W-:-:S13]  /*10610*/  ISETP.LT.OR.EX P0, PT, R32, RZ, !P0, P1 ;  /* 0x000000ff2000720c */ /* 0x000fda0004701710 */
.L_x_473:
[----:B------:R-:W-:Y:S05]  /*10620*/  BSYNC B1 ;  /* 0x0000000000017941 */ /* 0x000fea0003800000 */
.L_x_471:
        /* <DEDUP_REMOVED lines=15> */
.L_x_475:
[----:B------:R-:W-:Y:S02]  /*10720*/  FSETP.GTU.FTZ.AND P0, PT, |R27|, +INF , PT ;  /* 0x7f8000001b00780b */ /* 0x000fe40003f1c200 */
[----:B------:R-:W-:-:S04]  /*10730*/  ISETP.LT.U32.AND P1, PT, R15, R18, PT ;  /* 0x000000120f00720c */ /* 0x000fc80003f21070 */
[----:B------:R-:W-:-:S13]  /*10740*/  ISETP.LT.OR.EX P0, PT, R35, RZ, !P0, P1 ;  /* 0x000000ff2300720c */ /* 0x000fda0004701710 */
.L_x_476:
[----:B------:R-:W-:Y:S05]  /*10750*/  BSYNC B1 ;  /* 0x0000000000017941 */ /* 0x000fea0003800000 */
.L_x_474:
[----:B------:R-:W-:Y:S02]  /*10760*/  FSEL R4, R4, R27, P0 ;  /* 0x0000001b04047208 */ /* 0x000fe40000000000 */
[----:B------:R-:W-:Y:S02]  /*10770*/  SEL R15, R15, R18, P0 ;  /* 0x000000120f0f7207 */ /* 0x000fe40000000000 */
[----:B------:R-:W-:-:S07]  /*10780*/  SEL R35, R35, RZ, P0 ;  /* 0x000000ff23237207 */ /* 0x000fce0000000000 */
.L_x_452:
[----:B------:R-:W-:Y:S05]  /*10790*/  BSYNC B0 ;  /* 0x0000000000007941 */ /* 0x000fea0003800000 */
.L_x_451:
        /* <DEDUP_REMOVED lines=12> */
.L_x_478:
[----:B------:R-:W-:Y:S02]  /*10860*/  FSETP.GTU.FTZ.AND P0, PT, |R9|, +INF , PT ;  /* 0x7f8000000900780b */ /* 0x000fe40003f1c200 */
[----:B------:R-:W-:-:S04]  /*10870*/  ISETP.LT.U32.AND P1, PT, R12, R21, PT ;  /* 0x000000150c00720c */ /* 0x000fc80003f21070 */
[----:B------:R-:W-:-:S13]  /*10880*/  ISETP.LT.OR.EX P0, PT, R31, R38, !P0, P1 ;  /* 0x000000261f00720c */ /* 0x000fda0004701710 */
.L_x_479:
[----:B------:R-:W-:Y:S05]  /*10890*/  BSYNC B0 ;  /* 0x0000000000007941 */ /* 0x000fea0003800000 */
.L_x_477:
        /* <DEDUP_REMOVED lines=15> */
.L_x_481:
[----:B------:R-:W-:Y:S02]  /*10990*/  FSETP.GTU.FTZ.AND P0, PT, |R8|, +INF , PT ;  /* 0x7f8000000800780b */ /* 0x000fe40003f1c200 */
[----:B------:R-:W-:-:S04]  /*109a0*/  ISETP.LT.U32.AND P1, PT, R30, R20, PT ;  /* 0x000000141e00720c */ /* 0x000fc80003f21070 */
[----:B------:R-:W-:-:S13]  /*109b0*/  ISETP.LT.OR.EX P0, PT, R37, R36, !P0, P1 ;  /* 0x000000242500720c */ /* 0x000fda0004701710 */
.L_x_482:
[----:B------:R-:W-:Y:S05]  /*109c0*/  BSYNC B0 ;  /* 0x0000000000007941 */ /* 0x000fea0003800000 */
.L_x_480:
        /* <DEDUP_REMOVED lines=15> */
.L_x_484:
[----:B------:R-:W-:Y:S02]  /*10ac0*/  FSETP.GTU.FTZ.AND P0, PT, |R7|, +INF , PT ;  /* 0x7f8000000700780b */ /* 0x000fe40003f1c200 */
[----:B------:R-:W-:-:S04]  /*10ad0*/  ISETP.LT.U32.AND P1, PT, R21, R14, PT ;  /* 0x0000000e1500720c */ /* 0x000fc80003f21070 */
[----:B------:R-:W-:-:S13]  /*10ae0*/  ISETP.LT.OR.EX P0, PT, R31, R34, !P0, P1 ;  /* 0x000000221f00720c */ /* 0x000fda0004701710 */
.L_x_485:
[----:B------:R-:W-:Y:S05]  /*10af0*/  BSYNC B0 ;  /* 0x0000000000007941 */ /* 0x000fea0003800000 */
.L_x_483:
        /* <DEDUP_REMOVED lines=15> */
.L_x_487:
[----:B------:R-:W-:Y:S02]  /*10bf0*/  FSETP.GTU.FTZ.AND P0, PT, |R6|, +INF , PT ;  /* 0x7f8000000600780b */ /* 0x000fe40003f1c200 */
[----:B------:R-:W-:-:S04]  /*10c00*/  ISETP.LT.U32.AND P1, PT, R20, R13, PT ;  /* 0x0000000d1400720c */ /* 0x000fc80003f21070 */
[----:B------:R-:W-:-:S13]  /*10c10*/  ISETP.LT.OR.EX P0, PT, R36, R33, !P0, P1 ;  /* 0x000000212400720c */ /* 0x000fda0004701710 */
.L_x_488:
[----:B------:R-:W-:Y:S05]  /*10c20*/  BSYNC B0 ;  /* 0x0000000000007941 */ /* 0x000fea0003800000 */
.L_x_486:
        /* <DEDUP_REMOVED lines=15> */
.L_x_490:
[----:B------:R-:W-:Y:S02]  /*10d20*/  FSETP.GTU.FTZ.AND P0, PT, |R5|, +INF , PT ;  /* 0x7f8000000500780b */ /* 0x000fe40003f1c200 */
[----:B------:R-:W-:-:S04]  /*10d30*/  ISETP.LT.U32.AND P1, PT, R14, R11, PT ;  /* 0x0000000b0e00720c */ /* 0x000fc80003f21070 */
[----:B------:R-:W-:-:S13]  /*10d40*/  ISETP.LT.OR.EX P0, PT, R31, R32, !P0, P1 ;  /* 0x000000201f00720c */ /* 0x000fda0004701710 */
.L_x_491:
[----:B------:R-:W-:Y:S05]  /*10d50*/  BSYNC B0 ;  /* 0x0000000000007941 */ /* 0x000fea0003800000 */
.L_x_489:
        /* <DEDUP_REMOVED lines=15> */
.L_x_493:
[----:B------:R-:W-:Y:S02]  /*10e50*/  FSETP.GTU.FTZ.AND P0, PT, |R4|, +INF , PT ;  /* 0x7f8000000400780b */ /* 0x000fe40003f1c200 */
[----:B------:R-:W-:-:S04]  /*10e60*/  ISETP.LT.U32.AND P1, PT, R8, R15, PT ;  /* 0x0000000f0800720c */ /* 0x000fc80003f21070 */
[----:B------:R-:W-:-:S13]  /*10e70*/  ISETP.LT.OR.EX P0, PT, R36, R35, !P0, P1 ;  /* 0x000000232400720c */ /* 0x000fda0004701710 */
.L_x_494:
[----:B------:R-:W-:Y:S05]  /*10e80*/  BSYNC B0 ;  /* 0x0000000000007941 */ /* 0x000fea0003800000 */
.L_x_492:
[----:B------:R-:W-:Y:S02]  /*10e90*/  SEL R8, R8, R15, P0 ;  /* 0x0000000f08087207 */ /* 0x000fe40000000000 */
[----:B------:R-:W-:Y:S02]  /*10ea0*/  SEL R11, R36, R35, P0 ;  /* 0x00000023240b7207 */ /* 0x000fe40000000000 */
[----:B------:R-:W-:-:S07]  /*10eb0*/  FSEL R9, R9, R4, P0 ;  /* 0x0000000409097208 */ /* 0x000fce0000000000 */
.L_x_241:
[----:B------:R-:W-:Y:S05]  /*10ec0*/  BSYNC B6 ;  /* 0x0000000000067941 */ /* 0x000fea0003800000 */
.L_x_240:
[----:B------:R-:W-:Y:S02]  /*10ed0*/  ULDC UR4, c[0x0][0x244] ;  /* 0x0000910000047ab9 */ /* 0x000fe40000000800 */
[----:B------:R-:W-:-:S13]  /*10ee0*/  ISETP.NE.AND P0, PT, RZ, UR4, PT ;  /* 0x00000004ff007c0c */ /* 0x000fda000bf05270 */
[----:B------:R-:W-:Y:S05]  /*10ef0*/  @!P0 BRA `(.L_x_495) ;  /* 0x0000000400448947 */ /* 0x000fea0003800000 */
[----:B------:R-:W1:Y:S01]  /*10f00*/  S2R R6, SR_CgaCtaId ;  /* 0x0000000000067919 */ /* 0x000e620000008800 */
[----:B------:R-:W2:Y:S01]  /*10f10*/  LDC R15, c[0x0][RZ] ;  /* 0x00000000ff0f7b82 */ /* 0x000ea20000000800 */
[----:B------:R-:W-:Y:S01]  /*10f20*/  MOV R4, 0x400 ;  /* 0x0000040000047802 */ /* 0x000fe20000000f00 */
[----:B------:R-:W-:-:S04]  /*10f30*/  IMAD.MOV.U32 R10, RZ, RZ, R8 ;  /* 0x000000ffff0a7224 */ /* 0x000fc800078e0008 */
[----:B------:R-:W-:Y:S02]  /*10f40*/  VIADD R5, R4, 0x10 ;  /* 0x0000001004057836 */ /* 0x000fe40000000000 */
[----:B0-----:R-:W0:Y:S01]  /*10f50*/  LDC R18, c[0x0][0x4] ;  /* 0x00000100ff127b82 */ /* 0x001e220000000800 */
[----:B--2---:R-:W-:Y:S02]  /*10f60*/  IMAD R4, R17, R15, R2 ;  /* 0x0000000f11047224 */ /* 0x004fe400078e0202 */
[----:B-1----:R-:W-:Y:S01]  /*10f70*/  LEA R13, R6, R5, 0x18 ;  /* 0x00000005060d7211 */ /* 0x002fe200078ec0ff */
[----:B------:R-:W-:Y:S01]  /*10f80*/  IMAD.MOV.U32 R5, RZ, RZ, R3 ;  /* 0x000000ffff057224 */ /* 0x000fe200078e0003 */
[----:B0-----:R-:W-:-:S03]  /*10f90*/  SHF.R.U32.HI R6, RZ, 0x1, R18 ;  /* 0x00000001ff067819 */ /* 0x001fc60000011612 */
[----:B------:R-:W-:Y:S01]  /*10fa0*/  IMAD R12, R4, 0x20, R13 ;  /* 0x00000020040c7824 */ /* 0x000fe200078e020d */
[----:B------:R-:W-:Y:S01]  /*10fb0*/  ISETP.NE.AND P0, PT, R6, RZ, PT ;  /* 0x000000ff0600720c */ /* 0x000fe20003f05270 */
[----:B------:R-:W-:-:S03]  /*10fc0*/  IMAD.MOV.U32 R4, RZ, RZ, R0 ;  /* 0x000000ffff047224 */ /* 0x000fc600078e0000 */
[----:B------:R1:W-:Y:S04]  /*10fd0*/  STS.64 [R12+0x18], R10 ;  /* 0x0000180a0c007388 */ /* 0x0003e80000000a00 */
[----:B------:R1:W-:Y:S04]  /*10fe0*/  STS.64 [R12+0x8], R4 ;  /* 0x000008040c007388 */ /* 0x0003e80000000a00 */
[----:B------:R1:W-:Y:S04]  /*10ff0*/  STS [R12], R41 ;  /* 0x000000290c007388 */ /* 0x0003e80000000800 */
[----:B------:R1:W-:Y:S01]  /*11000*/  STS [R12+0x10], R9 ;  /* 0x000010090c007388 */ /* 0x0003e20000000800 */
[----:B------:R-:W-:Y:S05]  /*11010*/  @!P0 BRA `(.L_x_495) ;  /* 0x0000000000fc8947 */ /* 0x000fea0003800000 */
[----:B------:R-:W-:-:S07]  /*11020*/  IMAD.MOV.U32 R14, RZ, RZ, R6 ;  /* 0x000000ffff0e7224 */ /* 0x000fce00078e0006 */
.L_x_504:
[----:B01----:R-:W-:Y:S01]  /*11030*/  IMAD.IADD R5, R17, 0x1, R14 ;  /* 0x0000000111057824 */ /* 0x003fe200078e020e */
[----:B------:R-:W-:Y:S05]  /*11040*/  WARPSYNC.ALL ;  /* 0x0000000000007948 */ /* 0x000fea0003800000 */
[----:B------:R-:W-:Y:S01]  /*11050*/  BAR.SYNC.DEFER_BLOCKING 0x0 ;  /* 0x0000000000007b1d */ /* 0x000fe20000010000 */
[----:B------:R-:W-:-:S04]  /*11060*/  ISETP.GE.U32.AND P0, PT, R5, R18, PT ;  /* 0x000000120500720c */ /* 0x000fc80003f06070 */
[----:B------:R-:W-:Y:S01]  /*11070*/  ISETP.GE.U32.OR P0, PT, R17, R14, P0 ;  /* 0x0000000e1100720c */ /* 0x000fe20000706470 */
[----:B------:R-:W-:-:S12]  /*11080*/  BSSY B0, `(.L_x_496) ;  /* 0x0000035000007945 */ /* 0x000fd80003800000 */
[----:B------:R-:W-:Y:S05]  /*11090*/  @P0 BRA `(.L_x_497) ;  /* 0x0000000000cc0947 */ /* 0x000fea0003800000 */
[----:B------:R-:W-:Y:S01]  /*110a0*/  IMAD R4, R5, R15, R2 ;  /* 0x0000000f05047224 */ /* 0x000fe200078e0202 */
[----:B------:R-:W-:Y:S01]  /*110b0*/  FSETP.GTU.FTZ.AND P0, PT, |R41|, +INF , PT ;  /* 0x7f8000002900780b */ /* 0x000fe20003f1c200 */
[----:B------:R-:W-:Y:S02]  /*110c0*/  BSSY B1, `(.L_x_498) ;  /* 0x0000013000017945 */ /* 0x000fe40003800000 */
[----:B------:R-:W-:-:S05]  /*110d0*/  IMAD R10, R4, 0x20, R13 ;  /* 0x00000020040a7824 */ /* 0x000fca00078e020d */
[----:B-----5:R0:W1:Y:S04]  /*110e0*/  LDS R20, [R10] ;  /* 0x000000000a147984 */ /* 0x0200680000000800 */
[----:B------:R0:W2:Y:S04]  /*110f0*/  LDS R22, [R10+0x10] ;  /* 0x000010000a167984 */ /* 0x0000a80000000800 */
[----:B------:R0:W3:Y:S04]  /*11100*/  LDS.64 R4, [R10+0x8] ;  /* 0x000008000a047984 */ /* 0x0000e80000000a00 */
[----:B------:R0:W4:Y:S01]  /*11110*/  LDS.64 R6, [R10+0x18] ;  /* 0x000018000a067984 */ /* 0x0001220000000a00 */
[----:B------:R-:W-:Y:S05]  /*11120*/  @P0 BRA `(.L_x_499) ;  /* 0x0000000000240947 */ /* 0x000fea0003800000 */
[C---:B-1----:R-:W-:Y:S02]  /*11130*/  FSETP.NEU.FTZ.AND P1, PT, R41.reuse, R20, PT ;  /* 0x000000142900720b */ /* 0x042fe40003f3d000 */
        /* <DEDUP_REMOVED lines=8> */
.L_x_499:
[----:B-1----:R-:W-:Y:S02]  /*111c0*/  FSETP.GTU.FTZ.AND P0, PT, |R20|, +INF , PT ;  /* 0x7f8000001400780b */ /* 0x002fe40003f1c200 */
[----:B---3--:R-:W-:-:S04]  /*111d0*/  ISETP.LT.U32.AND P1, PT, R0, R4, PT ;  /* 0x000000040000720c */ /* 0x008fc80003f21070 */
[----:B------:R-:W-:-:S13]  /*111e0*/  ISETP.LT.OR.EX P0, PT, R3, R5, !P0, P1 ;  /* 0x000000050300720c */ /* 0x000fda0004701710 */
.L_x_500:
[----:B------:R-:W-:Y:S05]  /*111f0*/  BSYNC B1 ;  /* 0x0000000000017941 */ /* 0x000fea0003800000 */
.L_x_498:
[----:B------:R-:W-:Y:S01]  /*11200*/  FSETP.GTU.FTZ.AND P1, PT, |R9|, +INF , PT ;  /* 0x7f8000000900780b */ /* 0x000fe20003f3c200 */
[----:B------:R-:W-:Y:S01]  /*11210*/  BSSY B1, `(.L_x_501) ;  /* 0x0000011000017945 */ /* 0x000fe20003800000 */
[----:B------:R-:W-:Y:S02]  /*11220*/  SEL R0, R0, R4, P0 ;  /* 0x0000000400007207 */ /* 0x000fe40000000000 */
[----:B------:R-:W-:Y:S02]  /*11230*/  SEL R3, R3, R5, P0 ;  /* 0x0000000503037207 */ /* 0x000fe40000000000 */
[----:B------:R-:W-:-:S07]  /*11240*/  FSEL R41, R41, R20, P0 ;  /* 0x0000001429297208 */ /* 0x000fce0000000000 */
[----:B------:R-:W-:Y:S05]  /*11250*/  @P1 BRA `(.L_x_502) ;  /* 0x0000000000241947 */ /* 0x000fea0003800000 */
[C---:B--2---:R-:W-:Y:S02]  /*11260*/  FSETP.NEU.FTZ.AND P1, PT, R9.reuse, R22, PT ;  /* 0x000000160900720b */ /* 0x044fe40003f3d000 */
[----:B----4-:R-:W-:Y:S02]  /*11270*/  ISETP.GE.U32.AND P0, PT, R8, R6, PT ;  /* 0x000000060800720c */ /* 0x010fe40003f06070 */
[----:B------:R-:W-:Y:S02]  /*11280*/  FSETP.GEU.FTZ.AND P2, PT, R9, R22, PT ;  /* 0x000000160900720b */ /* 0x000fe40003f5e000 */
[----:B------:R-:W-:Y:S02]  /*11290*/  ISETP.GE.AND.EX P0, PT, R11, R7, PT, P0 ;  /* 0x000000070b00720c */ /* 0x000fe40003f06300 */
[----:B------:R-:W-:-:S05]  /*112a0*/  SEL R4, RZ, 0xffffffff, P2 ;  /* 0xffffffffff047807 */ /* 0x000fca0001000000 */
[----:B------:R-:W-:-:S04]  /*112b0*/  @!P1 SEL R4, RZ, 0xffffffff, P0 ;  /* 0xffffffffff049807 */ /* 0x000fc80000000000 */
[----:B------:R-:W-:-:S04]  /*112c0*/  LOP3.LUT R4, R4, 0x1, RZ, 0xc0, !PT ;  /* 0x0000000104047812 */ /* 0x000fc800078ec0ff */
[----:B------:R-:W-:Y:S01]  /*112d0*/  ISETP.EQ.U32.AND P0, PT, R4, 0x1, PT ;  /* 0x000000010400780c */ /* 0x000fe20003f02070 */
[----:B------:R-:W-:-:S12]  /*112e0*/  BRA `(.L_x_503) ;  /* 0x00000000000c7947 */ /* 0x000fd80003800000 */
.L_x_502:
[----:B--2---:R-:W-:Y:S02]  /*112f0*/  FSETP.GTU.FTZ.AND P0, PT, |R22|, +INF , PT ;  /* 0x7f8000001600780b */ /* 0x004fe40003f1c200 */
[----:B----4-:R-:W-:-:S04]  /*11300*/  ISETP.LT.U32.AND P1, PT, R8, R6, PT ;  /* 0x000000060800720c */ /* 0x010fc80003f21070 */
[----:B------:R-:W-:-:S13]  /*11310*/  ISETP.LT.OR.EX P0, PT, R11, R7, !P0, P1 ;  /* 0x000000070b00720c */ /* 0x000fda0004701710 */
.L_x_503:
[----:B------:R-:W-:Y:S05]  /*11320*/  BSYNC B1 ;  /* 0x0000000000017941 */ /* 0x000fea0003800000 */
.L_x_501:
[----:B------:R-:W-:Y:S01]  /*11330*/  SEL R8, R8, R6, P0 ;  /* 0x0000000608087207 */ /* 0x000fe20000000000 */
[----:B------:R-:W-:Y:S01]  /*11340*/  IMAD.MOV.U32 R4, RZ, RZ, R0 ;  /* 0x000000ffff047224 */ /* 0x000fe200078e0000 */
[----:B------:R-:W-:Y:S01]  /*11350*/  SEL R11, R11, R7, P0 ;  /* 0x000000070b0b7207 */ /* 0x000fe20000000000 */
[----:B------:R-:W-:Y:S01]  /*11360*/  IMAD.MOV.U32 R5, RZ, RZ, R3 ;  /* 0x000000ffff057224 */ /* 0x000fe200078e0003 */
[----:B------:R-:W-:Y:S01]  /*11370*/  FSEL R9, R9, R22, P0 ;  /* 0x0000001609097208 */ /* 0x000fe20000000000 */
[----:B0-----:R-:W-:Y:S01]  /*11380*/  IMAD.MOV.U32 R10, RZ, RZ, R8 ;  /* 0x000000ffff0a7224 */ /* 0x001fe200078e0008 */
[----:B------:R0:W-:Y:S04]  /*11390*/  STS [R12], R41 ;  /* 0x000000290c007388 */ /* 0x0001e80000000800 */
[----:B------:R0:W-:Y:S04]  /*113a0*/  STS.64 [R12+0x8], R4 ;  /* 0x000008040c007388 */ /* 0x0001e80000000a00 */
[----:B------:R0:W-:Y:S04]  /*113b0*/  STS.64 [R12+0x18], R10 ;  /* 0x0000180a0c007388 */ /* 0x0001e80000000a00 */
[----:B------:R0:W-:Y:S02]  /*113c0*/  STS [R12+0x10], R9 ;  /* 0x000010090c007388 */ /* 0x0001e40000000800 */
.L_x_497:
[----:B------:R-:W-:Y:S05]  /*113d0*/  BSYNC B0 ;  /* 0x0000000000007941 */ /* 0x000fea0003800000 */
.L_x_496:
[----:B------:R-:W-:Y:S02]  /*113e0*/  ISETP.GT.AND P0, PT, R14, 0x1, PT ;  /* 0x000000010e00780c */ /* 0x000fe40003f04270 */
[----:B------:R-:W-:-:S11]  /*113f0*/  SHF.R.S32.HI R14, RZ, 0x1, R14 ;  /* 0x00000001ff0e7819 */ /* 0x000fd6000001140e */
[----:B------:R-:W-:Y:S05]  /*11400*/  @P0 BRA `(.L_x_504) ;  /* 0xfffffffc00080947 */ /* 0x000fea000383ffff */
.L_x_495:
[----:B------:R-:W-:Y:S02]  /*11410*/  ULDC UR4, c[0x0][0x240] ;  /* 0x0000900000047ab9 */ /* 0x000fe40000000800 */
[----:B------:R-:W-:-:S13]  /*11420*/  ISETP.NE.AND P0, PT, RZ, UR4, PT ;  /* 0x00000004ff007c0c */ /* 0x000fda000bf05270 */
[----:B------:R-:W-:Y:S05]  /*11430*/  @!P0 BRA `(.L_x_505) ;  /* 0x0000000800248947 */ /* 0x000fea0003800000 */
[----:B------:R-:W2:Y:S02]  /*11440*/  LDC R15, c[0x0][RZ] ;  /* 0x00000000ff0f7b82 */ /* 0x000ea40000000800 */
[----:B--2---:R-:W-:Y:S01]  /*11450*/  ISETP.GT.AND P0, PT, R15, 0x20, PT ;  /* 0x000000200f00780c */ /* 0x004fe20003f04270 */
[----:B------:R-:W-:-:S12]  /*11460*/  IMAD.MOV.U32 R6, RZ, RZ, R15 ;  /* 0x000000ffff067224 */ /* 0x000fd800078e000f */
[----:B------:R-:W-:Y:S05]  /*11470*/  @!P0 BRA `(.L_x_506) ;  /* 0x0000000400448947 */ /* 0x000fea0003800000 */
[----:B------:R-:W2:Y:S01]  /*11480*/  S2UR UR5, SR_CgaCtaId ;  /* 0x00000000000579c3 */ /* 0x000ea20000008800 */
[----:B------:R-:W-:Y:S01]  /*11490*/  UMOV UR4, 0x400 ;  /* 0x0000040000047882 */ /* 0x000fe20000000000 */
[-C--:B------:R-:W-:Y:S01]  /*114a0*/  IMAD R17, R17, R15.reuse, R2 ;  /* 0x0000000f11117224 */ /* 0x080fe200078e0202 */
[----:B------:R-:W-:Y:S01]  /*114b0*/  UIADD3 UR4, UR4, 0x10, URZ ;  /* 0x0000001004047890 */ /* 0x000fe2000fffe03f */
[----:B01----:R-:W-:Y:S01]  /*114c0*/  IMAD.MOV.U32 R4, RZ, RZ, R0 ;  /* 0x000000ffff047224 */ /* 0x003fe200078e0000 */
[----:B------:R-:W-:Y:S01]  /*114d0*/  LEA.HI R6, R15, R15, RZ, 0x1 ;  /* 0x0000000f0f067211 */ /* 0x000fe200078f08ff */
[----:B------:R-:W-:Y:S02]  /*114e0*/  IMAD.MOV.U32 R5, RZ, RZ, R3 ;  /* 0x000000ffff057224 */ /* 0x000fe400078e0003 */
[----:B------:R-:W-:Y:S01]  /*114f0*/  IMAD.MOV.U32 R10, RZ, RZ, R8 ;  /* 0x000000ffff0a7224 */ /* 0x000fe200078e0008 */
[----:B------:R-:W-:Y:S01]  /*11500*/  SHF.R.S32.HI R7, RZ, 0x1, R6 ;  /* 0x00000001ff077819 */ /* 0x000fe20000011406 */
[----:B------:R-:W-:-:S03]  /*11510*/  IMAD.MOV.U32 R6, RZ, RZ, 0x20 ;  /* 0x00000020ff067424 */ /* 0x000fc600078e00ff */
[----:B------:R-:W-:Y:S01]  /*11520*/  ISETP.GE.AND P0, PT, R7, 0x20, PT ;  /* 0x000000200700780c */ /* 0x000fe20003f06270 */
[----:B--2---:R-:W-:-:S06]  /*11530*/  ULEA UR4, UR5, UR4, 0x18 ;  /* 0x0000000405047291 */ /* 0x004fcc000f8ec03f */
[----:B------:R-:W-:-:S05]  /*11540*/  LEA R17, R17, UR4, 0x5 ;  /* 0x0000000411117c11 */ /* 0x000fca000f8e28ff */
[----:B------:R2:W-:Y:S04]  /*11550*/  STS.64 [R17+0x8], R4 ;  /* 0x0000080411007388 */ /* 0x0005e80000000a00 */
[----:B------:R2:W-:Y:S04]  /*11560*/  STS.64 [R17+0x18], R10 ;  /* 0x0000180a11007388 */ /* 0x0005e80000000a00 */
[----:B------:R2:W-:Y:S04]  /*11570*/  STS [R17], R41 ;  /* 0x0000002911007388 */ /* 0x0005e80000000800 */
[----:B------:R2:W-:Y:S01]  /*11580*/  STS [R17+0x10], R9 ;  /* 0x0000100911007388 */ /* 0x0005e20000000800 */
[----:B------:R-:W-:Y:S05]  /*11590*/  @!P0 BRA `(.L_x_506) ;  /* 0x0000000000fc8947 */ /* 0x000fea0003800000 */
[----:B------:R-:W-:-:S07]  /*115a0*/  IMAD.MOV.U32 R13, RZ, RZ, R7 ;  /* 0x000000ffff0d7224 */ /* 0x000fce00078e0007 */
.L_x_515:
[----:B0-2---:R-:W-:Y:S01]  /*115b0*/  IMAD.IADD R4, R2, 0x1, R13 ;  /* 0x0000000102047824 */ /* 0x005fe200078e020d */
[----:B------:R-:W-:Y:S05]  /*115c0*/  WARPSYNC.ALL ;  /* 0x0000000000007948 */ /* 0x000fea0003800000 */
[----:B------:R-:W-:Y:S01]  /*115d0*/  BAR.SYNC.DEFER_BLOCKING 0x0 ;  /* 0x0000000000007b1d */ /* 0x000fe20000010000 */
[----:B------:R-:W-:-:S04]  /*115e0*/  ISETP.GE.U32.AND P0, PT, R4, R15, PT ;  /* 0x0000000f0400720c */ /* 0x000fc80003f06070 */
[----:B------:R-:W-:Y:S01]  /*115f0*/  ISETP.GE.U32.OR P0, PT, R2, R13, P0 ;  /* 0x0000000d0200720c */ /* 0x000fe20000706470 */
[----:B------:R-:W-:-:S12]  /*11600*/  BSSY B0, `(.L_x_507) ;  /* 0x0000034000007945 */ /* 0x000fd80003800000 */
[----:B------:R-:W-:Y:S05]  /*11610*/  @P0 BRA `(.L_x_508) ;  /* 0x0000000000c80947 */ /* 0x000fea0003800000 */
[----:B------:R-:W-:Y:S01]  /*11620*/  IMAD R10, R13, 0x20, R17 ;  /* 0x000000200d0a7824 */ /* 0x000fe200078e0211 */
[----:B------:R-:W-:Y:S01]  /*11630*/  FSETP.GTU.FTZ.AND P0, PT, |R41|, +INF , PT ;  /* 0x7f8000002900780b */ /* 0x000fe20003f1c200 */
[----:B------:R-:W-:Y:S03]  /*11640*/  BSSY B1, `(.L_x_509) ;  /* 0x0000012000017945 */ /* 0x000fe60003800000 */
[----:B------:R0:W1:Y:S04]  /*11650*/  LDS R12, [R10] ;  /* 0x000000000a0c7984 */ /* 0x0000680000000800 */
        /* <DEDUP_REMOVED lines=13> */
.L_x_510:
[----:B-1----:R-:W-:Y:S02]  /*11730*/  FSETP.GTU.FTZ.AND P0, PT, |R12|, +INF , PT ;  /* 0x7f8000000c00780b */ /* 0x002fe40003f1c200 */
[----:B---3--:R-:W-:-:S04]  /*11740*/  ISETP.LT.U32.AND P1, PT, R0, R4, PT ;  /* 0x000000040000720c */ /* 0x008fc80003f21070 */
[----:B------:R-:W-:-:S13]  /*11750*/  ISETP.LT.OR.EX P0, PT, R3, R5, !P0, P1 ;  /* 0x000000050300720c */ /* 0x000fda0004701710 */
.L_x_511:
[----:B------:R-:W-:Y:S05]  /*11760*/  BSYNC B1 ;  /* 0x0000000000017941 */ /* 0x000fea0003800000 */
.L_x_509:
        /* <DEDUP_REMOVED lines=15> */
.L_x_513:
[----:B--2---:R-:W-:Y:S02]  /*11860*/  FSETP.GTU.FTZ.AND P0, PT, |R14|, +INF , PT ;  /* 0x7f8000000e00780b */ /* 0x004fe40003f1c200 */
[----:B----4-:R-:W-:-:S04]  /*11870*/  ISETP.LT.U32.AND P1, PT, R8, R6, PT ;  /* 0x000000060800720c */ /* 0x010fc80003f21070 */
[----:B------:R-:W-:-:S13]  /*11880*/  ISETP.LT.OR.EX P0, PT, R11, R7, !P0, P1 ;  /* 0x000000070b00720c */ /* 0x000fda0004701710 */
.L_x_514:
[----:B------:R-:W-:Y:S05]  /*11890*/  BSYNC B1 ;  /* 0x0000000000017941 */ /* 0x000fea0003800000 */
.L_x_512:
        /* <DEDUP_REMOVED lines=10> */
.L_x_508:
[----:B------:R-:W-:Y:S05]  /*11940*/  BSYNC B0 ;  /* 0x0000000000007941 */ /* 0x000fea0003800000 */
.L_x_507:
[----:B------:R-:W-:-:S04]  /*11950*/  SHF.R.S32.HI R13, RZ, 0x1, R13 ;  /* 0x00000001ff0d7819 */ /* 0x000fc8000001140d */
[----:B------:R-:W-:-:S13]  /*11960*/  ISETP.GE.AND P0, PT, R13, 0x20, PT ;  /* 0x000000200d00780c */ /* 0x000fda0003f06270 */
[----:B------:R-:W-:Y:S05]  /*11970*/  @P0 BRA `(.L_x_515) ;  /* 0xfffffffc000c0947 */ /* 0x000fea000383ffff */
[----:B------:R-:W-:-:S07]  /*11980*/  IMAD.MOV.U32 R6, RZ, RZ, 0x20 ;  /* 0x00000020ff067424 */ /* 0x000fce00078e00ff */
.L_x_506:
[----:B------:R-:W-:Y:S01]  /*11990*/  ISETP.GE.AND P0, PT, R6, 0x2, PT ;  /* 0x000000020600780c */ /* 0x000fe20003f06270 */
[----:B------:R-:W-:Y:S05]  /*119a0*/  WARPSYNC.ALL ;  /* 0x0000000000007948 */ /* 0x000fea0003800000 */
[----:B------:R-:W-:Y:S07]  /*119b0*/  BAR.SYNC.DEFER_BLOCKING 0x0 ;  /* 0x0000000000007b1d */ /* 0x000fee0000010000 */
[----:B------:R-:W-:Y:S05]  /*119c0*/  @!P0 BRA `(.L_x_505) ;  /* 0x0000000000c08947 */ /* 0x000fea0003800000 */
[----:B012---:R-:W-:-:S07]  /*119d0*/  IMAD.MOV.U32 R4, RZ, RZ, 0x1 ;  /* 0x00000001ff047424 */ /* 0x007fce00078e00ff */
.L_x_522:
[----:B------:R-:W-:Y:S01]  /*119e0*/  FSETP.GTU.FTZ.AND P0, PT, |R41|, +INF , PT ;  /* 0x7f8000002900780b */ /* 0x000fe20003f1c200 */
[----:B------:R0:W1:Y:S01]  /*119f0*/  SHFL.DOWN PT, R10, R41, R4, 0x1f ;  /* 0x08001f04290a7589 */ /* 0x00006200000e0000 */
[----:B------:R-:W-:Y:S03]  /*11a00*/  BSSY B0, `(.L_x_516) ;  /* 0x0000010000007945 */ /* 0x000fe60003800000 */
[----:B------:R0:W2:Y:S04]  /*11a10*/  SHFL.DOWN PT, R12, R3, R4, 0x1f ;  /* 0x08001f04030c7589 */ /* 0x0000a800000e0000 */
[----:B------:R0:W3:Y:S04]  /*11a20*/  SHFL.DOWN PT, R7, R0, R4, 0x1f ;  /* 0x08001f0400077589 */ /* 0x0000e800000e0000 */
[----:B------:R-:W-:Y:S05]  /*11a30*/  @P0 BRA `(.L_x_517) ;  /* 0x0000000000240947 */ /* 0x000fea0003800000 */
[CC--:B-1----:R-:W-:Y:S02]  /*11a40*/  FSETP.NEU.FTZ.AND P1, PT, R41.reuse, R10.reuse, PT ;  /* 0x0000000a2900720b */ /* 0x0c2fe40003f3d000 */
[----:B---3--:R-:W-:Y:S02]  /*11a50*/  ISETP.GE.U32.AND P0, PT, R0, R7, PT ;  /* 0x000000070000720c */ /* 0x008fe40003f06070 */
[----:B------:R-:W-:Y:S02]  /*11a60*/  FSETP.GEU.FTZ.AND P2, PT, R41, R10, PT ;  /* 0x0000000a2900720b */ /* 0x000fe40003f5e000 */
[----:B--2---:R-:W-:Y:S02]  /*11a70*/  ISETP.GE.AND.EX P0, PT, R3, R12, PT, P0 ;  /* 0x0000000c0300720c */ /* 0x004fe40003f06300 */
[----:B------:R-:W-:-:S05]  /*11a80*/  SEL R5, RZ, 0xffffffff, P2 ;  /* 0xffffffffff057807 */ /* 0x000fca0001000000 */
[----:B------:R-:W-:-:S04]  /*11a90*/  @!P1 SEL R5, RZ, 0xffffffff, P0 ;  /* 0xffffffffff059807 */ /* 0x000fc80000000000 */
[----:B------:R-:W-:-:S04]  /*11aa0*/  LOP3.LUT R5, R5, 0x1, RZ, 0xc0, !PT ;  /* 0x0000000105057812 */ /* 0x000fc800078ec0ff */
[----:B------:R-:W-:Y:S01]  /*11ab0*/  ISETP.EQ.U32.AND P0, PT, R5, 0x1, PT ;  /* 0x000000010500780c */ /* 0x000fe20003f02070 */
[----:B------:R-:W-:-:S12]  /*11ac0*/  BRA `(.L_x_518) ;  /* 0x00000000000c7947 */ /* 0x000fd80003800000 */
.L_x_517:
[----:B-1----:R-:W-:Y:S02]  /*11ad0*/  FSETP.GTU.FTZ.AND P0, PT, |R10|, +INF , PT ;  /* 0x7f8000000a00780b */ /* 0x002fe40003f1c200 */
[----:B---3--:R-:W-:-:S04]  /*11ae0*/  ISETP.LT.U32.AND P1, PT, R0, R7, PT ;  /* 0x000000070000720c */ /* 0x008fc80003f21070 */
[----:B--2---:R-:W-:-:S13]  /*11af0*/  ISETP.LT.OR.EX P0, PT, R3, R12, !P0, P1 ;  /* 0x0000000c0300720c */ /* 0x004fda0004701710 */
.L_x_518:
[----:B------:R-:W-:Y:S05]  /*11b00*/  BSYNC B0 ;  /* 0x0000000000007941 */ /* 0x000fea0003800000 */
.L_x_516:
[----:B------:R-:W-:Y:S01]  /*11b10*/  FSETP.GTU.FTZ.AND P1, PT, |R9|, +INF , PT ;  /* 0x7f8000000900780b */ /* 0x000fe20003f3c200 */
[----:B------:R1:W2:Y:S01]  /*11b20*/  SHFL.DOWN PT, R14, R9, R4, 0x1f ;  /* 0x08001f04090e7589 */ /* 0x0002a200000e0000 */
[----:B------:R-:W-:Y:S01]  /*11b30*/  BSSY B0, `(.L_x_519) ;  /* 0x0000013000007945 */ /* 0x000fe20003800000 */
[----:B0-----:R-:W-:Y:S02]  /*11b40*/  SEL R0, R0, R7, P0 ;  /* 0x0000000700007207 */ /* 0x001fe40000000000 */
[----:B------:R1:W0:Y:S01]  /*11b50*/  SHFL.DOWN PT, R18, R11, R4, 0x1f ;  /* 0x08001f040b127589 */ /* 0x00022200000e0000 */
[----:B------:R-:W-:Y:S02]  /*11b60*/  SEL R3, R3, R12, P0 ;  /* 0x0000000c03037207 */ /* 0x000fe40000000000 */
[----:B------:R-:W-:Y:S01]  /*11b70*/  FSEL R41, R41, R10, P0 ;  /* 0x0000000a29297208 */ /* 0x000fe20000000000 */
[----:B------:R1:W3:Y:S04]  /*11b80*/  SHFL.DOWN PT, R13, R8, R4, 0x1f ;  /* 0x08001f04080d7589 */ /* 0x0002e800000e0000 */
[----:B------:R-:W-:Y:S05]  /*11b90*/  @P1 BRA `(.L_x_520) ;  /* 0x0000000000241947 */ /* 0x000fea0003800000 */
[CC--:B--2---:R-:W-:Y:S02]  /*11ba0*/  FSETP.NEU.FTZ.AND P1, PT, R9.reuse, R14.reuse, PT ;  /* 0x0000000e0900720b */ /* 0x0c4fe40003f3d000 */
[----:B---3--:R-:W-:Y:S02]  /*11bb0*/  ISETP.GE.U32.AND P0, PT, R8, R13, PT ;  /* 0x0000000d0800720c */ /* 0x008fe40003f06070 */
[----:B------:R-:W-:Y:S02]  /*11bc0*/  FSETP.GEU.FTZ.AND P2, PT, R9, R14, PT ;  /* 0x0000000e0900720b */ /* 0x000fe40003f5e000 */
[----:B0-----:R-:W-:Y:S02]  /*11bd0*/  ISETP.GE.AND.EX P0, PT, R11, R18, PT, P0 ;  /* 0x000000120b00720c */ /* 0x001fe40003f06300 */
[----:B------:R-:W-:-:S05]  /*11be0*/  SEL R5, RZ, 0xffffffff, P2 ;  /* 0xffffffffff057807 */ /* 0x000fca0001000000 */
[----:B------:R-:W-:-:S04]  /*11bf0*/  @!P1 SEL R5, RZ, 0xffffffff, P0 ;  /* 0xffffffffff059807 */ /* 0x000fc80000000000 */
[----:B------:R-:W-:-:S04]  /*11c00*/  LOP3.LUT R5, R5, 0x1, RZ, 0xc0, !PT ;  /* 0x0000000105057812 */ /* 0x000fc800078ec0ff */
[----:B------:R-:W-:Y:S01]  /*11c10*/  ISETP.EQ.U32.AND P0, PT, R5, 0x1, PT ;  /* 0x000000010500780c */ /* 0x000fe20003f02070 */
[----:B------:R-:W-:-:S12]  /*11c20*/  BRA `(.L_x_521) ;  /* 0x00000000000c7947 */ /* 0x000fd80003800000 */
.L_x_520:
[----:B--2---:R-:W-:Y:S02]  /*11c30*/  FSETP.GTU.FTZ.AND P0, PT, |R14|, +INF , PT ;  /* 0x7f8000000e00780b */ /* 0x004fe40003f1c200 */
[----:B---3--:R-:W-:-:S04]  /*11c40*/  ISETP.LT.U32.AND P1, PT, R8, R13, PT ;  /* 0x0000000d0800720c */ /* 0x008fc80003f21070 */
[----:B0-----:R-:W-:-:S13]  /*11c50*/  ISETP.LT.OR.EX P0, PT, R11, R18, !P0, P1 ;  /* 0x000000120b00720c */ /* 0x001fda0004701710 */
.L_x_521:
[----:B------:R-:W-:Y:S05]  /*11c60*/  BSYNC B0 ;  /* 0x0000000000007941 */ /* 0x000fea0003800000 */
.L_x_519:
[----:B-1----:R-:W-:Y:S01]  /*11c70*/  IMAD.SHL.U32 R4, R4, 0x2, RZ ;  /* 0x0000000204047824 */ /* 0x002fe200078e00ff */
[----:B------:R-:W-:Y:S02]  /*11c80*/  FSEL R9, R9, R14, P0 ;  /* 0x0000000e09097208 */ /* 0x000fe40000000000 */
[----:B------:R-:W-:Y:S02]  /*11c90*/  SEL R8, R8, R13, P0 ;  /* 0x0000000d08087207 */ /* 0x000fe40000000000 */
[----:B------:R-:W-:Y:S02]  /*11ca0*/  ISETP.GE.AND P1, PT, R4, R6, PT ;  /* 0x000000060400720c */ /* 0x000fe40003f26270 */
[----:B------:R-:W-:-:S11]  /*11cb0*/  SEL R11, R11, R18, P0 ;  /* 0x000000120b0b7207 */ /* 0x000fd60000000000 */
[----:B------:R-:W-:Y:S05]  /*11cc0*/  @!P1 BRA `(.L_x_522) ;  /* 0xfffffffc00449947 */ /* 0x000fea000383ffff */
.L_x_505:
[----:B012---:R-:W0:Y:S01]  /*11cd0*/  LDC R10, c[0x0][0x3fc] ;  /* 0x0000ff00ff0a7b82 */ /* 0x007e220000000800 */
[----:B------:R-:W-:Y:S02]  /*11ce0*/  CS2R R18, SRZ ;  /* 0x0000000000127805 */ /* 0x000fe4000001ff00 */
[----:B0-----:R-:W-:-:S13]  /*11cf0*/  ISETP.NE.AND P0, PT, R10, RZ, PT ;  /* 0x000000ff0a00720c */ /* 0x001fda0003f05270 */
[----:B------:R-:W-:Y:S05]  /*11d00*/  @!P0 BRA `(.L_x_523) ;  /* 0x0000001000608947 */ /* 0x000fea0003800000 */
[----:B------:R-:W0:Y:S01]  /*11d10*/  S2R R5, SR_TID.Y ;  /* 0x0000000000057919 */ /* 0x000e220000002200 */
[----:B------:R-:W1:Y:S01]  /*11d20*/  S2UR UR4, SR_CTAID.X ;  /* 0x00000000000479c3 */ /* 0x000e620000002500 */
[----:B------:R-:W-:Y:S01]  /*11d30*/  ULDC UR5, c[0x0][0x250] ;  /* 0x0000940000057ab9 */ /* 0x000fe20000000800 */
[----:B------:R-:W-:Y:S01]  /*11d40*/  ULDC.64 UR6, c[0x0][0x400] ;  /* 0x0001000000067ab9 */ /* 0x000fe20000000a00 */
[----:B------:R-:W-:-:S05]  /*11d50*/  ISETP.NE.AND P1, PT, R10, 0x1, PT ;  /* 0x000000010a00780c */ /* 0x000fca0003f25270 */
[----:B------:R-:W1:Y:S01]  /*11d60*/  LDC R4, c[0x0][0x238] ;  /* 0x00008e00ff047b82 */ /* 0x000e620000000800 */
[----:B0-----:R-:W-:-:S04]  /*11d70*/  IMAD R5, R5, UR5, R16 ;  /* 0x0000000505057c24 */ /* 0x001fc8000f8e0210 */
[----:B-1----:R-:W-:Y:S01]  /*11d80*/  IMAD R4, R4, UR4, R5 ;  /* 0x0000000404047c24 */ /* 0x002fe2000f8e0205 */
[----:B------:R-:W-:-:S03]  /*11d90*/  ULDC UR4, c[0x0][0x408] ;  /* 0x0001020000047ab9 */ /* 0x000fc60000000800 */
[----:B------:R-:W-:Y:S02]  /*11da0*/  IMAD.SHL.U32 R5, R4, 0x2, RZ ;  /* 0x0000000204057824 */ /* 0x000fe400078e00ff */
        /* <DEDUP_REMOVED lines=270> */
.L_x_523:
[----:B------:R-:W0:Y:S01]  /*12e90*/  S2R R7, SR_TID.Y ;  /* 0x0000000000077919 */ /* 0x000e220000002200 */
[----:B------:R-:W1:Y:S01]  /*12ea0*/  S2UR UR4, SR_CTAID.X ;  /* 0x00000000000479c3 */ /* 0x000e620000002500 */
[----:B------:R-:W-:-:S07]  /*12eb0*/  ULDC UR5, c[0x0][0x250] ;  /* 0x0000940000057ab9 */ /* 0x000fce0000000800 */
[----:B------:R-:W1:Y:S01]  /*12ec0*/  LDC R5, c[0x0][0x238] ;  /* 0x00008e00ff057b82 */ /* 0x000e620000000800 */
[----:B0-----:R-:W-:-:S04]  /*12ed0*/  IMAD R6, R7, UR5, R16 ;  /* 0x0000000507067c24 */ /* 0x001fc8000f8e0210 */
[----:B-1----:R-:W-:Y:S01]  /*12ee0*/  IMAD R6, R5, UR4, R6 ;  /* 0x0000000405067c24 */ /* 0x002fe2000f8e0206 */
[----:B------:R-:W-:Y:S06]  /*12ef0*/  @!P0 BRA `(.L_x_524) ;  /* 0x0000001000488947 */ /* 0x000fec0003800000 */
[----:B------:R-:W-:Y:S01]  /*12f00*/  LEA R5, R6, 0x1, 0x1 ;  /* 0x0000000106057811 */ /* 0x000fe200078e08ff */
        /* <DEDUP_REMOVED lines=273> */
.L_x_524:
[----:B------:R-:W-:Y:S01]  /*14020*/  ULDC.64 UR4, c[0x0][0x610] ;  /* 0x0001840000047ab9 */ /* 0x000fe20000000a00 */
[----:B------:R-:W-:Y:S02]  /*14030*/  CS2R R4, SRZ ;  /* 0x0000000000047805 */ /* 0x000fe4000001ff00 */
[----:B------:R-:W-:Y:S01]  /*14040*/  ISETP.NE.U32.AND P0, PT, RZ, UR4, PT ;  /* 0x00000004ff007c0c */ /* 0x000fe2000bf05070 */
[----:B------:R-:W-:-:S03]  /*14050*/  IMAD.MOV.U32 R10, RZ, RZ, RZ ;  /* 0x000000ffff0a7224 */ /* 0x000fc600078e00ff */
[----:B------:R-:W-:-:S13]  /*14060*/  ISETP.NE.AND.EX P0, PT, RZ, UR5, PT, P0 ;  /* 0x00000005ff007c0c */ /* 0x000fda000bf05300 */
[----:B------:R-:W-:Y:S05]  /*14070*/  @!P0 BRA `(.L_x_525) ;  /* 0x0000000800348947 */ /* 0x000fea0003800000 */
[----:B------:R-:W-:Y:S01]  /*14080*/  BSSY B0, `(.L_x_526) ;  /* 0x000002b000007945 */ /* 0x000fe20003800000 */
[----:B------:R-:W-:Y:S02]  /*14090*/  IMAD.MOV.U32 R12, RZ, RZ, 0x8 ;  /* 0x00000008ff0c7424 */ /* 0x000fe400078e00ff */
[----:B------:R-:W-:Y:S02]  /*140a0*/  IMAD.MOV.U32 R14, RZ, RZ, RZ ;  /* 0x000000ffff0e7224 */ /* 0x000fe400078e00ff */
[----:B------:R-:W-:Y:S02]  /*140b0*/  IMAD.MOV.U32 R4, RZ, RZ, 0x10 ;  /* 0x00000010ff047424 */ /* 0x000fe400078e00ff */
[----:B------:R-:W-:-:S07]  /*140c0*/  IMAD.MOV.U32 R5, RZ, RZ, 0x0 ;  /* 0x00000000ff057424 */ /* 0x000fce00078e00ff */
.L_x_530:
[----:B------:R-:W-:Y:S01]  /*140d0*/  LOP3.LUT R10, R14, R5, RZ, 0xfc, !PT ;  /* 0x000000050e0a7212 */ /* 0x000fe200078efcff */
[----:B------:R-:W-:Y:S01]  /*140e0*/  BSSY B1, `(.L_x_527) ;  /* 0x000001f000017945 */ /* 0x000fe20003800000 */
[----:B------:R-:W-:Y:S02]  /*140f0*/  IMAD.MOV.U32 R13, RZ, RZ, R5 ;  /* 0x000000ffff0d7224 */ /* 0x000fe400078e0005 */
[----:B------:R-:W-:Y:S01]  /*14100*/  ISETP.NE.U32.AND P0, PT, R10, RZ, PT ;  /* 0x000000ff0a00720c */ /* 0x000fe20003f05070 */
[----:B------:R-:W-:-:S12]  /*14110*/  IMAD.MOV.U32 R10, RZ, RZ, R4 ;  /* 0x000000ffff0a7224 */ /* 0x000fd800078e0004 */
[----:B------:R-:W-:Y:S05]  /*14120*/  @!P0 BRA `(.L_x_528) ;  /* 0x00000000001c8947 */ /* 0x000fea0003800000 */
[----:B------:R-:W-:Y:S02]  /*14130*/  IMAD.MOV.U32 R15, RZ, RZ, R5 ;  /* 0x000000ffff0f7224 */ /* 0x000fe400078e0005 */
[----:B------:R-:W-:Y:S01]  /*14140*/  IMAD.MOV.U32 R5, RZ, RZ, R12 ;  /* 0x000000ffff057224 */ /* 0x000fe200078e000c */
[----:B------:R-:W-:-:S07]  /*14150*/  MOV R12, 0x14170 ;  /* 0x00014170000c7802 */ /* 0x000fce0000000f00 */
[----:B-----5:R-:W-:Y:S05]  /*14160*/  CALL.REL.NOINC `($__internal_3_$__cuda_sm20_rem_u64) ;  /* 0x0000006400207944 */ /* 0x020fea0003c00000 */
[----:B------:R-:W-:Y:S02]  /*14170*/  IMAD.MOV.U32 R4, RZ, RZ, R14 ;  /* 0x000000ffff047224 */ /* 0x000fe400078e000e */
[----:B------:R-:W-:Y:S01]  /*14180*/  IMAD.MOV.U32 R5, RZ, RZ, R15 ;  /* 0x000000ffff057224 */ /* 0x000fe200078e000f */
[----:B------:R-:W-:Y:S06]  /*14190*/  BRA `(.L_x_529) ;  /* 0x00000000004c7947 */ /* 0x000fec0003800000 */
.L_x_528:
[----:B------:R-:W0:Y:S01]  /*141a0*/  I2F.U32.RP R5, R4 ;  /* 0x0000000400057306 */ /* 0x000e220000209000 */
[----:B------:R-:W-:-:S07]  /*141b0*/  ISETP.NE.U32.AND P1, PT, R4, RZ, PT ;  /* 0x000000ff0400720c */ /* 0x000fce0003f25070 */
[----:B0-----:R-:W0:Y:S02]  /*141c0*/  MUFU.RCP R5, R5 ;  /* 0x0000000500057308 */ /* 0x001e240000001000 */
[----:B0-----:R-:W-:Y:S02]  /*141d0*/  VIADD R14, R5, 0xffffffe ;  /* 0x0ffffffe050e7836 */ /* 0x001fe40000000000 */
[----:B------:R-:W-:-:S04]  /*141e0*/  IMAD.MOV.U32 R5, RZ, RZ, RZ ;  /* 0x000000ffff057224 */ /* 0x000fc800078e00ff */
[----:B------:R0:W1:Y:S02]  /*141f0*/  F2I.FTZ.U32.TRUNC.NTZ R15, R14 ;  /* 0x0000000e000f7305 */ /* 0x000064000021f000 */
[----:B0-----:R-:W-:Y:S02]  /*14200*/  IMAD.MOV.U32 R14, RZ, RZ, RZ ;  /* 0x000000ffff0e7224 */ /* 0x001fe400078e00ff */
[----:B-1----:R-:W-:-:S04]  /*14210*/  IMAD.MOV R17, RZ, RZ, -R15 ;  /* 0x000000ffff117224 */ /* 0x002fc800078e0a0f */
        /* <DEDUP_REMOVED lines=8> */
[----:B------:R-:W-:Y:S01]  /*142a0*/  @P0 IMAD.IADD R15, R15, 0x1, -R4 ;  /* 0x000000010f0f0824 */ /* 0x000fe200078e0a04 */
[----:B------:R-:W-:-:S05]  /*142b0*/  @!P1 LOP3.LUT R15, RZ, R4, RZ, 0x33, !PT ;  /* 0x00000004ff0f9212 */ /* 0x000fca00078e33ff */
[----:B------:R-:W-:-:S07]  /*142c0*/  IMAD.MOV.U32 R4, RZ, RZ, R15 ;  /* 0x000000ffff047224 */ /* 0x000fce00078e000f */
.L_x_529:
[----:B------:R-:W-:Y:S05]  /*142d0*/  BSYNC B1 ;  /* 0x0000000000017941 */ /* 0x000fea0003800000 */
.L_x_527:
[----:B------:R-:W-:Y:S01]  /*142e0*/  ISETP.NE.U32.AND P0, PT, R4, RZ, PT ;  /* 0x000000ff0400720c */ /* 0x000fe20003f05070 */
[----:B------:R-:W-:Y:S02]  /*142f0*/  IMAD.MOV.U32 R12, RZ, RZ, R10 ;  /* 0x000000ffff0c7224 */ /* 0x000fe400078e000a */
[----:B------:R-:W-:Y:S01]  /*14300*/  IMAD.MOV.U32 R14, RZ, RZ, R13 ;  /* 0x000000ffff0e7224 */ /* 0x000fe200078e000d */
[----:B------:R-:W-:-:S13]  /*14310*/  ISETP.NE.AND.EX P0, PT, R5, RZ, PT, P0 ;  /* 0x000000ff0500720c */ /* 0x000fda0003f05300 */
[----:B------:R-:W-:Y:S05]  /*14320*/  @P0 BRA `(.L_x_530) ;  /* 0xfffffffc00680947 */ /* 0x000fea000383ffff */
[----:B------:R-:W-:Y:S05]  /*14330*/  BSYNC B0 ;  /* 0x0000000000007941 */ /* 0x000fea0003800000 */
.L_x_526:
[----:B------:R-:W-:Y:S01]  /*14340*/  ISETP.NE.U32.AND P2, PT, R13, RZ, PT ;  /* 0x000000ff0d00720c */ /* 0x000fe20003f45070 */
[----:B------:R-:W-:-:S12]  /*14350*/  BSSY B0, `(.L_x_531) ;  /* 0x000001c000007945 */ /* 0x000fd80003800000 */
[----:B------:R-:W-:Y:S05]  /*14360*/  @!P2 BRA `(.L_x_532) ;  /* 0x00000000001ca947 */ /* 0x000fea0003800000 */
[----:B------:R-:W-:Y:S01]  /*14370*/  IMAD.MOV.U32 R12, RZ, RZ, 0x10 ;  /* 0x00000010ff0c7424 */ /* 0x000fe200078e00ff */
[----:B------:R-:W-:Y:S01]  /*14380*/  MOV R14, 0x143b0 ;  /* 0x000143b0000e7802 */ /* 0x000fe20000000f00 */
[----:B------:R-:W-:-:S07]  /*14390*/  IMAD.MOV.U32 R15, RZ, RZ, RZ ;  /* 0x000000ffff0f7224 */ /* 0x000fce00078e00ff */
[----:B-----5:R-:W-:Y:S05]  /*143a0*/  CALL.REL.NOINC `($__internal_2_$__cuda_sm20_div_u64) ;  /* 0x0000005c007c7944 */ /* 0x020fea0003c00000 */
[----:B------:R-:W-:Y:S02]  /*143b0*/  IMAD.MOV.U32 R4, RZ, RZ, R12 ;  /* 0x000000ffff047224 */ /* 0x000fe400078e000c */
[----:B------:R-:W-:Y:S01]  /*143c0*/  IMAD.MOV.U32 R5, RZ, RZ, R17 ;  /* 0x000000ffff057224 */ /* 0x000fe200078e0011 */
[----:B------:R-:W-:Y:S06]  /*143d0*/  BRA `(.L_x_533) ;  /* 0x00000000004c7947 */ /* 0x000fec0003800000 */
.L_x_532:
[----:B------:R-:W0:Y:S01]  /*143e0*/  I2F.U32.RP R12, R10 ;  /* 0x0000000a000c7306 */ /* 0x000e220000209000 */
[----:B------:R-:W-:Y:S01]  /*143f0*/  IMAD.MOV.U32 R4, RZ, RZ, RZ ;  /* 0x000000ffff047224 */ /* 0x000fe200078e00ff */
[----:B------:R-:W-:-:S06]  /*14400*/  ISETP.NE.U32.AND P3, PT, R10, RZ, PT ;  /* 0x000000ff0a00720c */ /* 0x000fcc0003f65070 */
[----:B0-----:R-:W0:Y:S02]  /*14410*/  MUFU.RCP R12, R12 ;  /* 0x0000000c000c7308 */ /* 0x001e240000001000 */
[----:B0-----:R-:W-:-:S06]  /*14420*/  VIADD R14, R12, 0xffffffe ;  /* 0x0ffffffe0c0e7836 */ /* 0x001fcc0000000000 */
[----:B------:R-:W0:Y:S02]  /*14430*/  F2I.FTZ.U32.TRUNC.NTZ R5, R14 ;  /* 0x0000000e00057305 */ /* 0x000e24000021f000 */
[----:B0-----:R-:W-:-:S04]  /*14440*/  IMAD.MOV R15, RZ, RZ, -R5 ;  /* 0x000000ffff0f7224 */ /* 0x001fc800078e0a05 */
[----:B------:R-:W-:-:S04]  /*14450*/  IMAD R15, R15, R10, RZ ;  /* 0x0000000a0f0f7224 */ /* 0x000fc800078e02ff */
[----:B------:R-:W-:-:S06]  /*14460*/  IMAD.HI.U32 R4, R5, R15, R4 ;  /* 0x0000000f05047227 */ /* 0x000fcc00078e0004 */
[----:B------:R-:W-:-:S04]  /*14470*/  IMAD.HI.U32 R4, R4, 0x10, RZ ;  /* 0x0000001004047827 */ /* 0x000fc800078e00ff */
[----:B------:R-:W-:-:S04]  /*14480*/  IMAD.MOV R5, RZ, RZ, -R4 ;  /* 0x000000ffff057224 */ /* 0x000fc800078e0a04 */
[----:B------:R-:W-:-:S05]  /*14490*/  IMAD R5, R10, R5, 0x10 ;  /* 0x000000100a057424 */ /* 0x000fca00078e0205 */
[----:B------:R-:W-:-:S13]  /*144a0*/  ISETP.GE.U32.AND P0, PT, R5, R10, PT ;  /* 0x0000000a0500720c */ /* 0x000fda0003f06070 */
[----:B------:R-:W-:Y:S02]  /*144b0*/  @P0 IMAD.IADD R5, R5, 0x1, -R10 ;  /* 0x0000000105050824 */ /* 0x000fe400078e0a0a */
[----:B------:R-:W-:-:S03]  /*144c0*/  @P0 VIADD R4, R4, 0x1 ;  /* 0x0000000104040836 */ /* 0x000fc60000000000 */
[----:B------:R-:W-:Y:S01]  /*144d0*/  ISETP.GE.U32.AND P1, PT, R5, R10, PT ;  /* 0x0000000a0500720c */ /* 0x000fe20003f26070 */
[----:B------:R-:W-:-:S12]  /*144e0*/  IMAD.MOV.U32 R5, RZ, RZ, RZ ;  /* 0x000000ffff057224 */ /* 0x000fd800078e00ff */
[----:B------:R-:W-:Y:S01]  /*144f0*/  @P1 VIADD R4, R4, 0x1 ;  /* 0x0000000104041836 */ /* 0x000fe20000000000 */
[----:B------:R-:W-:-:S07]  /*14500*/  @!P3 LOP3.LUT R4, RZ, R10, RZ, 0x33, !PT ;  /* 0x0000000aff04b212 */ /* 0x000fce00078e33ff */
.L_x_533:
[----:B------:R-:W-:Y:S05]  /*14510*/  BSYNC B0 ;  /* 0x0000000000007941 */ /* 0x000fea0003800000 */
.L_x_531:
[----:B------:R-:W-:Y:S04]  /*14520*/  BSSY B0, `(.L_x_534) ;  /* 0x000001c000007945 */ /* 0x000fe80003800000 */
        /* <DEDUP_REMOVED lines=8> */
.L_x_535:
        /* <DEDUP_REMOVED lines=16> */
[----:B------:R-:W-:-:S13]  /*146b0*/  ISETP.GE.U32.AND P1, PT, R13, R10, PT ;  /* 0x0000000a0d00720c */ /* 0x000fda0003f26070 */
[----:B------:R-:W-:Y:S01]  /*146c0*/  @P1 VIADD R14, R14, 0x1 ;  /* 0x000000010e0e1836 */ /* 0x000fe20000000000 */
[----:B------:R-:W-:-:S07]  /*146d0*/  @!P2 LOP3.LUT R14, RZ, R10, RZ, 0x33, !PT ;  /* 0x0000000aff0ea212 */ /* 0x000fce00078e33ff */
.L_x_536:
[----:B------:R-:W-:Y:S05]  /*146e0*/  BSYNC B0 ;  /* 0x0000000000007941 */ /* 0x000fea0003800000 */
.L_x_534:
[-C--:B------:R-:W-:Y:S01]  /*146f0*/  IMAD R5, R5, R19.reuse, RZ ;  /* 0x0000001305057224 */ /* 0x080fe200078e02ff */
[----:B------:R-:W-:Y:S01]  /*14700*/  BSSY B0, `(.L_x_537) ;  /* 0x0000020000007945 */ /* 0x000fe20003800000 */
[----:B------:R-:W-:-:S04]  /*14710*/  IMAD.WIDE.U32 R12, R4, R19, RZ ;  /* 0x00000013040c7225 */ /* 0x000fc800078e00ff */
[----:B------:R-:W-:-:S05]  /*14720*/  IMAD.IADD R5, R13, 0x1, R5 ;  /* 0x000000010d057824 */ /* 0x000fca00078e0205 */
[----:B------:R-:W-:-:S13]  /*14730*/  LOP3.LUT P0, RZ, R5, 0x1f, RZ, 0xc0, !PT ;  /* 0x0000001f05ff7812 */ /* 0x000fda000780c0ff */
[----:B------:R-:W-:Y:S05]  /*14740*/  @!P0 BRA `(.L_x_538) ;  /* 0x0000000000208947 */ /* 0x000fea0003800000 */
[----:B------:R-:W-:Y:S01]  /*14750*/  IMAD.MOV.U32 R10, RZ, RZ, R14 ;  /* 0x000000ffff0a7224 */ /* 0x000fe200078e000e */
[----:B------:R-:W-:Y:S01]  /*14760*/  MOV R14, 0x147a0 ;  /* 0x000147a0000e7802 */ /* 0x000fe20000000f00 */
[----:B------:R-:W-:Y:S02]  /*14770*/  IMAD.MOV.U32 R13, RZ, RZ, R15 ;  /* 0x000000ffff0d7224 */ /* 0x000fe400078e000f */
[----:B------:R-:W-:-:S07]  /*14780*/  IMAD.MOV.U32 R15, RZ, RZ, R5 ;  /* 0x000000ffff0f7224 */ /* 0x000fce00078e0005 */
[----:B-----5:R-:W-:Y:S05]  /*14790*/  CALL.REL.NOINC `($__internal_2_$__cuda_sm20_div_u64) ;  /* 0x0000005800807944 */ /* 0x020fea0003c00000 */
[----:B------:R-:W-:Y:S02]  /*147a0*/  IMAD.MOV.U32 R4, RZ, RZ, R12 ;  /* 0x000000ffff047224 */ /* 0x000fe400078e000c */
[----:B------:R-:W-:Y:S01]  /*147b0*/  IMAD.MOV.U32 R5, RZ, RZ, R17 ;  /* 0x000000ffff057224 */ /* 0x000fe200078e0011 */
[----:B------:R-:W-:Y:S06]  /*147c0*/  BRA `(.L_x_539) ;  /* 0x00000000004c7947 */ /* 0x000fec0003800000 */
.L_x_538:
[----:B------:R-:W0:Y:S01]  /*147d0*/  I2F.U32.RP R10, R14 ;  /* 0x0000000e000a7306 */ /* 0x000e220000209000 */
[----:B------:R-:W-:-:S07]  /*147e0*/  ISETP.NE.U32.AND P2, PT, R14, RZ, PT ;  /* 0x000000ff0e00720c */ /* 0x000fce0003f45070 */
[----:B0-----:R-:W0:Y:S02]  /*147f0*/  MUFU.RCP R10, R10 ;  /* 0x0000000a000a7308 */ /* 0x001e240000001000 */
[----:B0-----:R-:W-:-:S06]  /*14800*/  VIADD R4, R10, 0xffffffe ;  /* 0x0ffffffe0a047836 */ /* 0x001fcc0000000000 */
[----:B------:R0:W1:Y:S02]  /*14810*/  F2I.FTZ.U32.TRUNC.NTZ R5, R4 ;  /* 0x0000000400057305 */ /* 0x000064000021f000 */
[----:B0-----:R-:W-:Y:S02]  /*14820*/  IMAD.MOV.U32 R4, RZ, RZ, RZ ;  /* 0x000000ffff047224 */ /* 0x001fe400078e00ff */
[----:B-1----:R-:W-:-:S04]  /*14830*/  IMAD.MOV R13, RZ, RZ, -R5 ;  /* 0x000000ffff0d7224 */ /* 0x002fc800078e0a05 */
[----:B------:R-:W-:-:S04]  /*14840*/  IMAD R13, R13, R14, RZ ;  /* 0x0000000e0d0d7224 */ /* 0x000fc800078e02ff */
[----:B------:R-:W-:-:S06]  /*14850*/  IMAD.HI.U32 R5, R5, R13, R4 ;  /* 0x0000000d05057227 */ /* 0x000fcc00078e0004 */
[----:B------:R-:W-:-:S04]  /*14860*/  IMAD.HI.U32 R4, R5, R12, RZ ;  /* 0x0000000c05047227 */ /* 0x000fc800078e00ff */
[----:B------:R-:W-:Y:S02]  /*14870*/  IMAD.MOV R13, RZ, RZ, -R4 ;  /* 0x000000ffff0d7224 */ /* 0x000fe400078e0a04 */
[----:B------:R-:W-:Y:S02]  /*14880*/  IMAD.MOV.U32 R5, RZ, RZ, RZ ;  /* 0x000000ffff057224 */ /* 0x000fe400078e00ff */
[----:B------:R-:W-:-:S05]  /*14890*/  IMAD R13, R14, R13, R12 ;  /* 0x0000000d0e0d7224 */ /* 0x000fca00078e020c */
[----:B------:R-:W-:-:S13]  /*148a0*/  ISETP.GE.U32.AND P0, PT, R13, R14, PT ;  /* 0x0000000e0d00720c */ /* 0x000fda0003f06070 */
[----:B------:R-:W-:Y:S02]  /*148b0*/  @P0 IMAD.IADD R13, R13, 0x1, -R14 ;  /* 0x000000010d0d0824 */ /* 0x000fe400078e0a0e */
[----:B------:R-:W-:-:S03]  /*148c0*/  @P0 VIADD R4, R4, 0x1 ;  /* 0x0000000104040836 */ /* 0x000fc60000000000 */
[----:B------:R-:W-:-:S13]  /*148d0*/  ISETP.GE.U32.AND P1, PT, R13, R14, PT ;  /* 0x0000000e0d00720c */ /* 0x000fda0003f26070 */
[----:B------:R-:W-:Y:S01]  /*148e0*/  @P1 VIADD R4, R4, 0x1 ;  /* 0x0000000104041836 */ /* 0x000fe20000000000 */
[----:B------:R-:W-:-:S07]  /*148f0*/  @!P2 LOP3.LUT R4, RZ, R14, RZ, 0x33, !PT ;  /* 0x0000000eff04a212 */ /* 0x000fce00078e33ff */
.L_x_539:
[----:B------:R-:W-:Y:S05]  /*14900*/  BSYNC B0 ;  /* 0x0000000000007941 */ /* 0x000fea0003800000 */
.L_x_537:
[----:B------:R-:W-:Y:S02]  /*14910*/  ULDC.64 UR4, c[0x0][0x610] ;  /* 0x0001840000047ab9 */ /* 0x000fe40000000a00 */
[----:B------:R-:W-:-:S04]  /*14920*/  IADD3 R4, P0, R4, UR4, RZ ;  /* 0x0000000404047c10 */ /* 0x000fc8000ff1e0ff */
[----:B------:R-:W-:-:S05]  /*14930*/  IADD3.X R5, R5, UR5, RZ, P0, !PT ;  /* 0x0000000505057c10 */ /* 0x000fca00087fe4ff */
[----:B------:R-:W-:-:S07]  /*14940*/  IMAD.MOV.U32 R10, RZ, RZ, R5 ;  /* 0x000000ffff0a7224 */ /* 0x000fce00078e0005 */
.L_x_525:
[----:B------:R-:W-:Y:S02]  /*14950*/  ULDC UR4, c[0x0][0x248] ;  /* 0x0000920000047ab9 */ /* 0x000fe40000000800 */
[----:B------:R-:W-:-:S13]  /*14960*/  ISETP.NE.AND P0, PT, RZ, UR4, PT ;  /* 0x00000004ff007c0c */ /* 0x000fda000bf05270 */
[----:B------:R-:W-:Y:S05]  /*14970*/  @!P0 BRA `(.L_x_540) ;  /* 0x0000004800ac8947 */ /* 0x000fea0003800000 */
[----:B------:R-:W0:Y:S01]  /*14980*/  LDC R6, c[0x0][0x3fc] ;  /* 0x0000ff00ff067b82 */ /* 0x000e220000000800 */
[----:B------:R-:W1:Y:S01]  /*14990*/  S2R R12, SR_CTAID.X ;  /* 0x00000000000c7919 */ /* 0x000e620000002500 */
[----:B------:R-:W-:Y:S01]  /*149a0*/  ULDC UR4, c[0x0][0x24c] ;  /* 0x0000930000047ab9 */ /* 0x000fe20000000800 */
[----:B------:R-:W-:Y:S01]  /*149b0*/  CS2R R18, SRZ ;  /* 0x0000000000127805 */ /* 0x000fe2000001ff00 */
[----:B------:R-:W-:Y:S01]  /*149c0*/  IMAD R14, R2, UR4, RZ ;  /* 0x00000004020e7c24 */ /* 0x000fe2000f8e02ff */
[----:B------:R-:W-:-:S03]  /*149d0*/  ULDC UR4, c[0x0][0x250] ;  /* 0x0000940000047ab9 */ /* 0x000fc60000000800 */
[----:B------:R-:W-:Y:S01]  /*149e0*/  IMAD R13, R7, UR4, R14 ;  /* 0x00000004070d7c24 */ /* 0x000fe2000f8e020e */
[----:B------:R-:W-:Y:S01]  /*149f0*/  ULDC UR4, c[0x0][0x238] ;  /* 0x00008e0000047ab9 */ /* 0x000fe20000000800 */
[----:B0-----:R-:W-:Y:S02]  /*14a00*/  ISETP.NE.AND P0, PT, R6, RZ, PT ;  /* 0x000000ff0600720c */ /* 0x001fe40003f05270 */
[----:B-1----:R-:W-:-:S04]  /*14a10*/  IMAD R13, R12, UR4, R13 ;  /* 0x000000040c0d7c24 */ /* 0x002fc8000f8e020d */
[----:B------:R-:W-:-:S07]  /*14a20*/  IMAD.SHL.U32 R15, R13, 0x2, RZ ;  /* 0x000000020d0f7824 */ /* 0x000fce00078e00ff */
        /* <DEDUP_REMOVED lines=15> */
[----:B-----5:R-:W-:Y:S01]  /*14b20*/  IMAD.HI.U32 R20, R17, UR4, R16 ;  /* 0x0000000411147c27 */ /* 0x020fe2000f8e0010 */
        /* <DEDUP_REMOVED lines=258> */
.L_x_541:
[----:B------:R-:W-:Y:S05]  /*15b50*/  @!P0 BRA `(.L_x_542) ;  /* 0x0000001000488947 */ /* 0x000fea0003800000 */
[----:B------:R-:W-:Y:S01]  /*15b60*/  VIADD R17, R15, 0x1 ;  /* 0x000000010f117836 */ /* 0x000fe20000000000 */
[----:B------:R-:W-:Y:S01]  /*15b70*/  ULDC.64 UR6, c[0x0][0x400] ;  /* 0x0001000000067ab9 */ /* 0x000fe20000000a00 */
[----:B------:R-:W-:Y:S01]  /*15b80*/  IMAD.MOV.U32 R16, RZ, RZ, RZ ;  /* 0x000000ffff107224 */ /* 0x000fe200078e00ff */
[----:B------:R-:W-:Y:S01]  /*15b90*/  ULDC UR4, c[0x0][0x408] ;  /* 0x0001020000047ab9 */ /* 0x000fe20000000800 */
[----:B------:R-:W-:Y:S02]  /*15ba0*/  ISETP.NE.AND P0, PT, R6, 0x1, PT ;  /* 0x000000010600780c */ /* 0x000fe40003f05270 */
[----:B-----5:R-:W-:-:S05]  /*15bb0*/  IMAD.HI.U32 R20, R17, UR7, R16 ;  /* 0x0000000711147c27 */ /* 0x020fca000f8e0010 */
        /* <DEDUP_REMOVED lines=268> */
.L_x_542:
[----:B-----5:R-:W0:Y:S01]  /*16c80*/  LDC R22, c[0x0][0x240] ;  /* 0x00009000ff167b82 */ /* 0x020e220000000800 */
[----:B------:R-:W-:Y:S01]  /*16c90*/  ULDC UR4, c[0x0][0x230] ;  /* 0x00008c0000047ab9 */ /* 0x000fe20000000800 */
[----:B------:R-:W-:Y:S01]  /*16ca0*/  BSSY B0, `(.L_x_543) ;  /* 0x000000c000007945 */ /* 0x000fe20003800000 */
[----:B------:R-:W-:Y:S02]  /*16cb0*/  PRMT R6, RZ, 0x7610, R6 ;  /* 0x00007610ff067816 */ /* 0x000fe40000000006 */
[----:B0-----:R-:W-:-:S04]  /*16cc0*/  ISETP.NE.AND P0, PT, R22, RZ, PT ;  /* 0x000000ff1600720c */ /* 0x001fc80003f05270 */
        /* <DEDUP_REMOVED lines=9> */
.L_x_544:
[----:B------:R-:W-:Y:S05]  /*16d60*/  BSYNC B0 ;  /* 0x0000000000007941 */ /* 0x000fea0003800000 */
.L_x_543:
[----:B------:R-:W-:Y:S01]  /*16d70*/  PRMT R6, R6, 0x9910, RZ ;  /* 0x0000991006067816 */ /* 0x000fe200000000ff */
[----:B------:R-:W-:Y:S01]  /*16d80*/  BSSY B0, `(.L_x_545) ;  /* 0x0000014000007945 */ /* 0x000fe20003800000 */
[----:B------:R-:W-:Y:S02]  /*16d90*/  LOP3.LUT P0, RZ, R2, R7, RZ, 0xfc, !PT ;  /* 0x0000000702ff7212 */ /* 0x000fe4000780fcff */
[----:B------:R-:W-:-:S13]  /*16da0*/  ISETP.NE.AND P1, PT, R6, RZ, PT ;  /* 0x000000ff0600720c */ /* 0x000fda0003f25270 */
[----:B------:R-:W-:Y:S05]  /*16db0*/  @!P1 BRA `(.L_x_546) ;  /* 0x0000000000409947 */ /* 0x000fea0003800000 */
[----:B------:R-:W0:Y:S01]  /*16dc0*/  S2UR UR4, SR_CTAID.Y ;  /* 0x00000000000479c3 */ /* 0x000e220000002600 */
[----:B------:R-:W-:Y:S01]  /*16dd0*/  ISETP.NE.AND P2, PT, R22, RZ, PT ;  /* 0x000000ff1600720c */ /* 0x000fe20003f45270 */
[----:B------:R-:W-:Y:S02]  /*16de0*/  IMAD.MOV.U32 R16, RZ, RZ, R0 ;  /* 0x000000ffff107224 */ /* 0x000fe400078e0000 */
[----:B------:R-:W-:Y:S02]  /*16df0*/  IMAD.MOV.U32 R17, RZ, RZ, R3 ;  /* 0x000000ffff117224 */ /* 0x000fe400078e0003 */
[----:B------:R-:W-:Y:S02]  /*16e00*/  IMAD.MOV.U32 R20, RZ, RZ, R8 ;  /* 0x000000ffff147224 */ /* 0x000fe400078e0008 */
[----:B------:R-:W0:Y:S01]  /*16e10*/  LDC R13, c[0x0][0x10] ;  /* 0x00000400ff0d7b82 */ /* 0x000e220000000800 */
[----:B------:R-:W-:-:S07]  /*16e20*/  IMAD.MOV.U32 R21, RZ, RZ, R11 ;  /* 0x000000ffff157224 */ /* 0x000fce00078e000b */
[----:B------:R-:W1:Y:S01]  /*16e30*/  LDC.64 R14, c[0x0][0x618] ;  /* 0x00018600ff0e7b82 */ /* 0x000e620000000a00 */
[----:B0-----:R-:W-:Y:S01]  /*16e40*/  IMAD R13, R12, R13, UR4 ;  /* 0x000000040c0d7e24 */ /* 0x001fe2000f8e020d */
[----:B------:R-:W-:-:S03]  /*16e50*/  ULDC UR4, c[0x0][0x0] ;  /* 0x0000000000047ab9 */ /* 0x000fc60000000800 */
[----:B------:R-:W-:-:S04]  /*16e60*/  @!P2 IMAD R13, R13, UR4, R2 ;  /* 0x000000040d0dac24 */ /* 0x000fc8000f8e0202 */
[----:B-1----:R-:W-:-:S05]  /*16e70*/  IMAD.WIDE.U32 R14, R13, 0x20, R14 ;  /* 0x000000200d0e7825 */ /* 0x002fca00078e000e */
[----:B------:R0:W-:Y:S04]  /*16e80*/  STG.E.64 desc[UR60][R14.64+0x8], R16 ;  /* 0x000008100e007986 */ /* 0x0001e8000c101b3c */
[----:B------:R0:W-:Y:S04]  /*16e90*/  STG.E.64 desc[UR60][R14.64+0x18], R20 ;  /* 0x000018140e007986 */ /* 0x0001e8000c101b3c */
[----:B------:R0:W-:Y:S04]  /*16ea0*/  STG.E desc[UR60][R14.64], R41 ;  /* 0x000000290e007986 */ /* 0x0001e8000c10193c */
[----:B------:R0:W-:Y:S02]  /*16eb0*/  STG.E desc[UR60][R14.64+0x10], R9 ;  /* 0x000010090e007986 */ /* 0x0001e4000c10193c */
.L_x_546:
[----:B------:R-:W-:Y:S05]  /*16ec0*/  BSYNC B0 ;  /* 0x0000000000007941 */ /* 0x000fea0003800000 */
.L_x_545:
[----:B------:R-:W-:Y:S01]  /*16ed0*/  @!PT LDS RZ, [RZ] ;  /* 0x00000000fffff984 */ /* 0x000fe20000000800 */
[----:B------:R-:W-:Y:S01]  /*16ee0*/  @!PT LDS RZ, [RZ] ;  /* 0x00000000fffff984 */ /* 0x000fe20000000800 */
[----:B------:R-:W-:Y:S01]  /*16ef0*/  @!PT LDS RZ, [RZ] ;  /* 0x00000000fffff984 */ /* 0x000fe20000000800 */
[----:B------:R-:W-:Y:S01]  /*16f00*/  @!PT LDS RZ, [RZ] ;  /* 0x00000000fffff984 */ /* 0x000fe20000000800 */
[----:B------:R1:W-:Y:S06]  /*16f10*/  MEMBAR.ALL.CTA ;  /* 0x0000000000007992 */ /* 0x0003ec0000008000 */
[----:B-1----:R-:W-:Y:S06]  /*16f20*/  MEMBAR.SC.GPU ;  /* 0x0000000000007992 */ /* 0x002fec0000002000 */
[----:B------:R-:W-:-:S00]  /*16f30*/  ERRBAR ;  /* 0x00000000000079ab */ /* 0x000fc00000000000 */
[----:B------:R-:W-:Y:S06]  /*16f40*/  CGAERRBAR ;  /* 0x00000000000075ab */ /* 0x000fec0000000000 */
[----:B------:R-:W-:Y:S01]  /*16f50*/  CCTL.IVALL ;  /* 0x00000000ff00798f */ /* 0x000fe20002000000 */
[----:B------:R-:W-:Y:S05]  /*16f60*/  WARPSYNC.ALL ;  /* 0x0000000000007948 */ /* 0x000fea0003800000 */
[----:B------:R-:W-:Y:S06]  /*16f70*/  BAR.SYNC.DEFER_BLOCKING 0x0 ;  /* 0x0000000000007b1d */ /* 0x000fec0000010000 */
[----:B------:R-:W-:Y:S02]  /*16f80*/  BSSY B0, `(.L_x_547) ;  /* 0x0000018000007945 */ /* 0x000fe40003800000 */
[----:B------:R-:W-:Y:S06]  /*16f90*/  BAR.SYNC.DEFER_BLOCKING 0x0 ;  /* 0x0000000000007b1d */ /* 0x000fec0000010000 */
[----:B------:R-:W-:Y:S05]  /*16fa0*/  @P0 BRA `(.L_x_548) ;  /* 0x0000000000540947 */ /* 0x000fea0003800000 */
[----:B------:R-:W1:Y:S01]  /*16fb0*/  S2R R11, SR_LANEID ;  /* 0x00000000000b7919 */ /* 0x000e620000000000 */
[----:B------:R-:W-:Y:S01]  /*16fc0*/  VOTEU.ANY UR4, UPT, PT ;  /* 0x0000000000047886 */ /* 0x000fe200038e0100 */
[----:B0-----:R-:W0:Y:S01]  /*16fd0*/  LDC.64 R8, c[0x0][0x620] ;  /* 0x00018800ff087b82 */ /* 0x001e220000000a00 */
[----:B------:R-:W1:Y:S08]  /*16fe0*/  FLO.U32 R6, UR4 ;  /* 0x0000000400067d00 */ /* 0x000e7000080e0000 */
[----:B------:R-:W2:Y:S01]  /*16ff0*/  POPC R3, UR4 ;  /* 0x0000000400037d09 */ /* 0x000ea20008000000 */
[----:B0-----:R-:W-:Y:S01]  /*17000*/  IMAD.WIDE.U32 R8, R12, 0x4, R8 ;  /* 0x000000040c087825 */ /* 0x001fe200078e0008 */
[----:B-1----:R-:W-:-:S13]  /*17010*/  ISETP.EQ.U32.AND P0, PT, R6, R11, PT ;  /* 0x0000000b0600720c */ /* 0x002fda0003f02070 */
[----:B--2---:R-:W2:Y:S01]  /*17020*/  @P0 ATOMG.E.ADD.STRONG.GPU PT, R3, desc[UR60][R8.64], R3 ;  /* 0x00000003080309a8 */ /* 0x004ea200081ee1fc */
[----:B------:R-:W0:Y:S01]  /*17030*/  S2UR UR6, SR_CgaCtaId ;  /* 0x00000000000679c3 */ /* 0x000e220000008800 */
[----:B------:R-:W-:Y:S01]  /*17040*/  UMOV UR5, 0x400 ;  /* 0x0000040000057882 */ /* 0x000fe20000000000 */
[----:B------:R-:W1:Y:S01]  /*17050*/  S2R R11, SR_LTMASK ;  /* 0x00000000000b7919 */ /* 0x000e620000003900 */
[----:B0-----:R-:W-:Y:S01]  /*17060*/  ULEA UR5, UR6, UR5, 0x18 ;  /* 0x0000000506057291 */ /* 0x001fe2000f8ec03f */
[----:B-1----:R-:W-:Y:S01]  /*17070*/  LOP3.LUT R11, R11, UR4, RZ, 0xc0, !PT ;  /* 0x000000040b0b7c12 */ /* 0x002fe2000f8ec0ff */
[----:B------:R-:W-:Y:S02]  /*17080*/  ULDC UR4, c[0x0][0x10] ;  /* 0x0000040000047ab9 */ /* 0x000fe40000000800 */
[----:B------:R-:W-:-:S03]  /*17090*/  UIADD3 UR4, UR4, -0x1, URZ ;  /* 0xffffffff04047890 */ /* 0x000fc6000fffe03f */
[----:B------:R-:W0:Y:S01]  /*170a0*/  POPC R11, R11 ;  /* 0x0000000b000b7309 */ /* 0x000e220000000000 */
[----:B--2---:R-:W0:Y:S02]  /*170b0*/  SHFL.IDX PT, R0, R3, R6, 0x1f ;  /* 0x00001f0603007589 */ /* 0x004e2400000e0000 */
[----:B0-----:R-:W-:-:S05]  /*170c0*/  IMAD.IADD R0, R0, 0x1, R11 ;  /* 0x0000000100007824 */ /* 0x001fca00078e020b */
[----:B------:R-:W-:-:S04]  /*170d0*/  ISETP.NE.AND P0, PT, R0, UR4, PT ;  /* 0x0000000400007c0c */ /* 0x000fc8000bf05270 */
[----:B------:R-:W-:-:S05]  /*170e0*/  SEL R0, RZ, 0x1, P0 ;  /* 0x00000001ff007807 */ /* 0x000fca0000000000 */
[----:B------:R1:W-:Y:S04]  /*170f0*/  STS.U8 [UR5], R0 ;  /* 0x00000000ff007988 */ /* 0x0003e80008000005 */
.L_x_548:
[----:B------:R-:W-:Y:S05]  /*17100*/  BSYNC B0 ;  /* 0x0000000000007941 */ /* 0x000fea0003800000 */
.L_x_547:
[----:B------:R-:W2:Y:S08]  /*17110*/  S2UR UR5, SR_CgaCtaId ;  /* 0x00000000000579c3 */ /* 0x000eb00000008800 */
[----:B------:R-:W-:Y:S06]  /*17120*/  BAR.SYNC.DEFER_BLOCKING 0x0 ;  /* 0x0000000000007b1d */ /* 0x000fec0000010000 */
[----:B------:R-:W-:-:S02]  /*17130*/  UMOV UR4, 0x400 ;  /* 0x0000040000047882 */ /* 0x000fc40000000000 */
[----:B--2---:R-:W-:-:S09]  /*17140*/  ULEA UR4, UR5, UR4, 0x18 ;  /* 0x0000000405047291 */ /* 0x004fd2000f8ec03f */
[----:B-1----:R-:W1:Y:S02]  /*17150*/  LDS.U8 R0, [UR4] ;  /* 0x00000004ff007984 */ /* 0x002e640008000000 */
[----:B-1----:R-:W-:-:S13]  /*17160*/  ISETP.NE.AND P0, PT, R0, RZ, PT ;  /* 0x000000ff0000720c */ /* 0x002fda0003f05270 */
[----:B------:R-:W-:Y:S05]  /*17170*/  @!P0 EXIT ;  /* 0x000000000000894d */ /* 0x000fea0003800000 */
[----:B------:R-:W-:Y:S01]  /*17180*/  ISETP.NE.AND P0, PT, R22, RZ, PT ;  /* 0x000000ff1600720c */ /* 0x000fe20003f05270 */
        /* <DEDUP_REMOVED lines=9> */
[----:B------:R-:W-:Y:S01]  /*17220*/  ULDC UR6, c[0x0][0x218] ;  /* 0x0000860000067ab9 */ /* 0x000fe20000000800 */
[----:B------:R-:W-:Y:S01]  /*17230*/  ULDC.64 UR8, c[0x0][0x220] ;  /* 0x0000880000087ab9 */ /* 0x000fe20000000a00 */
[----:B------:R-:W-:Y:S01]  /*17240*/  BSSY B0, `(.L_x_549) ;  /* 0x0000080000007945 */ /* 0x000fe20003800000 */
[----:B0-----:R-:W-:-:S02]  /*17250*/  IMAD.U32 R9, RZ, RZ, UR6 ;  /* 0x00000006ff097e24 */ /* 0x001fc4000f8e00ff */
[----:B------:R-:W-:Y:S02]  /*17260*/  IMAD.U32 R0, RZ, RZ, UR8 ;  /* 0x00000008ff007e24 */ /* 0x000fe4000f8e00ff */
[----:B------:R-:W-:Y:S01]  /*17270*/  IMAD.U32 R11, RZ, RZ, UR9 ;  /* 0x00000009ff0b7e24 */ /* 0x000fe2000f8e00ff */
[----:B------:R-:W-:Y:S06]  /*17280*/  @!P0 BRA `(.L_x_550) ;  /* 0x0000000000fc8947 */ /* 0x000fec0003800000 */
[----:B------:R-:W-:Y:S01]  /*17290*/  ULDC UR4, c[0x0][0x0] ;  /* 0x0000000000047ab9 */ /* 0x000fe20000000800 */
[----:B------:R-:W-:Y:S01]  /*172a0*/  ULDC UR5, c[0x0][0x23c] ;  /* 0x00008f0000057ab9 */ /* 0x000fe20000000800 */
[----:B------:R-:W-:Y:S01]  /*172b0*/  IMAD R8, R7, UR4, R2 ;  /* 0x0000000407087c24 */ /* 0x000fe2000f8e0202 */
[----:B------:R-:W-:Y:S01]  /*172c0*/  ULDC UR7, c[0x0][0x23c] ;  /* 0x00008f0000077ab9 */ /* 0x000fe20000000800 */
[----:B------:R-:W-:Y:S02]  /*172d0*/  IMAD.U32 R3, RZ, RZ, UR6 ;  /* 0x00000006ff037e24 */ /* 0x000fe4000f8e00ff */
[----:B------:R-:W-:Y:S01]  /*172e0*/  IMAD.U32 R6, RZ, RZ, UR8 ;  /* 0x00000008ff067e24 */ /* 0x000fe2000f8e00ff */
[----:B------:R-:W-:Y:S01]  /*172f0*/  ISETP.GE.U32.AND P0, PT, R8, UR5, PT ;  /* 0x0000000508007c0c */ /* 0x000fe2000bf06070 */
[----:B------:R-:W-:-:S12]  /*17300*/  IMAD.U32 R13, RZ, RZ, UR9 ;  /* 0x00000009ff0d7e24 */ /* 0x000fd8000f8e00ff */
[----:B------:R-:W-:Y:S05]  /*17310*/  @P0 BRA `(.L_x_551) ;  /* 0x0000000400c80947 */ /* 0x000fea0003800000 */
[----:B------:R-:W-:Y:S01]  /*17320*/  ULDC UR5, c[0x0][0x10] ;  /* 0x0000040000057ab9 */ /* 0x000fe20000000800 */
[----:B------:R-:W0:Y:S01]  /*17330*/  LDC R27, c[0x0][0x4] ;  /* 0x00000100ff1b7b82 */ /* 0x000e220000000800 */
[----:B------:R-:W-:Y:S01]  /*17340*/  BSSY B1, `(.L_x_552) ;  /* 0x0000032000017945 */ /* 0x000fe20003800000 */
[----:B------:R-:W-:Y:S02]  /*17350*/  IMAD.U32 R3, RZ, RZ, UR6 ;  /* 0x00000006ff037e24 */ /* 0x000fe4000f8e00ff */
[----:B------:R-:W-:Y:S02]  /*17360*/  IMAD.U32 R6, RZ, RZ, UR8 ;  /* 0x00000008ff067e24 */ /* 0x000fe4000f8e00ff */
[----:B------:R-:W-:Y:S02]  /*17370*/  IMAD.U32 R13, RZ, RZ, UR9 ;  /* 0x00000009ff0d7e24 */ /* 0x000fe4000f8e00ff */
[----:B------:R-:W1:Y:S01]  /*17380*/  LDC.64 R14, c[0x0][0x618] ;  /* 0x00018600ff0e7b82 */ /* 0x000e620000000a00 */
[----:B------:R-:W-:-:S02]  /*17390*/  IMAD R25, R12, UR5, RZ ;  /* 0x000000050c197c24 */ /* 0x000fc4000f8e02ff */
[----:B0-----:R-:W-:-:S07]  /*173a0*/  IMAD R27, R27, UR4, RZ ;  /* 0x000000041b1b7c24 */ /* 0x001fce000f8e02ff */
.L_x_556:
[----:B------:R-:W-:-:S04]  /*173b0*/  IMAD.IADD R17, R25, 0x1, R8 ;  /* 0x0000000119117824 */ /* 0x000fc800078e0208 */
[----:B-1----:R-:W-:-:S05]  /*173c0*/  IMAD.WIDE.U32 R16, R17, 0x20, R14 ;  /* 0x0000002011107825 */ /* 0x002fca00078e000e */
[----:B------:R-:W2:Y:S04]  /*173d0*/  LDG.E R24, desc[UR60][R16.64] ;  /* 0x0000003c10187981 */ /* 0x000ea8000c1e1900 */
[----:B------:R-:W3:Y:S04]  /*173e0*/  LDG.E.64 R20, desc[UR60][R16.64+0x8] ;  /* 0x0000083c10147981 */ /* 0x000ee8000c1e1b00 */
[----:B------:R0:W5:Y:S04]  /*173f0*/  LDG.E R26, desc[UR60][R16.64+0x10] ;  /* 0x0000103c101a7981 */ /* 0x000168000c1e1900 */
[----:B------:R0:W5:Y:S01]  /*17400*/  LDG.E.64 R22, desc[UR60][R16.64+0x18] ;  /* 0x0000183c10167981 */ /* 0x000162000c1e1b00 */
[----:B------:R-:W-:Y:S01]  /*17410*/  FSETP.GTU.FTZ.AND P2, PT, |R9|, +INF , PT ;  /* 0x7f8000000900780b */ /* 0x000fe20003f5c200 */
[----:B------:R-:W-:Y:S01]  /*17420*/  IMAD.IADD R8, R27, 0x1, R8 ;  /* 0x000000011b087824 */ /* 0x000fe200078e0208 */
[----:B------:R-:W-:Y:S02]  /*17430*/  BSSY B2, `(.L_x_553) ;  /* 0x000001e000027945 */ /* 0x000fe40003800000 */
[----:B--2---:R-:W-:-:S09]  /*17440*/  FSETP.NEU.OR P4, PT, R9, R24, P2 ;  /* 0x000000180900720b */ /* 0x004fd2000178d400 */
[----:B------:R-:W-:Y:S02]  /*17450*/  @!P2 FSETP.GEU.FTZ.AND P3, PT, R9, R24, PT ;  /* 0x000000180900a20b */ /* 0x000fe40003f7e000 */
[CC--:B---3--:R-:W-:Y:S02]  /*17460*/  @!P2 ISETP.GE.U32.AND P0, PT, R0.reuse, R20.reuse, PT ;  /* 0x000000140000a20c */ /* 0x0c8fe40003f06070 */
[----:B------:R-:W-:Y:S02]  /*17470*/  @!P2 SEL R12, RZ, 0xffffffff, P3 ;  /* 0xffffffffff0ca807 */ /* 0x000fe40001800000 */
[----:B------:R-:W-:Y:S02]  /*17480*/  @!P2 ISETP.GE.AND.EX P0, PT, R11, R21, PT, P0 ;  /* 0x000000150b00a20c */ /* 0x000fe40003f06300 */
[----:B------:R-:W-:Y:S02]  /*17490*/  @P2 ISETP.LT.U32.AND P6, PT, R0, R20, PT ;  /* 0x000000140000220c */ /* 0x000fe40003fc1070 */
[----:B------:R-:W-:-:S02]  /*174a0*/  @P2 FSETP.GTU.FTZ.AND P5, PT, |R24|, +INF , PT ;  /* 0x7f8000001800280b */ /* 0x000fc40003fbc200 */
[----:B------:R-:W-:Y:S02]  /*174b0*/  @!P4 SEL R12, RZ, 0xffffffff, P0 ;  /* 0xffffffffff0cc807 */ /* 0x000fe40000000000 */
[----:B------:R-:W-:Y:S02]  /*174c0*/  FSETP.GTU.FTZ.AND P4, PT, |R3|, +INF , PT ;  /* 0x7f8000000300780b */ /* 0x000fe40003f9c200 */
[----:B------:R-:W-:Y:S02]  /*174d0*/  @!P2 LOP3.LUT R12, R12, 0x1, RZ, 0xc0, !PT ;  /* 0x000000010c0ca812 */ /* 0x000fe400078ec0ff */
[----:B------:R-:W-:Y:S02]  /*174e0*/  ISETP.GE.U32.AND P3, PT, R8, UR7, PT ;  /* 0x0000000708007c0c */ /* 0x000fe4000bf66070 */
[----:B------:R-:W-:Y:S02]  /*174f0*/  @!P2 ISETP.EQ.U32.AND P0, PT, R12, 0x1, PT ;  /* 0x000000010c00a80c */ /* 0x000fe40003f02070 */
[----:B------:R-:W-:-:S04]  /*17500*/  @P2 ISETP.LT.OR.EX P0, PT, R11, R21, !P5, P6 ;  /* 0x000000150b00220c */ /* 0x000fc80006f01760 */
[----:B------:R-:W-:Y:S02]  /*17510*/  SEL R0, R0, R20, P0 ;  /* 0x0000001400007207 */ /* 0x000fe40000000000 */
[----:B------:R-:W-:Y:S02]  /*17520*/  SEL R11, R11, R21, P0 ;  /* 0x000000150b0b7207 */ /* 0x000fe40000000000 */
[----:B------:R-:W-:Y:S01]  /*17530*/  FSEL R9, R9, R24, P0 ;  /* 0x0000001809097208 */ /* 0x000fe20000000000 */
[----:B0-----:R-:W-:Y:S06]  /*17540*/  @P4 BRA `(.L_x_554) ;  /* 0x0000000000244947 */ /* 0x001fec0003800000 */
[C---:B-----5:R-:W-:Y:S02]  /*17550*/  FSETP.NEU.FTZ.AND P2, PT, R3.reuse, R26, PT ;  /* 0x0000001a0300720b */ /* 0x060fe40003f5d000 */
        /* <DEDUP_REMOVED lines=8> */
.L_x_554:
[----:B-----5:R-:W-:Y:S02]  /*175e0*/  FSETP.GTU.FTZ.AND P0, PT, |R26|, +INF , PT ;  /* 0x7f8000001a00780b */ /* 0x020fe40003f1c200 */
[----:B------:R-:W-:-:S04]  /*175f0*/  ISETP.LT.U32.AND P2, PT, R6, R22, PT ;  /* 0x000000160600720c */ /* 0x000fc80003f41070 */
[----:B------:R-:W-:-:S13]  /*17600*/  ISETP.LT.OR.EX P0, PT, R13, R23, !P0, P2 ;  /* 0x000000170d00720c */ /* 0x000fda0004701720 */
.L_x_555:
[----:B------:R-:W-:Y:S05]  /*17610*/  BSYNC B2 ;  /* 0x0000000000027941 */ /* 0x000fea0003800000 */
.L_x_553:
[----:B------:R-:W-:Y:S02]  /*17620*/  SEL R6, R6, R22, P0 ;  /* 0x0000001606067207 */ /* 0x000fe40000000000 */
[----:B------:R-:W-:Y:S02]  /*17630*/  SEL R13, R13, R23, P0 ;  /* 0x000000170d0d7207 */ /* 0x000fe40000000000 */
[----:B------:R-:W-:Y:S01]  /*17640*/  FSEL R3, R3, R26, P0 ;  /* 0x0000001a03037208 */ /* 0x000fe20000000000 */
[----:B------:R-:W-:Y:S06]  /*17650*/  @!P3 BRA `(.L_x_556) ;  /* 0xfffffffc0054b947 */ /* 0x000fec000383ffff */
[----:B------:R-:W-:Y:S05]  /*17660*/  BSYNC B1 ;  /* 0x0000000000017941 */ /* 0x000fea0003800000 */
.L_x_552:
[----:B------:R-:W-:Y:S05]  /*17670*/  BRA `(.L_x_551) ;  /* 0x0000000000f07947 */ /* 0x000fea0003800000 */
.L_x_550:
[----:B------:R-:W-:Y:S01]  /*17680*/  ULDC UR4, c[0x0][0x23c] ;  /* 0x00008f0000047ab9 */ /* 0x000fe20000000800 */
[----:B------:R-:W-:Y:S01]  /*17690*/  ULDC UR5, c[0x0][0x23c] ;  /* 0x00008f0000057ab9 */ /* 0x000fe20000000800 */
[----:B------:R-:W-:Y:S01]  /*176a0*/  ISETP.GE.U32.AND P0, PT, R7, UR4, PT ;  /* 0x0000000407007c0c */ /* 0x000fe2000bf06070 */
[----:B------:R-:W-:Y:S02]  /*176b0*/  IMAD.U32 R3, RZ, RZ, UR6 ;  /* 0x00000006ff037e24 */ /* 0x000fe4000f8e00ff */
[----:B------:R-:W-:Y:S02]  /*176c0*/  IMAD.U32 R6, RZ, RZ, UR8 ;  /* 0x00000008ff067e24 */ /* 0x000fe4000f8e00ff */
[----:B------:R-:W-:-:S08]  /*176d0*/  IMAD.U32 R13, RZ, RZ, UR9 ;  /* 0x00000009ff0d7e24 */ /* 0x000fd0000f8e00ff */
[----:B------:R-:W-:Y:S05]  /*176e0*/  @P0 BRA `(.L_x_551) ;  /* 0x0000000000d40947 */ /* 0x000fea0003800000 */
[----:B------:R-:W-:Y:S01]  /*176f0*/  ULDC UR4, c[0x0][0x10] ;  /* 0x0000040000047ab9 */ /* 0x000fe20000000800 */
[----:B------:R-:W0:Y:S01]  /*17700*/  LDC R24, c[0x0][RZ] ;  /* 0x00000000ff187b82 */ /* 0x000e220000000800 */
[----:B------:R-:W-:Y:S02]  /*17710*/  IMAD.U32 R3, RZ, RZ, UR6 ;  /* 0x00000006ff037e24 */ /* 0x000fe4000f8e00ff */
[----:B------:R-:W-:Y:S02]  /*17720*/  IMAD.U32 R6, RZ, RZ, UR8 ;  /* 0x00000008ff067e24 */ /* 0x000fe4000f8e00ff */
[----:B------:R-:W-:Y:S02]  /*17730*/  IMAD.U32 R13, RZ, RZ, UR9 ;  /* 0x00000009ff0d7e24 */ /* 0x000fe4000f8e00ff */
[----:B------:R-:W-:Y:S01]  /*17740*/  IMAD.MOV.U32 R25, RZ, RZ, R7 ;  /* 0x000000ffff197224 */ /* 0x000fe200078e0007 */
[----:B------:R-:W1:Y:S01]  /*17750*/  LDC.64 R14, c[0x0][0x618] ;  /* 0x00018600ff0e7b82 */ /* 0x000e620000000a00 */
[----:B------:R-:W-:-:S07]  /*17760*/  IMAD R12, R12, UR4, RZ ;  /* 0x000000040c0c7c24 */ /* 0x000fce000f8e02ff */
[----:B------:R-:W2:Y:S02]  /*17770*/  LDC R26, c[0x0][0x4] ;  /* 0x00000100ff1a7b82 */ /* 0x000ea40000000800 */
.L_x_560:
[----:B------:R-:W-:-:S04]  /*17780*/  IMAD.IADD R17, R12, 0x1, R25 ;  /* 0x000000010c117824 */ /* 0x000fc800078e0219 */
[----:B0-----:R-:W-:-:S04]  /*17790*/  IMAD R17, R17, R24, R2 ;  /* 0x0000001811117224 */ /* 0x001fc800078e0202 */
[----:B-1----:R-:W-:-:S05]  /*177a0*/  IMAD.WIDE.U32 R16, R17, 0x20, R14 ;  /* 0x0000002011107825 */ /* 0x002fca00078e000e */
[----:B------:R-:W3:Y:S04]  /*177b0*/  LDG.E R28, desc[UR60][R16.64] ;  /* 0x0000003c101c7981 */ /* 0x000ee8000c1e1900 */
[----:B------:R-:W4:Y:S04]  /*177c0*/  LDG.E.64 R20, desc[UR60][R16.64+0x8] ;  /* 0x0000083c10147981 */ /* 0x000f28000c1e1b00 */
[----:B------:R0:W5:Y:S04]  /*177d0*/  LDG.E R30, desc[UR60][R16.64+0x10] ;  /* 0x0000103c101e7981 */ /* 0x000168000c1e1900 */
[----:B------:R0:W5:Y:S01]  /*177e0*/  LDG.E.64 R22, desc[UR60][R16.64+0x18] ;  /* 0x0000183c10167981 */ /* 0x000162000c1e1b00 */
[C---:B------:R-:W-:Y:S01]  /*177f0*/  FSETP.GTU.FTZ.AND P2, PT, |R9|.reuse, +INF , PT ;  /* 0x7f8000000900780b */ /* 0x040fe20003f5c200 */
[----:B--2---:R-:W-:Y:S01]  /*17800*/  IMAD.IADD R25, R26, 0x1, R25 ;  /* 0x000000011a197824 */ /* 0x004fe200078e0219 */
[----:B------:R-:W-:Y:S02]  /*17810*/  BSSY B1, `(.L_x_557) ;  /* 0x000001e000017945 */ /* 0x000fe40003800000 */
[----:B---3--:R-:W-:-:S09]  /*17820*/  FSETP.NEU.OR P4, PT, R9, R28, P2 ;  /* 0x0000001c0900720b */ /* 0x008fd2000178d400 */
[----:B------:R-:W-:Y:S02]  /*17830*/  @!P2 FSETP.GEU.FTZ.AND P3, PT, R9, R28, PT ;  /* 0x0000001c0900a20b */ /* 0x000fe40003f7e000 */
[CC--:B----4-:R-:W-:Y:S02]  /*17840*/  @!P2 ISETP.GE.U32.AND P0, PT, R0.reuse, R20.reuse, PT ;  /* 0x000000140000a20c */ /* 0x0d0fe40003f06070 */
        /* <DEDUP_REMOVED lines=23> */
.L_x_558:
[----:B-----5:R-:W-:Y:S02]  /*179c0*/  FSETP.GTU.FTZ.AND P0, PT, |R30|, +INF , PT ;  /* 0x7f8000001e00780b */ /* 0x020fe40003f1c200 */
[----:B------:R-:W-:-:S04]  /*179d0*/  ISETP.LT.U32.AND P2, PT, R6, R22, PT ;  /* 0x000000160600720c */ /* 0x000fc80003f41070 */
[----:B------:R-:W-:-:S13]  /*179e0*/  ISETP.LT.OR.EX P0, PT, R13, R23, !P0, P2 ;  /* 0x000000170d00720c */ /* 0x000fda0004701720 */
.L_x_559:
[----:B------:R-:W-:Y:S05]  /*179f0*/  BSYNC B1 ;  /* 0x0000000000017941 */ /* 0x000fea0003800000 */
.L_x_557:
[----:B------:R-:W-:Y:S02]  /*17a00*/  SEL R6, R6, R22, P0 ;  /* 0x0000001606067207 */ /* 0x000fe40000000000 */
[----:B------:R-:W-:Y:S02]  /*17a10*/  SEL R13, R13, R23, P0 ;  /* 0x000000170d0d7207 */ /* 0x000fe40000000000 */
[----:B------:R-:W-:Y:S01]  /*17a20*/  FSEL R3, R3, R30, P0 ;  /* 0x0000001e03037208 */ /* 0x000fe20000000000 */
[----:B------:R-:W-:Y:S06]  /*17a30*/  @!P3 BRA `(.L_x_560) ;  /* 0xfffffffc0050b947 */ /* 0x000fec000383ffff */
.L_x_551:
[----:B------:R-:W-:Y:S05]  /*17a40*/  BSYNC B0 ;  /* 0x0000000000007941 */ /* 0x000fea0003800000 */
.L_x_549:
[----:B------:R-:W0:Y:S01]  /*17a50*/  S2UR UR5, SR_CgaCtaId ;  /* 0x00000000000579c3 */ /* 0x000e220000008800 */
[----:B------:R-:W-:Y:S01]  /*17a60*/  UMOV UR4, 0x400 ;  /* 0x0000040000047882 */ /* 0x000fe20000000000 */
[----:B------:R-:W-:Y:S01]  /*17a70*/  IMAD.MOV.U32 R16, RZ, RZ, R0 ;  /* 0x000000ffff107224 */ /* 0x000fe200078e0000 */
[----:B------:R-:W-:Y:S01]  /*17a80*/  UIADD3 UR4, UR4, 0x10, URZ ;  /* 0x0000001004047890 */ /* 0x000fe2000fffe03f */
[----:B------:R-:W-:Y:S02]  /*17a90*/  IMAD.MOV.U32 R17, RZ, RZ, R11 ;  /* 0x000000ffff117224 */ /* 0x000fe400078e000b */
[----:B------:R-:W-:Y:S02]  /*17aa0*/  IMAD.MOV.U32 R12, RZ, RZ, R6 ;  /* 0x000000ffff0c7224 */ /* 0x000fe400078e0006 */
[----:B------:R-:W1:Y:S01]  /*17ab0*/  LDC R15, c[0x0][RZ] ;  /* 0x00000000ff0f7b82 */ /* 0x000e620000000800 */
[----:B------:R-:W-:Y:S01]  /*17ac0*/  ULDC UR6, c[0x0][0x4] ;  /* 0x0000010000067ab9 */ /* 0x000fe20000000800 */
[----:B0-----:R-:W-:-:S02]  /*17ad0*/  ULEA UR4, UR5, UR4, 0x18 ;  /* 0x0000000405047291 */ /* 0x001fc4000f8ec03f */
[----:B------:R-:W-:Y:S01]  /*17ae0*/  USHF.R.U32.HI UR5, URZ, 0x1, UR6 ;  /* 0x000000013f057899 */ /* 0x000fe20008011606 */
[----:B-1----:R-:W-:-:S05]  /*17af0*/  IMAD R8, R7, R15, R2 ;  /* 0x0000000f07087224 */ /* 0x002fca00078e0202 */
[----:B------:R-:W-:Y:S02]  /*17b00*/  ISETP.NE.AND P0, PT, RZ, UR5, PT ;  /* 0x00000005ff007c0c */ /* 0x000fe4000bf05270 */
[----:B------:R-:W-:-:S05]  /*17b10*/  LEA R8, R8, UR4, 0x5 ;  /* 0x0000000408087c11 */ /* 0x000fca000f8e28ff */
[----:B------:R0:W-:Y:S04]  /*17b20*/  STS.64 [R8+0x8], R16 ;  /* 0x0000081008007388 */ /* 0x0001e80000000a00 */
[----:B------:R0:W-:Y:S04]  /*17b30*/  STS.64 [R8+0x18], R12 ;  /* 0x0000180c08007388 */ /* 0x0001e80000000a00 */
[----:B------:R0:W-:Y:S04]  /*17b40*/  STS [R8], R9 ;  /* 0x0000000908007388 */ /* 0x0001e80000000800 */
[----:B------:R0:W-:Y:S01]  /*17b50*/  STS [R8+0x10], R3 ;  /* 0x0000100308007388 */ /* 0x0001e20000000800 */
[----:B------:R-:W-:Y:S05]  /*17b60*/  @!P0 BRA `(.L_x_561) ;  /* 0x0000000000f88947 */ /* 0x000fea0003800000 */
[----:B------:R-:W-:-:S07]  /*17b70*/  IMAD.U32 R14, RZ, RZ, UR5 ;  /* 0x00000005ff0e7e24 */ /* 0x000fce000f8e00ff */
.L_x_570:
[C---:B0-----:R-:W-:Y:S01]  /*17b80*/  IMAD.IADD R12, R7.reuse, 0x1, R14 ;  /* 0x00000001070c7824 */ /* 0x041fe200078e020e */
[----:B------:R-:W-:Y:S04]  /*17b90*/  BAR.SYNC.DEFER_BLOCKING 0x0 ;  /* 0x0000000000007b1d */ /* 0x000fe80000010000 */
[----:B------:R-:W-:Y:S02]  /*17ba0*/  ISETP.GE.U32.AND P0, PT, R12, UR6, PT ;  /* 0x000000060c007c0c */ /* 0x000fe4000bf06070 */
[----:B------:R-:W-:Y:S02]  /*17bb0*/  BSSY B0, `(.L_x_562) ;  /* 0x0000036000007945 */ /* 0x000fe40003800000 */
[----:B------:R-:W-:-:S13]  /*17bc0*/  ISETP.GE.U32.OR P0, PT, R7, R14, P0 ;  /* 0x0000000e0700720c */ /* 0x000fda0000706470 */
[----:B------:R-:W-:Y:S05]  /*17bd0*/  @P0 BRA `(.L_x_563) ;  /* 0x0000000000cc0947 */ /* 0x000fea0003800000 */
[----:B------:R-:W-:Y:S01]  /*17be0*/  IMAD R12, R12, R15, R2 ;  /* 0x0000000f0c0c7224 */ /* 0x000fe200078e0202 */
[----:B------:R-:W-:Y:S01]  /*17bf0*/  FSETP.GTU.FTZ.AND P0, PT, |R9|, +INF , PT ;  /* 0x7f8000000900780b */ /* 0x000fe20003f1c200 */
[----:B------:R-:W-:Y:S03]  /*17c00*/  BSSY B1, `(.L_x_564) ;  /* 0x0000013000017945 */ /* 0x000fe60003800000 */
[----:B------:R-:W-:-:S05]  /*17c10*/  LEA R12, R12, UR4, 0x5 ;  /* 0x000000040c0c7c11 */ /* 0x000fca000f8e28ff */
        /* <DEDUP_REMOVED lines=14> */
.L_x_565:
[----:B-1----:R-:W-:Y:S02]  /*17d00*/  FSETP.GTU.FTZ.AND P0, PT, |R22|, +INF , PT ;  /* 0x7f8000001600780b */ /* 0x002fe40003f1c200 */
[----:B---3--:R-:W-:-:S04]  /*17d10*/  ISETP.LT.U32.AND P2, PT, R0, R16, PT ;  /* 0x000000100000720c */ /* 0x008fc80003f41070 */
[----:B------:R-:W-:-:S13]  /*17d20*/  ISETP.LT.OR.EX P0, PT, R11, R17, !P0, P2 ;  /* 0x000000110b00720c */ /* 0x000fda0004701720 */
.L_x_566:
[----:B------:R-:W-:Y:S05]  /*17d30*/  BSYNC B1 ;  /* 0x0000000000017941 */ /* 0x000fea0003800000 */
.L_x_564:
        /* <DEDUP_REMOVED lines=10> */
[----:B0-----:R-:W-:-:S05]  /*17de0*/  SEL R12, RZ, 0xffffffff, P3 ;  /* 0xffffffffff0c7807 */ /* 0x001fca0001800000 */
[----:B------:R-:W-:-:S04]  /*17df0*/  @!P2 SEL R12, RZ, 0xffffffff, P0 ;  /* 0xffffffffff0ca807 */ /* 0x000fc80000000000 */
[----:B------:R-:W-:-:S04]  /*17e00*/  LOP3.LUT R12, R12, 0x1, RZ, 0xc0, !PT ;  /* 0x000000010c0c7812 */ /* 0x000fc800078ec0ff */
[----:B------:R-:W-:Y:S01]  /*17e10*/  ISETP.EQ.U32.AND P0, PT, R12, 0x1, PT ;  /* 0x000000010c00780c */ /* 0x000fe20003f02070 */
[----:B------:R-:W-:-:S12]  /*17e20*/  BRA `(.L_x_569) ;  /* 0x00000000000c7947 */ /* 0x000fd80003800000 */
.L_x_568:
[----:B--2---:R-:W-:Y:S02]  /*17e30*/  FSETP.GTU.FTZ.AND P0, PT, |R24|, +INF , PT ;  /* 0x7f8000001800780b */ /* 0x004fe40003f1c200 */
[----:B----4-:R-:W-:-:S04]  /*17e40*/  ISETP.LT.U32.AND P2, PT, R6, R20, PT ;  /* 0x000000140600720c */ /* 0x010fc80003f41070 */
[----:B------:R-:W-:-:S13]  /*17e50*/  ISETP.LT.OR.EX P0, PT, R13, R21, !P0, P2 ;  /* 0x000000150d00720c */ /* 0x000fda0004701720 */
.L_x_569:
[----:B------:R-:W-:Y:S05]  /*17e60*/  BSYNC B1 ;  /* 0x0000000000017941 */ /* 0x000fea0003800000 */
.L_x_567:
        /* <DEDUP_REMOVED lines=10> */
.L_x_563:
[----:B------:R-:W-:Y:S05]  /*17f10*/  BSYNC B0 ;  /* 0x0000000000007941 */ /* 0x000fea0003800000 */
.L_x_562:
[----:B------:R-:W-:Y:S02]  /*17f20*/  ISETP.GT.AND P0, PT, R14, 0x1, PT ;  /* 0x000000010e00780c */ /* 0x000fe40003f04270 */
[----:B------:R-:W-:-:S11]  /*17f30*/  SHF.R.S32.HI R14, RZ, 0x1, R14 ;  /* 0x00000001ff0e7819 */ /* 0x000fd6000001140e */
[----:B------:R-:W-:Y:S05]  /*17f40*/  @P0 BRA `(.L_x_570) ;  /* 0xfffffffc000c0947 */ /* 0x000fea000383ffff */
.L_x_561:
[----:B------:R-:W-:Y:S02]  /*17f50*/  ULDC UR4, c[0x0][0x240] ;  /* 0x0000900000047ab9 */ /* 0x000fe40000000800 */
[----:B------:R-:W-:-:S13]  /*17f60*/  ISETP.NE.AND P0, PT, RZ, UR4, PT ;  /* 0x00000004ff007c0c */ /* 0x000fda000bf05270 */
[----:B------:R-:W-:Y:S05]  /*17f70*/  @!P0 BRA `(.L_x_571) ;  /* 0x0000000400fc8947 */ /* 0x000fea0003800000 */
[----:B------:R-:W-:Y:S01]  /*17f80*/  ISETP.GT.AND P0, PT, R15, 0x20, PT ;  /* 0x000000200f00780c */ /* 0x000fe20003f04270 */
[----:B0-----:R-:W-:-:S12]  /*17f90*/  IMAD.MOV.U32 R12, RZ, RZ, R15 ;  /* 0x000000ffff0c7224 */ /* 0x001fd800078e000f */
[----:B------:R-:W-:Y:S05]  /*17fa0*/  @!P0 BRA `(.L_x_572) ;  /* 0x0000000400248947 */ /* 0x000fea0003800000 */
[----:B------:R-:W-:Y:S01]  /*17fb0*/  IMAD.MOV.U32 R16, RZ, RZ, R0 ;  /* 0x000000ffff107224 */ /* 0x000fe200078e0000 */
[----:B------:R-:W-:Y:S01]  /*17fc0*/  LEA.HI R12, R15, R15, RZ, 0x1 ;  /* 0x0000000f0f0c7211 */ /* 0x000fe200078f08ff */
[----:B------:R-:W-:Y:S01]  /*17fd0*/  IMAD.MOV.U32 R17, RZ, RZ, R11 ;  /* 0x000000ffff117224 */ /* 0x000fe200078e000b */
[----:B------:R0:W-:Y:S01]  /*17fe0*/  STS [R8], R9 ;  /* 0x0000000908007388 */ /* 0x0001e20000000800 */
[----:B------:R-:W-:Y:S01]  /*17ff0*/  IMAD.MOV.U32 R7, RZ, RZ, R13 ;  /* 0x000000ffff077224 */ /* 0x000fe200078e000d */
[----:B------:R-:W-:Y:S01]  /*18000*/  SHF.R.S32.HI R14, RZ, 0x1, R12 ;  /* 0x00000001ff0e7819 */ /* 0x000fe2000001140c */
[----:B------:R-:W-:Y:S01]  /*18010*/  IMAD.MOV.U32 R12, RZ, RZ, 0x20 ;  /* 0x00000020ff0c7424 */ /* 0x000fe200078e00ff */
[----:B------:R0:W-:Y:S02]  /*18020*/  STS.64 [R8+0x8], R16 ;  /* 0x0000081008007388 */ /* 0x0001e40000000a00 */
[----:B------:R-:W-:Y:S02]  /*18030*/  ISETP.GE.AND P0, PT, R14, 0x20, PT ;  /* 0x000000200e00780c */ /* 0x000fe40003f06270 */
[----:B------:R0:W-:Y:S04]  /*18040*/  STS.64 [R8+0x18], R6 ;  /* 0x0000180608007388 */ /* 0x0001e80000000a00 */
[----:B------:R0:W-:Y:S07]  /*18050*/  STS [R8+0x10], R3 ;  /* 0x0000100308007388 */ /* 0x0001ee0000000800 */
[----:B------:R-:W-:Y:S05]  /*18060*/  @!P0 BRA `(.L_x_572) ;  /* 0x0000000000f48947 */ /* 0x000fea0003800000 */
.L_x_581:
[----:B------:R-:W-:Y:S01]  /*18070*/  IMAD.IADD R12, R2, 0x1, R14 ;  /* 0x00000001020c7824 */ /* 0x000fe200078e020e */
[----:B------:R-:W-:Y:S04]  /*18080*/  BAR.SYNC.DEFER_BLOCKING 0x0 ;  /* 0x0000000000007b1d */ /* 0x000fe80000010000 */
[----:B------:R-:W-:Y:S02]  /*18090*/  ISETP.GE.U32.AND P0, PT, R12, R15, PT ;  /* 0x0000000f0c00720c */ /* 0x000fe40003f06070 */
[----:B------:R-:W-:Y:S02]  /*180a0*/  BSSY B0, `(.L_x_573) ;  /* 0x0000035000007945 */ /* 0x000fe40003800000 */
[----:B------:R-:W-:-:S13]  /*180b0*/  ISETP.GE.U32.OR P0, PT, R2, R14, P0 ;  /* 0x0000000e0200720c */ /* 0x000fda0000706470 */
[----:B-1----:R-:W-:Y:S05]  /*180c0*/  @P0 BRA `(.L_x_574) ;  /* 0x0000000000c80947 */ /* 0x002fea0003800000 */
[----:B0-----:R-:W-:Y:S01]  /*180d0*/  IMAD R7, R14, 0x20, R8 ;  /* 0x000000200e077824 */ /* 0x001fe200078e0208 */
        /* <DEDUP_REMOVED lines=16> */
.L_x_576:
[----:B-1----:R-:W-:Y:S02]  /*181e0*/  FSETP.GTU.FTZ.AND P0, PT, |R12|, +INF , PT ;  /* 0x7f8000000c00780b */ /* 0x002fe40003f1c200 */
[----:B---3--:R-:W-:-:S04]  /*181f0*/  ISETP.LT.U32.AND P2, PT, R0, R16, PT ;  /* 0x000000100000720c */ /* 0x008fc80003f41070 */
[----:B------:R-:W-:-:S13]  /*18200*/  ISETP.LT.OR.EX P0, PT, R11, R17, !P0, P2 ;  /* 0x000000110b00720c */ /* 0x000fda0004701720 */
.L_x_577:
[----:B------:R-:W-:Y:S05]  /*18210*/  BSYNC B1 ;  /* 0x0000000000017941 */ /* 0x000fea0003800000 */
.L_x_575:
        /* <DEDUP_REMOVED lines=15> */
.L_x_579:
[----:B--2---:R-:W-:Y:S02]  /*18310*/  FSETP.GTU.FTZ.AND P0, PT, |R22|, +INF , PT ;  /* 0x7f8000001600780b */ /* 0x004fe40003f1c200 */
[----:B----4-:R-:W-:-:S04]  /*18320*/  ISETP.LT.U32.AND P2, PT, R6, R20, PT ;  /* 0x000000140600720c */ /* 0x010fc80003f41070 */
[----:B------:R-:W-:-:S13]  /*18330*/  ISETP.LT.OR.EX P0, PT, R13, R21, !P0, P2 ;  /* 0x000000150d00720c */ /* 0x000fda0004701720 */
.L_x_580:
[----:B------:R-:W-:Y:S05]  /*18340*/  BSYNC B1 ;  /* 0x0000000000017941 */ /* 0x000fea0003800000 */
.L_x_578:
        /* <DEDUP_REMOVED lines=10> */
.L_x_574:
[----:B------:R-:W-:Y:S05]  /*183f0*/  BSYNC B0 ;  /* 0x0000000000007941 */ /* 0x000fea0003800000 */
.L_x_573:
[----:B------:R-:W-:-:S04]  /*18400*/  SHF.R.S32.HI R14, RZ, 0x1, R14 ;  /* 0x00000001ff0e7819 */ /* 0x000fc8000001140e */
[----:B------:R-:W-:-:S13]  /*18410*/  ISETP.GE.AND P0, PT, R14, 0x20, PT ;  /* 0x000000200e00780c */ /* 0x000fda0003f06270 */
[----:B------:R-:W-:Y:S05]  /*18420*/  @P0 BRA `(.L_x_581) ;  /* 0xfffffffc00100947 */ /* 0x000fea000383ffff */
[----:B------:R-:W-:-:S07]  /*18430*/  IMAD.MOV.U32 R12, RZ, RZ, 0x20 ;  /* 0x00000020ff0c7424 */ /* 0x000fce00078e00ff */
.L_x_572:
[----:B------:R-:W-:Y:S01]  /*18440*/  BAR.SYNC.DEFER_BLOCKING 0x0 ;  /* 0x0000000000007b1d */ /* 0x000fe20000010000 */
[----:B------:R-:W-:-:S13]  /*18450*/  ISETP.GE.AND P0, PT, R12, 0x2, PT ;  /* 0x000000020c00780c */ /* 0x000fda0003f06270 */
[----:B------:R-:W-:Y:S05]  /*18460*/  @!P0 BRA `(.L_x_571) ;  /* 0x0000000000c08947 */ /* 0x000fea0003800000 */
[----:B------:R-:W-:-:S07]  /*18470*/  IMAD.MOV.U32 R2, RZ, RZ, 0x1 ;  /* 0x00000001ff027424 */ /* 0x000fce00078e00ff */
.L_x_588:
[----:B------:R-:W-:Y:S01]  /*18480*/  FSETP.GTU.FTZ.AND P0, PT, |R9|, +INF , PT ;  /* 0x7f8000000900780b */ /* 0x000fe20003f1c200 */
[----:B01----:R0:W1:Y:S01]  /*18490*/  SHFL.DOWN PT, R8, R9, R2, 0x1f ;  /* 0x08001f0209087589 */ /* 0x00306200000e0000 */
        /* <DEDUP_REMOVED lines=13> */
.L_x_583:
[----:B-1----:R-:W-:Y:S02]  /*18570*/  FSETP.GTU.FTZ.AND P0, PT, |R8|, +INF , PT ;  /* 0x7f8000000800780b */ /* 0x002fe40003f1c200 */
[----:B---3--:R-:W-:-:S04]  /*18580*/  ISETP.LT.U32.AND P2, PT, R0, R15, PT ;  /* 0x0000000f0000720c */ /* 0x008fc80003f41070 */
[----:B--2---:R-:W-:-:S13]  /*18590*/  ISETP.LT.OR.EX P0, PT, R11, R14, !P0, P2 ;  /* 0x0000000e0b00720c */ /* 0x004fda0004701720 */
.L_x_584:
[----:B------:R-:W-:Y:S05]  /*185a0*/  BSYNC B0 ;  /* 0x0000000000007941 */ /* 0x000fea0003800000 */
.L_x_582:
        /* <DEDUP_REMOVED lines=18> */
.L_x_586:
[----:B--2---:R-:W-:Y:S02]  /*186d0*/  FSETP.GTU.FTZ.AND P0, PT, |R16|, +INF , PT ;  /* 0x7f8000001000780b */ /* 0x004fe40003f1c200 */
[----:B---3--:R-:W-:-:S04]  /*186e0*/  ISETP.LT.U32.AND P2, PT, R6, R17, PT ;  /* 0x000000110600720c */ /* 0x008fc80003f41070 */
[----:B0-----:R-:W-:-:S13]  /*186f0*/  ISETP.LT.OR.EX P0, PT, R13, R20, !P0, P2 ;  /* 0x000000140d00720c */ /* 0x001fda0004701720 */
.L_x_587:
[----:B------:R-:W-:Y:S05]  /*18700*/  BSYNC B0 ;  /* 0x0000000000007941 */ /* 0x000fea0003800000 */
.L_x_585:
[----:B-1----:R-:W-:Y:S01]  /*18710*/  IMAD.SHL.U32 R2, R2, 0x2, RZ ;  /* 0x0000000202027824 */ /* 0x002fe200078e00ff */
[----:B------:R-:W-:Y:S02]  /*18720*/  FSEL R3, R3, R16, P0 ;  /* 0x0000001003037208 */ /* 0x000fe40000000000 */
[----:B------:R-:W-:Y:S02]  /*18730*/  SEL R6, R6, R17, P0 ;  /* 0x0000001106067207 */ /* 0x000fe40000000000 */
[----:B------:R-:W-:Y:S02]  /*18740*/  ISETP.GE.AND P2, PT, R2, R12, PT ;  /* 0x0000000c0200720c */ /* 0x000fe40003f46270 */
[----:B------:R-:W-:-:S11]  /*18750*/  SEL R13, R13, R20, P0 ;  /* 0x000000140d0d7207 */ /* 0x000fd60000000000 */
[----:B------:R-:W-:Y:S05]  /*18760*/  @!P2 BRA `(.L_x_588) ;  /* 0xfffffffc0044a947 */ /* 0x000fea000383ffff */
.L_x_571:
[----:B------:R-:W-:Y:S05]  /*18770*/  @!P1 EXIT ;  /* 0x000000000000994d */ /* 0x000fea0003800000 */
[----:B------:R-:W0:Y:S01]  /*18780*/  LDC.64 R14, c[0x0][0x628] ;  /* 0x00018a00ff0e7b82 */ /* 0x000e220000000a00 */
[----:B------:R-:W-:Y:S01]  /*18790*/  ISETP.NE.U32.AND P0, PT, R4, RZ, PT ;  /* 0x000000ff0400720c */ /* 0x000fe20003f05070 */
[----:B------:R-:W-:Y:S02]  /*187a0*/  ULDC.U8 UR4, c[0x0][0x630] ;  /* 0x00018c0000047ab9 */ /* 0x000fe40000000000 */
[----:B------:R-:W-:Y:S02]  /*187b0*/  ISETP.NE.AND P1, PT, RZ, UR4, PT ;  /* 0x00000004ff007c0c */ /* 0x000fe4000bf25270 */
[----:B------:R-:W-:Y:S02]  /*187c0*/  ISETP.NE.AND.EX P0, PT, R10, RZ, PT, P0 ;  /* 0x000000ff0a00720c */ /* 0x000fe40003f05300 */
[----:B01----:R-:W-:-:S04]  /*187d0*/  SEL R7, R14, RZ, P1 ;  /* 0x000000ff0e077207 */ /* 0x003fc80000800000 */
[-C--:B------:R-:W-:Y:S02]  /*187e0*/  IADD3 R22, P2, R0, R7.reuse, RZ ;  /* 0x0000000700167210 */ /* 0x080fe40007f5e0ff */
[----:B------:R-:W-:Y:S02]  /*187f0*/  IADD3 R16, P3, R6, R7, RZ ;  /* 0x0000000706107210 */ /* 0x000fe40007f7e0ff */
[----:B------:R-:W-:-:S05]  /*18800*/  SEL R0, R15, RZ, P1 ;  /* 0x000000ff0f007207 */ /* 0x000fca0000800000 */
[--C-:B------:R-:W-:Y:S02]  /*18810*/  IMAD.X R23, R11, 0x1, R0.reuse, P2 ;  /* 0x000000010b177824 */ /* 0x100fe400010e0600 */
[----:B------:R-:W-:Y:S01]  /*18820*/  IMAD.X R17, R13, 0x1, R0, P3 ;  /* 0x000000010d117824 */ /* 0x000fe200018e0600 */
[----:B------:R-:W-:Y:S06]  /*18830*/  @!P0 BRA `(.L_x_589) ;  /* 0x0000000400688947 */ /* 0x000fec0003800000 */
[----:B------:R-:W-:Y:S02]  /*18840*/  ULDC.U8 UR4, c[0x0][0x631] ;  /* 0x00018c4000047ab9 */ /* 0x000fe40000000000 */
[----:B------:R-:W-:Y:S01]  /*18850*/  ISETP.NE.AND P2, PT, RZ, UR4, PT ;  /* 0x00000004ff007c0c */ /* 0x000fe2000bf45270 */
[----:B------:R-:W-:-:S12]  /*18860*/  @!P1 BRA `(.L_x_590) ;  /* 0x0000000000889947 */ /* 0x000fd80003800000 */
[----:B------:R-:W2:Y:S04]  /*18870*/  LDG.E R8, desc[UR60][R4.64] ;  /* 0x0000003c04087981 */ /* 0x000ea8000c1e1900 */
[----:B------:R-:W3:Y:S04]  /*18880*/  LDG.E R12, desc[UR60][R4.64+0x10] ;  /* 0x0000103c040c7981 */ /* 0x000ee8000c1e1900 */
[----:B------:R-:W4:Y:S04]  /*18890*/  LDG.E.64 R6, desc[UR60][R4.64+0x8] ;  /* 0x0000083c04067981 */ /* 0x000f28000c1e1b00 */
[----:B------:R-:W5:Y:S01]  /*188a0*/  LDG.E.64 R10, desc[UR60][R4.64+0x18] ;  /* 0x0000183c040a7981 */ /* 0x000f62000c1e1b00 */
[----:B--2---:R-:W-:-:S02]  /*188b0*/  FSETP.GTU.FTZ.AND P4, PT, |R8|, +INF , PT ;  /* 0x7f8000000800780b */ /* 0x004fc40003f9c200 */
[----:B---3--:R-:W-:Y:S02]  /*188c0*/  FSETP.GTU.FTZ.AND P3, PT, |R12|, +INF , PT ;  /* 0x7f8000000c00780b */ /* 0x008fe40003f7c200 */
[----:B------:R-:W-:Y:S02]  /*188d0*/  FSETP.NEU.OR P6, PT, R8, R9, P4 ;  /* 0x000000090800720b */ /* 0x000fe400027cd400 */
[----:B------:R-:W-:-:S07]  /*188e0*/  FSETP.NEU.OR P5, PT, R12, R3, P3 ;  /* 0x000000030c00720b */ /* 0x000fce0001fad400 */
[----:B----4-:R-:W-:Y:S02]  /*188f0*/  @!P4 ISETP.GE.U32.AND P1, PT, R6, R22, PT ;  /* 0x000000160600c20c */ /* 0x010fe40003f26070 */
[----:B------:R-:W-:Y:S02]  /*18900*/  @!P4 FSETP.GEU.FTZ.AND P0, PT, R8, R9, PT ;  /* 0x000000090800c20b */ /* 0x000fe40003f1e000 */
[----:B------:R-:W-:Y:S02]  /*18910*/  @!P4 ISETP.GE.AND.EX P1, PT, R7, R23, PT, P1 ;  /* 0x000000170700c20c */ /* 0x000fe40003f26310 */
[----:B------:R-:W-:Y:S02]  /*18920*/  @!P4 SEL R0, RZ, 0xffffffff, P0 ;  /* 0xffffffffff00c807 */ /* 0x000fe40000000000 */
[----:B-----5:R-:W-:Y:S02]  /*18930*/  @!P3 ISETP.GE.U32.AND P0, PT, R10, R16, PT ;  /* 0x000000100a00b20c */ /* 0x020fe40003f06070 */
[----:B------:R-:W-:-:S02]  /*18940*/  @!P6 SEL R0, RZ, 0xffffffff, P1 ;  /* 0xffffffffff00e807 */ /* 0x000fc40000800000 */
[----:B------:R-:W-:Y:S02]  /*18950*/  @!P3 FSETP.GEU.FTZ.AND P1, PT, R12, R3, PT ;  /* 0x000000030c00b20b */ /* 0x000fe40003f3e000 */
[----:B------:R-:W-:Y:S02]  /*18960*/  @!P3 ISETP.GE.AND.EX P0, PT, R11, R17, PT, P0 ;  /* 0x000000110b00b20c */ /* 0x000fe40003f06300 */
[----:B------:R-:W-:Y:S02]  /*18970*/  @!P3 SEL R2, RZ, 0xffffffff, P1 ;  /* 0xffffffffff02b807 */ /* 0x000fe40000800000 */
[----:B------:R-:W-:Y:S02]  /*18980*/  @!P4 LOP3.LUT R0, R0, 0x1, RZ, 0xc0, !PT ;  /* 0x000000010000c812 */ /* 0x000fe400078ec0ff */
[----:B------:R-:W-:Y:S02]  /*18990*/  @P4 FSETP.GTU.FTZ.AND P1, PT, |R9|, +INF , PT ;  /* 0x7f8000000900480b */ /* 0x000fe40003f3c200 */
[----:B------:R-:W-:-:S02]  /*189a0*/  @!P5 SEL R2, RZ, 0xffffffff, P0 ;  /* 0xffffffffff02d807 */ /* 0x000fc40000000000 */
[----:B------:R-:W-:Y:S02]  /*189b0*/  @P4 ISETP.LT.U32.AND P6, PT, R6, R22, PT ;  /* 0x000000160600420c */ /* 0x000fe40003fc1070 */
[----:B------:R-:W-:Y:S02]  /*189c0*/  @!P4 ISETP.EQ.U32.AND P0, PT, R0, 0x1, PT ;  /* 0x000000010000c80c */ /* 0x000fe40003f02070 */
[----:B------:R-:W-:Y:S02]  /*189d0*/  @!P3 LOP3.LUT R2, R2, 0x1, RZ, 0xc0, !PT ;  /* 0x000000010202b812 */ /* 0x000fe400078ec0ff */
[----:B------:R-:W-:Y:S02]  /*189e0*/  @P4 ISETP.LT.OR.EX P0, PT, R7, R23, !P1, P6 ;  /* 0x000000170700420c */ /* 0x000fe40004f01760 */
[----:B------:R-:W-:Y:S02]  /*189f0*/  @P3 FSETP.GTU.FTZ.AND P5, PT, |R3|, +INF , PT ;  /* 0x7f8000000300380b */ /* 0x000fe40003fbc200 */
[----:B------:R-:W-:-:S02]  /*18a00*/  @P3 ISETP.LT.U32.AND P4, PT, R10, R16, PT ;  /* 0x000000100a00320c */ /* 0x000fc40003f81070 */
[----:B------:R-:W-:Y:S02]  /*18a10*/  @!P3 ISETP.EQ.U32.AND P1, PT, R2, 0x1, PT ;  /* 0x000000010200b80c */ /* 0x000fe40003f22070 */
[----:B------:R-:W-:Y:S02]  /*18a20*/  @P3 ISETP.LT.OR.EX P1, PT, R11, R17, !P5, P4 ;  /* 0x000000110b00320c */ /* 0x000fe40006f21740 */
[----:B------:R-:W-:Y:S02]  /*18a30*/  SEL R22, R6, R22, P0 ;  /* 0x0000001606167207 */ /* 0x000fe40000000000 */
[----:B------:R-:W-:Y:S02]  /*18a40*/  SEL R23, R7, R23, P0 ;  /* 0x0000001707177207 */ /* 0x000fe40000000000 */
[----:B------:R-:W-:Y:S02]  /*18a50*/  FSEL R9, R8, R9, P0 ;  /* 0x0000000908097208 */ /* 0x000fe40000000000 */
[----:B------:R-:W-:-:S02]  /*18a60*/  SEL R16, R10, R16, P1 ;  /* 0x000000100a107207 */ /* 0x000fc40000800000 */
[----:B------:R-:W-:Y:S02]  /*18a70*/  SEL R17, R11, R17, P1 ;  /* 0x000000110b117207 */ /* 0x000fe40000800000 */
[----:B------:R-:W-:-:S07]  /*18a80*/  FSEL R3, R12, R3, P1 ;  /* 0x000000030c037208 */ /* 0x000fce0000800000 */
.L_x_590:
[----:B------:R-:W-:Y:S05]  /*18a90*/  @!P2 BRA `(.L_x_591) ;  /* 0x0000000000bca947 */ /* 0x000fea0003800000 */
[----:B------:R-:W0:Y:S02]  /*18aa0*/  LDC R24, c[0x0][0x634] ;  /* 0x00018d00ff187b82 */ /* 0x000e240000000800 */
[----:B0-----:R-:W-:-:S04]  /*18ab0*/  ISETP.NE.AND P0, PT, R24, 0x1, PT ;  /* 0x000000011800780c */ /* 0x001fc80003f05270 */
[----:B------:R-:W-:-:S09]  /*18ac0*/  P2R R0, PR, RZ, 0x1 ;  /* 0x00000001ff007803 */ /* 0x000fd20000000000 */
        /* <DEDUP_REMOVED lines=14> */
[----:B0-----:R-:W-:-:S07]  /*18bb0*/  IMAD.MOV.U32 R13, RZ, RZ, RZ ;  /* 0x000000ffff0d7224 */ /* 0x001fce00078e00ff */
[----:B------:R-:W-:-:S07]  /*18bc0*/  LEPC R20, `(.L_x_592) ;  /* 0x000000001014794e */ /* 0x000fce0000000000 */
[----:B-1----:R-:W-:Y:S05]  /*18bd0*/  CALL.ABS.NOINC R2 ;  /* 0x0000000002007343 */ /* 0x002fea0003c00000 */
.L_x_592:
[----:B------:R-:W-:Y:S01]  /*18be0*/  ULDC.64 UR4, c[0x0][0x600] ;  /* 0x0001800000047ab9 */ /* 0x000fe20000000a00 */
[----:B------:R-:W-:Y:S02]  /*18bf0*/  ISETP.NE.AND P6, PT, R24, 0x1, PT ;  /* 0x000000011800780c */ /* 0x000fe40003fc5270 */
[----:B------:R-:W-:-:S05]  /*18c00*/  IADD3 R2, P0, R19, UR4, RZ ;  /* 0x0000000413027c10 */ /* 0x000fca000ff1e0ff */
[----:B------:R-:W-:-:S05]  /*18c10*/  IMAD.X R3, RZ, RZ, UR5, P0 ;  /* 0x00000005ff037e24 */ /* 0x000fca00080e06ff */
[----:B------:R0:W-:Y:S01]  /*18c20*/  STG.E.64 desc[UR60][R2.64], R22 ;  /* 0x0000001602007986 */ /* 0x0001e2000c101b3c */
[----:B------:R-:W-:Y:S05]  /*18c30*/  @!P6 BRA `(.L_x_593) ;  /* 0x000000000040e947 */ /* 0x000fea0003800000 */
[----:B------:R-:W-:Y:S01]  /*18c40*/  MOV R0, 0x0 ;  /* 0x0000000000007802 */ /* 0x000fe20000000f00 */
[----:B------:R-:W-:Y:S01]  /*18c50*/  ULDC.64 UR4, c[0x4][0x3d8] ;  /* 0x0100f60000047ab9 */ /* 0x000fe20000000a00 */
[----:B------:R-:W-:Y:S01]  /*18c60*/  ULDC.64 UR6, c[0x4][0x2a0] ;  /* 0x0100a80000067ab9 */ /* 0x000fe20000000a00 */
[----:B------:R-:W-:Y:S01]  /*18c70*/  IMAD.U32 R4, RZ, RZ, UR4 ;  /* 0x00000004ff047e24 */ /* 0x000fe2000f8e00ff */
[----:B0-----:R0:W1:Y:S01]  /*18c80*/  LDC.64 R2, c[0x4][R0] ;  /* 0x0100000000027b82 */ /* 0x0010620000000a00 */
        /* <DEDUP_REMOVED lines=11> */
.L_x_593:
[----:B------:R-:W-:Y:S02]  /*18d40*/  ULDC.64 UR4, c[0x0][0x600] ;  /* 0x0001800000047ab9 */ /* 0x000fe40000000a00 */
[----:B------:R-:W-:-:S05]  /*18d50*/  IADD3 R18, P0, R18, UR4, RZ ;  /* 0x0000000412127c10 */ /* 0x000fca000ff1e0ff */
[----:B------:R-:W-:-:S05]  /*18d60*/  IMAD.X R19, RZ, RZ, UR5, P0 ;  /* 0x00000005ff137e24 */ /* 0x000fca00080e06ff */
[----:B------:R-:W-:Y:S01]  /*18d70*/  STG.E.64 desc[UR60][R18.64], R16 ;  /* 0x0000001012007986 */ /* 0x000fe2000c101b3c */
[----:B------:R-:W-:Y:S05]  /*18d80*/  EXIT ;  /* 0x000000000000794d */ /* 0x000fea0003800000 */
.L_x_591:
[----:B------:R-:W-:Y:S04]  /*18d90*/  STG.E.64 desc[UR60][R4.64+0x8], R22 ;  /* 0x0000081604007986 */ /* 0x000fe8000c101b3c */
[----:B------:R-:W-:Y:S04]  /*18da0*/  STG.E.64 desc[UR60][R4.64+0x18], R16 ;  /* 0x0000181004007986 */ /* 0x000fe8000c101b3c */
[----:B------:R-:W-:Y:S04]  /*18db0*/  STG.E desc[UR60][R4.64], R9 ;  /* 0x0000000904007986 */ /* 0x000fe8000c10193c */
[----:B------:R-:W-:Y:S01]  /*18dc0*/  STG.E desc[UR60][R4.64+0x10], R3 ;  /* 0x0000100304007986 */ /* 0x000fe2000c10193c */
[----:B------:R-:W-:Y:S05]  /*18dd0*/  EXIT ;  /* 0x000000000000794d */ /* 0x000fea0003800000 */
.L_x_589:
        /* <DEDUP_REMOVED lines=17> */
.L_x_595:
[----:B------:R-:W-:Y:S02]  /*18ef0*/  CS2R R22, SRZ ;  /* 0x0000000000167805 */ /* 0x000fe4000001ff00 */
[----:B------:R-:W-:-:S07]  /*18f00*/  CS2R R16, SRZ ;  /* 0x0000000000107805 */ /* 0x000fce000001ff00 */
.L_x_594:
[----:B------:R-:W-:Y:S02]  /*18f10*/  ULDC.U8 UR4, c[0x0][0x631] ;  /* 0x00018c4000047ab9 */ /* 0x000fe40000000000 */
[----:B------:R-:W-:-:S13]  /*18f20*/  ISETP.NE.AND P0, PT, RZ, UR4, PT ;  /* 0x00000004ff007c0c */ /* 0x000fda000bf05270 */
        /* <DEDUP_REMOVED lines=21> */
.L_x_597:
        /* <DEDUP_REMOVED lines=22> */
.L_x_598:
[----:B------:R-:W-:Y:S02]  /*191e0*/  ULDC.64 UR4, c[0x0][0x600] ;  /* 0x0001800000047ab9 */ /* 0x000fe40000000a00 */
[----:B------:R-:W-:-:S05]  /*191f0*/  IADD3 R18, P0, R18, UR4, RZ ;  /* 0x0000000412127c10 */ /* 0x000fca000ff1e0ff */
[----:B------:R-:W-:-:S05]  /*19200*/  IMAD.X R19, RZ, RZ, UR5, P0 ;  /* 0x00000005ff137e24 */ /* 0x000fca00080e06ff */
[----:B------:R-:W-:Y:S01]  /*19210*/  STG.E.64 desc[UR60][R18.64], R16 ;  /* 0x0000001012007986 */ /* 0x000fe2000c101b3c */
[----:B------:R-:W-:Y:S05]  /*19220*/  EXIT ;  /* 0x000000000000794d */ /* 0x000fea0003800000 */
.L_x_596:
        /* <DEDUP_REMOVED lines=16> */
.L_x_599:
[----:B------:R-:W0:Y:S01]  /*19330*/  LDC.64 R2, c[0x4][R2] ;  /* 0x0100000002027b82 */ /* 0x000e220000000a00 */
[----:B------:R-:W-:Y:S01]  /*19340*/  ULDC.64 UR4, c[0x4][0x3c8] ;  /* 0x0100f20000047ab9 */ /* 0x000fe20000000a00 */
[----:B------:R-:W-:Y:S01]  /*19350*/  ULDC.64 UR6, c[0x4][0x2a8] ;  /* 0x0100aa0000067ab9 */ /* 0x000fe20000000a00 */
[----:B------:R-:W-:Y:S02]  /*19360*/  IMAD.U32 R4, RZ, RZ, UR4 ;  /* 0x00000004ff047e24 */ /* 0x000fe4000f8e00ff */
        /* <DEDUP_REMOVED lines=8> */
[----:B------:R-:W-:-:S07]  /*193f0*/  IMAD.MOV.U32 R13, RZ, RZ, RZ ;  /* 0x000000ffff0d7224 */ /* 0x000fce00078e00ff */
[----:B------:R-:W-:-:S07]  /*19400*/  LEPC R20, `(.L_x_600) ;  /* 0x000000001014794e */ /* 0x000fce0000000000 */
[----:B0-----:R-:W-:Y:S05]  /*19410*/  CALL.ABS.NOINC R2 ;  /* 0x0000000002007343 */ /* 0x001fea0003c00000 */
.L_x_600:
[----:B------:R-:W-:Y:S05]  /*19420*/  EXIT ;  /* 0x000000000000794d */ /* 0x000fea0003800000 */
.L_x_540:
[----:B------:R-:W-:Y:S01]  /*19430*/  IMAD.SHL.U32 R6, R6, 0x2, RZ ;  /* 0x0000000206067824 */ /* 0x000fe200078e00ff */
        /* <DEDUP_REMOVED lines=16> */
[----:B0-----:R-:W-:-:S04]  /*19540*/  SEL R13, R6, RZ, P3 ;  /* 0x000000ff060d7207 */ /* 0x001fc80001800000 */
[-C--:B-----5:R-:W-:Y:S02]  /*19550*/  IADD3 R22, P2, R0, R13.reuse, RZ ;  /* 0x0000000d00167210 */ /* 0x0a0fe40007f5e0ff */
        /* <DEDUP_REMOVED lines=42> */
.L_x_602:
        /* <DEDUP_REMOVED lines=21> */
.L_x_604:
        /* <DEDUP_REMOVED lines=22> */
.L_x_605:
[----:B------:R-:W-:Y:S02]  /*19ab0*/  ULDC.64 UR4, c[0x0][0x600] ;  /* 0x0001800000047ab9 */ /* 0x000fe40000000a00 */
[----:B------:R-:W-:-:S05]  /*19ac0*/  IADD3 R18, P0, R18, UR4, RZ ;  /* 0x0000000412127c10 */ /* 0x000fca000ff1e0ff */
[----:B------:R-:W-:-:S05]  /*19ad0*/  IMAD.X R19, RZ, RZ, UR5, P0 ;  /* 0x00000005ff137e24 */ /* 0x000fca00080e06ff */
[----:B------:R-:W-:Y:S01]  /*19ae0*/  STG.E.64 desc[UR60][R18.64], R16 ;  /* 0x0000001012007986 */ /* 0x000fe2000c101b3c */
[----:B------:R-:W-:Y:S05]  /*19af0*/  EXIT ;  /* 0x000000000000794d */ /* 0x000fea0003800000 */
.L_x_603:
[----:B------:R-:W-:Y:S04]  /*19b00*/  STG.E.64 desc[UR60][R4.64+0x8], R22 ;  /* 0x0000081604007986 */ /* 0x000fe8000c101b3c */
[----:B------:R-:W-:Y:S04]  /*19b10*/  STG.E.64 desc[UR60][R4.64+0x18], R16 ;  /* 0x0000181004007986 */ /* 0x000fe8000c101b3c */
[----:B------:R-:W-:Y:S04]  /*19b20*/  STG.E desc[UR60][R4.64], R41 ;  /* 0x0000002904007986 */ /* 0x000fe8000c10193c */
[----:B------:R-:W-:Y:S01]  /*19b30*/  STG.E desc[UR60][R4.64+0x10], R9 ;  /* 0x0000100904007986 */ /* 0x000fe2000c10193c */
[----:B------:R-:W-:Y:S05]  /*19b40*/  EXIT ;  /* 0x000000000000794d */ /* 0x000fea0003800000 */
.L_x_601:
        /* <DEDUP_REMOVED lines=17> */
.L_x_607:
[----:B------:R-:W-:Y:S02]  /*19c60*/  CS2R R16, SRZ ;  /* 0x0000000000107805 */ /* 0x000fe4000001ff00 */
[----:B------:R-:W-:-:S07]  /*19c70*/  CS2R R22, SRZ ;  /* 0x0000000000167805 */ /* 0x000fce000001ff00 */
.L_x_606:
        /* <DEDUP_REMOVED lines=23> */
.L_x_609:
        /* <DEDUP_REMOVED lines=22> */
.L_x_610:
[----:B------:R-:W-:Y:S02]  /*19f50*/  ULDC.64 UR4, c[0x0][0x600] ;  /* 0x0001800000047ab9 */ /* 0x000fe40000000a00 */
[----:B------:R-:W-:-:S05]  /*19f60*/  IADD3 R18, P0, R18, UR4, RZ ;  /* 0x0000000412127c10 */ /* 0x000fca000ff1e0ff */
[----:B------:R-:W-:-:S05]  /*19f70*/  IMAD.X R19, RZ, RZ, UR5, P0 ;  /* 0x00000005ff137e24 */ /* 0x000fca00080e06ff */
[----:B------:R-:W-:Y:S01]  /*19f80*/  STG.E.64 desc[UR60][R18.64], R16 ;  /* 0x0000001012007986 */ /* 0x000fe2000c101b3c */
[----:B------:R-:W-:Y:S05]  /*19f90*/  EXIT ;  /* 0x000000000000794d */ /* 0x000fea0003800000 */
.L_x_608:
        /* <DEDUP_REMOVED lines=16> */
.L_x_611:
        /* <DEDUP_REMOVED lines=15> */
.L_x_612:
[----:B------:R-:W-:Y:S05]  /*1a190*/  EXIT ;  /* 0x000000000000794d */ /* 0x000fea0003800000 */
        .weak           $__internal_2_$__cuda_sm20_div_u64
        .type           $__internal_2_$__cuda_sm20_div_u64,@function
        .size           $__internal_2_$__cuda_sm20_div_u64,($__internal_3_$__cuda_sm20_rem_u64 - $__internal_2_$__cuda_sm20_div_u64)
$__internal_2_$__cuda_sm20_div_u64:
        /* <DEDUP_REMOVED lines=17> */
[----:B------:R-:W-:Y:S01]  /*1a2b0*/  IADD3 R21, P3, R23, R20, RZ ;  /* 0x0000001417157210 */ /* 0x000fe20007f7e0ff */
[----:B------:R-:W-:-:S04]  /*1a2c0*/  IMAD.X R20, R27, 0x1, R17, P0 ;  /* 0x000000011b147824 */ /* 0x000fc800000e0611 */
        /* <DEDUP_REMOVED lines=27> */
[----:B------:R-:W-:-:S04]  /*1a480*/  IMAD R12, R23, R10, R17 ;  /* 0x0000000a170c7224 */ /* 0x000fc800078e0211 */
[----:B------:R-:W-:Y:S01]  /*1a490*/  IMAD.X R22, R15, 0x1, ~R12, P1 ;  /* 0x000000010f167824 */ /* 0x000fe200008e0e0c */
[----:B------:R-:W-:Y:S02]  /*1a4a0*/  IADD3 R12, P3, R21, 0x1, RZ ;  /* 0x00000001150c7810 */ /* 0x000fe40007f7e0ff */
[----:B------:R-:W-:Y:S02]  /*1a4b0*/  IADD3 R15, P1, -R10, R25, RZ ;  /* 0x000000190a0f7210 */ /* 0x000fe40007f3e1ff */
[C---:B------:R-:W-:Y:S01]  /*1a4c0*/  ISETP.GE.U32.AND.EX P0, PT, R22.reuse, R13, PT, P0 ;  /* 0x0000000d1600720c */ /* 0x040fe20003f06100 */
[----:B------:R-:W-:Y:S02]  /*1a4d0*/  IMAD.X R16, RZ, RZ, R23, P3 ;  /* 0x000000ffff107224 */ /* 0x000fe400018e0617 */
[----:B------:R-:W-:Y:S01]  /*1a4e0*/  IMAD.X R20, R22, 0x1, ~R13, P1 ;  /* 0x0000000116147824 */ /* 0x000fe200008e0e0d */
[----:B------:R-:W-:Y:S02]  /*1a4f0*/  SEL R21, R12, R21, P0 ;  /* 0x000000150c157207 */ /* 0x000fe40000000000 */
[----:B------:R-:W-:-:S02]  /*1a500*/  SEL R15, R15, R25, P0 ;  /* 0x000000190f0f7207 */ /* 0x000fc40000000000 */
[----:B------:R-:W-:Y:S02]  /*1a510*/  SEL R16, R16, R23, P0 ;  /* 0x0000001710107207 */ /* 0x000fe40000000000 */
[----:B------:R-:W-:Y:S02]  /*1a520*/  IADD3 R12, P3, R21, 0x1, RZ ;  /* 0x00000001150c7810 */ /* 0x000fe40007f7e0ff */
[----:B------:R-:W-:Y:S02]  /*1a530*/  SEL R20, R20, R22, P0 ;  /* 0x0000001614147207 */ /* 0x000fe40000000000 */
[----:B------:R-:W-:Y:S01]  /*1a540*/  ISETP.GE.U32.AND P0, PT, R15, R10, PT ;  /* 0x0000000a0f00720c */ /* 0x000fe20003f06070 */
[----:B------:R-:W-:Y:S01]  /*1a550*/  IMAD.X R17, RZ, RZ, R16, P3 ;  /* 0x000000ffff117224 */ /* 0x000fe200018e0610 */
[----:B------:R-:W-:Y:S01]  /*1a560*/  ISETP.NE.U32.AND P1, PT, R10, RZ, PT ;  /* 0x000000ff0a00720c */ /* 0x000fe20003f25070 */
[----:B------:R-:W-:Y:S01]  /*1a570*/  IMAD.MOV.U32 R15, RZ, RZ, 0x0 ;  /* 0x00000000ff0f7424 */ /* 0x000fe200078e00ff */
[----:B------:R-:W-:-:S02]  /*1a580*/  ISETP.GE.U32.AND.EX P0, PT, R20, R13, PT, P0 ;  /* 0x0000000d1400720c */ /* 0x000fc40003f06100 */
[----:B------:R-:W-:Y:S02]  /*1a590*/  ISETP.NE.AND.EX P1, PT, R13, RZ, PT, P1 ;  /* 0x000000ff0d00720c */ /* 0x000fe40003f25310 */
[----:B------:R-:W-:Y:S02]  /*1a5a0*/  SEL R12, R12, R21, P0 ;  /* 0x000000150c0c7207 */ /* 0x000fe40000000000 */
[----:B------:R-:W-:Y:S02]  /*1a5b0*/  SEL R17, R17, R16, P0 ;  /* 0x0000001011117207 */ /* 0x000fe40000000000 */
[----:B------:R-:W-:Y:S02]  /*1a5c0*/  SEL R12, R12, 0xffffffff, P1 ;  /* 0xffffffff0c0c7807 */ /* 0x000fe40000800000 */
[----:B------:R-:W-:Y:S01]  /*1a5d0*/  SEL R17, R17, 0xffffffff, P1 ;  /* 0xffffffff11117807 */ /* 0x000fe20000800000 */
[----:B------:R-:W-:Y:S06]  /*1a5e0*/  RET.REL.NODEC R14 `(_ZN2at6native13reduce_kernelILi256ELi2ENS0_8ReduceOpIfNS0_9ArgMinOpsIfEEjlLi4ELi4EEEEEvT1_) ;  /* 0xfffffe580e847950 */ /* 0x000fec0003c3ffff */
        .weak           $__internal_3_$__cuda_sm20_rem_u64
        .type           $__internal_3_$__cuda_sm20_rem_u64,@function
        .size           $__internal_3_$__cuda_sm20_rem_u64,(.L_x_6960 - $__internal_3_$__cuda_sm20_rem_u64)
$__internal_3_$__cuda_sm20_rem_u64:
        /* <DEDUP_REMOVED lines=42> */
[----:B------:R-:W-:Y:S02]  /*1a890*/  IMAD.X R23, RZ, RZ, R20, P1 ;  /* 0x000000ffff177224 */ /* 0x000fe400008e0614 */
[----:B------:R-:W-:Y:S01]  /*1a8a0*/  IMAD R21, R21, R15, R17 ;  /* 0x0000000f15157224 */ /* 0x000fe200078e0211 */
[----:B------:R-:W-:-:S03]  /*1a8b0*/  IADD3 R17, P1, -R16, R5, RZ ;  /* 0x0000000510117210 */ /* 0x000fc60007f3e1ff */
[-C--:B------:R-:W-:Y:S01]  /*1a8c0*/  IMAD R21, R23, R4.reuse, R21 ;  /* 0x0000000417157224 */ /* 0x080fe200078e0215 */
[----:B------:R-:W-:-:S03]  /*1a8d0*/  ISETP.GE.U32.AND P0, PT, R17, R4, PT ;  /* 0x000000041100720c */ /* 0x000fc60003f06070 */
[----:B------:R-:W-:Y:S01]  /*1a8e0*/  IMAD.X R14, R14, 0x1, ~R21, P1 ;  /* 0x000000010e0e7824 */ /* 0x000fe200008e0e15 */
[----:B------:R-:W-:-:S04]  /*1a8f0*/  IADD3 R5, P1, -R4, R17, RZ ;  /* 0x0000001104057210 */ /* 0x000fc80007f3e1ff */
[C---:B------:R-:W-:Y:S01]  /*1a900*/  ISETP.GE.U32.AND.EX P0, PT, R14.reuse, R15, PT, P0 ;  /* 0x0000000f0e00720c */ /* 0x040fe20003f06100 */
[----:B------:R-:W-:Y:S01]  /*1a910*/  IMAD.X R16, R14, 0x1, ~R15, P1 ;  /* 0x000000010e107824 */ /* 0x000fe200008e0e0f */
[----:B------:R-:W-:Y:S02]  /*1a920*/  ISETP.NE.U32.AND P1, PT, R4, RZ, PT ;  /* 0x000000ff0400720c */ /* 0x000fe40003f25070 */
[----:B------:R-:W-:Y:S02]  /*1a930*/  SEL R5, R5, R17, P0 ;  /* 0x0000001105057207 */ /* 0x000fe40000000000 */
[----:B------:R-:W-:Y:S02]  /*1a940*/  SEL R16, R16, R14, P0 ;  /* 0x0000000e10107207 */ /* 0x000fe40000000000 */
[----:B------:R-:W-:Y:S02]  /*1a950*/  IADD3 R14, P2, -R4, R5, RZ ;  /* 0x00000005040e7210 */ /* 0x000fe40007f5e1ff */
[----:B------:R-:W-:-:S02]  /*1a960*/  ISETP.GE.U32.AND P0, PT, R5, R4, PT ;  /* 0x000000040500720c */ /* 0x000fc40003f06070 */
[----:B------:R-:W-:Y:S01]  /*1a970*/  ISETP.NE.AND.EX P1, PT, R15, RZ, PT, P1 ;  /* 0x000000ff0f00720c */ /* 0x000fe20003f25310 */
[C---:B------:R-:W-:Y:S01]  /*1a980*/  IMAD.X R4, R16.reuse, 0x1, ~R15, P2 ;  /* 0x0000000110047824 */ /* 0x040fe200010e0e0f */
[----:B------:R-:W-:-:S04]  /*1a990*/  ISETP.GE.U32.AND.EX P0, PT, R16, R15, PT, P0 ;  /* 0x0000000f1000720c */ /* 0x000fc80003f06100 */
[----:B------:R-:W-:Y:S01]  /*1a9a0*/  SEL R14, R14, R5, P0 ;  /* 0x000000050e0e7207 */ /* 0x000fe20000000000 */
[----:B------:R-:W-:Y:S01]  /*1a9b0*/  IMAD.MOV.U32 R5, RZ, RZ, 0x0 ;  /* 0x00000000ff057424 */ /* 0x000fe200078e00ff */
[----:B------:R-:W-:Y:S01]  /*1a9c0*/  SEL R15, R4, R16, P0 ;  /* 0x00000010040f7207 */ /* 0x000fe20000000000 */
[----:B------:R-:W-:Y:S01]  /*1a9d0*/  IMAD.MOV.U32 R4, RZ, RZ, R12 ;  /* 0x000000ffff047224 */ /* 0x000fe200078e000c */
[----:B------:R-:W-:Y:S02]  /*1a9e0*/  SEL R14, R14, 0xffffffff, P1 ;  /* 0xffffffff0e0e7807 */ /* 0x000fe40000800000 */
[----:B------:R-:W-:Y:S01]  /*1a9f0*/  SEL R15, R15, 0xffffffff, P1 ;  /* 0xffffffff0f0f7807 */ /* 0x000fe20000800000 */
[----:B------:R-:W-:Y:S06]  /*1aa00*/  RET.REL.NODEC R4 `(_ZN2at6native13reduce_kernelILi256ELi2ENS0_8ReduceOpIfNS0_9ArgMinOpsIfEEjlLi4ELi4EEEEEvT1_) ;  /* 0xfffffe54047c7950 */ /* 0x000fec0003c3ffff */
.L_x_613:
        /* <DEDUP_REMOVED lines=15> */
.L_x_6960:


//--------------------- .text._ZN2at6native13reduce_kernelILi128ELi4ENS0_8ReduceOpIfNS0_9ArgMinOpsIfEEjlLi4ELi4EEEEEvT1_ --------------------------
	.section	.text._ZN2at6native13reduce_kernelILi128ELi4ENS0_8ReduceOpIfNS0_9ArgMinOpsIfEEjlLi4ELi4EEEEEvT1_,"ax",@progbits
	.align	128
        .global         _ZN2at6native13reduce_kernelILi128ELi4ENS0_8ReduceOpIfNS0_9ArgMinOpsIfEEjlLi4ELi4EEEEEvT1_
        .type           _ZN2at6native13reduce_kernelILi128ELi4ENS0_8ReduceOpIfNS0_9ArgMinOpsIfEEjlLi4ELi4EEEEEvT1_,@function
        .size           _ZN2at6native13reduce_kernelILi128ELi4ENS0_8ReduceOpIfNS0_9ArgMinOpsIfEEjlLi4ELi4EEEEEvT1_,(.L_x_6962 - _ZN2at6native13reduce_kernelILi128ELi4ENS0_8ReduceOpIfNS0_9ArgMinOpsIfEEjlLi4ELi4EEEEEvT1_)
        .other          _ZN2at6native13reduce_kernelILi128ELi4ENS0_8ReduceOpIfNS0_9ArgMinOpsIfEEjlLi4ELi4EEEEEvT1_,@"STO_CUDA_ENTRY STV_DEFAULT"
_ZN2at6native13reduce_kernelILi128ELi4ENS0_8ReduceOpIfNS0_9ArgMinOpsIfEEjlLi4ELi4EEEEEvT1_:
.text._ZN2at6native13reduce_kernelILi128ELi4ENS0_8ReduceOpIfNS0_9ArgMinOpsIfEEjlLi4ELi4EEEEEvT1_:
        /* <DEDUP_REMOVED lines=293> */
.L_x_614:
[----:B------:R-:W-:Y:S01]  /*1250*/  ULDC UR4, c[0x0][0x22c] ;  /* 0x00008b0000047ab9 */ /* 0x000fe20000000800 */
[----:B------:R-:W-:Y:S01]  /*1260*/  ULDC.64 UR60, c[0x0][0x208] ;  /* 0x00008200003c7ab9 */ /* 0x000fe20000000a00 */
[----:B------:R-:W-:Y:S01]  /*1270*/  IMAD.U32 R74, RZ, RZ, UR4 ;  /* 0x00000004ff4a7e24 */ /* 0x000fe2000f8e00ff */
[----:B------:R-:W-:Y:S01]  /*1280*/  ULDC UR4, c[0x0][0x230] ;  /* 0x00008c0000047ab9 */ /* 0x000fe20000000800 */
[----:B------:R-:W-:Y:S01]  /*1290*/  BSSY B6, `(.L_x_615) ;  /* 0x000153e000067945 */ /* 0x000fe20003800000 */
[----:B------:R-:W-:Y:S01]  /*12a0*/  CS2R R24, SRZ ;  /* 0x0000000000187805 */ /* 0x000fe2000001ff00 */
[----:B------:R-:W-:Y:S01]  /*12b0*/  IMAD.MOV.U32 R9, RZ, RZ, RZ ;  /* 0x000000ffff097224 */ /* 0x000fe200078e00ff */
[----:B------:R-:W-:Y:S02]  /*12c0*/  ISETP.GE.U32.AND P0, PT, R73, R74, PT ;  /* 0x0000004a4900720c */ /* 0x000fe40003f06070 */
[----:B------:R-:W-:Y:S01]  /*12d0*/  CS2R R70, SRZ ;  /* 0x0000000000467805 */ /* 0x000fe2000001ff00 */
[----:B------:R-:W-:Y:S01]  /*12e0*/  IMAD.MOV.U32 R69, RZ, RZ, RZ ;  /* 0x000000ffff457224 */ /* 0x000fe200078e00ff */
[----:B------:R-:W-:-:S02]  /*12f0*/  CS2R R30, SRZ ;  /* 0x00000000001e7805 */ /* 0x000fc4000001ff00 */
[----:B------:R-:W-:Y:S01]  /*1300*/  ISETP.GE.U32.OR P0, PT, R5, UR4, P0 ;  /* 0x0000000405007c0c */ /* 0x000fe20008706470 */
[----:B------:R-:W-:Y:S02]  /*1310*/  IMAD.MOV.U32 R29, RZ, RZ, RZ ;  /* 0x000000ffff1d7224 */ /* 0x000fe400078e00ff */
[----:B------:R-:W-:Y:S02]  /*1320*/  IMAD.MOV.U32 R5, RZ, RZ, RZ ;  /* 0x000000ffff057224 */ /* 0x000fe400078e00ff */
[----:B------:R-:W-:Y:S02]  /*1330*/  IMAD.MOV.U32 R64, RZ, RZ, RZ ;  /* 0x000000ffff407224 */ /* 0x000fe400078e00ff */
[----:B------:R-:W-:-:S06]  /*1340*/  IMAD.MOV.U32 R63, RZ, RZ, RZ ;  /* 0x000000ffff3f7224 */ /* 0x000fcc00078e00ff */
        /* <DEDUP_REMOVED lines=24> */
.L_x_618:
[----:B------:R-:W0:Y:S01]  /*14d0*/  LDC R11, c[0x0][0x218] ;  /* 0x00008600ff0b7b82 */ /* 0x000e220000000800 */
[----:B------:R-:W-:Y:S01]  /*14e0*/  SHF.R.U64 R0, R18, 0x2, R19 ;  /* 0x0000000212007819 */ /* 0x000fe20000001213 */
[----:B------:R-:W-:Y:S01]  /*14f0*/  ULDC UR4, c[0x0][0x22c] ;  /* 0x00008b0000047ab9 */ /* 0x000fe20000000800 */
[----:B------:R-:W-:Y:S02]  /*1500*/  BSSY B0, `(.L_x_619) ;  /* 0x000003f000007945 */ /* 0x000fe40003800000 */
[----:B------:R-:W-:Y:S01]  /*1510*/  LOP3.LUT R7, R0, 0x3, RZ, 0xc0, !PT ;  /* 0x0000000300077812 */ /* 0x000fe200078ec0ff */
[----:B------:R-:W-:Y:S02]  /*1520*/  IMAD.U32 R0, RZ, RZ, UR4 ;  /* 0x00000004ff007e24 */ /* 0x000fe4000f8e00ff */
        /* <DEDUP_REMOVED lines=23> */
.L_x_624:
[----:B------:R-:W-:Y:S05]  /*16a0*/  BSYNC B2 ;  /* 0x0000000000027941 */ /* 0x000fea0003800000 */
.L_x_623:
[----:B------:R-:W-:-:S04]  /*16b0*/  PRMT R0, R0, 0x9910, RZ ;  /* 0x0000991000007816 */ /* 0x000fc800000000ff */
[----:B------:R-:W-:-:S13]  /*16c0*/  ISETP.NE.AND P0, PT, R0, RZ, PT ;  /* 0x000000ff0000720c */ /* 0x000fda0003f05270 */
[----:B------:R-:W-:Y:S05]  /*16d0*/  @!P0 BRA `(.L_x_622) ;  /* 0x0000000000648947 */ /* 0x000fea0003800000 */
[----:B------:R-:W-:Y:S01]  /*16e0*/  IADD3 R3, P0, R16, -R7, RZ ;  /* 0x8000000710037210 */ /* 0x000fe20007f1e0ff */
[----:B------:R-:W0:Y:S04]  /*16f0*/  LDC.64 R20, c[0x0][0x220] ;  /* 0x00008800ff147b82 */ /* 0x000e280000000a00 */
[----:B------:R-:W-:Y:S01]  /*1700*/  IMAD.X R0, RZ, RZ, -0x1, P0 ;  /* 0xffffffffff007424 */ /* 0x000fe200000e06ff */
[----:B------:R-:W-:-:S04]  /*1710*/  LEA R4, P0, R3, R18, 0x2 ;  /* 0x0000001203047211 */ /* 0x000fc800078010ff */
[----:B------:R-:W-:Y:S02]  /*1720*/  LEA.HI.X R5, R3, R19, R0, 0x2, P0 ;  /* 0x0000001303057211 */ /* 0x000fe400000f1400 */
[----:B------:R-:W1:Y:S03]  /*1730*/  LDC R3, c[0x0][0x218] ;  /* 0x00008600ff037b82 */ /* 0x000e660000000800 */
[----:B------:R-:W2:Y:S01]  /*1740*/  LDG.E R4, desc[UR60][R4.64] ;  /* 0x0000003c04047981 */ /* 0x000ea2000c1e1900 */
[----:B------:R-:W-:Y:S01]  /*1750*/  IMAD.IADD R9, R16, 0x1, -R7 ;  /* 0x0000000110097824 */ /* 0x000fe200078e0a07 */
[----:B-1----:R-:W-:-:S13]  /*1760*/  FSETP.GTU.FTZ.AND P1, PT, |R3|, +INF , PT ;  /* 0x7f8000000300780b */ /* 0x002fda0003f3c200 */
[----:B0-----:R-:W-:-:S05]  /*1770*/  @!P1 IMAD.MOV.U32 R24, RZ, RZ, R20 ;  /* 0x000000ffff189224 */ /* 0x001fca00078e0014 */
        /* <DEDUP_REMOVED lines=15> */
.L_x_622:
[----:B------:R-:W-:Y:S05]  /*1870*/  BSYNC B1 ;  /* 0x0000000000017941 */ /* 0x000fea0003800000 */
.L_x_621:
[----:B------:R-:W0:Y:S01]  /*1880*/  LDC R0, c[0x0][0x22c] ;  /* 0x00008b00ff007b82 */ /* 0x000e220000000800 */
[C---:B------:R-:W-:Y:S02]  /*1890*/  IADD3 R5, P0, -R7.reuse, 0x4, RZ ;  /* 0x0000000407057810 */ /* 0x040fe40007f1e1ff */
[----:B------:R-:W-:Y:S02]  /*18a0*/  IADD3 R23, -R7, 0x4, RZ ;  /* 0x0000000407177810 */ /* 0x000fe40007ffe1ff */
[----:B------:R-:W-:Y:S01]  /*18b0*/  LEA R18, P1, R5, R18, 0x2 ;  /* 0x0000001205127211 */ /* 0x000fe200078210ff */
[----:B------:R-:W-:-:S05]  /*18c0*/  IMAD.X R4, RZ, RZ, -0x1, P0 ;  /* 0xffffffffff047424 */ /* 0x000fca00000e06ff */
[----:B------:R-:W-:Y:S02]  /*18d0*/  LEA.HI.X R19, R5, R19, R4, 0x2, P1 ;  /* 0x0000001305137211 */ /* 0x000fe400008f1404 */
[----:B0-----:R-:W-:-:S07]  /*18e0*/  IADD3 R0, R7, -0x4, R0 ;  /* 0xfffffffc07007810 */ /* 0x001fce0007ffe000 */
.L_x_620:
[----:B------:R-:W-:Y:S05]  /*18f0*/  BSYNC B0 ;  /* 0x0000000000007941 */ /* 0x000fea0003800000 */
.L_x_619:
        /* <DEDUP_REMOVED lines=8> */
[--C-:B------:R-:W-:Y:S02]  /*1980*/  IMAD.MOV.U32 R63, RZ, RZ, R14.reuse ;  /* 0x000000ffff3f7224 */ /* 0x100fe400078e000e */
        /* <DEDUP_REMOVED lines=11> */
.L_x_636:
        /* <DEDUP_REMOVED lines=31> */
.L_x_628:
[----:B------:R-:W-:Y:S02]  /*1c30*/  FSETP.GTU.FTZ.AND P0, PT, |R5|, +INF , PT ;  /* 0x7f8000000500780b */ /* 0x000fe40003f1c200 */
[----:B------:R-:W-:-:S04]  /*1c40*/  ISETP.LT.U32.AND P1, PT, R13, R10, PT ;  /* 0x0000000a0d00720c */ /* 0x000fc80003f21070 */
[----:B------:R-:W-:-:S13]  /*1c50*/  ISETP.LT.OR.EX P0, PT, R14, RZ, !P0, P1 ;  /* 0x000000ff0e00720c */ /* 0x000fda0004701710 */
.L_x_629:
[----:B------:R-:W-:Y:S05]  /*1c60*/  BSYNC B1 ;  /* 0x0000000000017941 */ /* 0x000fea0003800000 */
.L_x_627:
[----:B------:R-:W-:Y:S01]  /*1c70*/  FSETP.GTU.FTZ.AND P1, PT, |R11|, +INF , PT ;  /* 0x7f8000000b00780b */ /* 0x000fe20003f3c200 */
[----:B------:R-:W-:Y:S01]  /*1c80*/  BSSY B1, `(.L_x_630) ;  /* 0x0000012000017945 */ /* 0x000fe20003800000 */
[----:B------:R-:W-:Y:S01]  /*1c90*/  SEL R13, R13, R10, P0 ;  /* 0x0000000a0d0d7207 */ /* 0x000fe20000000000 */
[----:B------:R-:W-:Y:S01]  /*1ca0*/  VIADD R10, R25, 0x2 ;  /* 0x00000002190a7836 */ /* 0x000fe20000000000 */
        /* <DEDUP_REMOVED lines=12> */
.L_x_631:
[----:B------:R-:W-:Y:S02]  /*1d70*/  FSETP.GTU.FTZ.AND P0, PT, |R6|, +INF , PT ;  /* 0x7f8000000600780b */ /* 0x000fe40003f1c200 */
[----:B------:R-:W-:-:S04]  /*1d80*/  ISETP.LT.U32.AND P1, PT, R15, R10, PT ;  /* 0x0000000a0f00720c */ /* 0x000fc80003f21070 */
[----:B------:R-:W-:-:S13]  /*1d90*/  ISETP.LT.OR.EX P0, PT, R20, RZ, !P0, P1 ;  /* 0x000000ff1400720c */ /* 0x000fda0004701710 */
.L_x_632:
[----:B------:R-:W-:Y:S05]  /*1da0*/  BSYNC B1 ;  /* 0x0000000000017941 */ /* 0x000fea0003800000 */
.L_x_630:
        /* <DEDUP_REMOVED lines=16> */
.L_x_634:
[----:B------:R-:W-:Y:S02]  /*1eb0*/  FSETP.GTU.FTZ.AND P0, PT, |R7|, +INF , PT ;  /* 0x7f8000000700780b */ /* 0x000fe40003f1c200 */
[----:B------:R-:W-:-:S04]  /*1ec0*/  ISETP.LT.U32.AND P1, PT, R64, R25, PT ;  /* 0x000000194000720c */ /* 0x000fc80003f21070 */
[----:B------:R-:W-:-:S13]  /*1ed0*/  ISETP.LT.OR.EX P0, PT, R63, RZ, !P0, P1 ;  /* 0x000000ff3f00720c */ /* 0x000fda0004701710 */
.L_x_635:
[----:B------:R-:W-:Y:S05]  /*1ee0*/  BSYNC B1 ;  /* 0x0000000000017941 */ /* 0x000fea0003800000 */
.L_x_633:
        /* <DEDUP_REMOVED lines=9> */
.L_x_626:
[----:B------:R-:W-:Y:S05]  /*1f80*/  BSYNC B0 ;  /* 0x0000000000007941 */ /* 0x000fea0003800000 */
.L_x_625:
        /* <DEDUP_REMOVED lines=12> */
.L_x_638:
[----:B------:R-:W-:Y:S05]  /*2050*/  BSYNC B0 ;  /* 0x0000000000007941 */ /* 0x000fea0003800000 */
.L_x_637:
        /* <DEDUP_REMOVED lines=27> */
.L_x_640:
[----:B------:R-:W-:Y:S05]  /*2210*/  BSYNC B0 ;  /* 0x0000000000007941 */ /* 0x000fea0003800000 */
.L_x_639:
        /* <DEDUP_REMOVED lines=12> */
.L_x_642:
[----:B------:R-:W-:Y:S02]  /*22e0*/  FSETP.GTU.FTZ.AND P0, PT, |R12|, +INF , PT ;  /* 0x7f8000000c00780b */ /* 0x000fe40003f1c200 */
[----:B------:R-:W-:-:S04]  /*22f0*/  ISETP.LT.U32.AND P1, PT, R24, R13, PT ;  /* 0x0000000d1800720c */ /* 0x000fc80003f21070 */
[----:B------:R-:W-:-:S13]  /*2300*/  ISETP.LT.OR.EX P0, PT, R21, R14, !P0, P1 ;  /* 0x0000000e1500720c */ /* 0x000fda0004701710 */
.L_x_643:
[----:B------:R-:W-:Y:S05]  /*2310*/  BSYNC B0 ;  /* 0x0000000000007941 */ /* 0x000fea0003800000 */
.L_x_641:
        /* <DEDUP_REMOVED lines=15> */
.L_x_645:
[----:B------:R-:W-:Y:S02]  /*2410*/  FSETP.GTU.FTZ.AND P0, PT, |R11|, +INF , PT ;  /* 0x7f8000000b00780b */ /* 0x000fe40003f1c200 */
[----:B------:R-:W-:-:S04]  /*2420*/  ISETP.LT.U32.AND P1, PT, R24, R15, PT ;  /* 0x0000000f1800720c */ /* 0x000fc80003f21070 */
[----:B------:R-:W-:-:S13]  /*2430*/  ISETP.LT.OR.EX P0, PT, R21, R20, !P0, P1 ;  /* 0x000000141500720c */ /* 0x000fda0004701710 */
.L_x_646:
[----:B------:R-:W-:Y:S05]  /*2440*/  BSYNC B0 ;  /* 0x0000000000007941 */ /* 0x000fea0003800000 */
.L_x_644:
        /* <DEDUP_REMOVED lines=15> */
.L_x_648:
[----:B------:R-:W-:Y:S02]  /*2540*/  FSETP.GTU.FTZ.AND P0, PT, |R8|, +INF , PT ;  /* 0x7f8000000800780b */ /* 0x000fe40003f1c200 */
[----:B------:R-:W-:-:S04]  /*2550*/  ISETP.LT.U32.AND P1, PT, R15, R64, PT ;  /* 0x000000400f00720c */ /* 0x000fc80003f21070 */
[----:B------:R-:W-:-:S13]  /*2560*/  ISETP.LT.OR.EX P0, PT, R20, R63, !P0, P1 ;  /* 0x0000003f1400720c */ /* 0x000fda0004701710 */
.L_x_649:
[----:B------:R-:W-:Y:S05]  /*2570*/  BSYNC B0 ;  /* 0x0000000000007941 */ /* 0x000fea0003800000 */
.L_x_647:
[----:B------:R-:W-:Y:S01]  /*2580*/  SEL R64, R15, R64, P0 ;  /* 0x000000400f407207 */ /* 0x000fe20000000000 */
[----:B------:R-:W-:Y:S01]  /*2590*/  IMAD.MOV.U32 R30, RZ, RZ, RZ ;  /* 0x000000ffff1e7224 */ /* 0x000fe200078e00ff */
[----:B------:R-:W-:Y:S01]  /*25a0*/  SEL R63, R20, R63, P0 ;  /* 0x0000003f143f7207 */ /* 0x000fe20000000000 */
[----:B------:R-:W-:Y:S01]  /*25b0*/  IMAD.MOV.U32 R29, RZ, RZ, RZ ;  /* 0x000000ffff1d7224 */ /* 0x000fe200078e00ff */
[----:B------:R-:W-:Y:S01]  /*25c0*/  FSEL R31, R11, R8, P0 ;  /* 0x000000080b1f7208 */ /* 0x000fe20000000000 */
[----:B------:R-:W-:Y:S01]  /*25d0*/  IMAD.MOV.U32 R5, RZ, RZ, RZ ;  /* 0x000000ffff057224 */ /* 0x000fe200078e00ff */
[----:B------:R-:W-:Y:S01]  /*25e0*/  CS2R R70, SRZ ;  /* 0x0000000000467805 */ /* 0x000fe2000001ff00 */
[----:B------:R-:W-:Y:S01]  /*25f0*/  IMAD.MOV.U32 R69, RZ, RZ, RZ ;  /* 0x000000ffff457224 */ /* 0x000fe200078e00ff */
[----:B------:R-:W-:Y:S01]  /*2600*/  CS2R R24, SRZ ;  /* 0x0000000000187805 */ /* 0x000fe2000001ff00 */
[----:B------:R-:W-:Y:S01]  /*2610*/  IMAD.MOV.U32 R9, RZ, RZ, RZ ;  /* 0x000000ffff097224 */ /* 0x000fe200078e00ff */
[----:B------:R-:W-:Y:S06]  /*2620*/  BRA `(.L_x_616) ;  /* 0x0000014000107947 */ /* 0x000fec0003800000 */
.L_x_617:
        /* <DEDUP_REMOVED lines=19> */
[----:B------:R-:W-:Y:S02]  /*2760*/  IMAD.MOV.U32 R67, RZ, RZ, R45 ;  /* 0x000000ffff437224 */ /* 0x000fe400078e002d */
[----:B------:R-:W-:Y:S02]  /*2770*/  IMAD.MOV.U32 R65, RZ, RZ, R43 ;  /* 0x000000ffff417224 */ /* 0x000fe400078e002b */
[--C-:B------:R-:W-:Y:S02]  /*2780*/  IMAD.MOV.U32 R68, RZ, RZ, R41.reuse ;  /* 0x000000ffff447224 */ /* 0x100fe400078e0029 */
[----:B------:R-:W-:Y:S02]  /*2790*/  IMAD.MOV.U32 R66, RZ, RZ, R41 ;  /* 0x000000ffff427224 */ /* 0x000fe400078e0029 */
[----:B------:R-:W-:-:S02]  /*27a0*/  IMAD.MOV.U32 R64, RZ, RZ, R45 ;  /* 0x000000ffff407224 */ /* 0x000fc400078e002d */
[----:B------:R-:W-:Y:S02]  /*27b0*/  IMAD.MOV.U32 R63, RZ, RZ, R43 ;  /* 0x000000ffff3f7224 */ /* 0x000fe400078e002b */
[----:B------:R-:W-:Y:S02]  /*27c0*/  IMAD.MOV.U32 R62, RZ, RZ, R45 ;  /* 0x000000ffff3e7224 */ /* 0x000fe400078e002d */
[----:B------:R-:W-:Y:S02]  /*27d0*/  IMAD.MOV.U32 R60, RZ, RZ, R43 ;  /* 0x000000ffff3c7224 */ /* 0x000fe400078e002b */
[----:B------:R-:W-:Y:S02]  /*27e0*/  IMAD.MOV.U32 R61, RZ, RZ, R41 ;  /* 0x000000ffff3d7224 */ /* 0x000fe400078e0029 */
        /* <DEDUP_REMOVED lines=32> */
[----:B------:R-:W-:Y:S01]  /*29f0*/  IMAD.MOV.U32 R3, RZ, RZ, R41 ;  /* 0x000000ffff037224 */ /* 0x000fe200078e0029 */
[----:B------:R-:W-:Y:S06]  /*2a00*/  @P0 BRA `(.L_x_653) ;  /* 0x0000005800080947 */ /* 0x000fec0003800000 */
[----:B------:R-:W0:Y:S01]  /*2a10*/  LDC.64 R56, c[0x0][0x268] ;  /* 0x00009a00ff387b82 */ /* 0x000e220000000a00 */
[----:B------:R-:W-:Y:S01]  /*2a20*/  ISETP.NE.AND P1, PT, R24, RZ, PT ;  /* 0x000000ff1800720c */ /* 0x000fe20003f25270 */
        /* <DEDUP_REMOVED lines=13> */
[----:B------:R-:W-:Y:S02]  /*2b00*/  IMAD.MOV.U32 R4, RZ, RZ, R45 ;  /* 0x000000ffff047224 */ /* 0x000fe400078e002d */
        /* <DEDUP_REMOVED lines=13> */
[----:B------:R-:W-:Y:S02]  /*2be0*/  IMAD.MOV.U32 R0, RZ, RZ, R43 ;  /* 0x000000ffff007224 */ /* 0x000fe400078e002b */
        /* <DEDUP_REMOVED lines=13> */
[----:B0-----:R-:W-:-:S07]  /*2cc0*/  IMAD.MOV.U32 R3, RZ, RZ, R41 ;  /* 0x000000ffff037224 */ /* 0x001fce00078e0029 */
.L_x_703:
        /* <DEDUP_REMOVED lines=54> */
[----:B------:R-:W-:-:S03]  /*3030*/  ISETP.NE.AND P0, PT, R56, 0x1, PT ;  /* 0x000000013800780c */ /* 0x000fc60003f05270 */
        /* <DEDUP_REMOVED lines=242> */
.L_x_654:
[----:B------:R-:W-:-:S04]  /*3f60*/  LOP3.LUT R25, R28, 0xfffffff0, RZ, 0xc0, !PT ;  /* 0xfffffff01c197812 */ /* 0x000fc800078ec0ff */
[----:B------:R-:W-:-:S05]  /*3f70*/  IADD3 R24, P0, R18, R25, RZ ;  /* 0x0000001912187210 */ /* 0x000fca0007f1e0ff */
[----:B------:R-:W-:-:S06]  /*3f80*/  IMAD.X R25, RZ, RZ, R19, P0 ;  /* 0x000000ffff197224 */ /* 0x000fcc00000e0613 */
[----:B------:R-:W5:Y:S01]  /*3f90*/  LDG.E.128 R24, desc[UR60][R24.64] ;  /* 0x0000003c18187981 */ /* 0x000f62000c1e1d00 */
[----:B------:R-:W-:Y:S05]  /*3fa0*/  @!P1 BRA `(.L_x_655) ;  /* 0x0000000c00d89947 */ /* 0x000fea0003800000 */
[----:B------:R-:W-:Y:S01]  /*3fb0*/  ULDC UR36, c[0x0][0x234] ;  /* 0x00008d0000247ab9 */ /* 0x000fe20000000800 */
[----:B------:R-:W-:Y:S01]  /*3fc0*/  IMAD.MOV.U32 R28, RZ, RZ, RZ ;  /* 0x000000ffff1c7224 */ /* 0x000fe200078e00ff */
[----:B------:R-:W-:Y:S01]  /*3fd0*/  ISETP.NE.AND P0, PT, R56, 0x1, PT ;  /* 0x000000013800780c */ /* 0x000fe20003f05270 */
        /* <DEDUP_REMOVED lines=243> */
.L_x_655:
[----:B------:R-:W-:Y:S01]  /*4f10*/  LOP3.LUT R29, R32, 0xfffffff0, RZ, 0xc0, !PT ;  /* 0xfffffff0201d7812 */ /* 0x000fe200078ec0ff */
[----:B------:R-:W-:-:S03]  /*4f20*/  ULDC UR36, c[0x0][0x234] ;  /* 0x00008d0000247ab9 */ /* 0x000fc60000000800 */
[----:B------:R-:W-:-:S05]  /*4f30*/  IADD3 R28, P0, R18, R29, RZ ;  /* 0x0000001d121c7210 */ /* 0x000fca0007f1e0ff */
[----:B------:R-:W-:-:S06]  /*4f40*/  IMAD.X R29, RZ, RZ, R19, P0 ;  /* 0x000000ffff1d7224 */ /* 0x000fcc00000e0613 */
[----:B------:R-:W5:Y:S01]  /*4f50*/  LDG.E.128 R28, desc[UR60][R28.64] ;  /* 0x0000003c1c1c7981 */ /* 0x000f62000c1e1d00 */
[----:B------:R-:W-:Y:S02]  /*4f60*/  IMAD.U32 R72, RZ, RZ, UR36 ;  /* 0x00000024ff487e24 */ /* 0x000fe4000f8e00ff */
[----:B------:R-:W-:Y:S02]  /*4f70*/  IMAD.MOV.U32 R74, RZ, RZ, RZ ;  /* 0x000000ffff4a7224 */ /* 0x000fe400078e00ff */
[----:B------:R-:W-:Y:S02]  /*4f80*/  IMAD.MOV.U32 R36, RZ, RZ, RZ ;  /* 0x000000ffff247224 */ /* 0x000fe400078e00ff */
[----:B------:R-:W-:Y:S01]  /*4f90*/  IMAD.IADD R75, R73, 0x1, R72 ;  /* 0x00000001494b7824 */ /* 0x000fe200078e0248 */
[----:B------:R-:W-:Y:S06]  /*4fa0*/  @!P1 BRA `(.L_x_656) ;  /* 0x0000000c00d49947 */ /* 0x000fec0003800000 */
[----:B------:R-:W-:Y:S01]  /*4fb0*/  IMAD.IADD R33, R75, 0x1, R72 ;  /* 0x000000014b217824 */ /* 0x000fe200078e0248 */
[----:B------:R-:W-:Y:S01]  /*4fc0*/  ISETP.NE.AND P0, PT, R56, 0x1, PT ;  /* 0x000000013800780c */ /* 0x000fe20003f05270 */
        /* <DEDUP_REMOVED lines=243> */
.L_x_656:
[----:B------:R-:W-:-:S04]  /*5f00*/  LOP3.LUT R33, R36, 0xfffffff0, RZ, 0xc0, !PT ;  /* 0xfffffff024217812 */ /* 0x000fc800078ec0ff */
[----:B------:R-:W-:-:S05]  /*5f10*/  IADD3 R32, P0, R18, R33, RZ ;  /* 0x0000002112207210 */ /* 0x000fca0007f1e0ff */
[----:B------:R-:W-:-:S06]  /*5f20*/  IMAD.X R33, RZ, RZ, R19, P0 ;  /* 0x000000ffff217224 */ /* 0x000fcc00000e0613 */
[----:B------:R-:W5:Y:S01]  /*5f30*/  LDG.E.128 R32, desc[UR60][R32.64] ;  /* 0x0000003c20207981 */ /* 0x000f62000c1e1d00 */
[----:B------:R-:W-:Y:S05]  /*5f40*/  @!P1 BRA `(.L_x_657) ;  /* 0x0000000c00d89947 */ /* 0x000fea0003800000 */
[--C-:B------:R-:W-:Y:S01]  /*5f50*/  IMAD.IADD R37, R75, 0x1, R72.reuse ;  /* 0x000000014b257824 */ /* 0x100fe200078e0248 */
[----:B------:R-:W-:Y:S01]  /*5f60*/  ISETP.NE.AND P0, PT, R56, 0x1, PT ;  /* 0x000000013800780c */ /* 0x000fe20003f05270 */
        /* <DEDUP_REMOVED lines=244> */
.L_x_657:
[----:B------:R-:W-:-:S04]  /*6eb0*/  LOP3.LUT R37, R74, 0xfffffff0, RZ, 0xc0, !PT ;  /* 0xfffffff04a257812 */ /* 0x000fc800078ec0ff */
[----:B------:R-:W-:-:S05]  /*6ec0*/  IADD3 R36, P0, R18, R37, RZ ;  /* 0x0000002512247210 */ /* 0x000fca0007f1e0ff */
[----:B------:R-:W-:-:S06]  /*6ed0*/  IMAD.X R37, RZ, RZ, R19, P0 ;  /* 0x000000ffff257224 */ /* 0x000fcc00000e0613 */
[----:B------:R-:W5:Y:S01]  /*6ee0*/  LDG.E.128 R36, desc[UR60][R36.64] ;  /* 0x0000003c24247981 */ /* 0x000f62000c1e1d00 */
        /* <DEDUP_REMOVED lines=27> */
.L_x_659:
[----:B------:R-:W-:Y:S02]  /*70a0*/  FSETP.GTU.FTZ.AND P0, PT, |R25|, +INF , PT ;  /* 0x7f8000001900780b */ /* 0x000fe40003f1c200 */
[----:B------:R-:W-:-:S04]  /*70b0*/  ISETP.LT.U32.AND P2, PT, R7, R73, PT ;  /* 0x000000490700720c */ /* 0x000fc80003f41070 */
[----:B------:R-:W-:-:S13]  /*70c0*/  ISETP.LT.OR.EX P0, PT, R5, RZ, !P0, P2 ;  /* 0x000000ff0500720c */ /* 0x000fda0004701720 */
.L_x_660:
[----:B------:R-:W-:Y:S05]  /*70d0*/  BSYNC B1 ;  /* 0x0000000000017941 */ /* 0x000fea0003800000 */
.L_x_658:
        /* <DEDUP_REMOVED lines=15> */
.L_x_662:
[----:B------:R-:W-:Y:S02]  /*71d0*/  FSETP.GTU.FTZ.AND P0, PT, |R26|, +INF , PT ;  /* 0x7f8000001a00780b */ /* 0x000fe40003f1c200 */
[----:B------:R-:W-:-:S04]  /*71e0*/  ISETP.LT.U32.AND P2, PT, R10, R73, PT ;  /* 0x000000490a00720c */ /* 0x000fc80003f41070 */
[----:B------:R-:W-:-:S13]  /*71f0*/  ISETP.LT.OR.EX P0, PT, R8, RZ, !P0, P2 ;  /* 0x000000ff0800720c */ /* 0x000fda0004701720 */
.L_x_663:
[----:B------:R-:W-:Y:S05]  /*7200*/  BSYNC B1 ;  /* 0x0000000000017941 */ /* 0x000fea0003800000 */
.L_x_661:
        /* <DEDUP_REMOVED lines=15> */
.L_x_665:
[----:B------:R-:W-:Y:S02]  /*7300*/  FSETP.GTU.FTZ.AND P0, PT, |R27|, +INF , PT ;  /* 0x7f8000001b00780b */ /* 0x000fe40003f1c200 */
[----:B------:R-:W-:-:S04]  /*7310*/  ISETP.LT.U32.AND P2, PT, R13, R73, PT ;  /* 0x000000490d00720c */ /* 0x000fc80003f41070 */
[----:B------:R-:W-:-:S13]  /*7320*/  ISETP.LT.OR.EX P0, PT, R11, RZ, !P0, P2 ;  /* 0x000000ff0b00720c */ /* 0x000fda0004701720 */
.L_x_666:
[----:B------:R-:W-:Y:S05]  /*7330*/  BSYNC B1 ;  /* 0x0000000000017941 */ /* 0x000fea0003800000 */
.L_x_664:
        /* <DEDUP_REMOVED lines=15> */
.L_x_668:
[----:B------:R-:W-:Y:S02]  /*7430*/  FSETP.GTU.FTZ.AND P0, PT, |R28|, +INF , PT ;  /* 0x7f8000001c00780b */ /* 0x000fe40003f1c200 */
[----:B------:R-:W-:-:S04]  /*7440*/  ISETP.LT.U32.AND P2, PT, R23, R75, PT ;  /* 0x0000004b1700720c */ /* 0x000fc80003f41070 */
[----:B------:R-:W-:-:S13]  /*7450*/  ISETP.LT.OR.EX P0, PT, R21, RZ, !P0, P2 ;  /* 0x000000ff1500720c */ /* 0x000fda0004701720 */
.L_x_669:
[----:B------:R-:W-:Y:S05]  /*7460*/  BSYNC B1 ;  /* 0x0000000000017941 */ /* 0x000fea0003800000 */
.L_x_667:
        /* <DEDUP_REMOVED lines=15> */
.L_x_671:
[----:B------:R-:W-:Y:S02]  /*7560*/  FSETP.GTU.FTZ.AND P0, PT, |R29|, +INF , PT ;  /* 0x7f8000001d00780b */ /* 0x000fe40003f1c200 */
[----:B------:R-:W-:-:S04]  /*7570*/  ISETP.LT.U32.AND P2, PT, R22, R75, PT ;  /* 0x0000004b1600720c */ /* 0x000fc80003f41070 */
[----:B------:R-:W-:-:S13]  /*7580*/  ISETP.LT.OR.EX P0, PT, R20, RZ, !P0, P2 ;  /* 0x000000ff1400720c */ /* 0x000fda0004701720 */
.L_x_672:
[----:B------:R-:W-:Y:S05]  /*7590*/  BSYNC B1 ;  /* 0x0000000000017941 */ /* 0x000fea0003800000 */
.L_x_670:
[----:B------:R-:W-:Y:S01]  /*75a0*/  FSETP.GTU.FTZ.AND P2, PT, |R41|, +INF , PT ;  /* 0x7f8000002900780b */ /* 0x000fe20003f5c200 */
[----:B------:R-:W-:Y:S01]  /*75b0*/  BSSY B1, `(.L_x_673) ;  /* 0x0000011000017945 */ /* 0x000fe20003800000 */
[----:B------:R-:W-:Y:S02]  /*75c0*/  FSEL R14, R14, R29, P0 ;  /* 0x0000001d0e0e7208 */ /* 0x000fe40000000000 */
[----:B------:R-:W-:Y:S02]  /*75d0*/  SEL R22, R22, R75, P0 ;  /* 0x0000004b16167207 */ /* 0x000fe40000000000 */
[----:B------:R-:W-:-:S07]  /*75e0*/  SEL R20, R20, RZ, P0 ;  /* 0x000000ff14147207 */ /* 0x000fce0000000000 */
[----:B------:R-:W-:Y:S05]  /*75f0*/  @P2 BRA `(.L_x_674) ;  /* 0x0000000000242947 */ /* 0x000fea0003800000 */
[-C--:B------:R-:W-:Y:S02]  /*7600*/  FSETP.NEU.FTZ.AND P2, PT, R41, R30.reuse, PT ;  /* 0x0000001e2900720b */ /* 0x080fe40003f5d000 */
        /* <DEDUP_REMOVED lines=8> */
.L_x_674:
[----:B------:R-:W-:Y:S02]  /*7690*/  FSETP.GTU.FTZ.AND P0, PT, |R30|, +INF , PT ;  /* 0x7f8000001e00780b */ /* 0x000fe40003f1c200 */
[----:B------:R-:W-:-:S04]  /*76a0*/  ISETP.LT.U32.AND P2, PT, R45, R75, PT ;  /* 0x0000004b2d00720c */ /* 0x000fc80003f41070 */
[----:B------:R-:W-:-:S13]  /*76b0*/  ISETP.LT.OR.EX P0, PT, R43, RZ, !P0, P2 ;  /* 0x000000ff2b00720c */ /* 0x000fda0004701720 */
.L_x_675:
[----:B------:R-:W-:Y:S05]  /*76c0*/  BSYNC B1 ;  /* 0x0000000000017941 */ /* 0x000fea0003800000 */
.L_x_673:
        /* <DEDUP_REMOVED lines=15> */
.L_x_677:
[----:B------:R-:W-:Y:S02]  /*77c0*/  FSETP.GTU.FTZ.AND P0, PT, |R31|, +INF , PT ;  /* 0x7f8000001f00780b */ /* 0x000fe40003f1c200 */
[----:B------:R-:W-:-:S04]  /*77d0*/  ISETP.LT.U32.AND P2, PT, R44, R75, PT ;  /* 0x0000004b2c00720c */ /* 0x000fc80003f41070 */
[----:B------:R-:W-:-:S13]  /*77e0*/  ISETP.LT.OR.EX P0, PT, R42, RZ, !P0, P2 ;  /* 0x000000ff2a00720c */ /* 0x000fda0004701720 */
.L_x_678:
[----:B------:R-:W-:Y:S05]  /*77f0*/  BSYNC B1 ;  /* 0x0000000000017941 */ /* 0x000fea0003800000 */
.L_x_676:
[----:B------:R-:W-:Y:S01]  /*7800*/  FSETP.GTU.FTZ.AND P2, PT, |R47|, +INF , PT ;  /* 0x7f8000002f00780b */ /* 0x000fe20003f5c200 */
[----:B------:R-:W-:Y:S01]  /*7810*/  BSSY B1, `(.L_x_679) ;  /* 0x0000012000017945 */ /* 0x000fe20003800000 */
[----:B------:R-:W-:Y:S01]  /*7820*/  SEL R44, R44, R75, P0 ;  /* 0x0000004b2c2c7207 */ /* 0x000fe20000000000 */
[----:B------:R-:W-:Y:S01]  /*7830*/  IMAD.IADD R75, R75, 0x1, R72 ;  /* 0x000000014b4b7824 */ /* 0x000fe200078e0248 */
        /* <DEDUP_REMOVED lines=12> */
.L_x_680:
[----:B------:R-:W-:Y:S02]  /*7900*/  FSETP.GTU.FTZ.AND P0, PT, |R32|, +INF , PT ;  /* 0x7f8000002000780b */ /* 0x000fe40003f1c200 */
[----:B------:R-:W-:-:S04]  /*7910*/  ISETP.LT.U32.AND P2, PT, R48, R75, PT ;  /* 0x0000004b3000720c */ /* 0x000fc80003f41070 */
[----:B------:R-:W-:-:S13]  /*7920*/  ISETP.LT.OR.EX P0, PT, R46, RZ, !P0, P2 ;  /* 0x000000ff2e00720c */ /* 0x000fda0004701720 */
.L_x_681:
[----:B------:R-:W-:Y:S05]  /*7930*/  BSYNC B1 ;  /* 0x0000000000017941 */ /* 0x000fea0003800000 */
.L_x_679:
        /* <DEDUP_REMOVED lines=15> */
.L_x_683:
[----:B------:R-:W-:Y:S02]  /*7a30*/  FSETP.GTU.FTZ.AND P0, PT, |R33|, +INF , PT ;  /* 0x7f8000002100780b */ /* 0x000fe40003f1c200 */
[----:B------:R-:W-:-:S04]  /*7a40*/  ISETP.LT.U32.AND P2, PT, R51, R75, PT ;  /* 0x0000004b3300720c */ /* 0x000fc80003f41070 */
[----:B------:R-:W-:-:S13]  /*7a50*/  ISETP.LT.OR.EX P0, PT, R49, RZ, !P0, P2 ;  /* 0x000000ff3100720c */ /* 0x000fda0004701720 */
.L_x_684:
[----:B------:R-:W-:Y:S05]  /*7a60*/  BSYNC B1 ;  /* 0x0000000000017941 */ /* 0x000fea0003800000 */
.L_x_682:
        /* <DEDUP_REMOVED lines=15> */
.L_x_686:
[----:B------:R-:W-:Y:S02]  /*7b60*/  FSETP.GTU.FTZ.AND P0, PT, |R34|, +INF , PT ;  /* 0x7f8000002200780b */ /* 0x000fe40003f1c200 */
[----:B------:R-:W-:-:S04]  /*7b70*/  ISETP.LT.U32.AND P2, PT, R54, R75, PT ;  /* 0x0000004b3600720c */ /* 0x000fc80003f41070 */
[----:B------:R-:W-:-:S13]  /*7b80*/  ISETP.LT.OR.EX P0, PT, R52, RZ, !P0, P2 ;  /* 0x000000ff3400720c */ /* 0x000fda0004701720 */
.L_x_687:
[----:B------:R-:W-:Y:S05]  /*7b90*/  BSYNC B1 ;  /* 0x0000000000017941 */ /* 0x000fea0003800000 */
.L_x_685:
        /* <DEDUP_REMOVED lines=15> */
.L_x_689:
[----:B------:R-:W-:Y:S02]  /*7c90*/  FSETP.GTU.FTZ.AND P0, PT, |R35|, +INF , PT ;  /* 0x7f8000002300780b */ /* 0x000fe40003f1c200 */
[----:B------:R-:W-:-:S04]  /*7ca0*/  ISETP.LT.U32.AND P2, PT, R59, R75, PT ;  /* 0x0000004b3b00720c */ /* 0x000fc80003f41070 */
[----:B------:R-:W-:-:S13]  /*7cb0*/  ISETP.LT.OR.EX P0, PT, R55, RZ, !P0, P2 ;  /* 0x000000ff3700720c */ /* 0x000fda0004701720 */
.L_x_690:
[----:B------:R-:W-:Y:S05]  /*7cc0*/  BSYNC B1 ;  /* 0x0000000000017941 */ /* 0x000fea0003800000 */
.L_x_688:
        /* <DEDUP_REMOVED lines=16> */
.L_x_692:
[----:B------:R-:W-:Y:S02]  /*7dd0*/  FSETP.GTU.FTZ.AND P0, PT, |R36|, +INF , PT ;  /* 0x7f8000002400780b */ /* 0x000fe40003f1c200 */
[----:B------:R-:W-:-:S04]  /*7de0*/  ISETP.LT.U32.AND P2, PT, R64, R77, PT ;  /* 0x0000004d4000720c */ /* 0x000fc80003f41070 */
[----:B------:R-:W-:-:S13]  /*7df0*/  ISETP.LT.OR.EX P0, PT, R63, RZ, !P0, P2 ;  /* 0x000000ff3f00720c */ /* 0x000fda0004701720 */
.L_x_693:
[----:B------:R-:W-:Y:S05]  /*7e00*/  BSYNC B1 ;  /* 0x0000000000017941 */ /* 0x000fea0003800000 */
.L_x_691:
        /* <DEDUP_REMOVED lines=15> */
.L_x_695:
[----:B------:R-:W-:Y:S02]  /*7f00*/  FSETP.GTU.FTZ.AND P0, PT, |R37|, +INF , PT ;  /* 0x7f8000002500780b */ /* 0x000fe40003f1c200 */
[----:B------:R-:W-:-:S04]  /*7f10*/  ISETP.LT.U32.AND P2, PT, R67, R77, PT ;  /* 0x0000004d4300720c */ /* 0x000fc80003f41070 */
[----:B------:R-:W-:-:S13]  /*7f20*/  ISETP.LT.OR.EX P0, PT, R65, RZ, !P0, P2 ;  /* 0x000000ff4100720c */ /* 0x000fda0004701720 */
.L_x_696:
[----:B------:R-:W-:Y:S05]  /*7f30*/  BSYNC B1 ;  /* 0x0000000000017941 */ /* 0x000fea0003800000 */
.L_x_694:
        /* <DEDUP_REMOVED lines=15> */
.L_x_698:
[----:B------:R-:W-:Y:S02]  /*8030*/  FSETP.GTU.FTZ.AND P0, PT, |R38|, +INF , PT ;  /* 0x7f8000002600780b */ /* 0x000fe40003f1c200 */
[----:B------:R-:W-:-:S04]  /*8040*/  ISETP.LT.U32.AND P2, PT, R70, R77, PT ;  /* 0x0000004d4600720c */ /* 0x000fc80003f41070 */
[----:B------:R-:W-:-:S13]  /*8050*/  ISETP.LT.OR.EX P0, PT, R69, RZ, !P0, P2 ;  /* 0x000000ff4500720c */ /* 0x000fda0004701720 */
.L_x_699:
[----:B------:R-:W-:Y:S05]  /*8060*/  BSYNC B1 ;  /* 0x0000000000017941 */ /* 0x000fea0003800000 */
.L_x_697:
        /* <DEDUP_REMOVED lines=15> */
.L_x_701:
[----:B------:R-:W-:Y:S02]  /*8160*/  FSETP.GTU.FTZ.AND P0, PT, |R39|, +INF , PT ;  /* 0x7f8000002700780b */ /* 0x000fe40003f1c200 */
[----:B------:R-:W-:-:S04]  /*8170*/  ISETP.LT.U32.AND P2, PT, R62, R77, PT ;  /* 0x0000004d3e00720c */ /* 0x000fc80003f41070 */
[----:B------:R-:W-:-:S13]  /*8180*/  ISETP.LT.OR.EX P0, PT, R60, RZ, !P0, P2 ;  /* 0x000000ff3c00720c */ /* 0x000fda0004701720 */
.L_x_702:
[----:B------:R-:W-:Y:S05]  /*8190*/  BSYNC B1 ;  /* 0x0000000000017941 */ /* 0x000fea0003800000 */
.L_x_700:
        /* <DEDUP_REMOVED lines=9> */
.L_x_653:
[----:B------:R-:W-:Y:S05]  /*8230*/  BSYNC B0 ;  /* 0x0000000000007941 */ /* 0x000fea0003800000 */
.L_x_652:
        /* <DEDUP_REMOVED lines=280> */
.L_x_706:
[----:B------:R-:W-:-:S04]  /*93c0*/  LOP3.LUT R25, R76, 0xfffffff0, RZ, 0xc0, !PT ;  /* 0xfffffff04c197812 */ /* 0x000fc800078ec0ff */
[----:B------:R-:W-:-:S05]  /*93d0*/  IADD3 R24, P2, R18, R25, RZ ;  /* 0x0000001912187210 */ /* 0x000fca0007f5e0ff */
[----:B------:R-:W-:-:S06]  /*93e0*/  IMAD.X R25, RZ, RZ, R19, P2 ;  /* 0x000000ffff197224 */ /* 0x000fcc00010e0613 */
[----:B------:R-:W5:Y:S01]  /*93f0*/  LDG.E.128 R24, desc[UR60][R24.64] ;  /* 0x0000003c18187981 */ /* 0x000f62000c1e1d00 */
        /* <DEDUP_REMOVED lines=277> */
.L_x_707:
        /* <DEDUP_REMOVED lines=281> */
.L_x_708:
        /* <DEDUP_REMOVED lines=281> */
.L_x_709:
[----:B------:R-:W-:-:S04]  /*c870*/  LOP3.LUT R37, R76, 0xfffffff0, RZ, 0xc0, !PT ;  /* 0xfffffff04c257812 */ /* 0x000fc800078ec0ff */
[----:B------:R-:W-:-:S05]  /*c880*/  IADD3 R36, P1, R18, R37, RZ ;  /* 0x0000002512247210 */ /* 0x000fca0007f3e0ff */
[----:B------:R-:W-:-:S06]  /*c890*/  IMAD.X R37, RZ, RZ, R19, P1 ;  /* 0x000000ffff257224 */ /* 0x000fcc00008e0613 */
[----:B------:R-:W5:Y:S02]  /*c8a0*/  LDG.E.128 R36, desc[UR60][R36.64] ;  /* 0x0000003c24247981 */ /* 0x000f64000c1e1d00 */
.L_x_705:
[----:B------:R-:W-:Y:S05]  /*c8b0*/  BSYNC B0 ;  /* 0x0000000000007941 */ /* 0x000fea0003800000 */
.L_x_704:
        /* <DEDUP_REMOVED lines=14> */
.L_x_713:
[----:B-----5:R-:W-:Y:S02]  /*c9a0*/  FSETP.GTU.FTZ.AND P0, PT, |R24|, +INF , PT ;  /* 0x7f8000001800780b */ /* 0x020fe40003f1c200 */
[----:B------:R-:W-:-:S04]  /*c9b0*/  ISETP.LT.U32.AND P1, PT, R4, R73, PT ;  /* 0x000000490400720c */ /* 0x000fc80003f21070 */
[----:B------:R-:W-:-:S13]  /*c9c0*/  ISETP.LT.OR.EX P0, PT, R0, RZ, !P0, P1 ;  /* 0x000000ff0000720c */ /* 0x000fda0004701710 */
.L_x_714:
[----:B------:R-:W-:Y:S05]  /*c9d0*/  BSYNC B1 ;  /* 0x0000000000017941 */ /* 0x000fea0003800000 */
.L_x_712:
        /* <DEDUP_REMOVED lines=15> */
.L_x_716:
[----:B------:R-:W-:Y:S02]  /*cad0*/  FSETP.GTU.FTZ.AND P0, PT, |R25|, +INF , PT ;  /* 0x7f8000001900780b */ /* 0x000fe40003f1c200 */
[----:B------:R-:W-:-:S04]  /*cae0*/  ISETP.LT.U32.AND P1, PT, R7, R73, PT ;  /* 0x000000490700720c */ /* 0x000fc80003f21070 */
[----:B------:R-:W-:-:S13]  /*caf0*/  ISETP.LT.OR.EX P0, PT, R5, RZ, !P0, P1 ;  /* 0x000000ff0500720c */ /* 0x000fda0004701710 */
.L_x_717:
[----:B------:R-:W-:Y:S05]  /*cb00*/  BSYNC B1 ;  /* 0x0000000000017941 */ /* 0x000fea0003800000 */
.L_x_715:
        /* <DEDUP_REMOVED lines=15> */
.L_x_719:
[----:B------:R-:W-:Y:S02]  /*cc00*/  FSETP.GTU.FTZ.AND P0, PT, |R26|, +INF , PT ;  /* 0x7f8000001a00780b */ /* 0x000fe40003f1c200 */
[----:B------:R-:W-:-:S04]  /*cc10*/  ISETP.LT.U32.AND P1, PT, R10, R73, PT ;  /* 0x000000490a00720c */ /* 0x000fc80003f21070 */
[----:B------:R-:W-:-:S13]  /*cc20*/  ISETP.LT.OR.EX P0, PT, R8, RZ, !P0, P1 ;  /* 0x000000ff0800720c */ /* 0x000fda0004701710 */
.L_x_720:
[----:B------:R-:W-:Y:S05]  /*cc30*/  BSYNC B1 ;  /* 0x0000000000017941 */ /* 0x000fea0003800000 */
.L_x_718:
        /* <DEDUP_REMOVED lines=15> */
.L_x_722:
[----:B------:R-:W-:Y:S02]  /*cd30*/  FSETP.GTU.FTZ.AND P0, PT, |R27|, +INF , PT ;  /* 0x7f8000001b00780b */ /* 0x000fe40003f1c200 */
[----:B------:R-:W-:-:S04]  /*cd40*/  ISETP.LT.U32.AND P1, PT, R13, R73, PT ;  /* 0x000000490d00720c */ /* 0x000fc80003f21070 */
[----:B------:R-:W-:-:S13]  /*cd50*/  ISETP.LT.OR.EX P0, PT, R11, RZ, !P0, P1 ;  /* 0x000000ff0b00720c */ /* 0x000fda0004701710 */
.L_x_723:
[----:B------:R-:W-:Y:S05]  /*cd60*/  BSYNC B1 ;  /* 0x0000000000017941 */ /* 0x000fea0003800000 */
.L_x_721:
        /* <DEDUP_REMOVED lines=18> */
.L_x_725:
[----:B------:R-:W-:Y:S02]  /*ce90*/  FSETP.GTU.FTZ.AND P0, PT, |R28|, +INF , PT ;  /* 0x7f8000001c00780b */ /* 0x000fe40003f1c200 */
[----:B------:R-:W-:-:S04]  /*cea0*/  ISETP.LT.U32.AND P1, PT, R23, R25, PT ;  /* 0x000000191700720c */ /* 0x000fc80003f21070 */
[----:B------:R-:W-:-:S13]  /*ceb0*/  ISETP.LT.OR.EX P0, PT, R21, RZ, !P0, P1 ;  /* 0x000000ff1500720c */ /* 0x000fda0004701710 */
.L_x_726:
[----:B------:R-:W-:Y:S05]  /*cec0*/  BSYNC B1 ;  /* 0x0000000000017941 */ /* 0x000fea0003800000 */
.L_x_724:
        /* <DEDUP_REMOVED lines=15> */
.L_x_728:
[----:B------:R-:W-:Y:S02]  /*cfc0*/  FSETP.GTU.FTZ.AND P0, PT, |R29|, +INF , PT ;  /* 0x7f8000001d00780b */ /* 0x000fe40003f1c200 */
[----:B------:R-:W-:-:S04]  /*cfd0*/  ISETP.LT.U32.AND P1, PT, R22, R25, PT ;  /* 0x000000191600720c */ /* 0x000fc80003f21070 */
[----:B------:R-:W-:-:S13]  /*cfe0*/  ISETP.LT.OR.EX P0, PT, R20, RZ, !P0, P1 ;  /* 0x000000ff1400720c */ /* 0x000fda0004701710 */
.L_x_729:
[----:B------:R-:W-:Y:S05]  /*cff0*/  BSYNC B1 ;  /* 0x0000000000017941 */ /* 0x000fea0003800000 */
.L_x_727:
        /* <DEDUP_REMOVED lines=15> */
.L_x_731:
[----:B------:R-:W-:Y:S02]  /*d0f0*/  FSETP.GTU.FTZ.AND P0, PT, |R30|, +INF , PT ;  /* 0x7f8000001e00780b */ /* 0x000fe40003f1c200 */
[----:B------:R-:W-:-:S04]  /*d100*/  ISETP.LT.U32.AND P1, PT, R45, R25, PT ;  /* 0x000000192d00720c */ /* 0x000fc80003f21070 */
[----:B------:R-:W-:-:S13]  /*d110*/  ISETP.LT.OR.EX P0, PT, R43, RZ, !P0, P1 ;  /* 0x000000ff2b00720c */ /* 0x000fda0004701710 */
.L_x_732:
[----:B------:R-:W-:Y:S05]  /*d120*/  BSYNC B1 ;  /* 0x0000000000017941 */ /* 0x000fea0003800000 */
.L_x_730:
        /* <DEDUP_REMOVED lines=15> */
.L_x_734:
[----:B------:R-:W-:Y:S02]  /*d220*/  FSETP.GTU.FTZ.AND P0, PT, |R31|, +INF , PT ;  /* 0x7f8000001f00780b */ /* 0x000fe40003f1c200 */
[----:B------:R-:W-:-:S04]  /*d230*/  ISETP.LT.U32.AND P1, PT, R44, R25, PT ;  /* 0x000000192c00720c */ /* 0x000fc80003f21070 */
[----:B------:R-:W-:-:S13]  /*d240*/  ISETP.LT.OR.EX P0, PT, R42, RZ, !P0, P1 ;  /* 0x000000ff2a00720c */ /* 0x000fda0004701710 */
.L_x_735:
[----:B------:R-:W-:Y:S05]  /*d250*/  BSYNC B1 ;  /* 0x0000000000017941 */ /* 0x000fea0003800000 */
.L_x_733:
        /* <DEDUP_REMOVED lines=18> */
.L_x_737:
[----:B------:R-:W-:Y:S02]  /*d380*/  FSETP.GTU.FTZ.AND P0, PT, |R32|, +INF , PT ;  /* 0x7f8000002000780b */ /* 0x000fe40003f1c200 */
[----:B------:R-:W-:-:S04]  /*d390*/  ISETP.LT.U32.AND P1, PT, R48, R19, PT ;  /* 0x000000133000720c */ /* 0x000fc80003f21070 */
[----:B------:R-:W-:-:S13]  /*d3a0*/  ISETP.LT.OR.EX P0, PT, R46, RZ, !P0, P1 ;  /* 0x000000ff2e00720c */ /* 0x000fda0004701710 */
.L_x_738:
[----:B------:R-:W-:Y:S05]  /*d3b0*/  BSYNC B1 ;  /* 0x0000000000017941 */ /* 0x000fea0003800000 */
.L_x_736:
        /* <DEDUP_REMOVED lines=15> */
.L_x_740:
[----:B------:R-:W-:Y:S02]  /*d4b0*/  FSETP.GTU.FTZ.AND P0, PT, |R33|, +INF , PT ;  /* 0x7f8000002100780b */ /* 0x000fe40003f1c200 */
[----:B------:R-:W-:-:S04]  /*d4c0*/  ISETP.LT.U32.AND P1, PT, R51, R19, PT ;  /* 0x000000133300720c */ /* 0x000fc80003f21070 */
[----:B------:R-:W-:-:S13]  /*d4d0*/  ISETP.LT.OR.EX P0, PT, R49, RZ, !P0, P1 ;  /* 0x000000ff3100720c */ /* 0x000fda0004701710 */
.L_x_741:
[----:B------:R-:W-:Y:S05]  /*d4e0*/  BSYNC B1 ;  /* 0x0000000000017941 */ /* 0x000fea0003800000 */
.L_x_739:
        /* <DEDUP_REMOVED lines=15> */
.L_x_743:
[----:B------:R-:W-:Y:S02]  /*d5e0*/  FSETP.GTU.FTZ.AND P0, PT, |R34|, +INF , PT ;  /* 0x7f8000002200780b */ /* 0x000fe40003f1c200 */
[----:B------:R-:W-:-:S04]  /*d5f0*/  ISETP.LT.U32.AND P1, PT, R54, R19, PT ;  /* 0x000000133600720c */ /* 0x000fc80003f21070 */
[----:B------:R-:W-:-:S13]  /*d600*/  ISETP.LT.OR.EX P0, PT, R52, RZ, !P0, P1 ;  /* 0x000000ff3400720c */ /* 0x000fda0004701710 */
.L_x_744:
[----:B------:R-:W-:Y:S05]  /*d610*/  BSYNC B1 ;  /* 0x0000000000017941 */ /* 0x000fea0003800000 */
.L_x_742:
        /* <DEDUP_REMOVED lines=15> */
.L_x_746:
[----:B------:R-:W-:Y:S02]  /*d710*/  FSETP.GTU.FTZ.AND P0, PT, |R35|, +INF , PT ;  /* 0x7f8000002300780b */ /* 0x000fe40003f1c200 */
[----:B------:R-:W-:-:S04]  /*d720*/  ISETP.LT.U32.AND P1, PT, R59, R19, PT ;  /* 0x000000133b00720c */ /* 0x000fc80003f21070 */
[----:B------:R-:W-:-:S13]  /*d730*/  ISETP.LT.OR.EX P0, PT, R55, RZ, !P0, P1 ;  /* 0x000000ff3700720c */ /* 0x000fda0004701710 */
.L_x_747:
[----:B------:R-:W-:Y:S05]  /*d740*/  BSYNC B1 ;  /* 0x0000000000017941 */ /* 0x000fea0003800000 */
.L_x_745:
        /* <DEDUP_REMOVED lines=18> */
.L_x_749:
[----:B------:R-:W-:Y:S02]  /*d870*/  FSETP.GTU.FTZ.AND P0, PT, |R36|, +INF , PT ;  /* 0x7f8000002400780b */ /* 0x000fe40003f1c200 */
[----:B------:R-:W-:-:S04]  /*d880*/  ISETP.LT.U32.AND P1, PT, R64, R25, PT ;  /* 0x000000194000720c */ /* 0x000fc80003f21070 */
[----:B------:R-:W-:-:S13]  /*d890*/  ISETP.LT.OR.EX P0, PT, R63, RZ, !P0, P1 ;  /* 0x000000ff3f00720c */ /* 0x000fda0004701710 */
.L_x_750:
[----:B------:R-:W-:Y:S05]  /*d8a0*/  BSYNC B1 ;  /* 0x0000000000017941 */ /* 0x000fea0003800000 */
.L_x_748:
        /* <DEDUP_REMOVED lines=15> */
.L_x_752:
[----:B------:R-:W-:Y:S02]  /*d9a0*/  FSETP.GTU.FTZ.AND P0, PT, |R37|, +INF , PT ;  /* 0x7f8000002500780b */ /* 0x000fe40003f1c200 */
[----:B------:R-:W-:-:S04]  /*d9b0*/  ISETP.LT.U32.AND P1, PT, R67, R25, PT ;  /* 0x000000194300720c */ /* 0x000fc80003f21070 */
[----:B------:R-:W-:-:S13]  /*d9c0*/  ISETP.LT.OR.EX P0, PT, R65, RZ, !P0, P1 ;  /* 0x000000ff4100720c */ /* 0x000fda0004701710 */
.L_x_753:
[----:B------:R-:W-:Y:S05]  /*d9d0*/  BSYNC B1 ;  /* 0x0000000000017941 */ /* 0x000fea0003800000 */
.L_x_751:
        /* <DEDUP_REMOVED lines=15> */
.L_x_755:
[----:B------:R-:W-:Y:S02]  /*dad0*/  FSETP.GTU.FTZ.AND P0, PT, |R38|, +INF , PT ;  /* 0x7f8000002600780b */ /* 0x000fe40003f1c200 */
[----:B------:R-:W-:-:S04]  /*dae0*/  ISETP.LT.U32.AND P1, PT, R70, R25, PT ;  /* 0x000000194600720c */ /* 0x000fc80003f21070 */
[----:B------:R-:W-:-:S13]  /*daf0*/  ISETP.LT.OR.EX P0, PT, R69, RZ, !P0, P1 ;  /* 0x000000ff4500720c */ /* 0x000fda0004701710 */
.L_x_756:
[----:B------:R-:W-:Y:S05]  /*db00*/  BSYNC B1 ;  /* 0x0000000000017941 */ /* 0x000fea0003800000 */
.L_x_754:
        /* <DEDUP_REMOVED lines=15> */
.L_x_758:
[----:B------:R-:W-:Y:S02]  /*dc00*/  FSETP.GTU.FTZ.AND P0, PT, |R39|, +INF , PT ;  /* 0x7f8000002700780b */ /* 0x000fe40003f1c200 */
[----:B------:R-:W-:-:S04]  /*dc10*/  ISETP.LT.U32.AND P1, PT, R62, R25, PT ;  /* 0x000000193e00720c */ /* 0x000fc80003f21070 */
[----:B------:R-:W-:-:S13]  /*dc20*/  ISETP.LT.OR.EX P0, PT, R60, RZ, !P0, P1 ;  /* 0x000000ff3c00720c */ /* 0x000fda0004701710 */
.L_x_759:
[----:B------:R-:W-:Y:S05]  /*dc30*/  BSYNC B1 ;  /* 0x0000000000017941 */ /* 0x000fea0003800000 */
.L_x_757:
[----:B------:R-:W-:Y:S02]  /*dc40*/  FSEL R68, R68, R39, P0 ;  /* 0x0000002744447208 */ /* 0x000fe40000000000 */
[----:B------:R-:W-:Y:S02]  /*dc50*/  SEL R62, R62, R25, P0 ;  /* 0x000000193e3e7207 */ /* 0x000fe40000000000 */
[----:B------:R-:W-:-:S07]  /*dc60*/  SEL R60, R60, RZ, P0 ;  /* 0x000000ff3c3c7207 */ /* 0x000fce0000000000 */
.L_x_711:
[----:B------:R-:W-:Y:S05]  /*dc70*/  BSYNC B0 ;  /* 0x0000000000007941 */ /* 0x000fea0003800000 */
.L_x_710:
        /* <DEDUP_REMOVED lines=12> */
.L_x_761:
[----:B------:R-:W-:Y:S02]  /*dd40*/  FSETP.GTU.FTZ.AND P0, PT, |R15|, +INF , PT ;  /* 0x7f8000000f00780b */ /* 0x000fe40003f1c200 */
[----:B------:R-:W-:-:S04]  /*dd50*/  ISETP.LT.U32.AND P1, PT, R4, R23, PT ;  /* 0x000000170400720c */ /* 0x000fc80003f21070 */
[----:B------:R-:W-:-:S13]  /*dd60*/  ISETP.LT.OR.EX P0, PT, R0, R21, !P0, P1 ;  /* 0x000000150000720c */ /* 0x000fda0004701710 */
.L_x_762:
[----:B------:R-:W-:Y:S05]  /*dd70*/  BSYNC B0 ;  /* 0x0000000000007941 */ /* 0x000fea0003800000 */
.L_x_760:
        /* <DEDUP_REMOVED lines=15> */
.L_x_764:
[----:B------:R-:W-:Y:S02]  /*de70*/  FSETP.GTU.FTZ.AND P0, PT, |R14|, +INF , PT ;  /* 0x7f8000000e00780b */ /* 0x000fe40003f1c200 */
[----:B------:R-:W-:-:S04]  /*de80*/  ISETP.LT.U32.AND P1, PT, R7, R22, PT ;  /* 0x000000160700720c */ /* 0x000fc80003f21070 */
[----:B------:R-:W-:-:S13]  /*de90*/  ISETP.LT.OR.EX P0, PT, R5, R20, !P0, P1 ;  /* 0x000000140500720c */ /* 0x000fda0004701710 */
.L_x_765:
[----:B------:R-:W-:Y:S05]  /*dea0*/  BSYNC B0 ;  /* 0x0000000000007941 */ /* 0x000fea0003800000 */
.L_x_763:
        /* <DEDUP_REMOVED lines=15> */
.L_x_767:
[----:B------:R-:W-:Y:S02]  /*dfa0*/  FSETP.GTU.FTZ.AND P0, PT, |R41|, +INF , PT ;  /* 0x7f8000002900780b */ /* 0x000fe40003f1c200 */
[----:B------:R-:W-:-:S04]  /*dfb0*/  ISETP.LT.U32.AND P1, PT, R10, R45, PT ;  /* 0x0000002d0a00720c */ /* 0x000fc80003f21070 */
[----:B------:R-:W-:-:S13]  /*dfc0*/  ISETP.LT.OR.EX P0, PT, R8, R43, !P0, P1 ;  /* 0x0000002b0800720c */ /* 0x000fda0004701710 */
.L_x_768:
[----:B------:R-:W-:Y:S05]  /*dfd0*/  BSYNC B0 ;  /* 0x0000000000007941 */ /* 0x000fea0003800000 */
.L_x_766:
        /* <DEDUP_REMOVED lines=15> */
.L_x_770:
[----:B------:R-:W-:Y:S02]  /*e0d0*/  FSETP.GTU.FTZ.AND P0, PT, |R40|, +INF , PT ;  /* 0x7f8000002800780b */ /* 0x000fe40003f1c200 */
[----:B------:R-:W-:-:S04]  /*e0e0*/  ISETP.LT.U32.AND P1, PT, R13, R44, PT ;  /* 0x0000002c0d00720c */ /* 0x000fc80003f21070 */
[----:B------:R-:W-:-:S13]  /*e0f0*/  ISETP.LT.OR.EX P0, PT, R11, R42, !P0, P1 ;  /* 0x0000002a0b00720c */ /* 0x000fda0004701710 */
.L_x_771:
[----:B------:R-:W-:Y:S05]  /*e100*/  BSYNC B0 ;  /* 0x0000000000007941 */ /* 0x000fea0003800000 */
.L_x_769:
        /* <DEDUP_REMOVED lines=15> */
.L_x_773:
[----:B------:R-:W-:Y:S02]  /*e200*/  FSETP.GTU.FTZ.AND P0, PT, |R47|, +INF , PT ;  /* 0x7f8000002f00780b */ /* 0x000fe40003f1c200 */
[----:B------:R-:W-:-:S04]  /*e210*/  ISETP.LT.U32.AND P1, PT, R23, R48, PT ;  /* 0x000000301700720c */ /* 0x000fc80003f21070 */
[----:B------:R-:W-:-:S13]  /*e220*/  ISETP.LT.OR.EX P0, PT, R21, R46, !P0, P1 ;  /* 0x0000002e1500720c */ /* 0x000fda0004701710 */
.L_x_774:
[----:B------:R-:W-:Y:S05]  /*e230*/  BSYNC B0 ;  /* 0x0000000000007941 */ /* 0x000fea0003800000 */
.L_x_772:
        /* <DEDUP_REMOVED lines=15> */
.L_x_776:
[----:B------:R-:W-:Y:S02]  /*e330*/  FSETP.GTU.FTZ.AND P0, PT, |R50|, +INF , PT ;  /* 0x7f8000003200780b */ /* 0x000fe40003f1c200 */
[----:B------:R-:W-:-:S04]  /*e340*/  ISETP.LT.U32.AND P1, PT, R22, R51, PT ;  /* 0x000000331600720c */ /* 0x000fc80003f21070 */
[----:B------:R-:W-:-:S13]  /*e350*/  ISETP.LT.OR.EX P0, PT, R20, R49, !P0, P1 ;  /* 0x000000311400720c */ /* 0x000fda0004701710 */
.L_x_777:
[----:B------:R-:W-:Y:S05]  /*e360*/  BSYNC B0 ;  /* 0x0000000000007941 */ /* 0x000fea0003800000 */
.L_x_775:
        /* <DEDUP_REMOVED lines=15> */
.L_x_779:
[----:B------:R-:W-:Y:S02]  /*e460*/  FSETP.GTU.FTZ.AND P0, PT, |R53|, +INF , PT ;  /* 0x7f8000003500780b */ /* 0x000fe40003f1c200 */
[----:B------:R-:W-:-:S04]  /*e470*/  ISETP.LT.U32.AND P1, PT, R45, R54, PT ;  /* 0x000000362d00720c */ /* 0x000fc80003f21070 */
[----:B------:R-:W-:-:S13]  /*e480*/  ISETP.LT.OR.EX P0, PT, R43, R52, !P0, P1 ;  /* 0x000000342b00720c */ /* 0x000fda0004701710 */
.L_x_780:
[----:B------:R-:W-:Y:S05]  /*e490*/  BSYNC B0 ;  /* 0x0000000000007941 */ /* 0x000fea0003800000 */
.L_x_778:
        /* <DEDUP_REMOVED lines=15> */
.L_x_782:
[----:B------:R-:W-:Y:S02]  /*e590*/  FSETP.GTU.FTZ.AND P0, PT, |R58|, +INF , PT ;  /* 0x7f8000003a00780b */ /* 0x000fe40003f1c200 */
[----:B------:R-:W-:-:S04]  /*e5a0*/  ISETP.LT.U32.AND P1, PT, R44, R59, PT ;  /* 0x0000003b2c00720c */ /* 0x000fc80003f21070 */
[----:B------:R-:W-:-:S13]  /*e5b0*/  ISETP.LT.OR.EX P0, PT, R42, R55, !P0, P1 ;  /* 0x000000372a00720c */ /* 0x000fda0004701710 */
.L_x_783:
[----:B------:R-:W-:Y:S05]  /*e5c0*/  BSYNC B0 ;  /* 0x0000000000007941 */ /* 0x000fea0003800000 */
.L_x_781:
[----:B------:R-:W-:Y:S01]  /*e5d0*/  FSETP.GTU.FTZ.AND P1, PT, |R4|, +INF , PT ;  /* 0x7f8000000400780b */ /* 0x000fe20003f3c200 */
[----:B------:R-:W-:Y:S01]  /*e5e0*/  BSSY B0, `(.L_x_784) ;  /* 0x0000011000007945 */ /* 0x000fe20003800000 */
[----:B------:R-:W-:Y:S02]  /*e5f0*/  SEL R59, R44, R59, P0 ;  /* 0x0000003b2c3b7207 */ /* 0x000fe40000000000 */
[----:B-----5:R-:W-:Y:S02]  /*e600*/  SEL R25, R42, R55, P0 ;  /* 0x000000372a197207 */ /* 0x020fe40000000000 */
        /* <DEDUP_REMOVED lines=11> */
.L_x_785:
[----:B------:R-:W-:Y:S02]  /*e6c0*/  FSETP.GTU.FTZ.AND P0, PT, |R61|, +INF , PT ;  /* 0x7f8000003d00780b */ /* 0x000fe40003f1c200 */
[----:B------:R-:W-:-:S04]  /*e6d0*/  ISETP.LT.U32.AND P1, PT, R23, R64, PT ;  /* 0x000000401700720c */ /* 0x000fc80003f21070 */
[----:B------:R-:W-:-:S13]  /*e6e0*/  ISETP.LT.OR.EX P0, PT, R46, R63, !P0, P1 ;  /* 0x0000003f2e00720c */ /* 0x000fda0004701710 */
.L_x_786:
[----:B------:R-:W-:Y:S05]  /*e6f0*/  BSYNC B0 ;  /* 0x0000000000007941 */ /* 0x000fea0003800000 */
.L_x_784:
        /* <DEDUP_REMOVED lines=15> */
.L_x_788:
[----:B------:R-:W-:Y:S02]  /*e7f0*/  FSETP.GTU.FTZ.AND P0, PT, |R66|, +INF , PT ;  /* 0x7f8000004200780b */ /* 0x000fe40003f1c200 */
[----:B------:R-:W-:-:S04]  /*e800*/  ISETP.LT.U32.AND P1, PT, R22, R67, PT ;  /* 0x000000431600720c */ /* 0x000fc80003f21070 */
[----:B------:R-:W-:-:S13]  /*e810*/  ISETP.LT.OR.EX P0, PT, R20, R65, !P0, P1 ;  /* 0x000000411400720c */ /* 0x000fda0004701710 */
.L_x_789:
[----:B------:R-:W-:Y:S05]  /*e820*/  BSYNC B0 ;  /* 0x0000000000007941 */ /* 0x000fea0003800000 */
.L_x_787:
        /* <DEDUP_REMOVED lines=15> */
.L_x_791:
[----:B------:R-:W-:Y:S02]  /*e920*/  FSETP.GTU.FTZ.AND P0, PT, |R71|, +INF , PT ;  /* 0x7f8000004700780b */ /* 0x000fe40003f1c200 */
[----:B------:R-:W-:-:S04]  /*e930*/  ISETP.LT.U32.AND P1, PT, R45, R70, PT ;  /* 0x000000462d00720c */ /* 0x000fc80003f21070 */
[----:B------:R-:W-:-:S13]  /*e940*/  ISETP.LT.OR.EX P0, PT, R52, R69, !P0, P1 ;  /* 0x000000453400720c */ /* 0x000fda0004701710 */
.L_x_792:
[----:B------:R-:W-:Y:S05]  /*e950*/  BSYNC B0 ;  /* 0x0000000000007941 */ /* 0x000fea0003800000 */
.L_x_790:
        /* <DEDUP_REMOVED lines=15> */
.L_x_794:
[----:B------:R-:W-:Y:S02]  /*ea50*/  FSETP.GTU.FTZ.AND P0, PT, |R68|, +INF , PT ;  /* 0x7f8000004400780b */ /* 0x000fe40003f1c200 */
[----:B------:R-:W-:-:S04]  /*ea60*/  ISETP.LT.U32.AND P1, PT, R59, R62, PT ;  /* 0x0000003e3b00720c */ /* 0x000fc80003f21070 */
[----:B------:R-:W-:-:S13]  /*ea70*/  ISETP.LT.OR.EX P0, PT, R25, R60, !P0, P1 ;  /* 0x0000003c1900720c */ /* 0x000fda0004701710 */
.L_x_795:
[----:B------:R-:W-:Y:S05]  /*ea80*/  BSYNC B0 ;  /* 0x0000000000007941 */ /* 0x000fea0003800000 */
.L_x_793:
[----:B------:R-:W-:Y:S02]  /*ea90*/  SEL R24, R59, R62, P0 ;  /* 0x0000003e3b187207 */ /* 0x000fe40000000000 */
[----:B------:R-:W-:Y:S02]  /*eaa0*/  SEL R25, R25, R60, P0 ;  /* 0x0000003c19197207 */ /* 0x000fe40000000000 */
[----:B------:R-:W-:Y:S01]  /*eab0*/  FSEL R9, R9, R68, P0 ;  /* 0x0000004409097208 */ /* 0x000fe20000000000 */
[----:B------:R-:W-:Y:S06]  /*eac0*/  BRA `(.L_x_616) ;  /* 0x0000007800e87947 */ /* 0x000fec0003800000 */
.L_x_651:
        /* <DEDUP_REMOVED lines=59> */
[----:B------:R-:W-:Y:S02]  /*ee80*/  IMAD.MOV.U32 R76, RZ, RZ, R45 ;  /* 0x000000ffff4c7224 */ /* 0x000fe400078e002d */
        /* <DEDUP_REMOVED lines=13> */
[----:B------:R-:W-:Y:S02]  /*ef60*/  IMAD.MOV.U32 R59, RZ, RZ, R43 ;  /* 0x000000ffff3b7224 */ /* 0x000fe400078e002b */
        /* <DEDUP_REMOVED lines=13> */
[----:B0-----:R-:W-:-:S07]  /*f040*/  IMAD.MOV.U32 R61, RZ, RZ, R41 ;  /* 0x000000ffff3d7224 */ /* 0x001fce00078e0029 */
.L_x_843:
[----:B------:R-:W-:-:S05]  /*f050*/  IMAD R4, R78, R73, RZ ;  /* 0x000000494e047224 */ /* 0x000fca00078e02ff */
[----:B------:R-:W-:-:S05]  /*f060*/  SHF.R.U32.HI R5, RZ, 0x2, R4 ;  /* 0x00000002ff057819 */ /* 0x000fca0000011604 */
[----:B------:R-:W-:-:S06]  /*f070*/  IMAD.WIDE.U32 R4, R5, 0x10, R18 ;  /* 0x0000001005047825 */ /* 0x000fcc00078e0012 */
[----:B------:R-:W2:Y:S01]  /*f080*/  LDG.E.128 R4, desc[UR60][R4.64] ;  /* 0x0000003c04047981 */ /* 0x000ea2000c1e1d00 */
[----:B------:R-:W-:-:S04]  /*f090*/  IMAD.IADD R65, R73, 0x1, R72 ;  /* 0x0000000149417824 */ /* 0x000fc800078e0248 */
        /* <DEDUP_REMOVED lines=9> */
[----:B------:R-:W-:-:S04]  /*f130*/  IMAD.WIDE.U32 R12, R13, 0x10, R18 ;  /* 0x000000100d0c7825 */ /* 0x000fc800078e0012 */
[----:B------:R-:W-:Y:S02]  /*f140*/  IMAD.WIDE.U32 R20, R11, 0x10, R18 ;  /* 0x000000100b147825 */ /* 0x000fe400078e0012 */
[----:B------:R-:W5:Y:S04]  /*f150*/  LDG.E.128 R8, desc[UR60][R8.64] ;  /* 0x0000003c08087981 */ /* 0x000f68000c1e1d00 */
[----:B------:R-:W5:Y:S04]  /*f160*/  LDG.E.128 R12, desc[UR60][R12.64] ;  /* 0x0000003c0c0c7981 */ /* 0x000f68000c1e1d00 */
[----:B------:R-:W5:Y:S01]  /*f170*/  LDG.E.128 R20, desc[UR60][R20.64] ;  /* 0x0000003c14147981 */ /* 0x000f62000c1e1d00 */
[----:B------:R-:W-:Y:S01]  /*f180*/  FSETP.GTU.FTZ.AND P2, PT, |R61|, +INF , PT ;  /* 0x7f8000003d00780b */ /* 0x000fe20003f5c200 */
[----:B------:R-:W-:Y:S01]  /*f190*/  BSSY B1, `(.L_x_798) ;  /* 0x000001f000017945 */ /* 0x000fe20003800000 */
[----:B------:R-:W-:-:S11]  /*f1a0*/  PLOP3.LUT P0, PT, PT, PT, PT, 0x80, 0x0 ;  /* 0x000000000000781c */ /* 0x000fd60003f0f070 */
[CC--:B------:R-:W-:Y:S02]  /*f1b0*/  @P2 ISETP.LT.U32.AND P4, PT, R76.reuse, R73.reuse, PT ;  /* 0x000000494c00220c */ /* 0x0c0fe40003f81070 */
[CC--:B--2---:R-:W-:Y:S02]  /*f1c0*/  @!P2 FSETP.NEU.FTZ.AND P1, PT, R61.reuse, R4.reuse, PT ;  /* 0x000000043d00a20b */ /* 0x0c4fe40003f3d000 */
[----:B------:R-:W-:Y:S02]  /*f1d0*/  @!P2 FSETP.GEU.FTZ.AND P3, PT, R61, R4, PT ;  /* 0x000000043d00a20b */ /* 0x000fe40003f7e000 */
[----:B------:R-:W-:Y:S02]  /*f1e0*/  @!P2 PLOP3.LUT P0, PT, P1, PT, PT, 0x80, 0x0 ;  /* 0x000000000000a81c */ /* 0x000fe40000f0f070 */
[----:B------:R-:W-:Y:S02]  /*f1f0*/  @!P2 ISETP.GE.U32.AND P1, PT, R76, R73, PT ;  /* 0x000000494c00a20c */ /* 0x000fe40003f26070 */
[----:B------:R-:W-:-:S02]  /*f200*/  @!P2 SEL R74, RZ, 0xffffffff, P3 ;  /* 0xffffffffff4aa807 */ /* 0x000fc40001800000 */
[----:B------:R-:W-:Y:S02]  /*f210*/  @!P2 ISETP.GE.AND.EX P1, PT, R59, RZ, PT, P1 ;  /* 0x000000ff3b00a20c */ /* 0x000fe40003f26310 */
[----:B------:R-:W-:-:S05]  /*f220*/  @P2 FSETP.GTU.FTZ.AND P3, PT, |R4|, +INF , PT ;  /* 0x7f8000000400280b */ /* 0x000fca0003f7c200 */
[----:B------:R-:W-:Y:S02]  /*f230*/  @!P0 SEL R74, RZ, 0xffffffff, P1 ;  /* 0xffffffffff4a8807 */ /* 0x000fe40000800000 */
[----:B------:R-:W-:Y:S02]  /*f240*/  FSETP.GTU.FTZ.AND P1, PT, |R68|, +INF , PT ;  /* 0x7f8000004400780b */ /* 0x000fe40003f3c200 */
[----:B------:R-:W-:-:S04]  /*f250*/  @!P2 LOP3.LUT R74, R74, 0x1, RZ, 0xc0, !PT ;  /* 0x000000014a4aa812 */ /* 0x000fc800078ec0ff */
        /* <DEDUP_REMOVED lines=15> */
.L_x_799:
[----:B------:R-:W-:Y:S02]  /*f350*/  FSETP.GTU.FTZ.AND P0, PT, |R5|, +INF , PT ;  /* 0x7f8000000500780b */ /* 0x000fe40003f1c200 */
[----:B------:R-:W-:-:S04]  /*f360*/  ISETP.LT.U32.AND P1, PT, R62, R73, PT ;  /* 0x000000493e00720c */ /* 0x000fc80003f21070 */
[----:B------:R-:W-:-:S13]  /*f370*/  ISETP.LT.OR.EX P0, PT, R66, RZ, !P0, P1 ;  /* 0x000000ff4200720c */ /* 0x000fda0004701710 */
.L_x_800:
[----:B------:R-:W-:Y:S05]  /*f380*/  BSYNC B1 ;  /* 0x0000000000017941 */ /* 0x000fea0003800000 */
.L_x_798:
        /* <DEDUP_REMOVED lines=15> */
.L_x_802:
[----:B------:R-:W-:Y:S02]  /*f480*/  FSETP.GTU.FTZ.AND P0, PT, |R6|, +INF , PT ;  /* 0x7f8000000600780b */ /* 0x000fe40003f1c200 */
[----:B------:R-:W-:-:S04]  /*f490*/  ISETP.LT.U32.AND P1, PT, R60, R73, PT ;  /* 0x000000493c00720c */ /* 0x000fc80003f21070 */
[----:B------:R-:W-:-:S13]  /*f4a0*/  ISETP.LT.OR.EX P0, PT, R55, RZ, !P0, P1 ;  /* 0x000000ff3700720c */ /* 0x000fda0004701710 */
.L_x_803:
[----:B------:R-:W-:Y:S05]  /*f4b0*/  BSYNC B1 ;  /* 0x0000000000017941 */ /* 0x000fea0003800000 */
.L_x_801:
        /* <DEDUP_REMOVED lines=15> */
.L_x_805:
[----:B------:R-:W-:Y:S02]  /*f5b0*/  FSETP.GTU.FTZ.AND P0, PT, |R7|, +INF , PT ;  /* 0x7f8000000700780b */ /* 0x000fe40003f1c200 */
[----:B------:R-:W-:-:S04]  /*f5c0*/  ISETP.LT.U32.AND P1, PT, R54, R73, PT ;  /* 0x000000493600720c */ /* 0x000fc80003f21070 */
[----:B------:R-:W-:-:S13]  /*f5d0*/  ISETP.LT.OR.EX P0, PT, R56, RZ, !P0, P1 ;  /* 0x000000ff3800720c */ /* 0x000fda0004701710 */
.L_x_806:
[----:B------:R-:W-:Y:S05]  /*f5e0*/  BSYNC B1 ;  /* 0x0000000000017941 */ /* 0x000fea0003800000 */
.L_x_804:
        /* <DEDUP_REMOVED lines=15> */
.L_x_808:
[----:B-----5:R-:W-:Y:S02]  /*f6e0*/  FSETP.GTU.FTZ.AND P0, PT, |R8|, +INF , PT ;  /* 0x7f8000000800780b */ /* 0x020fe40003f1c200 */
[----:B------:R-:W-:-:S04]  /*f6f0*/  ISETP.LT.U32.AND P1, PT, R51, R65, PT ;  /* 0x000000413300720c */ /* 0x000fc80003f21070 */
[----:B------:R-:W-:-:S13]  /*f700*/  ISETP.LT.OR.EX P0, PT, R52, RZ, !P0, P1 ;  /* 0x000000ff3400720c */ /* 0x000fda0004701710 */
.L_x_809:
[----:B------:R-:W-:Y:S05]  /*f710*/  BSYNC B1 ;  /* 0x0000000000017941 */ /* 0x000fea0003800000 */
.L_x_807:
        /* <DEDUP_REMOVED lines=15> */
.L_x_811:
[----:B------:R-:W-:Y:S02]  /*f810*/  FSETP.GTU.FTZ.AND P0, PT, |R9|, +INF , PT ;  /* 0x7f8000000900780b */ /* 0x000fe40003f1c200 */
[----:B------:R-:W-:-:S04]  /*f820*/  ISETP.LT.U32.AND P1, PT, R48, R65, PT ;  /* 0x000000413000720c */ /* 0x000fc80003f21070 */
[----:B------:R-:W-:-:S13]  /*f830*/  ISETP.LT.OR.EX P0, PT, R49, RZ, !P0, P1 ;  /* 0x000000ff3100720c */ /* 0x000fda0004701710 */
.L_x_812:
[----:B------:R-:W-:Y:S05]  /*f840*/  BSYNC B1 ;  /* 0x0000000000017941 */ /* 0x000fea0003800000 */
.L_x_810:
        /* <DEDUP_REMOVED lines=15> */
.L_x_814:
[----:B------:R-:W-:Y:S02]  /*f940*/  FSETP.GTU.FTZ.AND P0, PT, |R10|, +INF , PT ;  /* 0x7f8000000a00780b */ /* 0x000fe40003f1c200 */
[----:B------:R-:W-:-:S04]  /*f950*/  ISETP.LT.U32.AND P1, PT, R45, R65, PT ;  /* 0x000000412d00720c */ /* 0x000fc80003f21070 */
[----:B------:R-:W-:-:S13]  /*f960*/  ISETP.LT.OR.EX P0, PT, R46, RZ, !P0, P1 ;  /* 0x000000ff2e00720c */ /* 0x000fda0004701710 */
.L_x_815:
[----:B------:R-:W-:Y:S05]  /*f970*/  BSYNC B1 ;  /* 0x0000000000017941 */ /* 0x000fea0003800000 */
.L_x_813:
        /* <DEDUP_REMOVED lines=15> */
.L_x_817:
[----:B------:R-:W-:Y:S02]  /*fa70*/  FSETP.GTU.FTZ.AND P0, PT, |R11|, +INF , PT ;  /* 0x7f8000000b00780b */ /* 0x000fe40003f1c200 */
[----:B------:R-:W-:-:S04]  /*fa80*/  ISETP.LT.U32.AND P1, PT, R42, R65, PT ;  /* 0x000000412a00720c */ /* 0x000fc80003f21070 */
[----:B------:R-:W-:-:S13]  /*fa90*/  ISETP.LT.OR.EX P0, PT, R43, RZ, !P0, P1 ;  /* 0x000000ff2b00720c */ /* 0x000fda0004701710 */
.L_x_818:
[----:B------:R-:W-:Y:S05]  /*faa0*/  BSYNC B1 ;  /* 0x0000000000017941 */ /* 0x000fea0003800000 */
.L_x_816:
        /* <DEDUP_REMOVED lines=15> */
.L_x_820:
[----:B------:R-:W-:Y:S02]  /*fba0*/  FSETP.GTU.FTZ.AND P0, PT, |R12|, +INF , PT ;  /* 0x7f8000000c00780b */ /* 0x000fe40003f1c200 */
[----:B------:R-:W-:-:S04]  /*fbb0*/  ISETP.LT.U32.AND P1, PT, R39, R67, PT ;  /* 0x000000432700720c */ /* 0x000fc80003f21070 */
[----:B------:R-:W-:-:S13]  /*fbc0*/  ISETP.LT.OR.EX P0, PT, R40, RZ, !P0, P1 ;  /* 0x000000ff2800720c */ /* 0x000fda0004701710 */
.L_x_821:
[----:B------:R-:W-:Y:S05]  /*fbd0*/  BSYNC B1 ;  /* 0x0000000000017941 */ /* 0x000fea0003800000 */
.L_x_819:
        /* <DEDUP_REMOVED lines=15> */
.L_x_823:
[----:B------:R-:W-:Y:S02]  /*fcd0*/  FSETP.GTU.FTZ.AND P0, PT, |R13|, +INF , PT ;  /* 0x7f8000000d00780b */ /* 0x000fe40003f1c200 */
[----:B------:R-:W-:-:S04]  /*fce0*/  ISETP.LT.U32.AND P1, PT, R36, R67, PT ;  /* 0x000000432400720c */ /* 0x000fc80003f21070 */
[----:B------:R-:W-:-:S13]  /*fcf0*/  ISETP.LT.OR.EX P0, PT, R37, RZ, !P0, P1 ;  /* 0x000000ff2500720c */ /* 0x000fda0004701710 */
.L_x_824:
[----:B------:R-:W-:Y:S05]  /*fd00*/  BSYNC B1 ;  /* 0x0000000000017941 */ /* 0x000fea0003800000 */
.L_x_822:
        /* <DEDUP_REMOVED lines=15> */
.L_x_826:
[----:B------:R-:W-:Y:S02]  /*fe00*/  FSETP.GTU.FTZ.AND P0, PT, |R14|, +INF , PT ;  /* 0x7f8000000e00780b */ /* 0x000fe40003f1c200 */
[----:B------:R-:W-:-:S04]  /*fe10*/  ISETP.LT.U32.AND P1, PT, R33, R67, PT ;  /* 0x000000432100720c */ /* 0x000fc80003f21070 */
[----:B------:R-:W-:-:S13]  /*fe20*/  ISETP.LT.OR.EX P0, PT, R34, RZ, !P0, P1 ;  /* 0x000000ff2200720c */ /* 0x000fda0004701710 */
.L_x_827:
[----:B------:R-:W-:Y:S05]  /*fe30*/  BSYNC B1 ;  /* 0x0000000000017941 */ /* 0x000fea0003800000 */
.L_x_825:
        /* <DEDUP_REMOVED lines=15> */
.L_x_829:
[----:B------:R-:W-:Y:S02]  /*ff30*/  FSETP.GTU.FTZ.AND P0, PT, |R15|, +INF , PT ;  /* 0x7f8000000f00780b */ /* 0x000fe40003f1c200 */
[----:B------:R-:W-:-:S04]  /*ff40*/  ISETP.LT.U32.AND P1, PT, R30, R67, PT ;  /* 0x000000431e00720c */ /* 0x000fc80003f21070 */
[----:B------:R-:W-:-:S13]  /*ff50*/  ISETP.LT.OR.EX P0, PT, R31, RZ, !P0, P1 ;  /* 0x000000ff1f00720c */ /* 0x000fda0004701710 */
.L_x_830:
[----:B------:R-:W-:Y:S05]  /*ff60*/  BSYNC B1 ;  /* 0x0000000000017941 */ /* 0x000fea0003800000 */
.L_x_828:
        /* <DEDUP_REMOVED lines=15> */
.L_x_832:
[----:B------:R-:W-:Y:S02]  /*10060*/  FSETP.GTU.FTZ.AND P0, PT, |R20|, +INF , PT ;  /* 0x7f8000001400780b */ /* 0x000fe40003f1c200 */
[----:B------:R-:W-:-:S04]  /*10070*/  ISETP.LT.U32.AND P1, PT, R64, R63, PT ;  /* 0x0000003f4000720c */ /* 0x000fc80003f21070 */
[----:B------:R-:W-:-:S13]  /*10080*/  ISETP.LT.OR.EX P0, PT, R28, RZ, !P0, P1 ;  /* 0x000000ff1c00720c */ /* 0x000fda0004701710 */
.L_x_833:
[----:B------:R-:W-:Y:S05]  /*10090*/  BSYNC B1 ;  /* 0x0000000000017941 */ /* 0x000fea0003800000 */
.L_x_831:
        /* <DEDUP_REMOVED lines=15> */
.L_x_835:
[----:B------:R-:W-:Y:S02]  /*10190*/  FSETP.GTU.FTZ.AND P0, PT, |R21|, +INF , PT ;  /* 0x7f8000001500780b */ /* 0x000fe40003f1c200 */
[----:B------:R-:W-:-:S04]  /*101a0*/  ISETP.LT.U32.AND P1, PT, R27, R63, PT ;  /* 0x0000003f1b00720c */ /* 0x000fc80003f21070 */
[----:B------:R-:W-:-:S13]  /*101b0*/  ISETP.LT.OR.EX P0, PT, R25, RZ, !P0, P1 ;  /* 0x000000ff1900720c */ /* 0x000fda0004701710 */
.L_x_836:
[----:B------:R-:W-:Y:S05]  /*101c0*/  BSYNC B1 ;  /* 0x0000000000017941 */ /* 0x000fea0003800000 */
.L_x_834:
        /* <DEDUP_REMOVED lines=15> */
.L_x_838:
[----:B------:R-:W-:Y:S02]  /*102c0*/  FSETP.GTU.FTZ.AND P0, PT, |R22|, +INF , PT ;  /* 0x7f8000001600780b */ /* 0x000fe40003f1c200 */
[----:B------:R-:W-:-:S04]  /*102d0*/  ISETP.LT.U32.AND P1, PT, R70, R63, PT ;  /* 0x0000003f4600720c */ /* 0x000fc80003f21070 */
[----:B------:R-:W-:-:S13]  /*102e0*/  ISETP.LT.OR.EX P0, PT, R69, RZ, !P0, P1 ;  /* 0x000000ff4500720c */ /* 0x000fda0004701710 */
.L_x_839:
[----:B------:R-:W-:Y:S05]  /*102f0*/  BSYNC B1 ;  /* 0x0000000000017941 */ /* 0x000fea0003800000 */
.L_x_837:
        /* <DEDUP_REMOVED lines=15> */
.L_x_841:
[----:B------:R-:W-:Y:S02]  /*103f0*/  FSETP.GTU.FTZ.AND P0, PT, |R23|, +INF , PT ;  /* 0x7f8000001700780b */ /* 0x000fe40003f1c200 */
[----:B------:R-:W-:-:S04]  /*10400*/  ISETP.LT.U32.AND P1, PT, R24, R63, PT ;  /* 0x0000003f1800720c */ /* 0x000fc80003f21070 */
[----:B------:R-:W-:-:S13]  /*10410*/  ISETP.LT.OR.EX P0, PT, R3, RZ, !P0, P1 ;  /* 0x000000ff0300720c */ /* 0x000fda0004701710 */
.L_x_842:
[----:B------:R-:W-:Y:S05]  /*10420*/  BSYNC B1 ;  /* 0x0000000000017941 */ /* 0x000fea0003800000 */
.L_x_840:
        /* <DEDUP_REMOVED lines=9> */
.L_x_797:
[----:B------:R-:W-:Y:S05]  /*104c0*/  BSYNC B0 ;  /* 0x0000000000007941 */ /* 0x000fea0003800000 */
.L_x_796:
[----:B------:R-:W-:Y:S01]  /*104d0*/  ISETP.GE.U32.AND P1, PT, R73, R74, PT ;  /* 0x0000004a4900720c */ /* 0x000fe20003f26070 */
[----:B------:R-:W-:-:S12]  /*104e0*/  BSSY B0, `(.L_x_844) ;  /* 0x000001a000007945 */ /* 0x000fd80003800000 */
[----:B------:R-:W-:Y:S05]  /*104f0*/  @P1 BRA `(.L_x_845) ;  /* 0x0000000000601947 */ /* 0x000fea0003800000 */
[----:B------:R-:W-:-:S05]  /*10500*/  IMAD R4, R78, R73, RZ ;  /* 0x000000494e047224 */ /* 0x000fca00078e02ff */
[----:B------:R-:W-:-:S05]  /*10510*/  SHF.R.U32.HI R5, RZ, 0x2, R4 ;  /* 0x00000002ff057819 */ /* 0x000fca0000011604 */
[----:B------:R-:W-:-:S06]  /*10520*/  IMAD.WIDE.U32 R4, R5, 0x10, R18 ;  /* 0x0000001005047825 */ /* 0x000fcc00078e0012 */
[----:B------:R-:W5:Y:S01]  /*10530*/  LDG.E.128 R4, desc[UR60][R4.64] ;  /* 0x0000003c04047981 */ /* 0x000f62000c1e1d00 */
[----:B------:R-:W-:-:S05]  /*10540*/  IMAD.IADD R63, R73, 0x1, R72 ;  /* 0x00000001493f7824 */ /* 0x000fca00078e0248 */
[----:B------:R-:W-:-:S13]  /*10550*/  ISETP.GE.U32.AND P0, PT, R63, R74, PT ;  /* 0x0000004a3f00720c */ /* 0x000fda0003f06070 */
        /* <DEDUP_REMOVED lines=16> */
[----:B------:R-:W5:Y:S04]  /*10660*/  LDG.E.128 R12, desc[UR60][R12.64] ;  /* 0x0000003c0c0c7981 */ /* 0x000f68000c1e1d00 */
[----:B------:R0:W5:Y:S02]  /*10670*/  @!P0 LDG.E.128 R20, desc[UR60][R18.64] ;  /* 0x0000003c12148981 */ /* 0x000164000c1e1d00 */
.L_x_845:
[----:B------:R-:W-:Y:S05]  /*10680*/  BSYNC B0 ;  /* 0x0000000000007941 */ /* 0x000fea0003800000 */
.L_x_844:
        /* <DEDUP_REMOVED lines=14> */
.L_x_849:
[----:B-----5:R-:W-:Y:S02]  /*10770*/  FSETP.GTU.FTZ.AND P0, PT, |R4|, +INF , PT ;  /* 0x7f8000000400780b */ /* 0x020fe40003f1c200 */
[----:B------:R-:W-:-:S04]  /*10780*/  ISETP.LT.U32.AND P1, PT, R76, R73, PT ;  /* 0x000000494c00720c */ /* 0x000fc80003f21070 */
[----:B------:R-:W-:-:S13]  /*10790*/  ISETP.LT.OR.EX P0, PT, R59, RZ, !P0, P1 ;  /* 0x000000ff3b00720c */ /* 0x000fda0004701710 */
.L_x_850:
[----:B------:R-:W-:Y:S05]  /*107a0*/  BSYNC B1 ;  /* 0x0000000000017941 */ /* 0x000fea0003800000 */
.L_x_848:
        /* <DEDUP_REMOVED lines=15> */
.L_x_852:
[----:B------:R-:W-:Y:S02]  /*108a0*/  FSETP.GTU.FTZ.AND P0, PT, |R5|, +INF , PT ;  /* 0x7f8000000500780b */ /* 0x000fe40003f1c200 */
[----:B------:R-:W-:-:S04]  /*108b0*/  ISETP.LT.U32.AND P1, PT, R62, R73, PT ;  /* 0x000000493e00720c */ /* 0x000fc80003f21070 */
[----:B------:R-:W-:-:S13]  /*108c0*/  ISETP.LT.OR.EX P0, PT, R66, RZ, !P0, P1 ;  /* 0x000000ff4200720c */ /* 0x000fda0004701710 */
.L_x_853:
[----:B------:R-:W-:Y:S05]  /*108d0*/  BSYNC B1 ;  /* 0x0000000000017941 */ /* 0x000fea0003800000 */
.L_x_851:
        /* <DEDUP_REMOVED lines=15> */
.L_x_855:
[----:B------:R-:W-:Y:S02]  /*109d0*/  FSETP.GTU.FTZ.AND P0, PT, |R6|, +INF , PT ;  /* 0x7f8000000600780b */ /* 0x000fe40003f1c200 */
[----:B------:R-:W-:-:S04]  /*109e0*/  ISETP.LT.U32.AND P1, PT, R60, R73, PT ;  /* 0x000000493c00720c */ /* 0x000fc80003f21070 */
[----:B------:R-:W-:-:S13]  /*109f0*/  ISETP.LT.OR.EX P0, PT, R55, RZ, !P0, P1 ;  /* 0x000000ff3700720c */ /* 0x000fda0004701710 */
.L_x_856:
[----:B------:R-:W-:Y:S05]  /*10a00*/  BSYNC B1 ;  /* 0x0000000000017941 */ /* 0x000fea0003800000 */
.L_x_854:
        /* <DEDUP_REMOVED lines=15> */
.L_x_858:
[----:B------:R-:W-:Y:S02]  /*10b00*/  FSETP.GTU.FTZ.AND P0, PT, |R7|, +INF , PT ;  /* 0x7f8000000700780b */ /* 0x000fe40003f1c200 */
[----:B------:R-:W-:-:S04]  /*10b10*/  ISETP.LT.U32.AND P1, PT, R54, R73, PT ;  /* 0x000000493600720c */ /* 0x000fc80003f21070 */
[----:B------:R-:W-:-:S13]  /*10b20*/  ISETP.LT.OR.EX P0, PT, R56, RZ, !P0, P1 ;  /* 0x000000ff3800720c */ /* 0x000fda0004701710 */
.L_x_859:
[----:B------:R-:W-:Y:S05]  /*10b30*/  BSYNC B1 ;  /* 0x0000000000017941 */ /* 0x000fea0003800000 */
.L_x_857:
        /* <DEDUP_REMOVED lines=18> */
.L_x_861:
[----:B------:R-:W-:Y:S02]  /*10c60*/  FSETP.GTU.FTZ.AND P0, PT, |R8|, +INF , PT ;  /* 0x7f8000000800780b */ /* 0x000fe40003f1c200 */
[----:B------:R-:W-:-:S04]  /*10c70*/  ISETP.LT.U32.AND P1, PT, R51, R19, PT ;  /* 0x000000133300720c */ /* 0x000fc80003f21070 */
[----:B------:R-:W-:-:S13]  /*10c80*/  ISETP.LT.OR.EX P0, PT, R52, RZ, !P0, P1 ;  /* 0x000000ff3400720c */ /* 0x000fda0004701710 */
.L_x_862:
[----:B------:R-:W-:Y:S05]  /*10c90*/  BSYNC B1 ;  /* 0x0000000000017941 */ /* 0x000fea0003800000 */
.L_x_860:
        /* <DEDUP_REMOVED lines=15> */
.L_x_864:
[----:B------:R-:W-:Y:S02]  /*10d90*/  FSETP.GTU.FTZ.AND P0, PT, |R9|, +INF , PT ;  /* 0x7f8000000900780b */ /* 0x000fe40003f1c200 */
[----:B------:R-:W-:-:S04]  /*10da0*/  ISETP.LT.U32.AND P1, PT, R48, R19, PT ;  /* 0x000000133000720c */ /* 0x000fc80003f21070 */
[----:B------:R-:W-:-:S13]  /*10db0*/  ISETP.LT.OR.EX P0, PT, R49, RZ, !P0, P1 ;  /* 0x000000ff3100720c */ /* 0x000fda0004701710 */
.L_x_865:
[----:B------:R-:W-:Y:S05]  /*10dc0*/  BSYNC B1 ;  /* 0x0000000000017941 */ /* 0x000fea0003800000 */
.L_x_863:
        /* <DEDUP_REMOVED lines=15> */
.L_x_867:
[----:B------:R-:W-:Y:S02]  /*10ec0*/  FSETP.GTU.FTZ.AND P0, PT, |R10|, +INF , PT ;  /* 0x7f8000000a00780b */ /* 0x000fe40003f1c200 */
[----:B------:R-:W-:-:S04]  /*10ed0*/  ISETP.LT.U32.AND P1, PT, R45, R19, PT ;  /* 0x000000132d00720c */ /* 0x000fc80003f21070 */
[----:B------:R-:W-:-:S13]  /*10ee0*/  ISETP.LT.OR.EX P0, PT, R46, RZ, !P0, P1 ;  /* 0x000000ff2e00720c */ /* 0x000fda0004701710 */
.L_x_868:
[----:B------:R-:W-:Y:S05]  /*10ef0*/  BSYNC B1 ;  /* 0x0000000000017941 */ /* 0x000fea0003800000 */
.L_x_866:
        /* <DEDUP_REMOVED lines=15> */
.L_x_870:
[----:B------:R-:W-:Y:S02]  /*10ff0*/  FSETP.GTU.FTZ.AND P0, PT, |R11|, +INF , PT ;  /* 0x7f8000000b00780b */ /* 0x000fe40003f1c200 */
[----:B------:R-:W-:-:S04]  /*11000*/  ISETP.LT.U32.AND P1, PT, R42, R19, PT ;  /* 0x000000132a00720c */ /* 0x000fc80003f21070 */
[----:B------:R-:W-:-:S13]  /*11010*/  ISETP.LT.OR.EX P0, PT, R43, RZ, !P0, P1 ;  /* 0x000000ff2b00720c */ /* 0x000fda0004701710 */
.L_x_871:
[----:B------:R-:W-:Y:S05]  /*11020*/  BSYNC B1 ;  /* 0x0000000000017941 */ /* 0x000fea0003800000 */
.L_x_869:
        /* <DEDUP_REMOVED lines=18> */
.L_x_873:
[----:B------:R-:W-:Y:S02]  /*11150*/  FSETP.GTU.FTZ.AND P0, PT, |R12|, +INF , PT ;  /* 0x7f8000000c00780b */ /* 0x000fe40003f1c200 */
[----:B------:R-:W-:-:S04]  /*11160*/  ISETP.LT.U32.AND P1, PT, R39, R5, PT ;  /* 0x000000052700720c */ /* 0x000fc80003f21070 */
[----:B------:R-:W-:-:S13]  /*11170*/  ISETP.LT.OR.EX P0, PT, R40, RZ, !P0, P1 ;  /* 0x000000ff2800720c */ /* 0x000fda0004701710 */
.L_x_874:
[----:B------:R-:W-:Y:S05]  /*11180*/  BSYNC B1 ;  /* 0x0000000000017941 */ /* 0x000fea0003800000 */
.L_x_872:
        /* <DEDUP_REMOVED lines=15> */
.L_x_876:
[----:B------:R-:W-:Y:S02]  /*11280*/  FSETP.GTU.FTZ.AND P0, PT, |R13|, +INF , PT ;  /* 0x7f8000000d00780b */ /* 0x000fe40003f1c200 */
[----:B------:R-:W-:-:S04]  /*11290*/  ISETP.LT.U32.AND P1, PT, R36, R5, PT ;  /* 0x000000052400720c */ /* 0x000fc80003f21070 */
[----:B------:R-:W-:-:S13]  /*112a0*/  ISETP.LT.OR.EX P0, PT, R37, RZ, !P0, P1 ;  /* 0x000000ff2500720c */ /* 0x000fda0004701710 */
.L_x_877:
[----:B------:R-:W-:Y:S05]  /*112b0*/  BSYNC B1 ;  /* 0x0000000000017941 */ /* 0x000fea0003800000 */
.L_x_875:
        /* <DEDUP_REMOVED lines=15> */
.L_x_879:
[----:B------:R-:W-:Y:S02]  /*113b0*/  FSETP.GTU.FTZ.AND P0, PT, |R14|, +INF , PT ;  /* 0x7f8000000e00780b */ /* 0x000fe40003f1c200 */
[----:B------:R-:W-:-:S04]  /*113c0*/  ISETP.LT.U32.AND P1, PT, R33, R5, PT ;  /* 0x000000052100720c */ /* 0x000fc80003f21070 */
[----:B------:R-:W-:-:S13]  /*113d0*/  ISETP.LT.OR.EX P0, PT, R34, RZ, !P0, P1 ;  /* 0x000000ff2200720c */ /* 0x000fda0004701710 */
.L_x_880:
[----:B------:R-:W-:Y:S05]  /*113e0*/  BSYNC B1 ;  /* 0x0000000000017941 */ /* 0x000fea0003800000 */
.L_x_878:
        /* <DEDUP_REMOVED lines=15> */
.L_x_882:
[----:B------:R-:W-:Y:S02]  /*114e0*/  FSETP.GTU.FTZ.AND P0, PT, |R15|, +INF , PT ;  /* 0x7f8000000f00780b */ /* 0x000fe40003f1c200 */
[----:B------:R-:W-:-:S04]  /*114f0*/  ISETP.LT.U32.AND P1, PT, R30, R5, PT ;  /* 0x000000051e00720c */ /* 0x000fc80003f21070 */
[----:B------:R-:W-:-:S13]  /*11500*/  ISETP.LT.OR.EX P0, PT, R31, RZ, !P0, P1 ;  /* 0x000000ff1f00720c */ /* 0x000fda0004701710 */
.L_x_883:
[----:B------:R-:W-:Y:S05]  /*11510*/  BSYNC B1 ;  /* 0x0000000000017941 */ /* 0x000fea0003800000 */
.L_x_881:
        /* <DEDUP_REMOVED lines=18> */
.L_x_885:
[----:B------:R-:W-:Y:S02]  /*11640*/  FSETP.GTU.FTZ.AND P0, PT, |R20|, +INF , PT ;  /* 0x7f8000001400780b */ /* 0x000fe40003f1c200 */
[----:B------:R-:W-:-:S04]  /*11650*/  ISETP.LT.U32.AND P1, PT, R64, R7, PT ;  /* 0x000000074000720c */ /* 0x000fc80003f21070 */
[----:B------:R-:W-:-:S13]  /*11660*/  ISETP.LT.OR.EX P0, PT, R28, RZ, !P0, P1 ;  /* 0x000000ff1c00720c */ /* 0x000fda0004701710 */
.L_x_886:
[----:B------:R-:W-:Y:S05]  /*11670*/  BSYNC B1 ;  /* 0x0000000000017941 */ /* 0x000fea0003800000 */
.L_x_884:
        /* <DEDUP_REMOVED lines=15> */
.L_x_888:
[----:B------:R-:W-:Y:S02]  /*11770*/  FSETP.GTU.FTZ.AND P0, PT, |R21|, +INF , PT ;  /* 0x7f8000001500780b */ /* 0x000fe40003f1c200 */
[----:B------:R-:W-:-:S04]  /*11780*/  ISETP.LT.U32.AND P1, PT, R27, R7, PT ;  /* 0x000000071b00720c */ /* 0x000fc80003f21070 */
[----:B------:R-:W-:-:S13]  /*11790*/  ISETP.LT.OR.EX P0, PT, R25, RZ, !P0, P1 ;  /* 0x000000ff1900720c */ /* 0x000fda0004701710 */
.L_x_889:
[----:B------:R-:W-:Y:S05]  /*117a0*/  BSYNC B1 ;  /* 0x0000000000017941 */ /* 0x000fea0003800000 */
.L_x_887:
        /* <DEDUP_REMOVED lines=15> */
.L_x_891:
[----:B------:R-:W-:Y:S02]  /*118a0*/  FSETP.GTU.FTZ.AND P0, PT, |R22|, +INF , PT ;  /* 0x7f8000001600780b */ /* 0x000fe40003f1c200 */
[----:B------:R-:W-:-:S04]  /*118b0*/  ISETP.LT.U32.AND P1, PT, R70, R7, PT ;  /* 0x000000074600720c */ /* 0x000fc80003f21070 */
[----:B------:R-:W-:-:S13]  /*118c0*/  ISETP.LT.OR.EX P0, PT, R69, RZ, !P0, P1 ;  /* 0x000000ff4500720c */ /* 0x000fda0004701710 */
.L_x_892:
[----:B------:R-:W-:Y:S05]  /*118d0*/  BSYNC B1 ;  /* 0x0000000000017941 */ /* 0x000fea0003800000 */
.L_x_890:
        /* <DEDUP_REMOVED lines=15> */
.L_x_894:
[----:B------:R-:W-:Y:S02]  /*119d0*/  FSETP.GTU.FTZ.AND P0, PT, |R23|, +INF , PT ;  /* 0x7f8000001700780b */ /* 0x000fe40003f1c200 */
[----:B------:R-:W-:-:S04]  /*119e0*/  ISETP.LT.U32.AND P1, PT, R24, R7, PT ;  /* 0x000000071800720c */ /* 0x000fc80003f21070 */
[----:B------:R-:W-:-:S13]  /*119f0*/  ISETP.LT.OR.EX P0, PT, R3, RZ, !P0, P1 ;  /* 0x000000ff0300720c */ /* 0x000fda0004701710 */
.L_x_895:
[----:B------:R-:W-:Y:S05]  /*11a00*/  BSYNC B1 ;  /* 0x0000000000017941 */ /* 0x000fea0003800000 */
.L_x_893:
[----:B------:R-:W-:Y:S02]  /*11a10*/  FSEL R0, R0, R23, P0 ;  /* 0x0000001700007208 */ /* 0x000fe40000000000 */
[----:B------:R-:W-:Y:S02]  /*11a20*/  SEL R24, R24, R7, P0 ;  /* 0x0000000718187207 */ /* 0x000fe40000000000 */
[----:B------:R-:W-:-:S07]  /*11a30*/  SEL R3, R3, RZ, P0 ;  /* 0x000000ff03037207 */ /* 0x000fce0000000000 */
.L_x_847:
[----:B------:R-:W-:Y:S05]  /*11a40*/  BSYNC B0 ;  /* 0x0000000000007941 */ /* 0x000fea0003800000 */
.L_x_846:
[----:B------:R-:W-:Y:S01]  /*11a50*/  FSETP.GTU.FTZ.AND P0, PT, |R61|, +INF , PT ;  /* 0x7f8000003d00780b */ /* 0x000fe20003f1c200 */
[----:B------:R-:W-:-:S12]  /*11a60*/  BSSY B0, `(.L_x_896) ;  /* 0x000000e000007945 */ /* 0x000fd80003800000 */
[----:B------:R-:W-:Y:S05]  /*11a70*/  @P0 BRA `(.L_x_897) ;  /* 0x0000000000240947 */ /* 0x000fea0003800000 */
[C---:B------:R-:W-:Y:S02]  /*11a80*/  FSETP.NEU.FTZ.AND P1, PT, R61.reuse, R53, PT ;  /* 0x000000353d00720b */ /* 0x040fe40003f3d000 */
        /* <DEDUP_REMOVED lines=8> */
.L_x_897:
[----:B------:R-:W-:Y:S02]  /*11b10*/  FSETP.GTU.FTZ.AND P0, PT, |R53|, +INF , PT ;  /* 0x7f8000003500780b */ /* 0x000fe40003f1c200 */
[----:B------:R-:W-:-:S04]  /*11b20*/  ISETP.LT.U32.AND P1, PT, R76, R51, PT ;  /* 0x000000334c00720c */ /* 0x000fc80003f21070 */
[----:B------:R-:W-:-:S13]  /*11b30*/  ISETP.LT.OR.EX P0, PT, R59, R52, !P0, P1 ;  /* 0x000000343b00720c */ /* 0x000fda0004701710 */
.L_x_898:
[----:B------:R-:W-:Y:S05]  /*11b40*/  BSYNC B0 ;  /* 0x0000000000007941 */ /* 0x000fea0003800000 */
.L_x_896:
[----:B------:R-:W-:Y:S01]  /*11b50*/  FSETP.GTU.FTZ.AND P1, PT, |R68|, +INF , PT ;  /* 0x7f8000004400780b */ /* 0x000fe20003f3c200 */
[----:B------:R-:W-:Y:S01]  /*11b60*/  BSSY B0, `(.L_x_899) ;  /* 0x0000011000007945 */ /* 0x000fe20003800000 */
[----:B------:R-:W-:Y:S02]  /*11b70*/  SEL R76, R76, R51, P0 ;  /* 0x000000334c4c7207 */ /* 0x000fe40000000000 */
[----:B------:R-:W-:Y:S02]  /*11b80*/  SEL R59, R59, R52, P0 ;  /* 0x000000343b3b7207 */ /* 0x000fe40000000000 */
[----:B-----5:R-:W-:-:S07]  /*11b90*/  FSEL R6, R61, R53, P0 ;  /* 0x000000353d067208 */ /* 0x020fce0000000000 */
        /* <DEDUP_REMOVED lines=10> */
.L_x_900:
[----:B------:R-:W-:Y:S02]  /*11c40*/  FSETP.GTU.FTZ.AND P0, PT, |R50|, +INF , PT ;  /* 0x7f8000003200780b */ /* 0x000fe40003f1c200 */
[----:B------:R-:W-:-:S04]  /*11c50*/  ISETP.LT.U32.AND P1, PT, R62, R48, PT ;  /* 0x000000303e00720c */ /* 0x000fc80003f21070 */
[----:B------:R-:W-:-:S13]  /*11c60*/  ISETP.LT.OR.EX P0, PT, R66, R49, !P0, P1 ;  /* 0x000000314200720c */ /* 0x000fda0004701710 */
.L_x_901:
[----:B------:R-:W-:Y:S05]  /*11c70*/  BSYNC B0 ;  /* 0x0000000000007941 */ /* 0x000fea0003800000 */
.L_x_899:
        /* <DEDUP_REMOVED lines=15> */
.L_x_903:
[----:B------:R-:W-:Y:S02]  /*11d70*/  FSETP.GTU.FTZ.AND P0, PT, |R47|, +INF , PT ;  /* 0x7f8000002f00780b */ /* 0x000fe40003f1c200 */
[----:B------:R-:W-:-:S04]  /*11d80*/  ISETP.LT.U32.AND P1, PT, R60, R45, PT ;  /* 0x0000002d3c00720c */ /* 0x000fc80003f21070 */
[----:B------:R-:W-:-:S13]  /*11d90*/  ISETP.LT.OR.EX P0, PT, R55, R46, !P0, P1 ;  /* 0x0000002e3700720c */ /* 0x000fda0004701710 */
.L_x_904:
[----:B------:R-:W-:Y:S05]  /*11da0*/  BSYNC B0 ;  /* 0x0000000000007941 */ /* 0x000fea0003800000 */
.L_x_902:
        /* <DEDUP_REMOVED lines=15> */
.L_x_906:
[----:B------:R-:W-:Y:S02]  /*11ea0*/  FSETP.GTU.FTZ.AND P0, PT, |R44|, +INF , PT ;  /* 0x7f8000002c00780b */ /* 0x000fe40003f1c200 */
[----:B------:R-:W-:-:S04]  /*11eb0*/  ISETP.LT.U32.AND P1, PT, R54, R42, PT ;  /* 0x0000002a3600720c */ /* 0x000fc80003f21070 */
[----:B------:R-:W-:-:S13]  /*11ec0*/  ISETP.LT.OR.EX P0, PT, R56, R43, !P0, P1 ;  /* 0x0000002b3800720c */ /* 0x000fda0004701710 */
.L_x_907:
[----:B------:R-:W-:Y:S05]  /*11ed0*/  BSYNC B0 ;  /* 0x0000000000007941 */ /* 0x000fea0003800000 */
.L_x_905:
        /* <DEDUP_REMOVED lines=15> */
.L_x_909:
[----:B------:R-:W-:Y:S02]  /*11fd0*/  FSETP.GTU.FTZ.AND P0, PT, |R41|, +INF , PT ;  /* 0x7f8000002900780b */ /* 0x000fe40003f1c200 */
[----:B------:R-:W-:-:S04]  /*11fe0*/  ISETP.LT.U32.AND P1, PT, R76, R39, PT ;  /* 0x000000274c00720c */ /* 0x000fc80003f21070 */
[----:B------:R-:W-:-:S13]  /*11ff0*/  ISETP.LT.OR.EX P0, PT, R59, R40, !P0, P1 ;  /* 0x000000283b00720c */ /* 0x000fda0004701710 */
.L_x_910:
[----:B------:R-:W-:Y:S05]  /*12000*/  BSYNC B0 ;  /* 0x0000000000007941 */ /* 0x000fea0003800000 */
.L_x_908:
        /* <DEDUP_REMOVED lines=15> */
.L_x_912:
[----:B------:R-:W-:Y:S02]  /*12100*/  FSETP.GTU.FTZ.AND P0, PT, |R38|, +INF , PT ;  /* 0x7f8000002600780b */ /* 0x000fe40003f1c200 */
[----:B------:R-:W-:-:S04]  /*12110*/  ISETP.LT.U32.AND P1, PT, R5, R36, PT ;  /* 0x000000240500720c */ /* 0x000fc80003f21070 */
[----:B------:R-:W-:-:S13]  /*12120*/  ISETP.LT.OR.EX P0, PT, R66, R37, !P0, P1 ;  /* 0x000000254200720c */ /* 0x000fda0004701710 */
.L_x_913:
[----:B------:R-:W-:Y:S05]  /*12130*/  BSYNC B0 ;  /* 0x0000000000007941 */ /* 0x000fea0003800000 */
.L_x_911:
        /* <DEDUP_REMOVED lines=15> */
.L_x_915:
[----:B------:R-:W-:Y:S02]  /*12230*/  FSETP.GTU.FTZ.AND P0, PT, |R35|, +INF , PT ;  /* 0x7f8000002300780b */ /* 0x000fe40003f1c200 */
[----:B------:R-:W-:-:S04]  /*12240*/  ISETP.LT.U32.AND P1, PT, R60, R33, PT ;  /* 0x000000213c00720c */ /* 0x000fc80003f21070 */
[----:B------:R-:W-:-:S13]  /*12250*/  ISETP.LT.OR.EX P0, PT, R55, R34, !P0, P1 ;  /* 0x000000223700720c */ /* 0x000fda0004701710 */
.L_x_916:
[----:B------:R-:W-:Y:S05]  /*12260*/  BSYNC B0 ;  /* 0x0000000000007941 */ /* 0x000fea0003800000 */
.L_x_914:
        /* <DEDUP_REMOVED lines=15> */
.L_x_918:
[----:B------:R-:W-:Y:S02]  /*12360*/  FSETP.GTU.FTZ.AND P0, PT, |R32|, +INF , PT ;  /* 0x7f8000002000780b */ /* 0x000fe40003f1c200 */
[----:B------:R-:W-:-:S04]  /*12370*/  ISETP.LT.U32.AND P1, PT, R9, R30, PT ;  /* 0x0000001e0900720c */ /* 0x000fc80003f21070 */
[----:B------:R-:W-:-:S13]  /*12380*/  ISETP.LT.OR.EX P0, PT, R56, R31, !P0, P1 ;  /* 0x0000001f3800720c */ /* 0x000fda0004701710 */
.L_x_919:
[----:B------:R-:W-:Y:S05]  /*12390*/  BSYNC B0 ;  /* 0x0000000000007941 */ /* 0x000fea0003800000 */
.L_x_917:
        /* <DEDUP_REMOVED lines=15> */
.L_x_921:
[----:B------:R-:W-:Y:S02]  /*12490*/  FSETP.GTU.FTZ.AND P0, PT, |R29|, +INF , PT ;  /* 0x7f8000001d00780b */ /* 0x000fe40003f1c200 */
[----:B------:R-:W-:-:S04]  /*124a0*/  ISETP.LT.U32.AND P1, PT, R39, R64, PT ;  /* 0x000000402700720c */ /* 0x000fc80003f21070 */
[----:B------:R-:W-:-:S13]  /*124b0*/  ISETP.LT.OR.EX P0, PT, R59, R28, !P0, P1 ;  /* 0x0000001c3b00720c */ /* 0x000fda0004701710 */
.L_x_922:
[----:B------:R-:W-:Y:S05]  /*124c0*/  BSYNC B0 ;  /* 0x0000000000007941 */ /* 0x000fea0003800000 */
.L_x_920:
        /* <DEDUP_REMOVED lines=15> */
.L_x_924:
[----:B------:R-:W-:Y:S02]  /*125c0*/  FSETP.GTU.FTZ.AND P0, PT, |R26|, +INF , PT ;  /* 0x7f8000001a00780b */ /* 0x000fe40003f1c200 */
[----:B------:R-:W-:-:S04]  /*125d0*/  ISETP.LT.U32.AND P1, PT, R36, R27, PT ;  /* 0x0000001b2400720c */ /* 0x000fc80003f21070 */
[----:B------:R-:W-:-:S13]  /*125e0*/  ISETP.LT.OR.EX P0, PT, R66, R25, !P0, P1 ;  /* 0x000000194200720c */ /* 0x000fda0004701710 */
.L_x_925:
[----:B------:R-:W-:Y:S05]  /*125f0*/  BSYNC B0 ;  /* 0x0000000000007941 */ /* 0x000fea0003800000 */
.L_x_923:
        /* <DEDUP_REMOVED lines=15> */
.L_x_927:
[----:B------:R-:W-:Y:S02]  /*126f0*/  FSETP.GTU.FTZ.AND P0, PT, |R71|, +INF , PT ;  /* 0x7f8000004700780b */ /* 0x000fe40003f1c200 */
[----:B------:R-:W-:-:S04]  /*12700*/  ISETP.LT.U32.AND P1, PT, R33, R70, PT ;  /* 0x000000462100720c */ /* 0x000fc80003f21070 */
[----:B------:R-:W-:-:S13]  /*12710*/  ISETP.LT.OR.EX P0, PT, R34, R69, !P0, P1 ;  /* 0x000000452200720c */ /* 0x000fda0004701710 */
.L_x_928:
[----:B------:R-:W-:Y:S05]  /*12720*/  BSYNC B0 ;  /* 0x0000000000007941 */ /* 0x000fea0003800000 */
.L_x_926:
        /* <DEDUP_REMOVED lines=15> */
.L_x_930:
[----:B------:R-:W-:Y:S02]  /*12820*/  FSETP.GTU.FTZ.AND P0, PT, |R0|, +INF , PT ;  /* 0x7f8000000000780b */ /* 0x000fe40003f1c200 */
[----:B------:R-:W-:-:S04]  /*12830*/  ISETP.LT.U32.AND P1, PT, R9, R24, PT ;  /* 0x000000180900720c */ /* 0x000fc80003f21070 */
[----:B------:R-:W-:-:S13]  /*12840*/  ISETP.LT.OR.EX P0, PT, R56, R3, !P0, P1 ;  /* 0x000000033800720c */ /* 0x000fda0004701710 */
.L_x_931:
[----:B------:R-:W-:Y:S05]  /*12850*/  BSYNC B0 ;  /* 0x0000000000007941 */ /* 0x000fea0003800000 */
.L_x_929:
[----:B------:R-:W-:Y:S02]  /*12860*/  SEL R24, R9, R24, P0 ;  /* 0x0000001809187207 */ /* 0x000fe40000000000 */
[----:B------:R-:W-:Y:S02]  /*12870*/  SEL R25, R56, R3, P0 ;  /* 0x0000000338197207 */ /* 0x000fe40000000000 */
[----:B------:R-:W-:Y:S01]  /*12880*/  FSEL R9, R11, R0, P0 ;  /* 0x000000000b097208 */ /* 0x000fe20000000000 */
[----:B------:R-:W-:Y:S06]  /*12890*/  BRA `(.L_x_616) ;  /* 0x0000003c00747947 */ /* 0x000fec0003800000 */
.L_x_650:
        /* <DEDUP_REMOVED lines=23> */
[--C-:B-1----:R-:W-:Y:S02]  /*12a10*/  IMAD.MOV.U32 R27, RZ, RZ, R24.reuse ;  /* 0x000000ffff1b7224 */ /* 0x102fe400078e0018 */
        /* <DEDUP_REMOVED lines=14> */
[--C-:B--2---:R-:W-:Y:S02]  /*12b00*/  IMAD.MOV.U32 R26, RZ, RZ, R3.reuse ;  /* 0x000000ffff1a7224 */ /* 0x104fe400078e0003 */
        /* <DEDUP_REMOVED lines=58> */
.L_x_979:
[----:B------:R-:W-:-:S05]  /*12eb0*/  SHF.R.U32.HI R5, RZ, 0x2, R73 ;  /* 0x00000002ff057819 */ /* 0x000fca0000011649 */
[----:B------:R-:W-:-:S06]  /*12ec0*/  IMAD.WIDE.U32 R4, R5, 0x10, R18 ;  /* 0x0000001005047825 */ /* 0x000fcc00078e0012 */
[----:B------:R-:W2:Y:S01]  /*12ed0*/  LDG.E.128 R4, desc[UR60][R4.64] ;  /* 0x0000003c04047981 */ /* 0x000ea2000c1e1d00 */
[----:B------:R-:W-:-:S04]  /*12ee0*/  IMAD.IADD R75, R73, 0x1, R70 ;  /* 0x00000001494b7824 */ /* 0x000fc800078e0246 */
[----:B------:R-:W-:Y:S01]  /*12ef0*/  IMAD.IADD R72, R75, 0x1, R70 ;  /* 0x000000014b487824 */ /* 0x000fe200078e0246 */
[----:B------:R-:W-:-:S03]  /*12f00*/  SHF.R.U32.HI R9, RZ, 0x2, R75 ;  /* 0x00000002ff097819 */ /* 0x000fc6000001164b */
[----:B------:R-:W-:Y:S01]  /*12f10*/  IMAD.IADD R71, R72, 0x1, R70 ;  /* 0x0000000148477824 */ /* 0x000fe200078e0246 */
[----:B------:R-:W-:Y:S01]  /*12f20*/  SHF.R.U32.HI R13, RZ, 0x2, R72 ;  /* 0x00000002ff0d7819 */ /* 0x000fe20000011648 */
[----:B------:R-:W-:-:S03]  /*12f30*/  IMAD.WIDE.U32 R8, R9, 0x10, R18 ;  /* 0x0000001009087825 */ /* 0x000fc600078e0012 */
[----:B------:R-:W-:Y:S01]  /*12f40*/  SHF.R.U32.HI R21, RZ, 0x2, R71 ;  /* 0x00000002ff157819 */ /* 0x000fe20000011647 */
[--C-:B------:R-:W-:Y:S02]  /*12f50*/  IMAD.WIDE.U32 R12, R13, 0x10, R18.reuse ;  /* 0x000000100d0c7825 */ /* 0x100fe400078e0012 */
[----:B------:R-:W5:Y:S02]  /*12f60*/  LDG.E.128 R8, desc[UR60][R8.64] ;  /* 0x0000003c08087981 */ /* 0x000f64000c1e1d00 */
[----:B------:R-:W-:Y:S02]  /*12f70*/  IMAD.WIDE.U32 R20, R21, 0x10, R18 ;  /* 0x0000001015147825 */ /* 0x000fe400078e0012 */
[----:B------:R-:W5:Y:S04]  /*12f80*/  LDG.E.128 R12, desc[UR60][R12.64] ;  /* 0x0000003c0c0c7981 */ /* 0x000f68000c1e1d00 */
[----:B------:R-:W5:Y:S01]  /*12f90*/  LDG.E.128 R20, desc[UR60][R20.64] ;  /* 0x0000003c14147981 */ /* 0x000f62000c1e1d00 */
        /* <DEDUP_REMOVED lines=29> */
.L_x_935:
[----:B------:R-:W-:Y:S02]  /*13170*/  FSETP.GTU.FTZ.AND P0, PT, |R5|, +INF , PT ;  /* 0x7f8000000500780b */ /* 0x000fe40003f1c200 */
[----:B------:R-:W-:-:S04]  /*13180*/  ISETP.LT.U32.AND P1, PT, R56, R73, PT ;  /* 0x000000493800720c */ /* 0x000fc80003f21070 */
[----:B------:R-:W-:-:S13]  /*13190*/  ISETP.LT.OR.EX P0, PT, R67, RZ, !P0, P1 ;  /* 0x000000ff4300720c */ /* 0x000fda0004701710 */
.L_x_936:
[----:B------:R-:W-:Y:S05]  /*131a0*/  BSYNC B1 ;  /* 0x0000000000017941 */ /* 0x000fea0003800000 */
.L_x_934:
        /* <DEDUP_REMOVED lines=15> */
.L_x_938:
[----:B------:R-:W-:Y:S02]  /*132a0*/  FSETP.GTU.FTZ.AND P0, PT, |R6|, +INF , PT ;  /* 0x7f8000000600780b */ /* 0x000fe40003f1c200 */
[----:B------:R-:W-:-:S04]  /*132b0*/  ISETP.LT.U32.AND P1, PT, R54, R73, PT ;  /* 0x000000493600720c */ /* 0x000fc80003f21070 */
[----:B------:R-:W-:-:S13]  /*132c0*/  ISETP.LT.OR.EX P0, PT, R68, RZ, !P0, P1 ;  /* 0x000000ff4400720c */ /* 0x000fda0004701710 */
.L_x_939:
[----:B------:R-:W-:Y:S05]  /*132d0*/  BSYNC B1 ;  /* 0x0000000000017941 */ /* 0x000fea0003800000 */
.L_x_937:
        /* <DEDUP_REMOVED lines=15> */
.L_x_941:
[----:B------:R-:W-:Y:S02]  /*133d0*/  FSETP.GTU.FTZ.AND P0, PT, |R7|, +INF , PT ;  /* 0x7f8000000700780b */ /* 0x000fe40003f1c200 */
[----:B------:R-:W-:-:S04]  /*133e0*/  ISETP.LT.U32.AND P1, PT, R52, R73, PT ;  /* 0x000000493400720c */ /* 0x000fc80003f21070 */
[----:B------:R-:W-:-:S13]  /*133f0*/  ISETP.LT.OR.EX P0, PT, R65, RZ, !P0, P1 ;  /* 0x000000ff4100720c */ /* 0x000fda0004701710 */
.L_x_942:
[----:B------:R-:W-:Y:S05]  /*13400*/  BSYNC B1 ;  /* 0x0000000000017941 */ /* 0x000fea0003800000 */
.L_x_940:
        /* <DEDUP_REMOVED lines=15> */
.L_x_944:
[----:B-----5:R-:W-:Y:S02]  /*13500*/  FSETP.GTU.FTZ.AND P0, PT, |R8|, +INF , PT ;  /* 0x7f8000000800780b */ /* 0x020fe40003f1c200 */
[----:B------:R-:W-:-:S04]  /*13510*/  ISETP.LT.U32.AND P1, PT, R51, R75, PT ;  /* 0x0000004b3300720c */ /* 0x000fc80003f21070 */
[----:B------:R-:W-:-:S13]  /*13520*/  ISETP.LT.OR.EX P0, PT, R66, RZ, !P0, P1 ;  /* 0x000000ff4200720c */ /* 0x000fda0004701710 */
.L_x_945:
[----:B------:R-:W-:Y:S05]  /*13530*/  BSYNC B1 ;  /* 0x0000000000017941 */ /* 0x000fea0003800000 */
.L_x_943:
        /* <DEDUP_REMOVED lines=15> */
.L_x_947:
[----:B------:R-:W-:Y:S02]  /*13630*/  FSETP.GTU.FTZ.AND P0, PT, |R9|, +INF , PT ;  /* 0x7f8000000900780b */ /* 0x000fe40003f1c200 */
[----:B------:R-:W-:-:S04]  /*13640*/  ISETP.LT.U32.AND P1, PT, R50, R75, PT ;  /* 0x0000004b3200720c */ /* 0x000fc80003f21070 */
[----:B------:R-:W-:-:S13]  /*13650*/  ISETP.LT.OR.EX P0, PT, R62, RZ, !P0, P1 ;  /* 0x000000ff3e00720c */ /* 0x000fda0004701710 */
.L_x_948:
[----:B------:R-:W-:Y:S05]  /*13660*/  BSYNC B1 ;  /* 0x0000000000017941 */ /* 0x000fea0003800000 */
.L_x_946:
        /* <DEDUP_REMOVED lines=15> */
.L_x_950:
[----:B------:R-:W-:Y:S02]  /*13760*/  FSETP.GTU.FTZ.AND P0, PT, |R10|, +INF , PT ;  /* 0x7f8000000a00780b */ /* 0x000fe40003f1c200 */
[----:B------:R-:W-:-:S04]  /*13770*/  ISETP.LT.U32.AND P1, PT, R49, R75, PT ;  /* 0x0000004b3100720c */ /* 0x000fc80003f21070 */
[----:B------:R-:W-:-:S13]  /*13780*/  ISETP.LT.OR.EX P0, PT, R61, RZ, !P0, P1 ;  /* 0x000000ff3d00720c */ /* 0x000fda0004701710 */
.L_x_951:
[----:B------:R-:W-:Y:S05]  /*13790*/  BSYNC B1 ;  /* 0x0000000000017941 */ /* 0x000fea0003800000 */
.L_x_949:
        /* <DEDUP_REMOVED lines=15> */
.L_x_953:
[----:B------:R-:W-:Y:S02]  /*13890*/  FSETP.GTU.FTZ.AND P0, PT, |R11|, +INF , PT ;  /* 0x7f8000000b00780b */ /* 0x000fe40003f1c200 */
[----:B------:R-:W-:-:S04]  /*138a0*/  ISETP.LT.U32.AND P1, PT, R48, R75, PT ;  /* 0x0000004b3000720c */ /* 0x000fc80003f21070 */
[----:B------:R-:W-:-:S13]  /*138b0*/  ISETP.LT.OR.EX P0, PT, R60, RZ, !P0, P1 ;  /* 0x000000ff3c00720c */ /* 0x000fda0004701710 */
.L_x_954:
[----:B------:R-:W-:Y:S05]  /*138c0*/  BSYNC B1 ;  /* 0x0000000000017941 */ /* 0x000fea0003800000 */
.L_x_952:
        /* <DEDUP_REMOVED lines=15> */
.L_x_956:
[----:B------:R-:W-:Y:S02]  /*139c0*/  FSETP.GTU.FTZ.AND P0, PT, |R12|, +INF , PT ;  /* 0x7f8000000c00780b */ /* 0x000fe40003f1c200 */
[----:B------:R-:W-:-:S04]  /*139d0*/  ISETP.LT.U32.AND P1, PT, R47, R72, PT ;  /* 0x000000482f00720c */ /* 0x000fc80003f21070 */
[----:B------:R-:W-:-:S13]  /*139e0*/  ISETP.LT.OR.EX P0, PT, R59, RZ, !P0, P1 ;  /* 0x000000ff3b00720c */ /* 0x000fda0004701710 */
.L_x_957:
[----:B------:R-:W-:Y:S05]  /*139f0*/  BSYNC B1 ;  /* 0x0000000000017941 */ /* 0x000fea0003800000 */
.L_x_955:
        /* <DEDUP_REMOVED lines=15> */
.L_x_959:
[----:B------:R-:W-:Y:S02]  /*13af0*/  FSETP.GTU.FTZ.AND P0, PT, |R13|, +INF , PT ;  /* 0x7f8000000d00780b */ /* 0x000fe40003f1c200 */
[----:B------:R-:W-:-:S04]  /*13b00*/  ISETP.LT.U32.AND P1, PT, R46, R72, PT ;  /* 0x000000482e00720c */ /* 0x000fc80003f21070 */
[----:B------:R-:W-:-:S13]  /*13b10*/  ISETP.LT.OR.EX P0, PT, R58, RZ, !P0, P1 ;  /* 0x000000ff3a00720c */ /* 0x000fda0004701710 */
.L_x_960:
[----:B------:R-:W-:Y:S05]  /*13b20*/  BSYNC B1 ;  /* 0x0000000000017941 */ /* 0x000fea0003800000 */
.L_x_958:
        /* <DEDUP_REMOVED lines=15> */
.L_x_962:
[----:B------:R-:W-:Y:S02]  /*13c20*/  FSETP.GTU.FTZ.AND P0, PT, |R14|, +INF , PT ;  /* 0x7f8000000e00780b */ /* 0x000fe40003f1c200 */
[----:B------:R-:W-:-:S04]  /*13c30*/  ISETP.LT.U32.AND P1, PT, R45, R72, PT ;  /* 0x000000482d00720c */ /* 0x000fc80003f21070 */
[----:B------:R-:W-:-:S13]  /*13c40*/  ISETP.LT.OR.EX P0, PT, R57, RZ, !P0, P1 ;  /* 0x000000ff3900720c */ /* 0x000fda0004701710 */
.L_x_963:
[----:B------:R-:W-:Y:S05]  /*13c50*/  BSYNC B1 ;  /* 0x0000000000017941 */ /* 0x000fea0003800000 */
.L_x_961:
        /* <DEDUP_REMOVED lines=15> */
.L_x_965:
[----:B------:R-:W-:Y:S02]  /*13d50*/  FSETP.GTU.FTZ.AND P0, PT, |R15|, +INF , PT ;  /* 0x7f8000000f00780b */ /* 0x000fe40003f1c200 */
[----:B------:R-:W-:-:S04]  /*13d60*/  ISETP.LT.U32.AND P1, PT, R43, R72, PT ;  /* 0x000000482b00720c */ /* 0x000fc80003f21070 */
[----:B------:R-:W-:-:S13]  /*13d70*/  ISETP.LT.OR.EX P0, PT, R55, RZ, !P0, P1 ;  /* 0x000000ff3700720c */ /* 0x000fda0004701710 */
.L_x_966:
[----:B------:R-:W-:Y:S05]  /*13d80*/  BSYNC B1 ;  /* 0x0000000000017941 */ /* 0x000fea0003800000 */
.L_x_964:
        /* <DEDUP_REMOVED lines=15> */
.L_x_968:
[----:B------:R-:W-:Y:S02]  /*13e80*/  FSETP.GTU.FTZ.AND P0, PT, |R20|, +INF , PT ;  /* 0x7f8000001400780b */ /* 0x000fe40003f1c200 */
[----:B------:R-:W-:-:S04]  /*13e90*/  ISETP.LT.U32.AND P1, PT, R64, R71, PT ;  /* 0x000000474000720c */ /* 0x000fc80003f21070 */
[----:B------:R-:W-:-:S13]  /*13ea0*/  ISETP.LT.OR.EX P0, PT, R63, RZ, !P0, P1 ;  /* 0x000000ff3f00720c */ /* 0x000fda0004701710 */
.L_x_969:
[----:B------:R-:W-:Y:S05]  /*13eb0*/  BSYNC B1 ;  /* 0x0000000000017941 */ /* 0x000fea0003800000 */
.L_x_967:
        /* <DEDUP_REMOVED lines=15> */
.L_x_971:
[----:B------:R-:W-:Y:S02]  /*13fb0*/  FSETP.GTU.FTZ.AND P0, PT, |R21|, +INF , PT ;  /* 0x7f8000001500780b */ /* 0x000fe40003f1c200 */
[----:B------:R-:W-:-:S04]  /*13fc0*/  ISETP.LT.U32.AND P1, PT, R30, R71, PT ;  /* 0x000000471e00720c */ /* 0x000fc80003f21070 */
[----:B------:R-:W-:-:S13]  /*13fd0*/  ISETP.LT.OR.EX P0, PT, R29, RZ, !P0, P1 ;  /* 0x000000ff1d00720c */ /* 0x000fda0004701710 */
.L_x_972:
[----:B------:R-:W-:Y:S05]  /*13fe0*/  BSYNC B1 ;  /* 0x0000000000017941 */ /* 0x000fea0003800000 */
.L_x_970:
        /* <DEDUP_REMOVED lines=15> */
.L_x_974:
[----:B------:R-:W-:Y:S02]  /*140e0*/  FSETP.GTU.FTZ.AND P0, PT, |R22|, +INF , PT ;  /* 0x7f8000001600780b */ /* 0x000fe40003f1c200 */
[----:B------:R-:W-:-:S04]  /*140f0*/  ISETP.LT.U32.AND P1, PT, R27, R71, PT ;  /* 0x000000471b00720c */ /* 0x000fc80003f21070 */
[----:B------:R-:W-:-:S13]  /*14100*/  ISETP.LT.OR.EX P0, PT, R26, RZ, !P0, P1 ;  /* 0x000000ff1a00720c */ /* 0x000fda0004701710 */
.L_x_975:
[----:B------:R-:W-:Y:S05]  /*14110*/  BSYNC B1 ;  /* 0x0000000000017941 */ /* 0x000fea0003800000 */
.L_x_973:
        /* <DEDUP_REMOVED lines=15> */
.L_x_977:
[----:B------:R-:W-:Y:S02]  /*14210*/  FSETP.GTU.FTZ.AND P0, PT, |R23|, +INF , PT ;  /* 0x7f8000001700780b */ /* 0x000fe40003f1c200 */
[----:B------:R-:W-:-:S04]  /*14220*/  ISETP.LT.U32.AND P1, PT, R24, R71, PT ;  /* 0x000000471800720c */ /* 0x000fc80003f21070 */
[----:B------:R-:W-:-:S13]  /*14230*/  ISETP.LT.OR.EX P0, PT, R3, RZ, !P0, P1 ;  /* 0x000000ff0300720c */ /* 0x000fda0004701710 */
.L_x_978:
[----:B------:R-:W-:Y:S05]  /*14240*/  BSYNC B1 ;  /* 0x0000000000017941 */ /* 0x000fea0003800000 */
.L_x_976:
        /* <DEDUP_REMOVED lines=9> */
.L_x_933:
[----:B------:R-:W-:Y:S05]  /*142e0*/  BSYNC B0 ;  /* 0x0000000000007941 */ /* 0x000fea0003800000 */
.L_x_932:
[----:B------:R-:W-:Y:S01]  /*142f0*/  ISETP.GE.U32.AND P1, PT, R73, R74, PT ;  /* 0x0000004a4900720c */ /* 0x000fe20003f26070 */
[----:B------:R-:W-:-:S12]  /*14300*/  BSSY B0, `(.L_x_980) ;  /* 0x0000016000007945 */ /* 0x000fd80003800000 */
[----:B------:R-:W-:Y:S05]  /*14310*/  @P1 BRA `(.L_x_981) ;  /* 0x0000000000501947 */ /* 0x000fea0003800000 */
[----:B------:R-:W-:-:S05]  /*14320*/  SHF.R.U32.HI R5, RZ, 0x2, R73 ;  /* 0x00000002ff057819 */ /* 0x000fca0000011649 */
[----:B------:R-:W-:-:S06]  /*14330*/  IMAD.WIDE.U32 R4, R5, 0x10, R18 ;  /* 0x0000001005047825 */ /* 0x000fcc00078e0012 */
[----:B------:R-:W5:Y:S01]  /*14340*/  LDG.E.128 R4, desc[UR60][R4.64] ;  /* 0x0000003c04047981 */ /* 0x000f62000c1e1d00 */
[----:B------:R-:W-:-:S05]  /*14350*/  IMAD.IADD R71, R73, 0x1, R70 ;  /* 0x0000000149477824 */ /* 0x000fca00078e0246 */
[----:B------:R-:W-:-:S13]  /*14360*/  ISETP.GE.U32.AND P0, PT, R71, R74, PT ;  /* 0x0000004a4700720c */ /* 0x000fda0003f06070 */
[----:B------:R-:W-:Y:S05]  /*14370*/  @P0 BRA `(.L_x_981) ;  /* 0x0000000000380947 */ /* 0x000fea0003800000 */
[----:B------:R-:W-:-:S05]  /*14380*/  SHF.R.U32.HI R9, RZ, 0x2, R71 ;  /* 0x00000002ff097819 */ /* 0x000fca0000011647 */
[----:B------:R-:W-:-:S06]  /*14390*/  IMAD.WIDE.U32 R8, R9, 0x10, R18 ;  /* 0x0000001009087825 */ /* 0x000fcc00078e0012 */
[----:B------:R-:W5:Y:S01]  /*143a0*/  LDG.E.128 R8, desc[UR60][R8.64] ;  /* 0x0000003c08087981 */ /* 0x000f62000c1e1d00 */
[----:B------:R-:W-:-:S05]  /*143b0*/  IMAD.IADD R71, R71, 0x1, R70 ;  /* 0x0000000147477824 */ /* 0x000fca00078e0246 */
[----:B------:R-:W-:-:S13]  /*143c0*/  ISETP.GE.U32.AND P0, PT, R71, R74, PT ;  /* 0x0000004a4700720c */ /* 0x000fda0003f06070 */
[----:B------:R-:W-:Y:S05]  /*143d0*/  @P0 BRA `(.L_x_981) ;  /* 0x0000000000200947 */ /* 0x000fea0003800000 */
[----:B------:R-:W-:Y:S01]  /*143e0*/  IMAD.IADD R15, R71, 0x1, R70 ;  /* 0x00000001470f7824 */ /* 0x000fe200078e0246 */
[----:B------:R-:W-:-:S04]  /*143f0*/  SHF.R.U32.HI R13, RZ, 0x2, R71 ;  /* 0x00000002ff0d7819 */ /* 0x000fc80000011647 */
[----:B------:R-:W-:Y:S01]  /*14400*/  ISETP.GE.U32.AND P0, PT, R15, R74, PT ;  /* 0x0000004a0f00720c */ /* 0x000fe20003f06070 */
[----:B------:R-:W-:-:S12]  /*14410*/  IMAD.WIDE.U32 R12, R13, 0x10, R18 ;  /* 0x000000100d0c7825 */ /* 0x000fd800078e0012 */
[----:B------:R-:W-:-:S05]  /*14420*/  @!P0 SHF.R.U32.HI R15, RZ, 0x2, R15 ;  /* 0x00000002ff0f8819 */ /* 0x000fca000001160f */
[----:B------:R-:W-:Y:S02]  /*14430*/  @!P0 IMAD.WIDE.U32 R18, R15, 0x10, R18 ;  /* 0x000000100f128825 */ /* 0x000fe400078e0012 */
[----:B------:R-:W5:Y:S04]  /*14440*/  LDG.E.128 R12, desc[UR60][R12.64] ;  /* 0x0000003c0c0c7981 */ /* 0x000f68000c1e1d00 */
[----:B------:R0:W5:Y:S02]  /*14450*/  @!P0 LDG.E.128 R20, desc[UR60][R18.64] ;  /* 0x0000003c12148981 */ /* 0x000164000c1e1d00 */
.L_x_981:
[----:B------:R-:W-:Y:S05]  /*14460*/  BSYNC B0 ;  /* 0x0000000000007941 */ /* 0x000fea0003800000 */
.L_x_980:
        /* <DEDUP_REMOVED lines=14> */
.L_x_985:
[----:B-----5:R-:W-:Y:S02]  /*14550*/  FSETP.GTU.FTZ.AND P0, PT, |R4|, +INF , PT ;  /* 0x7f8000000400780b */ /* 0x020fe40003f1c200 */
[----:B------:R-:W-:-:S04]  /*14560*/  ISETP.LT.U32.AND P1, PT, R44, R73, PT ;  /* 0x000000492c00720c */ /* 0x000fc80003f21070 */
[----:B------:R-:W-:-:S13]  /*14570*/  ISETP.LT.OR.EX P0, PT, R53, RZ, !P0, P1 ;  /* 0x000000ff3500720c */ /* 0x000fda0004701710 */
.L_x_986:
[----:B------:R-:W-:Y:S05]  /*14580*/  BSYNC B1 ;  /* 0x0000000000017941 */ /* 0x000fea0003800000 */
.L_x_984:
        /* <DEDUP_REMOVED lines=15> */
.L_x_988:
[----:B------:R-:W-:Y:S02]  /*14680*/  FSETP.GTU.FTZ.AND P0, PT, |R5|, +INF , PT ;  /* 0x7f8000000500780b */ /* 0x000fe40003f1c200 */
[----:B------:R-:W-:-:S04]  /*14690*/  ISETP.LT.U32.AND P1, PT, R56, R73, PT ;  /* 0x000000493800720c */ /* 0x000fc80003f21070 */
[----:B------:R-:W-:-:S13]  /*146a0*/  ISETP.LT.OR.EX P0, PT, R67, RZ, !P0, P1 ;  /* 0x000000ff4300720c */ /* 0x000fda0004701710 */
.L_x_989:
[----:B------:R-:W-:Y:S05]  /*146b0*/  BSYNC B1 ;  /* 0x0000000000017941 */ /* 0x000fea0003800000 */
.L_x_987:
        /* <DEDUP_REMOVED lines=15> */
.L_x_991:
[----:B------:R-:W-:Y:S02]  /*147b0*/  FSETP.GTU.FTZ.AND P0, PT, |R6|, +INF , PT ;  /* 0x7f8000000600780b */ /* 0x000fe40003f1c200 */
[----:B------:R-:W-:-:S04]  /*147c0*/  ISETP.LT.U32.AND P1, PT, R54, R73, PT ;  /* 0x000000493600720c */ /* 0x000fc80003f21070 */
[----:B------:R-:W-:-:S13]  /*147d0*/  ISETP.LT.OR.EX P0, PT, R68, RZ, !P0, P1 ;  /* 0x000000ff4400720c */ /* 0x000fda0004701710 */
.L_x_992:
[----:B------:R-:W-:Y:S05]  /*147e0*/  BSYNC B1 ;  /* 0x0000000000017941 */ /* 0x000fea0003800000 */
.L_x_990:
        /* <DEDUP_REMOVED lines=15> */
.L_x_994:
[----:B------:R-:W-:Y:S02]  /*148e0*/  FSETP.GTU.FTZ.AND P0, PT, |R7|, +INF , PT ;  /* 0x7f8000000700780b */ /* 0x000fe40003f1c200 */
[----:B------:R-:W-:-:S04]  /*148f0*/  ISETP.LT.U32.AND P1, PT, R52, R73, PT ;  /* 0x000000493400720c */ /* 0x000fc80003f21070 */
[----:B------:R-:W-:-:S13]  /*14900*/  ISETP.LT.OR.EX P0, PT, R65, RZ, !P0, P1 ;  /* 0x000000ff4100720c */ /* 0x000fda0004701710 */
.L_x_995:
[----:B------:R-:W-:Y:S05]  /*14910*/  BSYNC B1 ;  /* 0x0000000000017941 */ /* 0x000fea0003800000 */
.L_x_993:
        /* <DEDUP_REMOVED lines=18> */
.L_x_997:
[----:B------:R-:W-:Y:S02]  /*14a40*/  FSETP.GTU.FTZ.AND P0, PT, |R8|, +INF , PT ;  /* 0x7f8000000800780b */ /* 0x000fe40003f1c200 */
[----:B------:R-:W-:-:S04]  /*14a50*/  ISETP.LT.U32.AND P1, PT, R51, R5, PT ;  /* 0x000000053300720c */ /* 0x000fc80003f21070 */
[----:B------:R-:W-:-:S13]  /*14a60*/  ISETP.LT.OR.EX P0, PT, R66, RZ, !P0, P1 ;  /* 0x000000ff4200720c */ /* 0x000fda0004701710 */
.L_x_998:
[----:B------:R-:W-:Y:S05]  /*14a70*/  BSYNC B1 ;  /* 0x0000000000017941 */ /* 0x000fea0003800000 */
.L_x_996:
        /* <DEDUP_REMOVED lines=15> */
.L_x_1000:
[----:B------:R-:W-:Y:S02]  /*14b70*/  FSETP.GTU.FTZ.AND P0, PT, |R9|, +INF , PT ;  /* 0x7f8000000900780b */ /* 0x000fe40003f1c200 */
[----:B------:R-:W-:-:S04]  /*14b80*/  ISETP.LT.U32.AND P1, PT, R50, R5, PT ;  /* 0x000000053200720c */ /* 0x000fc80003f21070 */
[----:B------:R-:W-:-:S13]  /*14b90*/  ISETP.LT.OR.EX P0, PT, R62, RZ, !P0, P1 ;  /* 0x000000ff3e00720c */ /* 0x000fda0004701710 */
.L_x_1001:
[----:B------:R-:W-:Y:S05]  /*14ba0*/  BSYNC B1 ;  /* 0x0000000000017941 */ /* 0x000fea0003800000 */
.L_x_999:
        /* <DEDUP_REMOVED lines=15> */
.L_x_1003:
[----:B------:R-:W-:Y:S02]  /*14ca0*/  FSETP.GTU.FTZ.AND P0, PT, |R10|, +INF , PT ;  /* 0x7f8000000a00780b */ /* 0x000fe40003f1c200 */
[----:B------:R-:W-:-:S04]  /*14cb0*/  ISETP.LT.U32.AND P1, PT, R49, R5, PT ;  /* 0x000000053100720c */ /* 0x000fc80003f21070 */
[----:B------:R-:W-:-:S13]  /*14cc0*/  ISETP.LT.OR.EX P0, PT, R61, RZ, !P0, P1 ;  /* 0x000000ff3d00720c */ /* 0x000fda0004701710 */
.L_x_1004:
[----:B------:R-:W-:Y:S05]  /*14cd0*/  BSYNC B1 ;  /* 0x0000000000017941 */ /* 0x000fea0003800000 */
.L_x_1002:
        /* <DEDUP_REMOVED lines=15> */
.L_x_1006:
[----:B------:R-:W-:Y:S02]  /*14dd0*/  FSETP.GTU.FTZ.AND P0, PT, |R11|, +INF , PT ;  /* 0x7f8000000b00780b */ /* 0x000fe40003f1c200 */
[----:B------:R-:W-:-:S04]  /*14de0*/  ISETP.LT.U32.AND P1, PT, R48, R5, PT ;  /* 0x000000053000720c */ /* 0x000fc80003f21070 */
[----:B------:R-:W-:-:S13]  /*14df0*/  ISETP.LT.OR.EX P0, PT, R60, RZ, !P0, P1 ;  /* 0x000000ff3c00720c */ /* 0x000fda0004701710 */
.L_x_1007:
[----:B------:R-:W-:Y:S05]  /*14e00*/  BSYNC B1 ;  /* 0x0000000000017941 */ /* 0x000fea0003800000 */
.L_x_1005:
        /* <DEDUP_REMOVED lines=18> */
.L_x_1009:
[----:B------:R-:W-:Y:S02]  /*14f30*/  FSETP.GTU.FTZ.AND P0, PT, |R12|, +INF , PT ;  /* 0x7f8000000c00780b */ /* 0x000fe40003f1c200 */
[----:B------:R-:W-:-:S04]  /*14f40*/  ISETP.LT.U32.AND P1, PT, R47, R6, PT ;  /* 0x000000062f00720c */ /* 0x000fc80003f21070 */
[----:B------:R-:W-:-:S13]  /*14f50*/  ISETP.LT.OR.EX P0, PT, R59, RZ, !P0, P1 ;  /* 0x000000ff3b00720c */ /* 0x000fda0004701710 */
.L_x_1010:
[----:B------:R-:W-:Y:S05]  /*14f60*/  BSYNC B1 ;  /* 0x0000000000017941 */ /* 0x000fea0003800000 */
.L_x_1008:
        /* <DEDUP_REMOVED lines=15> */
.L_x_1012:
[----:B------:R-:W-:Y:S02]  /*15060*/  FSETP.GTU.FTZ.AND P0, PT, |R13|, +INF , PT ;  /* 0x7f8000000d00780b */ /* 0x000fe40003f1c200 */
[----:B------:R-:W-:-:S04]  /*15070*/  ISETP.LT.U32.AND P1, PT, R46, R6, PT ;  /* 0x000000062e00720c */ /* 0x000fc80003f21070 */
[----:B------:R-:W-:-:S13]  /*15080*/  ISETP.LT.OR.EX P0, PT, R58, RZ, !P0, P1 ;  /* 0x000000ff3a00720c */ /* 0x000fda0004701710 */
.L_x_1013:
[----:B------:R-:W-:Y:S05]  /*15090*/  BSYNC B1 ;  /* 0x0000000000017941 */ /* 0x000fea0003800000 */
.L_x_1011:
        /* <DEDUP_REMOVED lines=15> */
.L_x_1015:
[----:B------:R-:W-:Y:S02]  /*15190*/  FSETP.GTU.FTZ.AND P0, PT, |R14|, +INF , PT ;  /* 0x7f8000000e00780b */ /* 0x000fe40003f1c200 */
[----:B------:R-:W-:-:S04]  /*151a0*/  ISETP.LT.U32.AND P1, PT, R45, R6, PT ;  /* 0x000000062d00720c */ /* 0x000fc80003f21070 */
[----:B------:R-:W-:-:S13]  /*151b0*/  ISETP.LT.OR.EX P0, PT, R57, RZ, !P0, P1 ;  /* 0x000000ff3900720c */ /* 0x000fda0004701710 */
.L_x_1016:
[----:B------:R-:W-:Y:S05]  /*151c0*/  BSYNC B1 ;  /* 0x0000000000017941 */ /* 0x000fea0003800000 */
.L_x_1014:
        /* <DEDUP_REMOVED lines=15> */
.L_x_1018:
[----:B------:R-:W-:Y:S02]  /*152c0*/  FSETP.GTU.FTZ.AND P0, PT, |R15|, +INF , PT ;  /* 0x7f8000000f00780b */ /* 0x000fe40003f1c200 */
[----:B------:R-:W-:-:S04]  /*152d0*/  ISETP.LT.U32.AND P1, PT, R43, R6, PT ;  /* 0x000000062b00720c */ /* 0x000fc80003f21070 */
[----:B------:R-:W-:-:S13]  /*152e0*/  ISETP.LT.OR.EX P0, PT, R55, RZ, !P0, P1 ;  /* 0x000000ff3700720c */ /* 0x000fda0004701710 */
.L_x_1019:
[----:B------:R-:W-:Y:S05]  /*152f0*/  BSYNC B1 ;  /* 0x0000000000017941 */ /* 0x000fea0003800000 */
.L_x_1017:
        /* <DEDUP_REMOVED lines=18> */
.L_x_1021:
[----:B------:R-:W-:Y:S02]  /*15420*/  FSETP.GTU.FTZ.AND P0, PT, |R20|, +INF , PT ;  /* 0x7f8000001400780b */ /* 0x000fe40003f1c200 */
[----:B------:R-:W-:-:S04]  /*15430*/  ISETP.LT.U32.AND P1, PT, R64, R5, PT ;  /* 0x000000054000720c */ /* 0x000fc80003f21070 */
[----:B------:R-:W-:-:S13]  /*15440*/  ISETP.LT.OR.EX P0, PT, R63, RZ, !P0, P1 ;  /* 0x000000ff3f00720c */ /* 0x000fda0004701710 */
.L_x_1022:
[----:B------:R-:W-:Y:S05]  /*15450*/  BSYNC B1 ;  /* 0x0000000000017941 */ /* 0x000fea0003800000 */
.L_x_1020:
        /* <DEDUP_REMOVED lines=15> */
.L_x_1024:
[----:B------:R-:W-:Y:S02]  /*15550*/  FSETP.GTU.FTZ.AND P0, PT, |R21|, +INF , PT ;  /* 0x7f8000001500780b */ /* 0x000fe40003f1c200 */
[----:B------:R-:W-:-:S04]  /*15560*/  ISETP.LT.U32.AND P1, PT, R30, R5, PT ;  /* 0x000000051e00720c */ /* 0x000fc80003f21070 */
[----:B------:R-:W-:-:S13]  /*15570*/  ISETP.LT.OR.EX P0, PT, R29, RZ, !P0, P1 ;  /* 0x000000ff1d00720c */ /* 0x000fda0004701710 */
.L_x_1025:
[----:B------:R-:W-:Y:S05]  /*15580*/  BSYNC B1 ;  /* 0x0000000000017941 */ /* 0x000fea0003800000 */
.L_x_1023:
        /* <DEDUP_REMOVED lines=15> */
.L_x_1027:
[----:B------:R-:W-:Y:S02]  /*15680*/  FSETP.GTU.FTZ.AND P0, PT, |R22|, +INF , PT ;  /* 0x7f8000001600780b */ /* 0x000fe40003f1c200 */
[----:B------:R-:W-:-:S04]  /*15690*/  ISETP.LT.U32.AND P1, PT, R27, R5, PT ;  /* 0x000000051b00720c */ /* 0x000fc80003f21070 */
[----:B------:R-:W-:-:S13]  /*156a0*/  ISETP.LT.OR.EX P0, PT, R26, RZ, !P0, P1 ;  /* 0x000000ff1a00720c */ /* 0x000fda0004701710 */
.L_x_1028:
[----:B------:R-:W-:Y:S05]  /*156b0*/  BSYNC B1 ;  /* 0x0000000000017941 */ /* 0x000fea0003800000 */
.L_x_1026:
        /* <DEDUP_REMOVED lines=15> */
.L_x_1030:
[----:B------:R-:W-:Y:S02]  /*157b0*/  FSETP.GTU.FTZ.AND P0, PT, |R23|, +INF , PT ;  /* 0x7f8000001700780b */ /* 0x000fe40003f1c200 */
[----:B------:R-:W-:-:S04]  /*157c0*/  ISETP.LT.U32.AND P1, PT, R24, R5, PT ;  /* 0x000000051800720c */ /* 0x000fc80003f21070 */
[----:B------:R-:W-:-:S13]  /*157d0*/  ISETP.LT.OR.EX P0, PT, R3, RZ, !P0, P1 ;  /* 0x000000ff0300720c */ /* 0x000fda0004701710 */
.L_x_1031:
[----:B------:R-:W-:Y:S05]  /*157e0*/  BSYNC B1 ;  /* 0x0000000000017941 */ /* 0x000fea0003800000 */
.L_x_1029:
[----:B------:R-:W-:Y:S02]  /*157f0*/  FSEL R0, R0, R23, P0 ;  /* 0x0000001700007208 */ /* 0x000fe40000000000 */
[----:B------:R-:W-:Y:S02]  /*15800*/  SEL R24, R24, R5, P0 ;  /* 0x0000000518187207 */ /* 0x000fe40000000000 */
[----:B------:R-:W-:-:S07]  /*15810*/  SEL R3, R3, RZ, P0 ;  /* 0x000000ff03037207 */ /* 0x000fce0000000000 */
.L_x_983:
[----:B------:R-:W-:Y:S05]  /*15820*/  BSYNC B0 ;  /* 0x0000000000007941 */ /* 0x000fea0003800000 */
.L_x_982:
        /* <DEDUP_REMOVED lines=12> */
.L_x_1033:
[----:B------:R-:W-:Y:S02]  /*158f0*/  FSETP.GTU.FTZ.AND P0, PT, |R39|, +INF , PT ;  /* 0x7f8000002700780b */ /* 0x000fe40003f1c200 */
[----:B------:R-:W-:-:S04]  /*15900*/  ISETP.LT.U32.AND P1, PT, R44, R51, PT ;  /* 0x000000332c00720c */ /* 0x000fc80003f21070 */
[----:B------:R-:W-:-:S13]  /*15910*/  ISETP.LT.OR.EX P0, PT, R53, R66, !P0, P1 ;  /* 0x000000423500720c */ /* 0x000fda0004701710 */
.L_x_1034:
[----:B------:R-:W-:Y:S05]  /*15920*/  BSYNC B0 ;  /* 0x0000000000007941 */ /* 0x000fea0003800000 */
.L_x_1032:
        /* <DEDUP_REMOVED lines=15> */
.L_x_1036:
[----:B------:R-:W-:Y:S02]  /*15a20*/  FSETP.GTU.FTZ.AND P0, PT, |R38|, +INF , PT ;  /* 0x7f8000002600780b */ /* 0x000fe40003f1c200 */
[----:B------:R-:W-:-:S04]  /*15a30*/  ISETP.LT.U32.AND P1, PT, R56, R50, PT ;  /* 0x000000323800720c */ /* 0x000fc80003f21070 */
[----:B------:R-:W-:-:S13]  /*15a40*/  ISETP.LT.OR.EX P0, PT, R67, R62, !P0, P1 ;  /* 0x0000003e4300720c */ /* 0x000fda0004701710 */
.L_x_1037:
[----:B------:R-:W-:Y:S05]  /*15a50*/  BSYNC B0 ;  /* 0x0000000000007941 */ /* 0x000fea0003800000 */
.L_x_1035:
        /* <DEDUP_REMOVED lines=15> */
.L_x_1039:
[----:B------:R-:W-:Y:S02]  /*15b50*/  FSETP.GTU.FTZ.AND P0, PT, |R37|, +INF , PT ;  /* 0x7f8000002500780b */ /* 0x000fe40003f1c200 */
[----:B------:R-:W-:-:S04]  /*15b60*/  ISETP.LT.U32.AND P1, PT, R54, R49, PT ;  /* 0x000000313600720c */ /* 0x000fc80003f21070 */
[----:B------:R-:W-:-:S13]  /*15b70*/  ISETP.LT.OR.EX P0, PT, R68, R61, !P0, P1 ;  /* 0x0000003d4400720c */ /* 0x000fda0004701710 */
.L_x_1040:
[----:B------:R-:W-:Y:S05]  /*15b80*/  BSYNC B0 ;  /* 0x0000000000007941 */ /* 0x000fea0003800000 */
.L_x_1038:
        /* <DEDUP_REMOVED lines=15> */
.L_x_1042:
[----:B------:R-:W-:Y:S02]  /*15c80*/  FSETP.GTU.FTZ.AND P0, PT, |R36|, +INF , PT ;  /* 0x7f8000002400780b */ /* 0x000fe40003f1c200 */
[----:B------:R-:W-:-:S04]  /*15c90*/  ISETP.LT.U32.AND P1, PT, R52, R48, PT ;  /* 0x000000303400720c */ /* 0x000fc80003f21070 */
[----:B------:R-:W-:-:S13]  /*15ca0*/  ISETP.LT.OR.EX P0, PT, R65, R60, !P0, P1 ;  /* 0x0000003c4100720c */ /* 0x000fda0004701710 */
.L_x_1043:
[----:B------:R-:W-:Y:S05]  /*15cb0*/  BSYNC B0 ;  /* 0x0000000000007941 */ /* 0x000fea0003800000 */
.L_x_1041:
        /* <DEDUP_REMOVED lines=15> */
.L_x_1045:
[----:B------:R-:W-:Y:S02]  /*15db0*/  FSETP.GTU.FTZ.AND P0, PT, |R35|, +INF , PT ;  /* 0x7f8000002300780b */ /* 0x000fe40003f1c200 */
[----:B------:R-:W-:-:S04]  /*15dc0*/  ISETP.LT.U32.AND P1, PT, R44, R47, PT ;  /* 0x0000002f2c00720c */ /* 0x000fc80003f21070 */
[----:B------:R-:W-:-:S13]  /*15dd0*/  ISETP.LT.OR.EX P0, PT, R66, R59, !P0, P1 ;  /* 0x0000003b4200720c */ /* 0x000fda0004701710 */
.L_x_1046:
[----:B------:R-:W-:Y:S05]  /*15de0*/  BSYNC B0 ;  /* 0x0000000000007941 */ /* 0x000fea0003800000 */
.L_x_1044:
        /* <DEDUP_REMOVED lines=15> */
.L_x_1048:
[----:B------:R-:W-:Y:S02]  /*15ee0*/  FSETP.GTU.FTZ.AND P0, PT, |R34|, +INF , PT ;  /* 0x7f8000002200780b */ /* 0x000fe40003f1c200 */
[----:B------:R-:W-:-:S04]  /*15ef0*/  ISETP.LT.U32.AND P1, PT, R5, R46, PT ;  /* 0x0000002e0500720c */ /* 0x000fc80003f21070 */
[----:B------:R-:W-:-:S13]  /*15f00*/  ISETP.LT.OR.EX P0, PT, R67, R58, !P0, P1 ;  /* 0x0000003a4300720c */ /* 0x000fda0004701710 */
.L_x_1049:
[----:B------:R-:W-:Y:S05]  /*15f10*/  BSYNC B0 ;  /* 0x0000000000007941 */ /* 0x000fea0003800000 */
.L_x_1047:
        /* <DEDUP_REMOVED lines=15> */
.L_x_1051:
[----:B------:R-:W-:Y:S02]  /*16010*/  FSETP.GTU.FTZ.AND P0, PT, |R33|, +INF , PT ;  /* 0x7f8000002100780b */ /* 0x000fe40003f1c200 */
[----:B------:R-:W-:-:S04]  /*16020*/  ISETP.LT.U32.AND P1, PT, R54, R45, PT ;  /* 0x0000002d3600720c */ /* 0x000fc80003f21070 */
[----:B------:R-:W-:-:S13]  /*16030*/  ISETP.LT.OR.EX P0, PT, R68, R57, !P0, P1 ;  /* 0x000000394400720c */ /* 0x000fda0004701710 */
.L_x_1052:
[----:B------:R-:W-:Y:S05]  /*16040*/  BSYNC B0 ;  /* 0x0000000000007941 */ /* 0x000fea0003800000 */
.L_x_1050:
        /* <DEDUP_REMOVED lines=15> */
.L_x_1054:
[----:B------:R-:W-:Y:S02]  /*16140*/  FSETP.GTU.FTZ.AND P0, PT, |R32|, +INF , PT ;  /* 0x7f8000002000780b */ /* 0x000fe40003f1c200 */
[----:B------:R-:W-:-:S04]  /*16150*/  ISETP.LT.U32.AND P1, PT, R48, R43, PT ;  /* 0x0000002b3000720c */ /* 0x000fc80003f21070 */
[----:B------:R-:W-:-:S13]  /*16160*/  ISETP.LT.OR.EX P0, PT, R60, R55, !P0, P1 ;  /* 0x000000373c00720c */ /* 0x000fda0004701710 */
.L_x_1055:
[----:B------:R-:W-:Y:S05]  /*16170*/  BSYNC B0 ;  /* 0x0000000000007941 */ /* 0x000fea0003800000 */
.L_x_1053:
        /* <DEDUP_REMOVED lines=15> */
.L_x_1057:
[----:B------:R-:W-:Y:S02]  /*16270*/  FSETP.GTU.FTZ.AND P0, PT, |R31|, +INF , PT ;  /* 0x7f8000001f00780b */ /* 0x000fe40003f1c200 */
[----:B------:R-:W-:-:S04]  /*16280*/  ISETP.LT.U32.AND P1, PT, R47, R64, PT ;  /* 0x000000402f00720c */ /* 0x000fc80003f21070 */
[----:B------:R-:W-:-:S13]  /*16290*/  ISETP.LT.OR.EX P0, PT, R66, R63, !P0, P1 ;  /* 0x0000003f4200720c */ /* 0x000fda0004701710 */
.L_x_1058:
[----:B------:R-:W-:Y:S05]  /*162a0*/  BSYNC B0 ;  /* 0x0000000000007941 */ /* 0x000fea0003800000 */
.L_x_1056:
        /* <DEDUP_REMOVED lines=15> */
.L_x_1060:
[----:B------:R-:W-:Y:S02]  /*163a0*/  FSETP.GTU.FTZ.AND P0, PT, |R28|, +INF , PT ;  /* 0x7f8000001c00780b */ /* 0x000fe40003f1c200 */
[----:B------:R-:W-:-:S04]  /*163b0*/  ISETP.LT.U32.AND P1, PT, R5, R30, PT ;  /* 0x0000001e0500720c */ /* 0x000fc80003f21070 */
[----:B------:R-:W-:-:S13]  /*163c0*/  ISETP.LT.OR.EX P0, PT, R58, R29, !P0, P1 ;  /* 0x0000001d3a00720c */ /* 0x000fda0004701710 */
.L_x_1061:
[----:B------:R-:W-:Y:S05]  /*163d0*/  BSYNC B0 ;  /* 0x0000000000007941 */ /* 0x000fea0003800000 */
.L_x_1059:
        /* <DEDUP_REMOVED lines=15> */
.L_x_1063:
[----:B------:R-:W-:Y:S02]  /*164d0*/  FSETP.GTU.FTZ.AND P0, PT, |R25|, +INF , PT ;  /* 0x7f8000001900780b */ /* 0x000fe40003f1c200 */
[----:B------:R-:W-:-:S04]  /*164e0*/  ISETP.LT.U32.AND P1, PT, R54, R27, PT ;  /* 0x0000001b3600720c */ /* 0x000fc80003f21070 */
[----:B------:R-:W-:-:S13]  /*164f0*/  ISETP.LT.OR.EX P0, PT, R57, R26, !P0, P1 ;  /* 0x0000001a3900720c */ /* 0x000fda0004701710 */
.L_x_1064:
[----:B------:R-:W-:Y:S05]  /*16500*/  BSYNC B0 ;  /* 0x0000000000007941 */ /* 0x000fea0003800000 */
.L_x_1062:
        /* <DEDUP_REMOVED lines=15> */
.L_x_1066:
[----:B------:R-:W-:Y:S02]  /*16600*/  FSETP.GTU.FTZ.AND P0, PT, |R0|, +INF , PT ;  /* 0x7f8000000000780b */ /* 0x000fe40003f1c200 */
[----:B------:R-:W-:-:S04]  /*16610*/  ISETP.LT.U32.AND P1, PT, R43, R24, PT ;  /* 0x000000182b00720c */ /* 0x000fc80003f21070 */
[----:B------:R-:W-:-:S13]  /*16620*/  ISETP.LT.OR.EX P0, PT, R60, R3, !P0, P1 ;  /* 0x000000033c00720c */ /* 0x000fda0004701710 */
.L_x_1067:
[----:B------:R-:W-:Y:S05]  /*16630*/  BSYNC B0 ;  /* 0x0000000000007941 */ /* 0x000fea0003800000 */
.L_x_1065:
[----:B------:R-:W-:Y:S02]  /*16640*/  SEL R24, R43, R24, P0 ;  /* 0x000000182b187207 */ /* 0x000fe40000000000 */
[----:B------:R-:W-:Y:S02]  /*16650*/  SEL R25, R60, R3, P0 ;  /* 0x000000033c197207 */ /* 0x000fe40000000000 */
[----:B------:R-:W-:-:S07]  /*16660*/  FSEL R9, R9, R0, P0 ;  /* 0x0000000009097208 */ /* 0x000fce0000000000 */
.L_x_616:
[----:B------:R-:W-:Y:S05]  /*16670*/  BSYNC B6 ;  /* 0x0000000000067941 */ /* 0x000fea0003800000 */
.L_x_615:
[----:B------:R-:W-:Y:S02]  /*16680*/  ULDC UR4, c[0x0][0x244] ;  /* 0x0000910000047ab9 */ /* 0x000fe40000000800 */
[----:B------:R-:W-:-:S13]  /*16690*/  ISETP.NE.AND P0, PT, RZ, UR4, PT ;  /* 0x00000004ff007c0c */ /* 0x000fda000bf05270 */
[----:B------:R-:W-:Y:S05]  /*166a0*/  @!P0 BRA `(.L_x_1068) ;  /* 0x0000000800088947 */ /* 0x000fea0003800000 */
[----:B------:R-:W1:Y:S01]  /*166b0*/  S2R R4, SR_CgaCtaId ;  /* 0x0000000000047919 */ /* 0x000e620000008800 */
[----:B0-----:R-:W0:Y:S01]  /*166c0*/  LDC R19, c[0x0][RZ] ;  /* 0x00000000ff137b82 */ /* 0x001e220000000800 */
[----:B------:R-:W-:Y:S01]  /*166d0*/  MOV R0, 0x400 ;  /* 0x0000040000007802 */ /* 0x000fe20000000f00 */
[----:B------:R-:W-:Y:S02]  /*166e0*/  IMAD.MOV.U32 R62, RZ, RZ, R64 ;  /* 0x000000ffff3e7224 */ /* 0x000fe400078e0040 */
[----:B------:R-:W-:Y:S02]  /*166f0*/  IMAD.MOV.U32 R28, RZ, RZ, R30 ;  /* 0x000000ffff1c7224 */ /* 0x000fe400078e001e */
[----:B------:R-:W-:Y:S02]  /*16700*/  VIADD R3, R0, 0x10 ;  /* 0x0000001000037836 */ /* 0x000fe40000000000 */
[----:B------:R-:W2:Y:S01]  /*16710*/  LDC R18, c[0x0][0x4] ;  /* 0x00000100ff127b82 */ /* 0x000ea20000000800 */
[----:B------:R-:W-:-:S02]  /*16720*/  IMAD.MOV.U32 R68, RZ, RZ, R70 ;  /* 0x000000ffff447224 */ /* 0x000fc400078e0046 */
[----:B0-----:R-:W-:Y:S01]  /*16730*/  IMAD R0, R17, R19, R16 ;  /* 0x0000001311007224 */ /* 0x001fe200078e0210 */
[----:B-1----:R-:W-:Y:S02]  /*16740*/  LEA R3, R4, R3, 0x18 ;  /* 0x0000000304037211 */ /* 0x002fe400078ec0ff */
[----:B--2---:R-:W-:-:S03]  /*16750*/  SHF.R.U32.HI R4, RZ, 0x1, R18 ;  /* 0x00000001ff047819 */ /* 0x004fc60000011612 */
[----:B------:R-:W-:Y:S01]  /*16760*/  IMAD R0, R0, 0x40, R3 ;  /* 0x0000004000007824 */ /* 0x000fe200078e0203 */
[----:B------:R-:W-:-:S04]  /*16770*/  ISETP.NE.AND P0, PT, R4, RZ, PT ;  /* 0x000000ff0400720c */ /* 0x000fc80003f05270 */
[----:B------:R1:W-:Y:S04]  /*16780*/  STS.64 [R0+0x8], R62 ;  /* 0x0000083e00007388 */ /* 0x0003e80000000a00 */
[----:B------:R1:W-:Y:S04]  /*16790*/  STS.64 [R0+0x18], R28 ;  /* 0x0000181c00007388 */ /* 0x0003e80000000a00 */
[----:B------:R1:W-:Y:S04]  /*167a0*/  STS.64 [R0+0x28], R68 ;  /* 0x0000284400007388 */ /* 0x0003e80000000a00 */
[----:B------:R1:W-:Y:S04]  /*167b0*/  STS.64 [R0+0x38], R24 ;  /* 0x0000381800007388 */ /* 0x0003e80000000a00 */
[----:B------:R1:W-:Y:S04]  /*167c0*/  STS [R0], R31 ;  /* 0x0000001f00007388 */ /* 0x0003e80000000800 */
[----:B------:R1:W-:Y:S04]  /*167d0*/  STS [R0+0x10], R5 ;  /* 0x0000100500007388 */ /* 0x0003e80000000800 */
[----:B------:R1:W-:Y:S04]  /*167e0*/  STS [R0+0x20], R71 ;  /* 0x0000204700007388 */ /* 0x0003e80000000800 */
[----:B------:R1:W-:Y:S01]  /*167f0*/  STS [R0+0x30], R9 ;  /* 0x0000300900007388 */ /* 0x0003e20000000800 */
[----:B------:R-:W-:Y:S05]  /*16800*/  @!P0 BRA `(.L_x_1068) ;  /* 0x0000000400b08947 */ /* 0x000fea0003800000 */
.L_x_1083:
[----:B------:R-:W-:Y:S01]  /*16810*/  IMAD.IADD R7, R17, 0x1, R4 ;  /* 0x0000000111077824 */ /* 0x000fe200078e0204 */
[----:B------:R-:W-:Y:S05]  /*16820*/  WARPSYNC.ALL ;  /* 0x0000000000007948 */ /* 0x000fea0003800000 */
[----:B------:R-:W-:Y:S01]  /*16830*/  BAR.SYNC.DEFER_BLOCKING 0x0 ;  /* 0x0000000000007b1d */ /* 0x000fe20000010000 */
[----:B------:R-:W-:-:S04]  /*16840*/  ISETP.GE.U32.AND P0, PT, R7, R18, PT ;  /* 0x000000120700720c */ /* 0x000fc80003f06070 */
[----:B------:R-:W-:Y:S01]  /*16850*/  ISETP.GE.U32.OR P0, PT, R17, R4, P0 ;  /* 0x000000041100720c */ /* 0x000fe20000706470 */
[----:B------:R-:W-:-:S12]  /*16860*/  BSSY B0, `(.L_x_1069) ;  /* 0x0000063000007945 */ /* 0x000fd80003800000 */
[----:B0-----:R-:W-:Y:S05]  /*16870*/  @P0 BRA `(.L_x_1070) ;  /* 0x0000000400840947 */ /* 0x001fea0003800000 */
[----:B------:R-:W-:Y:S01]  /*16880*/  IMAD R6, R7, R19, R16 ;  /* 0x0000001307067224 */ /* 0x000fe200078e0210 */
[----:B------:R-:W-:Y:S01]  /*16890*/  FSETP.GTU.FTZ.AND P0, PT, |R31|, +INF , PT ;  /* 0x7f8000001f00780b */ /* 0x000fe20003f1c200 */
[----:B------:R-:W-:Y:S02]  /*168a0*/  BSSY B1, `(.L_x_1071) ;  /* 0x0000017000017945 */ /* 0x000fe40003800000 */
[----:B------:R-:W-:-:S05]  /*168b0*/  IMAD R8, R6, 0x40, R3 ;  /* 0x0000004006087824 */ /* 0x000fca00078e0203 */
[----:B------:R0:W2:Y:S04]  /*168c0*/  LDS R20, [R8] ;  /* 0x0000000008147984 */ /* 0x0000a80000000800 */
[----:B------:R0:W3:Y:S04]  /*168d0*/  LDS R22, [R8+0x10] ;  /* 0x0000100008167984 */ /* 0x0000e80000000800 */
[----:B------:R0:W4:Y:S04]  /*168e0*/  LDS R26, [R8+0x20] ;  /* 0x00002000081a7984 */ /* 0x0001280000000800 */
[----:B-1----:R0:W1:Y:S04]  /*168f0*/  LDS R28, [R8+0x30] ;  /* 0x00003000081c7984 */ /* 0x0020680000000800 */
[----:B------:R0:W0:Y:S04]  /*16900*/  LDS.64 R6, [R8+0x8] ;  /* 0x0000080008067984 */ /* 0x0000280000000a00 */
[----:B------:R0:W0:Y:S04]  /*16910*/  LDS.64 R10, [R8+0x18] ;  /* 0x00001800080a7984 */ /* 0x0000280000000a00 */
[----:B------:R0:W0:Y:S04]  /*16920*/  LDS.64 R12, [R8+0x28] ;  /* 0x00002800080c7984 */ /* 0x0000280000000a00 */
[----:B------:R0:W0:Y:S01]  /*16930*/  LDS.64 R14, [R8+0x38] ;  /* 0x00003800080e7984 */ /* 0x0000220000000a00 */
[----:B------:R-:W-:Y:S05]  /*16940*/  @P0 BRA `(.L_x_1072) ;  /* 0x0000000000240947 */ /* 0x000fea0003800000 */
[C---:B--2---:R-:W-:Y:S02]  /*16950*/  FSETP.NEU.FTZ.AND P1, PT, R31.reuse, R20, PT ;  /* 0x000000141f00720b */ /* 0x044fe40003f3d000 */
[----:B0-----:R-:W-:Y:S02]  /*16960*/  ISETP.GE.U32.AND P0, PT, R64, R6, PT ;  /* 0x000000064000720c */ /* 0x001fe40003f06070 */
[----:B------:R-:W-:Y:S02]  /*16970*/  FSETP.GEU.FTZ.AND P2, PT, R31, R20, PT ;  /* 0x000000141f00720b */ /* 0x000fe40003f5e000 */
[----:B------:R-:W-:Y:S02]  /*16980*/  ISETP.GE.AND.EX P0, PT, R63, R7, PT, P0 ;  /* 0x000000073f00720c */ /* 0x000fe40003f06300 */
[----:B------:R-:W-:-:S05]  /*16990*/  SEL R8, RZ, 0xffffffff, P2 ;  /* 0xffffffffff087807 */ /* 0x000fca0001000000 */
[----:B------:R-:W-:-:S04]  /*169a0*/  @!P1 SEL R8, RZ, 0xffffffff, P0 ;  /* 0xffffffffff089807 */ /* 0x000fc80000000000 */
[----:B------:R-:W-:-:S04]  /*169b0*/  LOP3.LUT R8, R8, 0x1, RZ, 0xc0, !PT ;  /* 0x0000000108087812 */ /* 0x000fc800078ec0ff */
[----:B------:R-:W-:Y:S01]  /*169c0*/  ISETP.EQ.U32.AND P0, PT, R8, 0x1, PT ;  /* 0x000000010800780c */ /* 0x000fe20003f02070 */
[----:B------:R-:W-:-:S12]  /*169d0*/  BRA `(.L_x_1073) ;  /* 0x00000000000c7947 */ /* 0x000fd80003800000 */
.L_x_1072:
[----:B--2---:R-:W-:Y:S02]  /*169e0*/  FSETP.GTU.FTZ.AND P0, PT, |R20|, +INF , PT ;  /* 0x7f8000001400780b */ /* 0x004fe40003f1c200 */
[----:B0-----:R-:W-:-:S04]  /*169f0*/  ISETP.LT.U32.AND P1, PT, R64, R6, PT ;  /* 0x000000064000720c */ /* 0x001fc80003f21070 */
[----:B------:R-:W-:-:S13]  /*16a00*/  ISETP.LT.OR.EX P0, PT, R63, R7, !P0, P1 ;  /* 0x000000073f00720c */ /* 0x000fda0004701710 */
.L_x_1073:
[----:B------:R-:W-:Y:S05]  /*16a10*/  BSYNC B1 ;  /* 0x0000000000017941 */ /* 0x000fea0003800000 */
.L_x_1071:
[----:B------:R-:W-:Y:S01]  /*16a20*/  FSETP.GTU.FTZ.AND P1, PT, |R5|, +INF , PT ;  /* 0x7f8000000500780b */ /* 0x000fe20003f3c200 */
[----:B------:R-:W-:Y:S01]  /*16a30*/  BSSY B1, `(.L_x_1074) ;  /* 0x0000011000017945 */ /* 0x000fe20003800000 */
[----:B------:R-:W-:Y:S02]  /*16a40*/  SEL R64, R64, R6, P0 ;  /* 0x0000000640407207 */ /* 0x000fe40000000000 */
[----:B------:R-:W-:Y:S02]  /*16a50*/  SEL R63, R63, R7, P0 ;  /* 0x000000073f3f7207 */ /* 0x000fe40000000000 */
[----:B------:R-:W-:-:S07]  /*16a60*/  FSEL R31, R31, R20, P0 ;  /* 0x000000141f1f7208 */ /* 0x000fce0000000000 */
[----:B------:R-:W-:Y:S05]  /*16a70*/  @P1 BRA `(.L_x_1075) ;  /* 0x0000000000241947 */ /* 0x000fea0003800000 */
[C---:B---3--:R-:W-:Y:S02]  /*16a80*/  FSETP.NEU.FTZ.AND P1, PT, R5.reuse, R22, PT ;  /* 0x000000160500720b */ /* 0x048fe40003f3d000 */
        /* <DEDUP_REMOVED lines=8> */
.L_x_1075:
[----:B---3--:R-:W-:Y:S02]  /*16b10*/  FSETP.GTU.FTZ.AND P0, PT, |R22|, +INF , PT ;  /* 0x7f8000001600780b */ /* 0x008fe40003f1c200 */
[----:B------:R-:W-:-:S04]  /*16b20*/  ISETP.LT.U32.AND P1, PT, R30, R10, PT ;  /* 0x0000000a1e00720c */ /* 0x000fc80003f21070 */
[----:B------:R-:W-:-:S13]  /*16b30*/  ISETP.LT.OR.EX P0, PT, R29, R11, !P0, P1 ;  /* 0x0000000b1d00720c */ /* 0x000fda0004701710 */
.L_x_1076:
[----:B------:R-:W-:Y:S05]  /*16b40*/  BSYNC B1 ;  /* 0x0000000000017941 */ /* 0x000fea0003800000 */
.L_x_1074:
[----:B------:R-:W-:Y:S01]  /*16b50*/  FSETP.GTU.FTZ.AND P1, PT, |R71|, +INF , PT ;  /* 0x7f8000004700780b */ /* 0x000fe20003f3c200 */
[----:B------:R-:W-:Y:S01]  /*16b60*/  BSSY B1, `(.L_x_1077) ;  /* 0x0000011000017945 */ /* 0x000fe20003800000 */
[----:B------:R-:W-:Y:S02]  /*16b70*/  SEL R30, R30, R10, P0 ;  /* 0x0000000a1e1e7207 */ /* 0x000fe40000000000 */
[----:B------:R-:W-:Y:S02]  /*16b80*/  SEL R29, R29, R11, P0 ;  /* 0x0000000b1d1d7207 */ /* 0x000fe40000000000 */
[----:B------:R-:W-:-:S07]  /*16b90*/  FSEL R5, R5, R22, P0 ;  /* 0x0000001605057208 */ /* 0x000fce0000000000 */
[----:B------:R-:W-:Y:S05]  /*16ba0*/  @P1 BRA `(.L_x_1078) ;  /* 0x0000000000241947 */ /* 0x000fea0003800000 */
[C---:B----4-:R-:W-:Y:S02]  /*16bb0*/  FSETP.NEU.FTZ.AND P1, PT, R71.reuse, R26, PT ;  /* 0x0000001a4700720b */ /* 0x050fe40003f3d000 */
        /* <DEDUP_REMOVED lines=8> */
.L_x_1078:
[----:B----4-:R-:W-:Y:S02]  /*16c40*/  FSETP.GTU.FTZ.AND P0, PT, |R26|, +INF , PT ;  /* 0x7f8000001a00780b */ /* 0x010fe40003f1c200 */
[----:B------:R-:W-:-:S04]  /*16c50*/  ISETP.LT.U32.AND P1, PT, R70, R12, PT ;  /* 0x0000000c4600720c */ /* 0x000fc80003f21070 */
[----:B------:R-:W-:-:S13]  /*16c60*/  ISETP.LT.OR.EX P0, PT, R69, R13, !P0, P1 ;  /* 0x0000000d4500720c */ /* 0x000fda0004701710 */
.L_x_1079:
[----:B------:R-:W-:Y:S05]  /*16c70*/  BSYNC B1 ;  /* 0x0000000000017941 */ /* 0x000fea0003800000 */
.L_x_1077:
[----:B------:R-:W-:Y:S01]  /*16c80*/  FSETP.GTU.FTZ.AND P1, PT, |R9|, +INF , PT ;  /* 0x7f8000000900780b */ /* 0x000fe20003f3c200 */
[----:B------:R-:W-:Y:S01]  /*16c90*/  BSSY B1, `(.L_x_1080) ;  /* 0x0000011000017945 */ /* 0x000fe20003800000 */
[----:B------:R-:W-:Y:S02]  /*16ca0*/  SEL R70, R70, R12, P0 ;  /* 0x0000000c46467207 */ /* 0x000fe40000000000 */
[----:B------:R-:W-:Y:S02]  /*16cb0*/  SEL R69, R69, R13, P0 ;  /* 0x0000000d45457207 */ /* 0x000fe40000000000 */
[----:B------:R-:W-:-:S07]  /*16cc0*/  FSEL R71, R71, R26, P0 ;  /* 0x0000001a47477208 */ /* 0x000fce0000000000 */
[----:B------:R-:W-:Y:S05]  /*16cd0*/  @P1 BRA `(.L_x_1081) ;  /* 0x0000000000241947 */ /* 0x000fea0003800000 */
[C---:B-1----:R-:W-:Y:S02]  /*16ce0*/  FSETP.NEU.FTZ.AND P1, PT, R9.reuse, R28, PT ;  /* 0x0000001c0900720b */ /* 0x042fe40003f3d000 */
        /* <DEDUP_REMOVED lines=8> */
.L_x_1081:
[----:B-1----:R-:W-:Y:S02]  /*16d70*/  FSETP.GTU.FTZ.AND P0, PT, |R28|, +INF , PT ;  /* 0x7f8000001c00780b */ /* 0x002fe40003f1c200 */
[----:B------:R-:W-:-:S04]  /*16d80*/  ISETP.LT.U32.AND P1, PT, R24, R14, PT ;  /* 0x0000000e1800720c */ /* 0x000fc80003f21070 */
[----:B------:R-:W-:-:S13]  /*16d90*/  ISETP.LT.OR.EX P0, PT, R25, R15, !P0, P1 ;  /* 0x0000000f1900720c */ /* 0x000fda0004701710 */
.L_x_1082:
[----:B------:R-:W-:Y:S05]  /*16da0*/  BSYNC B1 ;  /* 0x0000000000017941 */ /* 0x000fea0003800000 */
.L_x_1080:
[----:B------:R-:W-:Y:S01]  /*16db0*/  FSEL R9, R9, R28, P0 ;  /* 0x0000001c09097208 */ /* 0x000fe20000000000 */
[----:B------:R-:W-:Y:S01]  /*16dc0*/  IMAD.MOV.U32 R62, RZ, RZ, R64 ;  /* 0x000000ffff3e7224 */ /* 0x000fe200078e0040 */
[----:B------:R-:W-:Y:S01]  /*16dd0*/  SEL R24, R24, R14, P0 ;  /* 0x0000000e18187207 */ /* 0x000fe20000000000 */
[----:B------:R-:W-:Y:S01]  /*16de0*/  IMAD.MOV.U32 R28, RZ, RZ, R30 ;  /* 0x000000ffff1c7224 */ /* 0x000fe200078e001e */
[----:B------:R-:W-:Y:S01]  /*16df0*/  SEL R25, R25, R15, P0 ;  /* 0x0000000f19197207 */ /* 0x000fe20000000000 */
[----:B------:R-:W-:Y:S01]  /*16e00*/  IMAD.MOV.U32 R68, RZ, RZ, R70 ;  /* 0x000000ffff447224 */ /* 0x000fe200078e0046 */
[----:B------:R0:W-:Y:S04]  /*16e10*/  STS.64 [R0+0x8], R62 ;  /* 0x0000083e00007388 */ /* 0x0001e80000000a00 */
[----:B------:R0:W-:Y:S04]  /*16e20*/  STS.64 [R0+0x18], R28 ;  /* 0x0000181c00007388 */ /* 0x0001e80000000a00 */
[----:B------:R0:W-:Y:S04]  /*16e30*/  STS.64 [R0+0x28], R68 ;  /* 0x0000284400007388 */ /* 0x0001e80000000a00 */
[----:B------:R0:W-:Y:S04]  /*16e40*/  STS.64 [R0+0x38], R24 ;  /* 0x0000381800007388 */ /* 0x0001e80000000a00 */
[----:B------:R0:W-:Y:S04]  /*16e50*/  STS [R0], R31 ;  /* 0x0000001f00007388 */ /* 0x0001e80000000800 */
[----:B------:R0:W-:Y:S04]  /*16e60*/  STS [R0+0x10], R5 ;  /* 0x0000100500007388 */ /* 0x0001e80000000800 */
[----:B------:R0:W-:Y:S04]  /*16e70*/  STS [R0+0x20], R71 ;  /* 0x0000204700007388 */ /* 0x0001e80000000800 */
[----:B------:R0:W-:Y:S02]  /*16e80*/  STS [R0+0x30], R9 ;  /* 0x0000300900007388 */ /* 0x0001e40000000800 */
.L_x_1070:
[----:B------:R-:W-:Y:S05]  /*16e90*/  BSYNC B0 ;  /* 0x0000000000007941 */ /* 0x000fea0003800000 */
.L_x_1069:
[----:B------:R-:W-:Y:S02]  /*16ea0*/  ISETP.GT.AND P0, PT, R4, 0x1, PT ;  /* 0x000000010400780c */ /* 0x000fe40003f04270 */
[----:B------:R-:W-:-:S11]  /*16eb0*/  SHF.R.S32.HI R4, RZ, 0x1, R4 ;  /* 0x00000001ff047819 */ /* 0x000fd60000011404 */
[----:B------:R-:W-:Y:S05]  /*16ec0*/  @P0 BRA `(.L_x_1083) ;  /* 0xfffffff800500947 */ /* 0x000fea000383ffff */
.L_x_1068:
[----:B------:R-:W-:Y:S02]  /*16ed0*/  ULDC UR4, c[0x0][0x240] ;  /* 0x0000900000047ab9 */ /* 0x000fe40000000800 */
[----:B------:R-:W-:-:S13]  /*16ee0*/  ISETP.NE.AND P0, PT, RZ, UR4, PT ;  /* 0x00000004ff007c0c */ /* 0x000fda000bf05270 */
[----:B------:R-:W-:Y:S05]  /*16ef0*/  @!P0 BRA `(.L_x_1084) ;  /* 0x0000000c00988947 */ /* 0x000fea0003800000 */
[----:B0-----:R-:W0:Y:S02]  /*16f00*/  LDC R19, c[0x0][RZ] ;  /* 0x00000000ff137b82 */ /* 0x001e240000000800 */
[----:B0-----:R-:W-:Y:S01]  /*16f10*/  ISETP.GT.AND P0, PT, R19, 0x20, PT ;  /* 0x000000201300780c */ /* 0x001fe20003f04270 */
[----:B-1----:R-:W-:-:S12]  /*16f20*/  IMAD.MOV.U32 R0, RZ, RZ, R19 ;  /* 0x000000ffff007224 */ /* 0x002fd800078e0013 */
[----:B------:R-:W-:Y:S05]  /*16f30*/  @!P0 BRA `(.L_x_1085) ;  /* 0x0000000800088947 */ /* 0x000fea0003800000 */
[----:B------:R-:W0:Y:S01]  /*16f40*/  S2UR UR5, SR_CgaCtaId ;  /* 0x00000000000579c3 */ /* 0x000e220000008800 */
[----:B------:R-:W-:Y:S01]  /*16f50*/  UMOV UR4, 0x400 ;  /* 0x0000040000047882 */ /* 0x000fe20000000000 */
[-C--:B------:R-:W-:Y:S01]  /*16f60*/  IMAD R17, R17, R19.reuse, R16 ;  /* 0x0000001311117224 */ /* 0x080fe200078e0210 */
[----:B------:R-:W-:Y:S01]  /*16f70*/  UIADD3 UR4, UR4, 0x10, URZ ;  /* 0x0000001004047890 */ /* 0x000fe2000fffe03f */
[----:B------:R-:W-:Y:S01]  /*16f80*/  IMAD.MOV.U32 R62, RZ, RZ, R64 ;  /* 0x000000ffff3e7224 */ /* 0x000fe200078e0040 */
[----:B------:R-:W-:Y:S01]  /*16f90*/  LEA.HI R0, R19, R19, RZ, 0x1 ;  /* 0x0000001313007211 */ /* 0x000fe200078f08ff */
[----:B------:R-:W-:Y:S02]  /*16fa0*/  IMAD.MOV.U32 R28, RZ, RZ, R30 ;  /* 0x000000ffff1c7224 */ /* 0x000fe400078e001e */
[----:B------:R-:W-:Y:S01]  /*16fb0*/  IMAD.MOV.U32 R68, RZ, RZ, R70 ;  /* 0x000000ffff447224 */ /* 0x000fe200078e0046 */
[----:B------:R-:W-:Y:S01]  /*16fc0*/  SHF.R.S32.HI R3, RZ, 0x1, R0 ;  /* 0x00000001ff037819 */ /* 0x000fe20000011400 */
[----:B------:R-:W-:-:S03]  /*16fd0*/  IMAD.MOV.U32 R0, RZ, RZ, 0x20 ;  /* 0x00000020ff007424 */ /* 0x000fc600078e00ff */
[----:B------:R-:W-:Y:S01]  /*16fe0*/  ISETP.GE.AND P0, PT, R3, 0x20, PT ;  /* 0x000000200300780c */ /* 0x000fe20003f06270 */
[----:B0-----:R-:W-:-:S06]  /*16ff0*/  ULEA UR4, UR5, UR4, 0x18 ;  /* 0x0000000405047291 */ /* 0x001fcc000f8ec03f */
[----:B------:R-:W-:-:S05]  /*17000*/  LEA R17, R17, UR4, 0x6 ;  /* 0x0000000411117c11 */ /* 0x000fca000f8e30ff */
        /* <DEDUP_REMOVED lines=9> */
.L_x_1100:
[----:B-1----:R-:W-:Y:S01]  /*170a0*/  IMAD.IADD R0, R16, 0x1, R3 ;  /* 0x0000000110007824 */ /* 0x002fe200078e0203 */
[----:B------:R-:W-:Y:S05]  /*170b0*/  WARPSYNC.ALL ;  /* 0x0000000000007948 */ /* 0x000fea0003800000 */
[----:B------:R-:W-:Y:S01]  /*170c0*/  BAR.SYNC.DEFER_BLOCKING 0x0 ;  /* 0x0000000000007b1d */ /* 0x000fe20000010000 */
[----:B------:R-:W-:-:S04]  /*170d0*/  ISETP.GE.U32.AND P0, PT, R0, R19, PT ;  /* 0x000000130000720c */ /* 0x000fc80003f06070 */
[----:B------:R-:W-:Y:S01]  /*170e0*/  ISETP.GE.U32.OR P0, PT, R16, R3, P0 ;  /* 0x000000031000720c */ /* 0x000fe20000706470 */
[----:B------:R-:W-:-:S12]  /*170f0*/  BSSY B0, `(.L_x_1086) ;  /* 0x0000062000007945 */ /* 0x000fd80003800000 */
[----:B--2---:R-:W-:Y:S05]  /*17100*/  @P0 BRA `(.L_x_1087) ;  /* 0x0000000400800947 */ /* 0x004fea0003800000 */
[----:B------:R-:W-:Y:S01]  /*17110*/  IMAD R0, R3, 0x40, R17 ;  /* 0x0000004003007824 */ /* 0x000fe200078e0211 */
[----:B------:R-:W-:Y:S01]  /*17120*/  FSETP.GTU.FTZ.AND P0, PT, |R31|, +INF , PT ;  /* 0x7f8000001f00780b */ /* 0x000fe20003f1c200 */
[----:B------:R-:W-:Y:S03]  /*17130*/  BSSY B1, `(.L_x_1088) ;  /* 0x0000016000017945 */ /* 0x000fe60003800000 */
[----:B------:R1:W2:Y:S04]  /*17140*/  LDS R4, [R0] ;  /* 0x0000000000047984 */ /* 0x0002a80000000800 */
[----:B------:R1:W3:Y:S04]  /*17150*/  LDS R8, [R0+0x10] ;  /* 0x0000100000087984 */ /* 0x0002e80000000800 */
[----:B------:R1:W4:Y:S04]  /*17160*/  LDS R18, [R0+0x20] ;  /* 0x0000200000127984 */ /* 0x0003280000000800 */
[----:B------:R1:W0:Y:S04]  /*17170*/  LDS R20, [R0+0x30] ;  /* 0x0000300000147984 */ /* 0x0002280000000800 */
        /* <DEDUP_REMOVED lines=9> */
[----:B-1----:R-:W-:-:S05]  /*17210*/  SEL R0, RZ, 0xffffffff, P2 ;  /* 0xffffffffff007807 */ /* 0x002fca0001000000 */
[----:B------:R-:W-:-:S04]  /*17220*/  @!P1 SEL R0, RZ, 0xffffffff, P0 ;  /* 0xffffffffff009807 */ /* 0x000fc80000000000 */
[----:B------:R-:W-:-:S04]  /*17230*/  LOP3.LUT R0, R0, 0x1, RZ, 0xc0, !PT ;  /* 0x0000000100007812 */ /* 0x000fc800078ec0ff */
[----:B------:R-:W-:Y:S01]  /*17240*/  ISETP.EQ.U32.AND P0, PT, R0, 0x1, PT ;  /* 0x000000010000780c */ /* 0x000fe20003f02070 */
[----:B------:R-:W-:-:S12]  /*17250*/  BRA `(.L_x_1090) ;  /* 0x00000000000c7947 */ /* 0x000fd80003800000 */
.L_x_1089:
[----:B--2---:R-:W-:Y:S02]  /*17260*/  FSETP.GTU.FTZ.AND P0, PT, |R4|, +INF , PT ;  /* 0x7f8000000400780b */ /* 0x004fe40003f1c200 */
[----:B0-----:R-:W-:-:S04]  /*17270*/  ISETP.LT.U32.AND P1, PT, R64, R6, PT ;  /* 0x000000064000720c */ /* 0x001fc80003f21070 */
[----:B------:R-:W-:-:S13]  /*17280*/  ISETP.LT.OR.EX P0, PT, R63, R7, !P0, P1 ;  /* 0x000000073f00720c */ /* 0x000fda0004701710 */
.L_x_1090:
[----:B------:R-:W-:Y:S05]  /*17290*/  BSYNC B1 ;  /* 0x0000000000017941 */ /* 0x000fea0003800000 */
.L_x_1088:
        /* <DEDUP_REMOVED lines=10> */
[----:B-1----:R-:W-:-:S05]  /*17340*/  SEL R0, RZ, 0xffffffff, P2 ;  /* 0xffffffffff007807 */ /* 0x002fca0001000000 */
[----:B------:R-:W-:-:S04]  /*17350*/  @!P1 SEL R0, RZ, 0xffffffff, P0 ;  /* 0xffffffffff009807 */ /* 0x000fc80000000000 */
[----:B------:R-:W-:-:S04]  /*17360*/  LOP3.LUT R0, R0, 0x1, RZ, 0xc0, !PT ;  /* 0x0000000100007812 */ /* 0x000fc800078ec0ff */
[----:B------:R-:W-:Y:S01]  /*17370*/  ISETP.EQ.U32.AND P0, PT, R0, 0x1, PT ;  /* 0x000000010000780c */ /* 0x000fe20003f02070 */
[----:B------:R-:W-:-:S12]  /*17380*/  BRA `(.L_x_1093) ;  /* 0x00000000000c7947 */ /* 0x000fd80003800000 */
.L_x_1092:
[----:B---3--:R-:W-:Y:S02]  /*17390*/  FSETP.GTU.FTZ.AND P0, PT, |R8|, +INF , PT ;  /* 0x7f8000000800780b */ /* 0x008fe40003f1c200 */
[----:B------:R-:W-:-:S04]  /*173a0*/  ISETP.LT.U32.AND P1, PT, R30, R10, PT ;  /* 0x0000000a1e00720c */ /* 0x000fc80003f21070 */
[----:B------:R-:W-:-:S13]  /*173b0*/  ISETP.LT.OR.EX P0, PT, R29, R11, !P0, P1 ;  /* 0x0000000b1d00720c */ /* 0x000fda0004701710 */
.L_x_1093:
[----:B------:R-:W-:Y:S05]  /*173c0*/  BSYNC B1 ;  /* 0x0000000000017941 */ /* 0x000fea0003800000 */
.L_x_1091:
        /* <DEDUP_REMOVED lines=15> */
.L_x_1095:
[----:B----4-:R-:W-:Y:S02]  /*174c0*/  FSETP.GTU.FTZ.AND P0, PT, |R18|, +INF , PT ;  /* 0x7f8000001200780b */ /* 0x010fe40003f1c200 */
[----:B------:R-:W-:-:S04]  /*174d0*/  ISETP.LT.U32.AND P1, PT, R70, R12, PT ;  /* 0x0000000c4600720c */ /* 0x000fc80003f21070 */
[----:B------:R-:W-:-:S13]  /*174e0*/  ISETP.LT.OR.EX P0, PT, R69, R13, !P0, P1 ;  /* 0x0000000d4500720c */ /* 0x000fda0004701710 */
.L_x_1096:
[----:B------:R-:W-:Y:S05]  /*174f0*/  BSYNC B1 ;  /* 0x0000000000017941 */ /* 0x000fea0003800000 */
.L_x_1094:
        /* <DEDUP_REMOVED lines=15> */
.L_x_1098:
[----:B------:R-:W-:Y:S02]  /*175f0*/  FSETP.GTU.FTZ.AND P0, PT, |R20|, +INF , PT ;  /* 0x7f8000001400780b */ /* 0x000fe40003f1c200 */
[----:B------:R-:W-:-:S04]  /*17600*/  ISETP.LT.U32.AND P1, PT, R24, R14, PT ;  /* 0x0000000e1800720c */ /* 0x000fc80003f21070 */
[----:B------:R-:W-:-:S13]  /*17610*/  ISETP.LT.OR.EX P0, PT, R25, R15, !P0, P1 ;  /* 0x0000000f1900720c */ /* 0x000fda0004701710 */
.L_x_1099:
[----:B------:R-:W-:Y:S05]  /*17620*/  BSYNC B1 ;  /* 0x0000000000017941 */ /* 0x000fea0003800000 */
.L_x_1097:
[----:B------:R-:W-:Y:S01]  /*17630*/  SEL R24, R24, R14, P0 ;  /* 0x0000000e18187207 */ /* 0x000fe20000000000 */
[----:B------:R-:W-:Y:S01]  /*17640*/  IMAD.MOV.U32 R62, RZ, RZ, R64 ;  /* 0x000000ffff3e7224 */ /* 0x000fe200078e0040 */
[----:B------:R-:W-:Y:S01]  /*17650*/  SEL R25, R25, R15, P0 ;  /* 0x0000000f19197207 */ /* 0x000fe20000000000 */
[----:B------:R-:W-:Y:S01]  /*17660*/  IMAD.MOV.U32 R28, RZ, RZ, R30 ;  /* 0x000000ffff1c7224 */ /* 0x000fe200078e001e */
[----:B------:R-:W-:Y:S01]  /*17670*/  FSEL R9, R9, R20, P0 ;  /* 0x0000001409097208 */ /* 0x000fe20000000000 */
        /* <DEDUP_REMOVED lines=9> */
.L_x_1087:
[----:B------:R-:W-:Y:S05]  /*17710*/  BSYNC B0 ;  /* 0x0000000000007941 */ /* 0x000fea0003800000 */
.L_x_1086:
[----:B------:R-:W-:-:S04]  /*17720*/  SHF.R.S32.HI R3, RZ, 0x1, R3 ;  /* 0x00000001ff037819 */ /* 0x000fc80000011403 */
[----:B------:R-:W-:-:S13]  /*17730*/  ISETP.GE.AND P0, PT, R3, 0x20, PT ;  /* 0x000000200300780c */ /* 0x000fda0003f06270 */
[----:B------:R-:W-:Y:S05]  /*17740*/  @P0 BRA `(.L_x_1100) ;  /* 0xfffffff800540947 */ /* 0x000fea000383ffff */
[----:B-1----:R-:W-:-:S07]  /*17750*/  IMAD.MOV.U32 R0, RZ, RZ, 0x20 ;  /* 0x00000020ff007424 */ /* 0x002fce00078e00ff */
.L_x_1085:
[----:B------:R-:W-:Y:S01]  /*17760*/  ISETP.GE.AND P0, PT, R0, 0x2, PT ;  /* 0x000000020000780c */ /* 0x000fe20003f06270 */
[----:B------:R-:W-:Y:S05]  /*17770*/  WARPSYNC.ALL ;  /* 0x0000000000007948 */ /* 0x000fea0003800000 */
[----:B------:R-:W-:Y:S07]  /*17780*/  BAR.SYNC.DEFER_BLOCKING 0x0 ;  /* 0x0000000000007b1d */ /* 0x000fee0000010000 */
[----:B------:R-:W-:Y:S05]  /*17790*/  @!P0 BRA `(.L_x_1084) ;  /* 0x0000000400708947 */ /* 0x000fea0003800000 */
[----:B------:R-:W-:-:S07]  /*177a0*/  IMAD.MOV.U32 R4, RZ, RZ, 0x1 ;  /* 0x00000001ff047424 */ /* 0x000fce00078e00ff */
.L_x_1113:
[----:B------:R-:W-:Y:S01]  /*177b0*/  FSETP.GTU.FTZ.AND P0, PT, |R31|, +INF , PT ;  /* 0x7f8000001f00780b */ /* 0x000fe20003f1c200 */
[----:B------:R1:W3:Y:S01]  /*177c0*/  SHFL.DOWN PT, R6, R31, R4, 0x1f ;  /* 0x08001f041f067589 */ /* 0x0002e200000e0000 */
[----:B------:R-:W-:Y:S03]  /*177d0*/  BSSY B0, `(.L_x_1101) ;  /* 0x0000010000007945 */ /* 0x000fe60003800000 */
[----:B------:R1:W4:Y:S04]  /*177e0*/  SHFL.DOWN PT, R8, R63, R4, 0x1f ;  /* 0x08001f043f087589 */ /* 0x00032800000e0000 */
[----:B------:R1:W0:Y:S04]  /*177f0*/  SHFL.DOWN PT, R7, R64, R4, 0x1f ;  /* 0x08001f0440077589 */ /* 0x00022800000e0000 */
[----:B------:R-:W-:Y:S05]  /*17800*/  @P0 BRA `(.L_x_1102) ;  /* 0x0000000000240947 */ /* 0x000fea0003800000 */
[CC--:B---3--:R-:W-:Y:S02]  /*17810*/  FSETP.NEU.FTZ.AND P1, PT, R31.reuse, R6.reuse, PT ;  /* 0x000000061f00720b */ /* 0x0c8fe40003f3d000 */
[----:B0-----:R-:W-:Y:S02]  /*17820*/  ISETP.GE.U32.AND P0, PT, R64, R7, PT ;  /* 0x000000074000720c */ /* 0x001fe40003f06070 */
[----:B------:R-:W-:Y:S02]  /*17830*/  FSETP.GEU.FTZ.AND P2, PT, R31, R6, PT ;  /* 0x000000061f00720b */ /* 0x000fe40003f5e000 */
[----:B----4-:R-:W-:Y:S02]  /*17840*/  ISETP.GE.AND.EX P0, PT, R63, R8, PT, P0 ;  /* 0x000000083f00720c */ /* 0x010fe40003f06300 */
[----:B------:R-:W-:-:S05]  /*17850*/  SEL R3, RZ, 0xffffffff, P2 ;  /* 0xffffffffff037807 */ /* 0x000fca0001000000 */
[----:B------:R-:W-:-:S04]  /*17860*/  @!P1 SEL R3, RZ, 0xffffffff, P0 ;  /* 0xffffffffff039807 */ /* 0x000fc80000000000 */
[----:B------:R-:W-:-:S04]  /*17870*/  LOP3.LUT R3, R3, 0x1, RZ, 0xc0, !PT ;  /* 0x0000000103037812 */ /* 0x000fc800078ec0ff */
[----:B------:R-:W-:Y:S01]  /*17880*/  ISETP.EQ.U32.AND P0, PT, R3, 0x1, PT ;  /* 0x000000010300780c */ /* 0x000fe20003f02070 */
[----:B------:R-:W-:-:S12]  /*17890*/  BRA `(.L_x_1103) ;  /* 0x00000000000c7947 */ /* 0x000fd80003800000 */
.L_x_1102:
[----:B---3--:R-:W-:Y:S02]  /*178a0*/  FSETP.GTU.FTZ.AND P0, PT, |R6|, +INF , PT ;  /* 0x7f8000000600780b */ /* 0x008fe40003f1c200 */
[----:B0-----:R-:W-:-:S04]  /*178b0*/  ISETP.LT.U32.AND P1, PT, R64, R7, PT ;  /* 0x000000074000720c */ /* 0x001fc80003f21070 */
[----:B----4-:R-:W-:-:S13]  /*178c0*/  ISETP.LT.OR.EX P0, PT, R63, R8, !P0, P1 ;  /* 0x000000083f00720c */ /* 0x010fda0004701710 */
.L_x_1103:
[----:B------:R-:W-:Y:S05]  /*178d0*/  BSYNC B0 ;  /* 0x0000000000007941 */ /* 0x000fea0003800000 */
.L_x_1101:
[----:B------:R-:W-:Y:S01]  /*178e0*/  FSETP.GTU.FTZ.AND P1, PT, |R5|, +INF , PT ;  /* 0x7f8000000500780b */ /* 0x000fe20003f3c200 */
[----:B------:R0:W3:Y:S01]  /*178f0*/  SHFL.DOWN PT, R10, R5, R4, 0x1f ;  /* 0x08001f04050a7589 */ /* 0x0000e200000e0000 */
[----:B------:R-:W-:Y:S01]  /*17900*/  BSSY B0, `(.L_x_1104) ;  /* 0x0000013000007945 */ /* 0x000fe20003800000 */
[----:B-1----:R-:W-:Y:S02]  /*17910*/  SEL R64, R64, R7, P0 ;  /* 0x0000000740407207 */ /* 0x002fe40000000000 */
[----:B------:R0:W1:Y:S01]  /*17920*/  SHFL.DOWN PT, R12, R29, R4, 0x1f ;  /* 0x08001f041d0c7589 */ /* 0x00006200000e0000 */
[----:B--2---:R-:W-:Y:S02]  /*17930*/  SEL R63, R63, R8, P0 ;  /* 0x000000083f3f7207 */ /* 0x004fe40000000000 */
[----:B------:R-:W-:Y:S01]  /*17940*/  FSEL R31, R31, R6, P0 ;  /* 0x000000061f1f7208 */ /* 0x000fe20000000000 */
[----:B------:R0:W2:Y:S04]  /*17950*/  SHFL.DOWN PT, R11, R30, R4, 0x1f ;  /* 0x08001f041e0b7589 */ /* 0x0000a800000e0000 */
[----:B------:R-:W-:Y:S05]  /*17960*/  @P1 BRA `(.L_x_1105) ;  /* 0x0000000000241947 */ /* 0x000fea0003800000 */
[CC--:B---3--:R-:W-:Y:S02]  /*17970*/  FSETP.NEU.FTZ.AND P1, PT, R5.reuse, R10.reuse, PT ;  /* 0x0000000a0500720b */ /* 0x0c8fe40003f3d000 */
[----:B--2---:R-:W-:Y:S02]  /*17980*/  ISETP.GE.U32.AND P0, PT, R30, R11, PT ;  /* 0x0000000b1e00720c */ /* 0x004fe40003f06070 */
[----:B------:R-:W-:Y:S02]  /*17990*/  FSETP.GEU.FTZ.AND P2, PT, R5, R10, PT ;  /* 0x0000000a0500720b */ /* 0x000fe40003f5e000 */
[----:B-1----:R-:W-:Y:S02]  /*179a0*/  ISETP.GE.AND.EX P0, PT, R29, R12, PT, P0 ;  /* 0x0000000c1d00720c */ /* 0x002fe40003f06300 */
[----:B------:R-:W-:-:S05]  /*179b0*/  SEL R3, RZ, 0xffffffff, P2 ;  /* 0xffffffffff037807 */ /* 0x000fca0001000000 */
[----:B------:R-:W-:-:S04]  /*179c0*/  @!P1 SEL R3, RZ, 0xffffffff, P0 ;  /* 0xffffffffff039807 */ /* 0x000fc80000000000 */
[----:B------:R-:W-:-:S04]  /*179d0*/  LOP3.LUT R3, R3, 0x1, RZ, 0xc0, !PT ;  /* 0x0000000103037812 */ /* 0x000fc800078ec0ff */
[----:B------:R-:W-:Y:S01]  /*179e0*/  ISETP.EQ.U32.AND P0, PT, R3, 0x1, PT ;  /* 0x000000010300780c */ /* 0x000fe20003f02070 */
[----:B------:R-:W-:-:S12]  /*179f0*/  BRA `(.L_x_1106) ;  /* 0x00000000000c7947 */ /* 0x000fd80003800000 */
.L_x_1105:
[----:B---3--:R-:W-:Y:S02]  /*17a00*/  FSETP.GTU.FTZ.AND P0, PT, |R10|, +INF , PT ;  /* 0x7f8000000a00780b */ /* 0x008fe40003f1c200 */
[----:B--2---:R-:W-:-:S04]  /*17a10*/  ISETP.LT.U32.AND P1, PT, R30, R11, PT ;  /* 0x0000000b1e00720c */ /* 0x004fc80003f21070 */
[----:B-1----:R-:W-:-:S13]  /*17a20*/  ISETP.LT.OR.EX P0, PT, R29, R12, !P0, P1 ;  /* 0x0000000c1d00720c */ /* 0x002fda0004701710 */
.L_x_1106:
[----:B------:R-:W-:Y:S05]  /*17a30*/  BSYNC B0 ;  /* 0x0000000000007941 */ /* 0x000fea0003800000 */
.L_x_1104:
        /* <DEDUP_REMOVED lines=18> */
.L_x_1108:
[----:B--2---:R-:W-:Y:S02]  /*17b60*/  FSETP.GTU.FTZ.AND P0, PT, |R6|, +INF , PT ;  /* 0x7f8000000600780b */ /* 0x004fe40003f1c200 */
[----:B---3--:R-:W-:-:S04]  /*17b70*/  ISETP.LT.U32.AND P1, PT, R70, R7, PT ;  /* 0x000000074600720c */ /* 0x008fc80003f21070 */
[----:B0-----:R-:W-:-:S13]  /*17b80*/  ISETP.LT.OR.EX P0, PT, R69, R8, !P0, P1 ;  /* 0x000000084500720c */ /* 0x001fda0004701710 */
.L_x_1109:
[----:B------:R-:W-:Y:S05]  /*17b90*/  BSYNC B0 ;  /* 0x0000000000007941 */ /* 0x000fea0003800000 */
.L_x_1107:
[----:B------:R-:W-:Y:S01]  /*17ba0*/  FSETP.GTU.FTZ.AND P1, PT, |R9|, +INF , PT ;  /* 0x7f8000000900780b */ /* 0x000fe20003f3c200 */
[----:B------:R0:W2:Y:S01]  /*17bb0*/  SHFL.DOWN PT, R10, R9, R4, 0x1f ;  /* 0x08001f04090a7589 */ /* 0x0000a200000e0000 */
[----:B------:R-:W-:Y:S01]  /*17bc0*/  BSSY B0, `(.L_x_1110) ;  /* 0x0000013000007945 */ /* 0x000fe20003800000 */
[----:B-1----:R-:W-:Y:S02]  /*17bd0*/  SEL R70, R70, R7, P0 ;  /* 0x0000000746467207 */ /* 0x002fe40000000000 */
[----:B------:R0:W1:Y:S01]  /*17be0*/  SHFL.DOWN PT, R12, R25, R4, 0x1f ;  /* 0x08001f04190c7589 */ /* 0x00006200000e0000 */
[----:B------:R-:W-:Y:S02]  /*17bf0*/  SEL R69, R69, R8, P0 ;  /* 0x0000000845457207 */ /* 0x000fe40000000000 */
[----:B------:R-:W-:Y:S01]  /*17c00*/  FSEL R71, R71, R6, P0 ;  /* 0x0000000647477208 */ /* 0x000fe20000000000 */
[----:B------:R0:W3:Y:S04]  /*17c10*/  SHFL.DOWN PT, R11, R24, R4, 0x1f ;  /* 0x08001f04180b7589 */ /* 0x0000e800000e0000 */
[----:B------:R-:W-:Y:S05]  /*17c20*/  @P1 BRA `(.L_x_1111) ;  /* 0x0000000000241947 */ /* 0x000fea0003800000 */
[CC--:B--2---:R-:W-:Y:S02]  /*17c30*/  FSETP.NEU.FTZ.AND P1, PT, R9.reuse, R10.reuse, PT ;  /* 0x0000000a0900720b */ /* 0x0c4fe40003f3d000 */
[----:B---3--:R-:W-:Y:S02]  /*17c40*/  ISETP.GE.U32.AND P0, PT, R24, R11, PT ;  /* 0x0000000b1800720c */ /* 0x008fe40003f06070 */
[----:B------:R-:W-:Y:S02]  /*17c50*/  FSETP.GEU.FTZ.AND P2, PT, R9, R10, PT ;  /* 0x0000000a0900720b */ /* 0x000fe40003f5e000 */
[----:B-1----:R-:W-:Y:S02]  /*17c60*/  ISETP.GE.AND.EX P0, PT, R25, R12, PT, P0 ;  /* 0x0000000c1900720c */ /* 0x002fe40003f06300 */
[----:B------:R-:W-:-:S05]  /*17c70*/  SEL R3, RZ, 0xffffffff, P2 ;  /* 0xffffffffff037807 */ /* 0x000fca0001000000 */
[----:B------:R-:W-:-:S04]  /*17c80*/  @!P1 SEL R3, RZ, 0xffffffff, P0 ;  /* 0xffffffffff039807 */ /* 0x000fc80000000000 */
[----:B------:R-:W-:-:S04]  /*17c90*/  LOP3.LUT R3, R3, 0x1, RZ, 0xc0, !PT ;  /* 0x0000000103037812 */ /* 0x000fc800078ec0ff */
[----:B------:R-:W-:Y:S01]  /*17ca0*/  ISETP.EQ.U32.AND P0, PT, R3, 0x1, PT ;  /* 0x000000010300780c */ /* 0x000fe20003f02070 */
[----:B------:R-:W-:-:S12]  /*17cb0*/  BRA `(.L_x_1112) ;  /* 0x00000000000c7947 */ /* 0x000fd80003800000 */
.L_x_1111:
[----:B--2---:R-:W-:Y:S02]  /*17cc0*/  FSETP.GTU.FTZ.AND P0, PT, |R10|, +INF , PT ;  /* 0x7f8000000a00780b */ /* 0x004fe40003f1c200 */
[----:B---3--:R-:W-:-:S04]  /*17cd0*/  ISETP.LT.U32.AND P1, PT, R24, R11, PT ;  /* 0x0000000b1800720c */ /* 0x008fc80003f21070 */
[----:B-1----:R-:W-:-:S13]  /*17ce0*/  ISETP.LT.OR.EX P0, PT, R25, R12, !P0, P1 ;  /* 0x0000000c1900720c */ /* 0x002fda0004701710 */
.L_x_1112:
[----:B------:R-:W-:Y:S05]  /*17cf0*/  BSYNC B0 ;  /* 0x0000000000007941 */ /* 0x000fea0003800000 */
.L_x_1110:
[----:B0-----:R-:W-:Y:S01]  /*17d00*/  IMAD.SHL.U32 R4, R4, 0x2, RZ ;  /* 0x0000000204047824 */ /* 0x001fe200078e00ff */
[----:B------:R-:W-:Y:S02]  /*17d10*/  FSEL R9, R9, R10, P0 ;  /* 0x0000000a09097208 */ /* 0x000fe40000000000 */
[----:B------:R-:W-:Y:S02]  /*17d20*/  SEL R24, R24, R11, P0 ;  /* 0x0000000b18187207 */ /* 0x000fe40000000000 */
[----:B------:R-:W-:Y:S02]  /*17d30*/  ISETP.GE.AND P1, PT, R4, R0, PT ;  /* 0x000000000400720c */ /* 0x000fe40003f26270 */
[----:B------:R-:W-:-:S11]  /*17d40*/  SEL R25, R25, R12, P0 ;  /* 0x0000000c19197207 */ /* 0x000fd60000000000 */
[----:B------:R-:W-:Y:S05]  /*17d50*/  @!P1 BRA `(.L_x_1113) ;  /* 0xfffffff800949947 */ /* 0x000fea000383ffff */
.L_x_1084:
[----:B01----:R-:W0:Y:S01]  /*17d60*/  LDC R0, c[0x0][0x3fc] ;  /* 0x0000ff00ff007b82 */ /* 0x003e220000000800 */
[----:B------:R-:W-:Y:S02]  /*17d70*/  IMAD.MOV.U32 R19, RZ, RZ, RZ ;  /* 0x000000ffff137224 */ /* 0x000fe400078e00ff */
[----:B------:R-:W-:Y:S01]  /*17d80*/  IMAD.MOV.U32 R22, RZ, RZ, RZ ;  /* 0x000000ffff167224 */ /* 0x000fe200078e00ff */
[----:B0-----:R-:W-:-:S13]  /*17d90*/  ISETP.NE.AND P0, PT, R0, RZ, PT ;  /* 0x000000ff0000720c */ /* 0x001fda0003f05270 */
[----:B------:R-:W-:Y:S05]  /*17da0*/  @!P0 BRA `(.L_x_1114) ;  /* 0x0000001000608947 */ /* 0x000fea0003800000 */
[----:B------:R-:W0:Y:S01]  /*17db0*/  S2R R3, SR_TID.Y ;  /* 0x0000000000037919 */ /* 0x000e220000002200 */
[----:B------:R-:W1:Y:S01]  /*17dc0*/  S2UR UR4, SR_CTAID.X ;  /* 0x00000000000479c3 */ /* 0x000e620000002500 */
[----:B------:R-:W-:Y:S01]  /*17dd0*/  ULDC UR5, c[0x0][0x250] ;  /* 0x0000940000057ab9 */ /* 0x000fe20000000800 */
[----:B------:R-:W-:Y:S01]  /*17de0*/  IMAD.MOV.U32 R6, RZ, RZ, RZ ;  /* 0x000000ffff067224 */ /* 0x000fe200078e00ff */
[----:B------:R-:W-:Y:S01]  /*17df0*/  ULDC.64 UR6, c[0x0][0x400] ;  /* 0x0001000000067ab9 */ /* 0x000fe20000000a00 */
[----:B------:R-:W-:-:S04]  /*17e00*/  ISETP.NE.AND P1, PT, R0, 0x1, PT ;  /* 0x000000010000780c */ /* 0x000fc80003f25270 */
[----:B------:R-:W1:Y:S01]  /*17e10*/  LDC R4, c[0x0][0x238] ;  /* 0x00008e00ff047b82 */ /* 0x000e620000000800 */
[----:B0-----:R-:W-:-:S04]  /*17e20*/  IMAD R3, R3, UR5, R2 ;  /* 0x0000000503037c24 */ /* 0x001fc8000f8e0202 */
[----:B-1----:R-:W-:Y:S01]  /*17e30*/  IMAD R3, R4, UR4, R3 ;  /* 0x0000000404037c24 */ /* 0x002fe2000f8e0203 */
[----:B------:R-:W-:-:S03]  /*17e40*/  ULDC UR4, c[0x0][0x408] ;  /* 0x0001020000047ab9 */ /* 0x000fc60000000800 */
[----:B------:R-:W-:-:S04]  /*17e50*/  IMAD.SHL.U32 R7, R3, 0x4, RZ ;  /* 0x0000000403077824 */ /* 0x000fc800078e00ff */
        /* <DEDUP_REMOVED lines=269> */
.L_x_1114:
        /* <DEDUP_REMOVED lines=281> */
.L_x_1115:
[----:B--2---:R-:W-:Y:S02]  /*1a0c0*/  IMAD.MOV.U32 R17, RZ, RZ, RZ ;  /* 0x000000ffff117224 */ /* 0x004fe400078e00ff */
[----:B------:R-:W-:Y:S01]  /*1a0d0*/  IMAD.MOV.U32 R18, RZ, RZ, RZ ;  /* 0x000000ffff127224 */ /* 0x000fe200078e00ff */
        /* <DEDUP_REMOVED lines=275> */
.L_x_1116:
[----:B------:R-:W-:Y:S05]  /*1b210*/  @!P0 BRA `(.L_x_1117) ;  /* 0x0000001000488947 */ /* 0x000fea0003800000 */
        /* <DEDUP_REMOVED lines=274> */
.L_x_1117:
        /* <DEDUP_REMOVED lines=11> */
.L_x_1123:
[----:B------:R-:W-:Y:S01]  /*1c3f0*/  LOP3.LUT R0, R8, R11, RZ, 0xfc, !PT ;  /* 0x0000000b08007212 */ /* 0x000fe200078efcff */
[----:B------:R-:W-:Y:S01]  /*1c400*/  BSSY B1, `(.L_x_1120) ;  /* 0x000001f000017945 */ /* 0x000fe20003800000 */
[----:B------:R-:W-:Y:S02]  /*1c410*/  IMAD.MOV.U32 R3, RZ, RZ, R11 ;  /* 0x000000ffff037224 */ /* 0x000fe400078e000b */
[----:B------:R-:W-:Y:S01]  /*1c420*/  ISETP.NE.U32.AND P0, PT, R0, RZ, PT ;  /* 0x000000ff0000720c */ /* 0x000fe20003f05070 */
[----:B------:R-:W-:-:S12]  /*1c430*/  IMAD.MOV.U32 R0, RZ, RZ, R10 ;  /* 0x000000ffff007224 */ /* 0x000fd800078e000a */
[----:B------:R-:W-:Y:S05]  /*1c440*/  @!P0 BRA `(.L_x_1121) ;  /* 0x00000000001c8947 */ /* 0x000fea0003800000 */
[----:B------:R-:W-:Y:S01]  /*1c450*/  IMAD.MOV.U32 R14, RZ, RZ, R10 ;  /* 0x000000ffff0e7224 */ /* 0x000fe200078e000a */
[----:B------:R-:W-:Y:S01]  /*1c460*/  MOV R20, 0x1c490 ;  /* 0x0001c49000147802 */ /* 0x000fe20000000f00 */
[----:B------:R-:W-:-:S07]  /*1c470*/  IMAD.MOV.U32 R21, RZ, RZ, R11 ;  /* 0x000000ffff157224 */ /* 0x000fce00078e000b */
[----:B------:R-:W-:Y:S05]  /*1c480*/  CALL.REL.NOINC `($__internal_5_$__cuda_sm20_rem_u64) ;  /* 0x000000ac005c7944 */ /* 0x000fea0003c00000 */
[----:B------:R-:W-:Y:S02]  /*1c490*/  IMAD.MOV.U32 R10, RZ, RZ, R2 ;  /* 0x000000ffff0a7224 */ /* 0x000fe400078e0002 */
[----:B------:R-:W-:Y:S01]  /*1c4a0*/  IMAD.MOV.U32 R11, RZ, RZ, R13 ;  /* 0x000000ffff0b7224 */ /* 0x000fe200078e000d */
[----:B------:R-:W-:Y:S06]  /*1c4b0*/  BRA `(.L_x_1122) ;  /* 0x00000000004c7947 */ /* 0x000fec0003800000 */
.L_x_1121:
        /* <DEDUP_REMOVED lines=8> */
[----:B------:R-:W-:-:S04]  /*1c540*/  IMAD.HI.U32 R13, R13, R11, R12 ;  /* 0x0000000b0d0d7227 */ /* 0x000fc800078e000c */
[----:B------:R-:W-:Y:S02]  /*1c550*/  IMAD.MOV.U32 R11, RZ, RZ, RZ ;  /* 0x000000ffff0b7224 */ /* 0x000fe400078e00ff */
        /* <DEDUP_REMOVED lines=9> */
.L_x_1122:
[----:B------:R-:W-:Y:S05]  /*1c5f0*/  BSYNC B1 ;  /* 0x0000000000017941 */ /* 0x000fea0003800000 */
.L_x_1120:
[----:B------:R-:W-:Y:S01]  /*1c600*/  ISETP.NE.U32.AND P0, PT, R10, RZ, PT ;  /* 0x000000ff0a00720c */ /* 0x000fe20003f05070 */
[----:B------:R-:W-:Y:S02]  /*1c610*/  IMAD.MOV.U32 R6, RZ, RZ, R0 ;  /* 0x000000ffff067224 */ /* 0x000fe400078e0000 */
[----:B------:R-:W-:Y:S01]  /*1c620*/  IMAD.MOV.U32 R8, RZ, RZ, R3 ;  /* 0x000000ffff087224 */ /* 0x000fe200078e0003 */
[----:B------:R-:W-:-:S13]  /*1c630*/  ISETP.NE.AND.EX P0, PT, R11, RZ, PT, P0 ;  /* 0x000000ff0b00720c */ /* 0x000fda0003f05300 */
[----:B------:R-:W-:Y:S05]  /*1c640*/  @P0 BRA `(.L_x_1123) ;  /* 0xfffffffc00680947 */ /* 0x000fea000383ffff */
[----:B------:R-:W-:Y:S05]  /*1c650*/  BSYNC B0 ;  /* 0x0000000000007941 */ /* 0x000fea0003800000 */
.L_x_1119:
[----:B------:R-:W-:Y:S01]  /*1c660*/  ISETP.NE.U32.AND P2, PT, R3, RZ, PT ;  /* 0x000000ff0300720c */ /* 0x000fe20003f45070 */
[----:B------:R-:W-:-:S12]  /*1c670*/  BSSY B0, `(.L_x_1124) ;  /* 0x000001c000007945 */ /* 0x000fd80003800000 */
[----:B------:R-:W-:Y:S05]  /*1c680*/  @!P2 BRA `(.L_x_1125) ;  /* 0x00000000001ca947 */ /* 0x000fea0003800000 */
[----:B------:R-:W-:Y:S01]  /*1c690*/  IMAD.MOV.U32 R8, RZ, RZ, 0x10 ;  /* 0x00000010ff087424 */ /* 0x000fe200078e00ff */
[----:B------:R-:W-:Y:S01]  /*1c6a0*/  MOV R2, 0x1c6d0 ;  /* 0x0001c6d000027802 */ /* 0x000fe20000000f00 */
[----:B------:R-:W-:-:S07]  /*1c6b0*/  IMAD.MOV.U32 R26, RZ, RZ, RZ ;  /* 0x000000ffff1a7224 */ /* 0x000fce00078e00ff */
[----:B------:R-:W-:Y:S05]  /*1c6c0*/  CALL.REL.NOINC `($__internal_4_$__cuda_sm20_div_u64) ;  /* 0x000000a400b47944 */ /* 0x000fea0003c00000 */
[----:B------:R-:W-:Y:S02]  /*1c6d0*/  IMAD.MOV.U32 R10, RZ, RZ, R6 ;  /* 0x000000ffff0a7224 */ /* 0x000fe400078e0006 */
[----:B------:R-:W-:Y:S01]  /*1c6e0*/  IMAD.MOV.U32 R11, RZ, RZ, R15 ;  /* 0x000000ffff0b7224 */ /* 0x000fe200078e000f */
[----:B------:R-:W-:Y:S06]  /*1c6f0*/  BRA `(.L_x_1126) ;  /* 0x00000000004c7947 */ /* 0x000fec0003800000 */
.L_x_1125:
        /* <DEDUP_REMOVED lines=19> */
.L_x_1126:
[----:B------:R-:W-:Y:S05]  /*1c830*/  BSYNC B0 ;  /* 0x0000000000007941 */ /* 0x000fea0003800000 */
.L_x_1124:
[----:B------:R-:W-:Y:S04]  /*1c840*/  BSSY B0, `(.L_x_1127) ;  /* 0x000001c000007945 */ /* 0x000fe80003800000 */
        /* <DEDUP_REMOVED lines=8> */
.L_x_1128:
        /* <DEDUP_REMOVED lines=19> */
.L_x_1129:
[----:B------:R-:W-:Y:S05]  /*1ca00*/  BSYNC B0 ;  /* 0x0000000000007941 */ /* 0x000fea0003800000 */
.L_x_1127:
        /* <DEDUP_REMOVED lines=8> */
[----:B------:R-:W-:-:S07]  /*1ca90*/  IMAD.MOV.U32 R8, RZ, RZ, R10 ;  /* 0x000000ffff087224 */ /* 0x000fce00078e000a */
[----:B------:R-:W-:Y:S05]  /*1caa0*/  CALL.REL.NOINC `($__internal_4_$__cuda_sm20_div_u64) ;  /* 0x000000a000bc7944 */ /* 0x000fea0003c00000 */
[----:B------:R-:W-:Y:S02]  /*1cab0*/  IMAD.MOV.U32 R2, RZ, RZ, R6 ;  /* 0x000000ffff027224 */ /* 0x000fe400078e0006 */
[----:B------:R-:W-:Y:S01]  /*1cac0*/  IMAD.MOV.U32 R3, RZ, RZ, R15 ;  /* 0x000000ffff037224 */ /* 0x000fe200078e000f */
[----:B------:R-:W-:Y:S06]  /*1cad0*/  BRA `(.L_x_1132) ;  /* 0x0000000000507947 */ /* 0x000fec0003800000 */
.L_x_1131:
        /* <DEDUP_REMOVED lines=14> */
[----:B------:R-:W-:Y:S02]  /*1cbc0*/  @P0 IMAD.IADD R11, R11, 0x1, -R2 ;  /* 0x000000010b0b0824 */ /* 0x000fe400078e0a02 */
[----:B------:R-:W-:-:S03]  /*1cbd0*/  @P0 VIADD R13, R13, 0x1 ;  /* 0x000000010d0d0836 */ /* 0x000fc60000000000 */
[----:B------:R-:W-:-:S13]  /*1cbe0*/  ISETP.GE.U32.AND P1, PT, R11, R2, PT ;  /* 0x000000020b00720c */ /* 0x000fda0003f26070 */
[----:B------:R-:W-:Y:S01]  /*1cbf0*/  @P1 VIADD R13, R13, 0x1 ;  /* 0x000000010d0d1836 */ /* 0x000fe20000000000 */
[----:B------:R-:W-:-:S05]  /*1cc00*/  @!P2 LOP3.LUT R13, RZ, R2, RZ, 0x33, !PT ;  /* 0x00000002ff0da212 */ /* 0x000fca00078e33ff */
[----:B------:R-:W-:-:S07]  /*1cc10*/  IMAD.MOV.U32 R2, RZ, RZ, R13 ;  /* 0x000000ffff027224 */ /* 0x000fce00078e000d */
.L_x_1132:
[----:B------:R-:W-:Y:S05]  /*1cc20*/  BSYNC B0 ;  /* 0x0000000000007941 */ /* 0x000fea0003800000 */
.L_x_1130:
[----:B------:R-:W-:Y:S02]  /*1cc30*/  ULDC.64 UR4, c[0x0][0x610] ;  /* 0x0001840000047ab9 */ /* 0x000fe40000000a00 */
[----:B------:R-:W-:-:S04]  /*1cc40*/  IADD3 R2, P0, R2, UR4, RZ ;  /* 0x0000000402027c10 */ /* 0x000fc8000ff1e0ff */
[----:B------:R-:W-:-:S05]  /*1cc50*/  IADD3.X R3, R3, UR5, RZ, P0, !PT ;  /* 0x0000000503037c10 */ /* 0x000fca00087fe4ff */
[----:B------:R-:W-:-:S07]  /*1cc60*/  IMAD.MOV.U32 R0, RZ, RZ, R3 ;  /* 0x000000ffff007224 */ /* 0x000fce00078e0003 */
.L_x_1118:
[----:B------:R-:W-:Y:S02]  /*1cc70*/  ULDC UR4, c[0x0][0x248] ;  /* 0x0000920000047ab9 */ /* 0x000fe40000000800 */
[----:B------:R-:W-:-:S13]  /*1cc80*/  ISETP.NE.AND P0, PT, RZ, UR4, PT ;  /* 0x00000004ff007c0c */ /* 0x000fda000bf05270 */
[----:B------:R-:W-:Y:S05]  /*1cc90*/  @!P0 BRA `(.L_x_1133) ;  /* 0x00000088003c8947 */ /* 0x000fea0003800000 */
[----:B------:R-:W0:Y:S01]  /*1cca0*/  LDC R4, c[0x0][0x3fc] ;  /* 0x0000ff00ff047b82 */ /* 0x000e220000000800 */
[----:B------:R-:W1:Y:S01]  /*1ccb0*/  S2R R12, SR_CTAID.X ;  /* 0x00000000000c7919 */ /* 0x000e620000002500 */
[----:B------:R-:W-:Y:S01]  /*1ccc0*/  ULDC UR4, c[0x0][0x24c] ;  /* 0x0000930000047ab9 */ /* 0x000fe20000000800 */
[----:B------:R-:W-:Y:S02]  /*1ccd0*/  IMAD.MOV.U32 R19, RZ, RZ, RZ ;  /* 0x000000ffff137224 */ /* 0x000fe400078e00ff */
[----:B------:R-:W-:Y:S01]  /*1cce0*/  IMAD R6, R16, UR4, RZ ;  /* 0x0000000410067c24 */ /* 0x000fe2000f8e02ff */
[----:B------:R-:W-:Y:S01]  /*1ccf0*/  ULDC UR4, c[0x0][0x250] ;  /* 0x0000940000047ab9 */ /* 0x000fe20000000800 */
[----:B------:R-:W-:Y:S02]  /*1cd00*/  IMAD.MOV.U32 R22, RZ, RZ, RZ ;  /* 0x000000ffff167224 */ /* 0x000fe400078e00ff */
[----:B------:R-:W-:Y:S01]  /*1cd10*/  IMAD R11, R7, UR4, R6 ;  /* 0x00000004070b7c24 */ /* 0x000fe2000f8e0206 */
[----:B------:R-:W-:Y:S01]  /*1cd20*/  ULDC UR4, c[0x0][0x238] ;  /* 0x00008e0000047ab9 */ /* 0x000fe20000000800 */
[----:B0-----:R-:W-:-:S02]  /*1cd30*/  ISETP.NE.AND P0, PT, R4, RZ, PT ;  /* 0x000000ff0400720c */ /* 0x001fc40003f05270 */
        /* <DEDUP_REMOVED lines=276> */
.L_x_1134:
[----:B------:R-:W-:Y:S05]  /*1de80*/  @!P0 BRA `(.L_x_1135) ;  /* 0x0000001000488947 */ /* 0x000fea0003800000 */
[----:B------:R-:W-:Y:S01]  /*1de90*/  VIADD R15, R11, 0x1 ;  /* 0x000000010b0f7836 */ /* 0x000fe20000000000 */
[----:B------:R-:W-:Y:S01]  /*1dea0*/  ULDC.64 UR6, c[0x0][0x400] ;  /* 0x0001000000067ab9 */ /* 0x000fe20000000a00 */
[----:B------:R-:W-:Y:S01]  /*1deb0*/  IMAD.MOV.U32 R14, RZ, RZ, RZ ;  /* 0x000000ffff0e7224 */ /* 0x000fe200078e00ff */
[----:B------:R-:W-:Y:S01]  /*1dec0*/  ULDC UR4, c[0x0][0x408] ;  /* 0x0001020000047ab9 */ /* 0x000fe20000000800 */
[----:B------:R-:W-:Y:S02]  /*1ded0*/  ISETP.NE.AND P1, PT, R4, 0x1, PT ;  /* 0x000000010400780c */ /* 0x000fe40003f25270 */
        /* <DEDUP_REMOVED lines=269> */
.L_x_1135:
[----:B------:R-:W-:Y:S02]  /*1efb0*/  IMAD.MOV.U32 R17, RZ, RZ, RZ ;  /* 0x000000ffff117224 */ /* 0x000fe400078e00ff */
[----:B------:R-:W-:Y:S01]  /*1efc0*/  IMAD.MOV.U32 R18, RZ, RZ, RZ ;  /* 0x000000ffff127224 */ /* 0x000fe200078e00ff */
[----:B------:R-:W-:Y:S06]  /*1efd0*/  @!P0 BRA `(.L_x_1136) ;  /* 0x0000001000488947 */ /* 0x000fec0003800000 */
        /* <DEDUP_REMOVED lines=274> */
.L_x_1136:
        /* <DEDUP_REMOVED lines=275> */
.L_x_1137:
[----:B------:R-:W0:Y:S01]  /*21230*/  LDC R14, c[0x0][0x240] ;  /* 0x00009000ff0e7b82 */ /* 0x000e220000000800 */
        /* <DEDUP_REMOVED lines=13> */
.L_x_1139:
[----:B------:R-:W-:Y:S05]  /*21310*/  BSYNC B0 ;  /* 0x0000000000007941 */ /* 0x000fea0003800000 */
.L_x_1138:
        /* <DEDUP_REMOVED lines=10> */
[----:B------:R-:W0:Y:S08]  /*213c0*/  LDC R13, c[0x0][0x10] ;  /* 0x00000400ff0d7b82 */ /* 0x000e300000000800 */
[----:B------:R-:W1:Y:S01]  /*213d0*/  LDC.64 R10, c[0x0][0x618] ;  /* 0x00018600ff0a7b82 */ /* 0x000e620000000a00 */
[----:B0-----:R-:W-:Y:S01]  /*213e0*/  IMAD R13, R12, R13, UR4 ;  /* 0x000000040c0d7e24 */ /* 0x001fe2000f8e020d */
[----:B------:R-:W-:-:S03]  /*213f0*/  ULDC UR4, c[0x0][0x0] ;  /* 0x0000000000047ab9 */ /* 0x000fc60000000800 */
[----:B------:R-:W-:-:S04]  /*21400*/  @!P2 IMAD R13, R13, UR4, R16 ;  /* 0x000000040d0dac24 */ /* 0x000fc8000f8e0210 */
[----:B-1----:R-:W-:-:S05]  /*21410*/  IMAD.WIDE.U32 R10, R13, 0x40, R10 ;  /* 0x000000400d0a7825 */ /* 0x002fca00078e000a */
[----:B------:R0:W-:Y:S04]  /*21420*/  STG.E.64 desc[UR60][R10.64+0x8], R64 ;  /* 0x000008400a007986 */ /* 0x0001e8000c101b3c */
[----:B------:R0:W-:Y:S04]  /*21430*/  STG.E.64 desc[UR60][R10.64+0x18], R28 ;  /* 0x0000181c0a007986 */ /* 0x0001e8000c101b3c */
[----:B------:R0:W-:Y:S04]  /*21440*/  STG.E.64 desc[UR60][R10.64+0x28], R68 ;  /* 0x000028440a007986 */ /* 0x0001e8000c101b3c */
[----:B------:R0:W-:Y:S04]  /*21450*/  STG.E.64 desc[UR60][R10.64+0x38], R24 ;  /* 0x000038180a007986 */ /* 0x0001e8000c101b3c */
[----:B------:R0:W-:Y:S04]  /*21460*/  STG.E desc[UR60][R10.64], R31 ;  /* 0x0000001f0a007986 */ /* 0x0001e8000c10193c */
[----:B------:R0:W-:Y:S04]  /*21470*/  STG.E desc[UR60][R10.64+0x10], R5 ;  /* 0x000010050a007986 */ /* 0x0001e8000c10193c */
[----:B------:R0:W-:Y:S04]  /*21480*/  STG.E desc[UR60][R10.64+0x20], R71 ;  /* 0x000020470a007986 */ /* 0x0001e8000c10193c */
[----:B------:R0:W-:Y:S02]  /*21490*/  STG.E desc[UR60][R10.64+0x30], R9 ;  /* 0x000030090a007986 */ /* 0x0001e4000c10193c */
.L_x_1141:
[----:B------:R-:W-:Y:S05]  /*214a0*/  BSYNC B0 ;  /* 0x0000000000007941 */ /* 0x000fea0003800000 */
.L_x_1140:
        /* <DEDUP_REMOVED lines=14> */
[----:B0-----:R-:W0:Y:S01]  /*21590*/  S2R R11, SR_LANEID ;  /* 0x00000000000b7919 */ /* 0x001e220000000000 */
[----:B------:R-:W-:Y:S01]  /*215a0*/  VOTEU.ANY UR4, UPT, PT ;  /* 0x0000000000047886 */ /* 0x000fe200038e0100 */
[----:B------:R-:W1:Y:S01]  /*215b0*/  LDC.64 R4, c[0x0][0x620] ;  /* 0x00018800ff047b82 */ /* 0x000e620000000a00 */
[----:B------:R-:W0:Y:S08]  /*215c0*/  FLO.U32 R8, UR4 ;  /* 0x0000000400087d00 */ /* 0x000e3000080e0000 */
[----:B------:R-:W2:Y:S01]  /*215d0*/  POPC R9, UR4 ;  /* 0x0000000400097d09 */ /* 0x000ea20008000000 */
[----:B-1----:R-:W-:Y:S01]  /*215e0*/  IMAD.WIDE.U32 R4, R12, 0x4, R4 ;  /* 0x000000040c047825 */ /* 0x002fe200078e0004 */
[----:B0-----:R-:W-:-:S13]  /*215f0*/  ISETP.EQ.U32.AND P0, PT, R8, R11, PT ;  /* 0x0000000b0800720c */ /* 0x001fda0003f02070 */
[----:B--2---:R-:W2:Y:S01]  /*21600*/  @P0 ATOMG.E.ADD.STRONG.GPU PT, R5, desc[UR60][R4.64], R9 ;  /* 0x00000009040509a8 */ /* 0x004ea200081ee1fc */
[----:B------:R-:W0:Y:S01]  /*21610*/  S2UR UR6, SR_CgaCtaId ;  /* 0x00000000000679c3 */ /* 0x000e220000008800 */
[----:B------:R-:W-:Y:S01]  /*21620*/  UMOV UR5, 0x400 ;  /* 0x0000040000057882 */ /* 0x000fe20000000000 */
[----:B------:R-:W1:Y:S01]  /*21630*/  S2R R10, SR_LTMASK ;  /* 0x00000000000a7919 */ /* 0x000e620000003900 */
[----:B0-----:R-:W-:Y:S01]  /*21640*/  ULEA UR5, UR6, UR5, 0x18 ;  /* 0x0000000506057291 */ /* 0x001fe2000f8ec03f */
[----:B-1----:R-:W-:Y:S01]  /*21650*/  LOP3.LUT R10, R10, UR4, RZ, 0xc0, !PT ;  /* 0x000000040a0a7c12 */ /* 0x002fe2000f8ec0ff */
[----:B------:R-:W-:Y:S02]  /*21660*/  ULDC UR4, c[0x0][0x10] ;  /* 0x0000040000047ab9 */ /* 0x000fe40000000800 */
[----:B------:R-:W-:Y:S01]  /*21670*/  UIADD3 UR4, UR4, -0x1, URZ ;  /* 0xffffffff04047890 */ /* 0x000fe2000fffe03f */
[----:B------:R-:W0:Y:S01]  /*21680*/  POPC R11, R10 ;  /* 0x0000000a000b7309 */ /* 0x000e220000000000 */
[----:B--2---:R-:W0:Y:S02]  /*21690*/  SHFL.IDX PT, R6, R5, R8, 0x1f ;  /* 0x00001f0805067589 */ /* 0x004e2400000e0000 */
[----:B0-----:R-:W-:-:S05]  /*216a0*/  IMAD.IADD R6, R6, 0x1, R11 ;  /* 0x0000000106067824 */ /* 0x001fca00078e020b */
[----:B------:R-:W-:-:S04]  /*216b0*/  ISETP.NE.AND P0, PT, R6, UR4, PT ;  /* 0x0000000406007c0c */ /* 0x000fc8000bf05270 */
[----:B------:R-:W-:-:S05]  /*216c0*/  SEL R4, RZ, 0x1, P0 ;  /* 0x00000001ff047807 */ /* 0x000fca0000000000 */
[----:B------:R1:W-:Y:S04]  /*216d0*/  STS.U8 [UR5], R4 ;  /* 0x00000004ff007988 */ /* 0x0003e80008000005 */
.L_x_1143:
[----:B------:R-:W-:Y:S05]  /*216e0*/  BSYNC B0 ;  /* 0x0000000000007941 */ /* 0x000fea0003800000 */
.L_x_1142:
        /* <DEDUP_REMOVED lines=31> */
[----:B------:R-:W-:Y:S02]  /*218e0*/  IMAD.U32 R13, RZ, RZ, UR9 ;  /* 0x00000009ff0d7e24 */ /* 0x000fe4000f8e00ff */
[----:B------:R-:W-:-:S02]  /*218f0*/  IMAD.U32 R15, RZ, RZ, UR6 ;  /* 0x00000006ff0f7e24 */ /* 0x000fc4000f8e00ff */
[----:B------:R-:W-:Y:S02]  /*21900*/  IMAD.U32 R8, RZ, RZ, UR8 ;  /* 0x00000008ff087e24 */ /* 0x000fe4000f8e00ff */
[----:B------:R-:W-:Y:S02]  /*21910*/  IMAD.U32 R21, RZ, RZ, UR9 ;  /* 0x00000009ff157e24 */ /* 0x000fe4000f8e00ff */
[----:B------:R-:W-:Y:S02]  /*21920*/  IMAD.U32 R23, RZ, RZ, UR6 ;  /* 0x00000006ff177e24 */ /* 0x000fe4000f8e00ff */
[----:B------:R-:W-:Y:S02]  /*21930*/  IMAD.U32 R10, RZ, RZ, UR8 ;  /* 0x00000008ff0a7e24 */ /* 0x000fe4000f8e00ff */
[----:B------:R-:W-:Y:S01]  /*21940*/  IMAD.U32 R25, RZ, RZ, UR9 ;  /* 0x00000009ff197e24 */ /* 0x000fe2000f8e00ff */
[----:B------:R-:W-:Y:S06]  /*21950*/  @P0 BRA `(.L_x_1146) ;  /* 0x0000000c00600947 */ /* 0x000fec0003800000 */
[----:B------:R-:W-:Y:S01]  /*21960*/  ULDC UR5, c[0x0][0x10] ;  /* 0x0000040000057ab9 */ /* 0x000fe20000000800 */
[----:B------:R-:W0:Y:S01]  /*21970*/  LDC R41, c[0x0][0x4] ;  /* 0x00000100ff297b82 */ /* 0x000e220000000800 */
[----:B------:R-:W-:Y:S01]  /*21980*/  BSSY B0, `(.L_x_1147) ;  /* 0x0000062000007945 */ /* 0x000fe20003800000 */
[----:B------:R-:W-:Y:S02]  /*21990*/  IMAD.U32 R11, RZ, RZ, UR6 ;  /* 0x00000006ff0b7e24 */ /* 0x000fe4000f8e00ff */
[----:B------:R-:W-:Y:S02]  /*219a0*/  IMAD.U32 R6, RZ, RZ, UR8 ;  /* 0x00000008ff067e24 */ /* 0x000fe4000f8e00ff */
[----:B------:R-:W-:Y:S02]  /*219b0*/  IMAD.U32 R13, RZ, RZ, UR9 ;  /* 0x00000009ff0d7e24 */ /* 0x000fe4000f8e00ff */
[----:B------:R-:W1:Y:S01]  /*219c0*/  LDC.64 R36, c[0x0][0x618] ;  /* 0x00018600ff247b82 */ /* 0x000e620000000a00 */
[----:B------:R-:W-:-:S02]  /*219d0*/  IMAD.U32 R15, RZ, RZ, UR6 ;  /* 0x00000006ff0f7e24 */ /* 0x000fc4000f8e00ff */
[----:B------:R-:W-:Y:S02]  /*219e0*/  IMAD.U32 R8, RZ, RZ, UR8 ;  /* 0x00000008ff087e24 */ /* 0x000fe4000f8e00ff */
[----:B------:R-:W-:Y:S02]  /*219f0*/  IMAD.U32 R21, RZ, RZ, UR9 ;  /* 0x00000009ff157e24 */ /* 0x000fe4000f8e00ff */
[----:B------:R-:W-:Y:S02]  /*21a00*/  IMAD.U32 R23, RZ, RZ, UR6 ;  /* 0x00000006ff177e24 */ /* 0x000fe4000f8e00ff */
[----:B------:R-:W-:Y:S02]  /*21a10*/  IMAD.U32 R10, RZ, RZ, UR8 ;  /* 0x00000008ff0a7e24 */ /* 0x000fe4000f8e00ff */
[----:B------:R-:W-:Y:S02]  /*21a20*/  IMAD.U32 R25, RZ, RZ, UR9 ;  /* 0x00000009ff197e24 */ /* 0x000fe4000f8e00ff */
[----:B------:R-:W-:-:S02]  /*21a30*/  IMAD R39, R12, UR5, RZ ;  /* 0x000000050c277c24 */ /* 0x000fc4000f8e02ff */
[----:B0-----:R-:W-:-:S07]  /*21a40*/  IMAD R41, R41, UR4, RZ ;  /* 0x0000000429297c24 */ /* 0x001fce000f8e02ff */
.L_x_1157:
[----:B------:R-:W-:-:S04]  /*21a50*/  IMAD.IADD R27, R39, 0x1, R14 ;  /* 0x00000001271b7824 */ /* 0x000fc800078e020e */
[----:B-1----:R-:W-:-:S05]  /*21a60*/  IMAD.WIDE.U32 R26, R27, 0x40, R36 ;  /* 0x000000401b1a7825 */ /* 0x002fca00078e0024 */
[----:B------:R-:W2:Y:S04]  /*21a70*/  LDG.E R20, desc[UR60][R26.64] ;  /* 0x0000003c1a147981 */ /* 0x000ea8000c1e1900 */
[----:B------:R-:W3:Y:S04]  /*21a80*/  LDG.E.64 R28, desc[UR60][R26.64+0x8] ;  /* 0x0000083c1a1c7981 */ /* 0x000ee8000c1e1b00 */
[----:B------:R0:W5:Y:S04]  /*21a90*/  LDG.E R24, desc[UR60][R26.64+0x10] ;  /* 0x0000103c1a187981 */ /* 0x000168000c1e1900 */
[----:B------:R0:W5:Y:S04]  /*21aa0*/  LDG.E R38, desc[UR60][R26.64+0x20] ;  /* 0x0000203c1a267981 */ /* 0x000168000c1e1900 */
[----:B------:R0:W5:Y:S04]  /*21ab0*/  LDG.E R40, desc[UR60][R26.64+0x30] ;  /* 0x0000303c1a287981 */ /* 0x000168000c1e1900 */
[----:B------:R0:W5:Y:S04]  /*21ac0*/  LDG.E.64 R30, desc[UR60][R26.64+0x18] ;  /* 0x0000183c1a1e7981 */ /* 0x000168000c1e1b00 */
[----:B------:R0:W5:Y:S04]  /*21ad0*/  LDG.E.64 R32, desc[UR60][R26.64+0x28] ;  /* 0x0000283c1a207981 */ /* 0x000168000c1e1b00 */
        /* <DEDUP_REMOVED lines=30> */
.L_x_1149:
[----:B-----5:R-:W-:Y:S02]  /*21cc0*/  FSETP.GTU.FTZ.AND P0, PT, |R24|, +INF , PT ;  /* 0x7f8000001800780b */ /* 0x020fe40003f1c200 */
[----:B------:R-:W-:-:S04]  /*21cd0*/  ISETP.LT.U32.AND P3, PT, R6, R30, PT ;  /* 0x0000001e0600720c */ /* 0x000fc80003f61070 */
[----:B------:R-:W-:-:S13]  /*21ce0*/  ISETP.LT.OR.EX P0, PT, R13, R31, !P0, P3 ;  /* 0x0000001f0d00720c */ /* 0x000fda0004701730 */
.L_x_1150:
[----:B------:R-:W-:Y:S05]  /*21cf0*/  BSYNC B2 ;  /* 0x0000000000027941 */ /* 0x000fea0003800000 */
.L_x_1148:
        /* <DEDUP_REMOVED lines=15> */
.L_x_1152:
[----:B------:R-:W-:Y:S02]  /*21df0*/  FSETP.GTU.FTZ.AND P0, PT, |R38|, +INF , PT ;  /* 0x7f8000002600780b */ /* 0x000fe40003f1c200 */
[----:B------:R-:W-:-:S04]  /*21e00*/  ISETP.LT.U32.AND P3, PT, R8, R32, PT ;  /* 0x000000200800720c */ /* 0x000fc80003f61070 */
[----:B------:R-:W-:-:S13]  /*21e10*/  ISETP.LT.OR.EX P0, PT, R21, R33, !P0, P3 ;  /* 0x000000211500720c */ /* 0x000fda0004701730 */
.L_x_1153:
[----:B------:R-:W-:Y:S05]  /*21e20*/  BSYNC B2 ;  /* 0x0000000000027941 */ /* 0x000fea0003800000 */
.L_x_1151:
        /* <DEDUP_REMOVED lines=15> */
.L_x_1155:
[----:B------:R-:W-:Y:S02]  /*21f20*/  FSETP.GTU.FTZ.AND P0, PT, |R40|, +INF , PT ;  /* 0x7f8000002800780b */ /* 0x000fe40003f1c200 */
[----:B------:R-:W-:-:S04]  /*21f30*/  ISETP.LT.U32.AND P3, PT, R10, R34, PT ;  /* 0x000000220a00720c */ /* 0x000fc80003f61070 */
[----:B------:R-:W-:-:S13]  /*21f40*/  ISETP.LT.OR.EX P0, PT, R25, R35, !P0, P3 ;  /* 0x000000231900720c */ /* 0x000fda0004701730 */
.L_x_1156:
[----:B------:R-:W-:Y:S05]  /*21f50*/  BSYNC B2 ;  /* 0x0000000000027941 */ /* 0x000fea0003800000 */
.L_x_1154:
[----:B------:R-:W-:Y:S02]  /*21f60*/  SEL R10, R10, R34, P0 ;  /* 0x000000220a0a7207 */ /* 0x000fe40000000000 */
[----:B------:R-:W-:Y:S02]  /*21f70*/  SEL R25, R25, R35, P0 ;  /* 0x0000002319197207 */ /* 0x000fe40000000000 */
[----:B------:R-:W-:Y:S01]  /*21f80*/  FSEL R23, R23, R40, P0 ;  /* 0x0000002817177208 */ /* 0x000fe20000000000 */
[----:B------:R-:W-:Y:S06]  /*21f90*/  @!P2 BRA `(.L_x_1157) ;  /* 0xfffffff800aca947 */ /* 0x000fec000383ffff */
[----:B------:R-:W-:Y:S05]  /*21fa0*/  BSYNC B0 ;  /* 0x0000000000007941 */ /* 0x000fea0003800000 */
.L_x_1147:
[----:B------:R-:W-:Y:S05]  /*21fb0*/  BRA `(.L_x_1146) ;  /* 0x0000000400c87947 */ /* 0x000fea0003800000 */
.L_x_1145:
[----:B------:R-:W-:Y:S01]  /*21fc0*/  ULDC UR4, c[0x0][0x23c] ;  /* 0x00008f0000047ab9 */ /* 0x000fe20000000800 */
[----:B------:R-:W-:Y:S01]  /*21fd0*/  ULDC UR5, c[0x0][0x23c] ;  /* 0x00008f0000057ab9 */ /* 0x000fe20000000800 */
[----:B------:R-:W-:Y:S01]  /*21fe0*/  ISETP.GE.U32.AND P0, PT, R7, UR4, PT ;  /* 0x0000000407007c0c */ /* 0x000fe2000bf06070 */
[----:B------:R-:W-:Y:S02]  /*21ff0*/  IMAD.U32 R11, RZ, RZ, UR6 ;  /* 0x00000006ff0b7e24 */ /* 0x000fe4000f8e00ff */
[----:B------:R-:W-:Y:S02]  /*22000*/  IMAD.U32 R6, RZ, RZ, UR8 ;  /* 0x00000008ff067e24 */ /* 0x000fe4000f8e00ff */
[----:B------:R-:W-:Y:S02]  /*22010*/  IMAD.U32 R13, RZ, RZ, UR9 ;  /* 0x00000009ff0d7e24 */ /* 0x000fe4000f8e00ff */
[----:B------:R-:W-:Y:S02]  /*22020*/  IMAD.U32 R15, RZ, RZ, UR6 ;  /* 0x00000006ff0f7e24 */ /* 0x000fe4000f8e00ff */
[----:B------:R-:W-:-:S02]  /*22030*/  IMAD.U32 R8, RZ, RZ, UR8 ;  /* 0x00000008ff087e24 */ /* 0x000fc4000f8e00ff */
[----:B------:R-:W-:Y:S02]  /*22040*/  IMAD.U32 R21, RZ, RZ, UR9 ;  /* 0x00000009ff157e24 */ /* 0x000fe4000f8e00ff */
[----:B------:R-:W-:Y:S02]  /*22050*/  IMAD.U32 R23, RZ, RZ, UR6 ;  /* 0x00000006ff177e24 */ /* 0x000fe4000f8e00ff */
[----:B------:R-:W-:Y:S02]  /*22060*/  IMAD.U32 R10, RZ, RZ, UR8 ;  /* 0x00000008ff0a7e24 */ /* 0x000fe4000f8e00ff */
[----:B------:R-:W-:Y:S01]  /*22070*/  IMAD.U32 R25, RZ, RZ, UR9 ;  /* 0x00000009ff197e24 */ /* 0x000fe2000f8e00ff */
[----:B------:R-:W-:Y:S06]  /*22080*/  @P0 BRA `(.L_x_1146) ;  /* 0x0000000400940947 */ /* 0x000fec0003800000 */
[----:B------:R-:W-:Y:S01]  /*22090*/  ULDC UR4, c[0x0][0x10] ;  /* 0x0000040000047ab9 */ /* 0x000fe20000000800 */
[----:B------:R-:W0:Y:S01]  /*220a0*/  LDC R20, c[0x0][RZ] ;  /* 0x00000000ff147b82 */ /* 0x000e220000000800 */
[----:B------:R-:W-:Y:S02]  /*220b0*/  IMAD.U32 R11, RZ, RZ, UR6 ;  /* 0x00000006ff0b7e24 */ /* 0x000fe4000f8e00ff */
[----:B------:R-:W-:Y:S02]  /*220c0*/  IMAD.U32 R6, RZ, RZ, UR8 ;  /* 0x00000008ff067e24 */ /* 0x000fe4000f8e00ff */
[----:B------:R-:W-:Y:S02]  /*220d0*/  IMAD.U32 R13, RZ, RZ, UR9 ;  /* 0x00000009ff0d7e24 */ /* 0x000fe4000f8e00ff */
[----:B------:R-:W-:Y:S01]  /*220e0*/  IMAD.U32 R15, RZ, RZ, UR6 ;  /* 0x00000006ff0f7e24 */ /* 0x000fe2000f8e00ff */
[----:B------:R-:W1:Y:S01]  /*220f0*/  LDC.64 R36, c[0x0][0x618] ;  /* 0x00018600ff247b82 */ /* 0x000e620000000a00 */
[----:B------:R-:W-:-:S02]  /*22100*/  IMAD.U32 R8, RZ, RZ, UR8 ;  /* 0x00000008ff087e24 */ /* 0x000fc4000f8e00ff */
[----:B------:R-:W-:Y:S02]  /*22110*/  IMAD.U32 R21, RZ, RZ, UR9 ;  /* 0x00000009ff157e24 */ /* 0x000fe4000f8e00ff */
[----:B------:R-:W-:Y:S02]  /*22120*/  IMAD.U32 R23, RZ, RZ, UR6 ;  /* 0x00000006ff177e24 */ /* 0x000fe4000f8e00ff */
[----:B------:R-:W-:Y:S01]  /*22130*/  IMAD.U32 R10, RZ, RZ, UR8 ;  /* 0x00000008ff0a7e24 */ /* 0x000fe2000f8e00ff */
[----:B------:R-:W2:Y:S01]  /*22140*/  LDC R24, c[0x0][0x4] ;  /* 0x00000100ff187b82 */ /* 0x000ea20000000800 */
[----:B------:R-:W-:Y:S02]  /*22150*/  IMAD.U32 R25, RZ, RZ, UR9 ;  /* 0x00000009ff197e24 */ /* 0x000fe4000f8e00ff */
[----:B------:R-:W-:Y:S02]  /*22160*/  IMAD.MOV.U32 R39, RZ, RZ, R7 ;  /* 0x000000ffff277224 */ /* 0x000fe400078e0007 */
[----:B------:R-:W-:-:S07]  /*22170*/  IMAD R12, R12, UR4, RZ ;  /* 0x000000040c0c7c24 */ /* 0x000fce000f8e02ff */
.L_x_1167:
[----:B------:R-:W-:-:S04]  /*22180*/  IMAD.IADD R27, R12, 0x1, R39 ;  /* 0x000000010c1b7824 */ /* 0x000fc800078e0227 */
[----:B0-----:R-:W-:-:S04]  /*22190*/  IMAD R27, R27, R20, R16 ;  /* 0x000000141b1b7224 */ /* 0x001fc800078e0210 */
[----:B-1----:R-:W-:-:S05]  /*221a0*/  IMAD.WIDE.U32 R26, R27, 0x40, R36 ;  /* 0x000000401b1a7825 */ /* 0x002fca00078e0024 */
[----:B------:R-:W3:Y:S04]  /*221b0*/  LDG.E R38, desc[UR60][R26.64] ;  /* 0x0000003c1a267981 */ /* 0x000ee8000c1e1900 */
[----:B------:R-:W4:Y:S04]  /*221c0*/  LDG.E.64 R28, desc[UR60][R26.64+0x8] ;  /* 0x0000083c1a1c7981 */ /* 0x000f28000c1e1b00 */
[----:B------:R0:W5:Y:S04]  /*221d0*/  LDG.E R40, desc[UR60][R26.64+0x10] ;  /* 0x0000103c1a287981 */ /* 0x000168000c1e1900 */
[----:B------:R0:W5:Y:S04]  /*221e0*/  LDG.E R42, desc[UR60][R26.64+0x20] ;  /* 0x0000203c1a2a7981 */ /* 0x000168000c1e1900 */
[----:B------:R0:W5:Y:S04]  /*221f0*/  LDG.E R44, desc[UR60][R26.64+0x30] ;  /* 0x0000303c1a2c7981 */ /* 0x000168000c1e1900 */
[----:B------:R0:W5:Y:S04]  /*22200*/  LDG.E.64 R30, desc[UR60][R26.64+0x18] ;  /* 0x0000183c1a1e7981 */ /* 0x000168000c1e1b00 */
[----:B------:R0:W5:Y:S04]  /*22210*/  LDG.E.64 R32, desc[UR60][R26.64+0x28] ;  /* 0x0000283c1a207981 */ /* 0x000168000c1e1b00 */
        /* <DEDUP_REMOVED lines=30> */
.L_x_1159:
[----:B-----5:R-:W-:Y:S02]  /*22400*/  FSETP.GTU.FTZ.AND P0, PT, |R40|, +INF , PT ;  /* 0x7f8000002800780b */ /* 0x020fe40003f1c200 */
[----:B------:R-:W-:-:S04]  /*22410*/  ISETP.LT.U32.AND P3, PT, R6, R30, PT ;  /* 0x0000001e0600720c */ /* 0x000fc80003f61070 */
[----:B------:R-:W-:-:S13]  /*22420*/  ISETP.LT.OR.EX P0, PT, R13, R31, !P0, P3 ;  /* 0x0000001f0d00720c */ /* 0x000fda0004701730 */
.L_x_1160:
[----:B------:R-:W-:Y:S05]  /*22430*/  BSYNC B0 ;  /* 0x0000000000007941 */ /* 0x000fea0003800000 */
.L_x_1158:
        /* <DEDUP_REMOVED lines=15> */
.L_x_1162:
[----:B------:R-:W-:Y:S02]  /*22530*/  FSETP.GTU.FTZ.AND P0, PT, |R42|, +INF , PT ;  /* 0x7f8000002a00780b */ /* 0x000fe40003f1c200 */
[----:B------:R-:W-:-:S04]  /*22540*/  ISETP.LT.U32.AND P3, PT, R8, R32, PT ;  /* 0x000000200800720c */ /* 0x000fc80003f61070 */
[----:B------:R-:W-:-:S13]  /*22550*/  ISETP.LT.OR.EX P0, PT, R21, R33, !P0, P3 ;  /* 0x000000211500720c */ /* 0x000fda0004701730 */
.L_x_1163:
[----:B------:R-:W-:Y:S05]  /*22560*/  BSYNC B0 ;  /* 0x0000000000007941 */ /* 0x000fea0003800000 */
.L_x_1161:
        /* <DEDUP_REMOVED lines=15> */
.L_x_1165:
[----:B------:R-:W-:Y:S02]  /*22660*/  FSETP.GTU.FTZ.AND P0, PT, |R44|, +INF , PT ;  /* 0x7f8000002c00780b */ /* 0x000fe40003f1c200 */
[----:B------:R-:W-:-:S04]  /*22670*/  ISETP.LT.U32.AND P3, PT, R10, R34, PT ;  /* 0x000000220a00720c */ /* 0x000fc80003f61070 */
[----:B------:R-:W-:-:S13]  /*22680*/  ISETP.LT.OR.EX P0, PT, R25, R35, !P0, P3 ;  /* 0x000000231900720c */ /* 0x000fda0004701730 */
.L_x_1166:
[----:B------:R-:W-:Y:S05]  /*22690*/  BSYNC B0 ;  /* 0x0000000000007941 */ /* 0x000fea0003800000 */
.L_x_1164:
[----:B------:R-:W-:Y:S02]  /*226a0*/  SEL R10, R10, R34, P0 ;  /* 0x000000220a0a7207 */ /* 0x000fe40000000000 */
[----:B------:R-:W-:Y:S02]  /*226b0*/  SEL R25, R25, R35, P0 ;  /* 0x0000002319197207 */ /* 0x000fe40000000000 */
[----:B------:R-:W-:Y:S01]  /*226c0*/  FSEL R23, R23, R44, P0 ;  /* 0x0000002c17177208 */ /* 0x000fe20000000000 */
[----:B------:R-:W-:Y:S06]  /*226d0*/  @!P2 BRA `(.L_x_1167) ;  /* 0xfffffff800a8a947 */ /* 0x000fec000383ffff */
.L_x_1146:
[----:B------:R-:W-:Y:S05]  /*226e0*/  BSYNC B1 ;  /* 0x0000000000017941 */ /* 0x000fea0003800000 */
.L_x_1144:
[----:B------:R-:W0:Y:S01]  /*226f0*/  S2UR UR5, SR_CgaCtaId ;  /* 0x00000000000579c3 */ /* 0x000e220000008800 */
[----:B------:R-:W-:Y:S01]  /*22700*/  UMOV UR4, 0x400 ;  /* 0x0000040000047882 */ /* 0x000fe20000000000 */
[----:B------:R-:W-:Y:S01]  /*22710*/  IMAD.MOV.U32 R28, RZ, RZ, R4 ;  /* 0x000000ffff1c7224 */ /* 0x000fe200078e0004 */
[----:B------:R-:W-:Y:S01]  /*22720*/  UIADD3 UR4, UR4, 0x10, URZ ;  /* 0x0000001004047890 */ /* 0x000fe2000fffe03f */
[----:B------:R-:W-:Y:S02]  /*22730*/  IMAD.MOV.U32 R29, RZ, RZ, R9 ;  /* 0x000000ffff1d7224 */ /* 0x000fe400078e0009 */
[----:B------:R-:W-:Y:S02]  /*22740*/  IMAD.MOV.U32 R30, RZ, RZ, R6 ;  /* 0x000000ffff1e7224 */ /* 0x000fe400078e0006 */
[----:B------:R-:W1:Y:S01]  /*22750*/  LDC R27, c[0x0][RZ] ;  /* 0x00000000ff1b7b82 */ /* 0x000e620000000800 */
[----:B------:R-:W-:Y:S01]  /*22760*/  IMAD.MOV.U32 R31, RZ, RZ, R13 ;  /* 0x000000ffff1f7224 */ /* 0x000fe200078e000d */
[----:B------:R-:W-:Y:S01]  /*22770*/  ULDC UR6, c[0x0][0x4] ;  /* 0x0000010000067ab9 */ /* 0x000fe20000000800 */
[----:B------:R-:W-:-:S02]  /*22780*/  IMAD.MOV.U32 R20, RZ, RZ, R8 ;  /* 0x000000ffff147224 */ /* 0x000fc400078e0008 */
[----:B------:R-:W-:Y:S01]  /*22790*/  IMAD.MOV.U32 R24, RZ, RZ, R10 ;  /* 0x000000ffff187224 */ /* 0x000fe200078e000a */
[----:B0-----:R-:W-:Y:S02]  /*227a0*/  ULEA UR4, UR5, UR4, 0x18 ;  /* 0x0000000405047291 */ /* 0x001fe4000f8ec03f */
[----:B------:R-:W-:Y:S01]  /*227b0*/  USHF.R.U32.HI UR5, URZ, 0x1, UR6 ;  /* 0x000000013f057899 */ /* 0x000fe20008011606 */
[----:B-1----:R-:W-:-:S05]  /*227c0*/  IMAD R12, R7, R27, R16 ;  /* 0x0000001b070c7224 */ /* 0x002fca00078e0210 */
[----:B------:R-:W-:Y:S02]  /*227d0*/  ISETP.NE.AND P0, PT, RZ, UR5, PT ;  /* 0x00000005ff007c0c */ /* 0x000fe4000bf05270 */
        /* <DEDUP_REMOVED lines=10> */
[----:B------:R-:W-:-:S07]  /*22880*/  IMAD.U32 R14, RZ, RZ, UR5 ;  /* 0x00000005ff0e7e24 */ /* 0x000fce000f8e00ff */
.L_x_1183:
[C---:B01----:R-:W-:Y:S01]  /*22890*/  IMAD.IADD R20, R7.reuse, 0x1, R14 ;  /* 0x0000000107147824 */ /* 0x043fe200078e020e */
        /* <DEDUP_REMOVED lines=11> */
[----:B------:R0:W3:Y:S04]  /*22950*/  LDS R36, [R20+0x20] ;  /* 0x0000200014247984 */ /* 0x0000e80000000800 */
[----:B------:R0:W4:Y:S04]  /*22960*/  LDS R38, [R20+0x30] ;  /* 0x0000300014267984 */ /* 0x0001280000000800 */
[----:B------:R0:W0:Y:S04]  /*22970*/  LDS.64 R28, [R20+0x8] ;  /* 0x00000800141c7984 */ /* 0x0000280000000a00 */
[----:B------:R0:W0:Y:S04]  /*22980*/  LDS.64 R30, [R20+0x18] ;  /* 0x00001800141e7984 */ /* 0x0000280000000a00 */
[----:B------:R0:W0:Y:S04]  /*22990*/  LDS.64 R32, [R20+0x28] ;  /* 0x0000280014207984 */ /* 0x0000280000000a00 */
[----:B------:R0:W0:Y:S01]  /*229a0*/  LDS.64 R34, [R20+0x38] ;  /* 0x0000380014227984 */ /* 0x0000220000000a00 */
[----:B------:R-:W-:Y:S05]  /*229b0*/  @P0 BRA `(.L_x_1172) ;  /* 0x0000000000240947 */ /* 0x000fea0003800000 */
[C---:B-1----:R-:W-:Y:S02]  /*229c0*/  FSETP.NEU.FTZ.AND P2, PT, R5.reuse, R24, PT ;  /* 0x000000180500720b */ /* 0x042fe40003f5d000 */
        /* <DEDUP_REMOVED lines=8> */
.L_x_1172:
[----:B-1----:R-:W-:Y:S02]  /*22a50*/  FSETP.GTU.FTZ.AND P0, PT, |R24|, +INF , PT ;  /* 0x7f8000001800780b */ /* 0x002fe40003f1c200 */
[----:B0-----:R-:W-:-:S04]  /*22a60*/  ISETP.LT.U32.AND P2, PT, R4, R28, PT ;  /* 0x0000001c0400720c */ /* 0x001fc80003f41070 */
[----:B------:R-:W-:-:S13]  /*22a70*/  ISETP.LT.OR.EX P0, PT, R9, R29, !P0, P2 ;  /* 0x0000001d0900720c */ /* 0x000fda0004701720 */
.L_x_1173:
[----:B------:R-:W-:Y:S05]  /*22a80*/  BSYNC B1 ;  /* 0x0000000000017941 */ /* 0x000fea0003800000 */
.L_x_1171:
[----:B------:R-:W-:Y:S01]  /*22a90*/  FSETP.GTU.FTZ.AND P2, PT, |R11|, +INF , PT ;  /* 0x7f8000000b00780b */ /* 0x000fe20003f5c200 */
[----:B------:R-:W-:Y:S01]  /*22aa0*/  BSSY B1, `(.L_x_1174) ;  /* 0x0000011000017945 */ /* 0x000fe20003800000 */
[----:B------:R-:W-:Y:S02]  /*22ab0*/  SEL R4, R4, R28, P0 ;  /* 0x0000001c04047207 */ /* 0x000fe40000000000 */
[----:B------:R-:W-:Y:S02]  /*22ac0*/  SEL R9, R9, R29, P0 ;  /* 0x0000001d09097207 */ /* 0x000fe40000000000 */
[----:B------:R-:W-:-:S07]  /*22ad0*/  FSEL R5, R5, R24, P0 ;  /* 0x0000001805057208 */ /* 0x000fce0000000000 */
[----:B------:R-:W-:Y:S05]  /*22ae0*/  @P2 BRA `(.L_x_1175) ;  /* 0x0000000000242947 */ /* 0x000fea0003800000 */
[C---:B--2---:R-:W-:Y:S02]  /*22af0*/  FSETP.NEU.FTZ.AND P2, PT, R11.reuse, R26, PT ;  /* 0x0000001a0b00720b */ /* 0x044fe40003f5d000 */
        /* <DEDUP_REMOVED lines=8> */
.L_x_1175:
[----:B--2---:R-:W-:Y:S02]  /*22b80*/  FSETP.GTU.FTZ.AND P0, PT, |R26|, +INF , PT ;  /* 0x7f8000001a00780b */ /* 0x004fe40003f1c200 */
[----:B------:R-:W-:-:S04]  /*22b90*/  ISETP.LT.U32.AND P2, PT, R6, R30, PT ;  /* 0x0000001e0600720c */ /* 0x000fc80003f41070 */
[----:B------:R-:W-:-:S13]  /*22ba0*/  ISETP.LT.OR.EX P0, PT, R13, R31, !P0, P2 ;  /* 0x0000001f0d00720c */ /* 0x000fda0004701720 */
.L_x_1176:
[----:B------:R-:W-:Y:S05]  /*22bb0*/  BSYNC B1 ;  /* 0x0000000000017941 */ /* 0x000fea0003800000 */
.L_x_1174:
        /* <DEDUP_REMOVED lines=15> */
.L_x_1178:
[----:B---3--:R-:W-:Y:S02]  /*22cb0*/  FSETP.GTU.FTZ.AND P0, PT, |R36|, +INF , PT ;  /* 0x7f8000002400780b */ /* 0x008fe40003f1c200 */
[----:B------:R-:W-:-:S04]  /*22cc0*/  ISETP.LT.U32.AND P2, PT, R8, R32, PT ;  /* 0x000000200800720c */ /* 0x000fc80003f41070 */
[----:B------:R-:W-:-:S13]  /*22cd0*/  ISETP.LT.OR.EX P0, PT, R21, R33, !P0, P2 ;  /* 0x000000211500720c */ /* 0x000fda0004701720 */
.L_x_1179:
[----:B------:R-:W-:Y:S05]  /*22ce0*/  BSYNC B1 ;  /* 0x0000000000017941 */ /* 0x000fea0003800000 */
.L_x_1177:
        /* <DEDUP_REMOVED lines=15> */
.L_x_1181:
[----:B----4-:R-:W-:Y:S02]  /*22de0*/  FSETP.GTU.FTZ.AND P0, PT, |R38|, +INF , PT ;  /* 0x7f8000002600780b */ /* 0x010fe40003f1c200 */
[----:B------:R-:W-:-:S04]  /*22df0*/  ISETP.LT.U32.AND P2, PT, R10, R34, PT ;  /* 0x000000220a00720c */ /* 0x000fc80003f41070 */
[----:B------:R-:W-:-:S13]  /*22e00*/  ISETP.LT.OR.EX P0, PT, R25, R35, !P0, P2 ;  /* 0x000000231900720c */ /* 0x000fda0004701720 */
.L_x_1182:
[----:B------:R-:W-:Y:S05]  /*22e10*/  BSYNC B1 ;  /* 0x0000000000017941 */ /* 0x000fea0003800000 */
.L_x_1180:
[----:B------:R-:W-:Y:S01]  /*22e20*/  IMAD.MOV.U32 R28, RZ, RZ, R4 ;  /* 0x000000ffff1c7224 */ /* 0x000fe200078e0004 */
        /* <DEDUP_REMOVED lines=8> */
[----:B------:R1:W-:Y:S01]  /*22eb0*/  STS.64 [R12+0x38], R24 ;  /* 0x000038180c007388 */ /* 0x0003e20000000a00 */
[----:B0-----:R-:W-:-:S03]  /*22ec0*/  IMAD.MOV.U32 R28, RZ, RZ, R6 ;  /* 0x000000ffff1c7224 */ /* 0x001fc600078e0006 */
[----:B------:R1:W-:Y:S01]  /*22ed0*/  STS [R12], R5 ;  /* 0x000000050c007388 */ /* 0x0003e20000000800 */
[----:B------:R-:W-:-:S03]  /*22ee0*/  IMAD.MOV.U32 R29, RZ, RZ, R13 ;  /* 0x000000ffff1d7224 */ /* 0x000fc600078e000d */
[----:B------:R1:W-:Y:S04]  /*22ef0*/  STS [R12+0x10], R11 ;  /* 0x0000100b0c007388 */ /* 0x0003e80000000800 */
[----:B------:R1:W-:Y:S04]  /*22f00*/  STS.64 [R12+0x18], R28 ;  /* 0x0000181c0c007388 */ /* 0x0003e80000000a00 */
[----:B------:R1:W-:Y:S04]  /*22f10*/  STS [R12+0x20], R15 ;  /* 0x0000200f0c007388 */ /* 0x0003e80000000800 */
[----:B------:R1:W-:Y:S02]  /*22f20*/  STS [R12+0x30], R23 ;  /* 0x000030170c007388 */ /* 0x0003e40000000800 */
.L_x_1170:
[----:B------:R-:W-:Y:S05]  /*22f30*/  BSYNC B0 ;  /* 0x0000000000007941 */ /* 0x000fea0003800000 */
.L_x_1169:
[----:B------:R-:W-:Y:S02]  /*22f40*/  ISETP.GT.AND P0, PT, R14, 0x1, PT ;  /* 0x000000010e00780c */ /* 0x000fe40003f04270 */
[----:B------:R-:W-:-:S11]  /*22f50*/  SHF.R.S32.HI R14, RZ, 0x1, R14 ;  /* 0x00000001ff0e7819 */ /* 0x000fd6000001140e */
[----:B------:R-:W-:Y:S05]  /*22f60*/  @P0 BRA `(.L_x_1183) ;  /* 0xfffffff800480947 */ /* 0x000fea000383ffff */
.L_x_1168:
[----:B------:R-:W-:Y:S02]  /*22f70*/  ULDC UR4, c[0x0][0x240] ;  /* 0x0000900000047ab9 */ /* 0x000fe40000000800 */
[----:B------:R-:W-:-:S13]  /*22f80*/  ISETP.NE.AND P0, PT, RZ, UR4, PT ;  /* 0x00000004ff007c0c */ /* 0x000fda000bf05270 */
[----:B------:R-:W-:Y:S05]  /*22f90*/  @!P0 BRA `(.L_x_1184) ;  /* 0x0000000c00848947 */ /* 0x000fea0003800000 */
[----:B------:R-:W-:Y:S01]  /*22fa0*/  ISETP.GT.AND P0, PT, R27, 0x20, PT ;  /* 0x000000201b00780c */ /* 0x000fe20003f04270 */
[----:B------:R-:W-:-:S12]  /*22fb0*/  IMAD.MOV.U32 R7, RZ, RZ, R27 ;  /* 0x000000ffff077224 */ /* 0x000fd800078e001b */
[----:B------:R-:W-:Y:S05]  /*22fc0*/  @!P0 BRA `(.L_x_1185) ;  /* 0x0000000400fc8947 */ /* 0x000fea0003800000 */
[----:B01----:R-:W-:Y:S01]  /*22fd0*/  IMAD.MOV.U32 R28, RZ, RZ, R4 ;  /* 0x000000ffff1c7224 */ /* 0x003fe200078e0004 */
[----:B------:R-:W-:Y:S01]  /*22fe0*/  LEA.HI R14, R27, R27, RZ, 0x1 ;  /* 0x0000001b1b0e7211 */ /* 0x000fe200078f08ff */
[----:B------:R-:W-:Y:S01]  /*22ff0*/  IMAD.MOV.U32 R29, RZ, RZ, R9 ;  /* 0x000000ffff1d7224 */ /* 0x000fe200078e0009 */
[----:B------:R-:W-:Y:S01]  /*23000*/  STS [R12], R5 ;  /* 0x000000050c007388 */ /* 0x000fe20000000800 */
[----:B------:R-:W-:Y:S01]  /*23010*/  IMAD.MOV.U32 R20, RZ, RZ, R8 ;  /* 0x000000ffff147224 */ /* 0x000fe200078e0008 */
[----:B------:R-:W-:Y:S01]  /*23020*/  SHF.R.S32.HI R14, RZ, 0x1, R14 ;  /* 0x00000001ff0e7819 */ /* 0x000fe2000001140e */
[----:B------:R-:W-:Y:S01]  /*23030*/  IMAD.MOV.U32 R24, RZ, RZ, R10 ;  /* 0x000000ffff187224 */ /* 0x000fe200078e000a */
[----:B------:R-:W-:Y:S01]  /*23040*/  STS.64 [R12+0x8], R28 ;  /* 0x0000081c0c007388 */ /* 0x000fe20000000a00 */
[----:B------:R-:W-:Y:S01]  /*23050*/  IMAD.MOV.U32 R7, RZ, RZ, R13 ;  /* 0x000000ffff077224 */ /* 0x000fe200078e000d */
[----:B------:R-:W-:Y:S02]  /*23060*/  ISETP.GE.AND P0, PT, R14, 0x20, PT ;  /* 0x000000200e00780c */ /* 0x000fe40003f06270 */
[----:B------:R-:W-:Y:S04]  /*23070*/  STS.64 [R12+0x28], R20 ;  /* 0x000028140c007388 */ /* 0x000fe80000000a00 */
[----:B------:R-:W-:Y:S04]  /*23080*/  STS.64 [R12+0x38], R24 ;  /* 0x000038180c007388 */ /* 0x000fe80000000a00 */
[----:B------:R-:W-:Y:S04]  /*23090*/  STS [R12+0x10], R11 ;  /* 0x0000100b0c007388 */ /* 0x000fe80000000800 */
[----:B------:R-:W-:Y:S04]  /*230a0*/  STS [R12+0x20], R15 ;  /* 0x0000200f0c007388 */ /* 0x000fe80000000800 */
[----:B------:R-:W-:Y:S04]  /*230b0*/  STS [R12+0x30], R23 ;  /* 0x000030170c007388 */ /* 0x000fe80000000800 */
[----:B------:R0:W-:Y:S02]  /*230c0*/  STS.64 [R12+0x18], R6 ;  /* 0x000018060c007388 */ /* 0x0001e40000000a00 */
[----:B0-----:R-:W-:Y:S01]  /*230d0*/  IMAD.MOV.U32 R7, RZ, RZ, 0x20 ;  /* 0x00000020ff077424 */ /* 0x001fe200078e00ff */
[----:B------:R-:W-:Y:S06]  /*230e0*/  @!P0 BRA `(.L_x_1185) ;  /* 0x0000000400b48947 */ /* 0x000fec0003800000 */
.L_x_1200:
[----:B0-----:R-:W-:Y:S01]  /*230f0*/  IMAD.IADD R20, R16, 0x1, R14 ;  /* 0x0000000110147824 */ /* 0x001fe200078e020e */
[----:B------:R-:W-:Y:S04]  /*23100*/  BAR.SYNC.DEFER_BLOCKING 0x0 ;  /* 0x0000000000007b1d */ /* 0x000fe80000010000 */
[----:B------:R-:W-:Y:S02]  /*23110*/  ISETP.GE.U32.AND P0, PT, R20, R27, PT ;  /* 0x0000001b1400720c */ /* 0x000fe40003f06070 */
[----:B------:R-:W-:Y:S02]  /*23120*/  BSSY B0, `(.L_x_1186) ;  /* 0x0000065000007945 */ /* 0x000fe40003800000 */
[----:B------:R-:W-:-:S13]  /*23130*/  ISETP.GE.U32.OR P0, PT, R16, R14, P0 ;  /* 0x0000000e1000720c */ /* 0x000fda0000706470 */
[----:B------:R-:W-:Y:S05]  /*23140*/  @P0 BRA `(.L_x_1187) ;  /* 0x0000000400880947 */ /* 0x000fea0003800000 */
[----:B------:R-:W-:Y:S01]  /*23150*/  IMAD R7, R14, 0x40, R12 ;  /* 0x000000400e077824 */ /* 0x000fe200078e020c */
[----:B------:R-:W-:Y:S01]  /*23160*/  FSETP.GTU.FTZ.AND P0, PT, |R5|, +INF , PT ;  /* 0x7f8000000500780b */ /* 0x000fe20003f1c200 */
[----:B------:R-:W-:Y:S03]  /*23170*/  BSSY B1, `(.L_x_1188) ;  /* 0x0000016000017945 */ /* 0x000fe60003800000 */
        /* <DEDUP_REMOVED lines=18> */
.L_x_1189:
[----:B-1----:R-:W-:Y:S02]  /*232a0*/  FSETP.GTU.FTZ.AND P0, PT, |R20|, +INF , PT ;  /* 0x7f8000001400780b */ /* 0x002fe40003f1c200 */
[----:B0-----:R-:W-:-:S04]  /*232b0*/  ISETP.LT.U32.AND P2, PT, R4, R28, PT ;  /* 0x0000001c0400720c */ /* 0x001fc80003f41070 */
[----:B------:R-:W-:-:S13]  /*232c0*/  ISETP.LT.OR.EX P0, PT, R9, R29, !P0, P2 ;  /* 0x0000001d0900720c */ /* 0x000fda0004701720 */
.L_x_1190:
[----:B------:R-:W-:Y:S05]  /*232d0*/  BSYNC B1 ;  /* 0x0000000000017941 */ /* 0x000fea0003800000 */
.L_x_1188:
        /* <DEDUP_REMOVED lines=15> */
.L_x_1192:
[----:B--2---:R-:W-:Y:S02]  /*233d0*/  FSETP.GTU.FTZ.AND P0, PT, |R24|, +INF , PT ;  /* 0x7f8000001800780b */ /* 0x004fe40003f1c200 */
[----:B------:R-:W-:-:S04]  /*233e0*/  ISETP.LT.U32.AND P2, PT, R6, R30, PT ;  /* 0x0000001e0600720c */ /* 0x000fc80003f41070 */
[----:B------:R-:W-:-:S13]  /*233f0*/  ISETP.LT.OR.EX P0, PT, R13, R31, !P0, P2 ;  /* 0x0000001f0d00720c */ /* 0x000fda0004701720 */
.L_x_1193:
[----:B------:R-:W-:Y:S05]  /*23400*/  BSYNC B1 ;  /* 0x0000000000017941 */ /* 0x000fea0003800000 */
.L_x_1191:
        /* <DEDUP_REMOVED lines=15> */
.L_x_1195:
[----:B---3--:R-:W-:Y:S02]  /*23500*/  FSETP.GTU.FTZ.AND P0, PT, |R26|, +INF , PT ;  /* 0x7f8000001a00780b */ /* 0x008fe40003f1c200 */
[----:B------:R-:W-:-:S04]  /*23510*/  ISETP.LT.U32.AND P2, PT, R8, R32, PT ;  /* 0x000000200800720c */ /* 0x000fc80003f41070 */
[----:B------:R-:W-:-:S13]  /*23520*/  ISETP.LT.OR.EX P0, PT, R21, R33, !P0, P2 ;  /* 0x000000211500720c */ /* 0x000fda0004701720 */
.L_x_1196:
[----:B------:R-:W-:Y:S05]  /*23530*/  BSYNC B1 ;  /* 0x0000000000017941 */ /* 0x000fea0003800000 */
.L_x_1194:
        /* <DEDUP_REMOVED lines=15> */
.L_x_1198:
[----:B----4-:R-:W-:Y:S02]  /*23630*/  FSETP.GTU.FTZ.AND P0, PT, |R36|, +INF , PT ;  /* 0x7f8000002400780b */ /* 0x010fe40003f1c200 */
[----:B------:R-:W-:-:S04]  /*23640*/  ISETP.LT.U32.AND P2, PT, R10, R34, PT ;  /* 0x000000220a00720c */ /* 0x000fc80003f41070 */
[----:B------:R-:W-:-:S13]  /*23650*/  ISETP.LT.OR.EX P0, PT, R25, R35, !P0, P2 ;  /* 0x000000231900720c */ /* 0x000fda0004701720 */
.L_x_1199:
[----:B------:R-:W-:Y:S05]  /*23660*/  BSYNC B1 ;  /* 0x0000000000017941 */ /* 0x000fea0003800000 */
.L_x_1197:
[----:B------:R-:W-:Y:S01]  /*23670*/  SEL R10, R10, R34, P0 ;  /* 0x000000220a0a7207 */ /* 0x000fe20000000000 */
[----:B------:R-:W-:Y:S01]  /*23680*/  IMAD.MOV.U32 R28, RZ, RZ, R4 ;  /* 0x000000ffff1c7224 */ /* 0x000fe200078e0004 */
[----:B------:R-:W-:Y:S01]  /*23690*/  SEL R25, R25, R35, P0 ;  /* 0x0000002319197207 */ /* 0x000fe20000000000 */
[----:B------:R-:W-:Y:S01]  /*236a0*/  IMAD.MOV.U32 R29, RZ, RZ, R9 ;  /* 0x000000ffff1d7224 */ /* 0x000fe200078e0009 */
[----:B------:R-:W-:Y:S01]  /*236b0*/  FSEL R23, R23, R36, P0 ;  /* 0x0000002417177208 */ /* 0x000fe20000000000 */
[----:B------:R-:W-:Y:S01]  /*236c0*/  IMAD.MOV.U32 R7, RZ, RZ, R13 ;  /* 0x000000ffff077224 */ /* 0x000fe200078e000d */
[----:B------:R0:W-:Y:S01]  /*236d0*/  STS [R12], R5 ;  /* 0x000000050c007388 */ /* 0x0001e20000000800 */
[----:B------:R-:W-:Y:S02]  /*236e0*/  IMAD.MOV.U32 R20, RZ, RZ, R8 ;  /* 0x000000ffff147224 */ /* 0x000fe400078e0008 */
[----:B------:R-:W-:Y:S01]  /*236f0*/  IMAD.MOV.U32 R24, RZ, RZ, R10 ;  /* 0x000000ffff187224 */ /* 0x000fe200078e000a */
[----:B------:R0:W-:Y:S04]  /*23700*/  STS.64 [R12+0x8], R28 ;  /* 0x0000081c0c007388 */ /* 0x0001e80000000a00 */
[----:B------:R0:W-:Y:S04]  /*23710*/  STS.64 [R12+0x18], R6 ;  /* 0x000018060c007388 */ /* 0x0001e80000000a00 */
[----:B------:R0:W-:Y:S04]  /*23720*/  STS.64 [R12+0x28], R20 ;  /* 0x000028140c007388 */ /* 0x0001e80000000a00 */
[----:B------:R0:W-:Y:S04]  /*23730*/  STS.64 [R12+0x38], R24 ;  /* 0x000038180c007388 */ /* 0x0001e80000000a00 */
[----:B------:R0:W-:Y:S04]  /*23740*/  STS [R12+0x10], R11 ;  /* 0x0000100b0c007388 */ /* 0x0001e80000000800 */
[----:B------:R0:W-:Y:S04]  /*23750*/  STS [R12+0x20], R15 ;  /* 0x0000200f0c007388 */ /* 0x0001e80000000800 */
[----:B------:R0:W-:Y:S02]  /*23760*/  STS [R12+0x30], R23 ;  /* 0x000030170c007388 */ /* 0x0001e40000000800 */
.L_x_1187:
[----:B------:R-:W-:Y:S05]  /*23770*/  BSYNC B0 ;  /* 0x0000000000007941 */ /* 0x000fea0003800000 */
.L_x_1186:
[----:B------:R-:W-:-:S04]  /*23780*/  SHF.R.S32.HI R14, RZ, 0x1, R14 ;  /* 0x00000001ff0e7819 */ /* 0x000fc8000001140e */
[----:B------:R-:W-:-:S13]  /*23790*/  ISETP.GE.AND P0, PT, R14, 0x20, PT ;  /* 0x000000200e00780c */ /* 0x000fda0003f06270 */
[----:B------:R-:W-:Y:S05]  /*237a0*/  @P0 BRA `(.L_x_1200) ;  /* 0xfffffff800500947 */ /* 0x000fea000383ffff */
[----:B0-----:R-:W-:-:S07]  /*237b0*/  IMAD.MOV.U32 R7, RZ, RZ, 0x20 ;  /* 0x00000020ff077424 */ /* 0x001fce00078e00ff */
.L_x_1185:
[----:B------:R-:W-:Y:S01]  /*237c0*/  BAR.SYNC.DEFER_BLOCKING 0x0 ;  /* 0x0000000000007b1d */ /* 0x000fe20000010000 */
[----:B------:R-:W-:-:S13]  /*237d0*/  ISETP.GE.AND P0, PT, R7, 0x2, PT ;  /* 0x000000020700780c */ /* 0x000fda0003f06270 */
[----:B------:R-:W-:Y:S05]  /*237e0*/  @!P0 BRA `(.L_x_1184) ;  /* 0x0000000400708947 */ /* 0x000fea0003800000 */
[----:B01----:R-:W-:-:S07]  /*237f0*/  IMAD.MOV.U32 R12, RZ, RZ, 0x1 ;  /* 0x00000001ff0c7424 */ /* 0x003fce00078e00ff */
.L_x_1213:
        /* <DEDUP_REMOVED lines=15> */
.L_x_1202:
[----:B-1----:R-:W-:Y:S02]  /*238f0*/  FSETP.GTU.FTZ.AND P0, PT, |R16|, +INF , PT ;  /* 0x7f8000001000780b */ /* 0x002fe40003f1c200 */
[----:B---3--:R-:W-:-:S04]  /*23900*/  ISETP.LT.U32.AND P2, PT, R4, R27, PT ;  /* 0x0000001b0400720c */ /* 0x008fc80003f41070 */
[----:B--2---:R-:W-:-:S13]  /*23910*/  ISETP.LT.OR.EX P0, PT, R9, R20, !P0, P2 ;  /* 0x000000140900720c */ /* 0x004fda0004701720 */
.L_x_1203:
[----:B------:R-:W-:Y:S05]  /*23920*/  BSYNC B0 ;  /* 0x0000000000007941 */ /* 0x000fea0003800000 */
.L_x_1201:
        /* <DEDUP_REMOVED lines=18> */
.L_x_1205:
[----:B--2---:R-:W-:Y:S02]  /*23a50*/  FSETP.GTU.FTZ.AND P0, PT, |R24|, +INF , PT ;  /* 0x7f8000001800780b */ /* 0x004fe40003f1c200 */
[----:B---3--:R-:W-:-:S04]  /*23a60*/  ISETP.LT.U32.AND P2, PT, R6, R29, PT ;  /* 0x0000001d0600720c */ /* 0x008fc80003f41070 */
[----:B0-----:R-:W-:-:S13]  /*23a70*/  ISETP.LT.OR.EX P0, PT, R13, R26, !P0, P2 ;  /* 0x0000001a0d00720c */ /* 0x001fda0004701720 */
.L_x_1206:
[----:B------:R-:W-:Y:S05]  /*23a80*/  BSYNC B0 ;  /* 0x0000000000007941 */ /* 0x000fea0003800000 */
.L_x_1204:
        /* <DEDUP_REMOVED lines=18> */
.L_x_1208:
[----:B--2---:R-:W-:Y:S02]  /*23bb0*/  FSETP.GTU.FTZ.AND P0, PT, |R16|, +INF , PT ;  /* 0x7f8000001000780b */ /* 0x004fe40003f1c200 */
[----:B---3--:R-:W-:-:S04]  /*23bc0*/  ISETP.LT.U32.AND P2, PT, R8, R27, PT ;  /* 0x0000001b0800720c */ /* 0x008fc80003f41070 */
[----:B-1----:R-:W-:-:S13]  /*23bd0*/  ISETP.LT.OR.EX P0, PT, R21, R20, !P0, P2 ;  /* 0x000000141500720c */ /* 0x002fda0004701720 */
.L_x_1209:
[----:B------:R-:W-:Y:S05]  /*23be0*/  BSYNC B0 ;  /* 0x0000000000007941 */ /* 0x000fea0003800000 */
.L_x_1207:
        /* <DEDUP_REMOVED lines=18> */
.L_x_1211:
[----:B--2---:R-:W-:Y:S02]  /*23d10*/  FSETP.GTU.FTZ.AND P0, PT, |R24|, +INF , PT ;  /* 0x7f8000001800780b */ /* 0x004fe40003f1c200 */
[----:B---3--:R-:W-:-:S04]  /*23d20*/  ISETP.LT.U32.AND P2, PT, R10, R29, PT ;  /* 0x0000001d0a00720c */ /* 0x008fc80003f41070 */
[----:B0-----:R-:W-:-:S13]  /*23d30*/  ISETP.LT.OR.EX P0, PT, R25, R26, !P0, P2 ;  /* 0x0000001a1900720c */ /* 0x001fda0004701720 */
.L_x_1212:
[----:B------:R-:W-:Y:S05]  /*23d40*/  BSYNC B0 ;  /* 0x0000000000007941 */ /* 0x000fea0003800000 */
.L_x_1210:
[----:B-1----:R-:W-:Y:S01]  /*23d50*/  IMAD.SHL.U32 R12, R12, 0x2, RZ ;  /* 0x000000020c0c7824 */ /* 0x002fe200078e00ff */
[----:B------:R-:W-:Y:S02]  /*23d60*/  FSEL R23, R23, R24, P0 ;  /* 0x0000001817177208 */ /* 0x000fe40000000000 */
[----:B------:R-:W-:Y:S02]  /*23d70*/  SEL R10, R10, R29, P0 ;  /* 0x0000001d0a0a7207 */ /* 0x000fe40000000000 */
[----:B------:R-:W-:Y:S02]  /*23d80*/  ISETP.GE.AND P2, PT, R12, R7, PT ;  /* 0x000000070c00720c */ /* 0x000fe40003f46270 */
[----:B------:R-:W-:-:S11]  /*23d90*/  SEL R25, R25, R26, P0 ;  /* 0x0000001a19197207 */ /* 0x000fd60000000000 */
[----:B------:R-:W-:Y:S05]  /*23da0*/  @!P2 BRA `(.L_x_1213) ;  /* 0xfffffff80094a947 */ /* 0x000fea000383ffff */
.L_x_1184:
[----:B------:R-:W-:Y:S05]  /*23db0*/  @!P1 EXIT ;  /* 0x000000000000994d */ /* 0x000fea0003800000 */
[----:B------:R-:W-:Y:S01]  /*23dc0*/  ULDC.U8 UR4, c[0x0][0x630] ;  /* 0x00018c0000047ab9 */ /* 0x000fe20000000000 */
[----:B------:R-:W-:Y:S02]  /*23dd0*/  ISETP.NE.U32.AND P0, PT, R2, RZ, PT ;  /* 0x000000ff0200720c */ /* 0x000fe40003f05070 */
[----:B------:R-:W-:Y:S02]  /*23de0*/  ISETP.NE.AND P1, PT, RZ, UR4, PT ;  /* 0x00000004ff007c0c */ /* 0x000fe4000bf25270 */
[----:B------:R-:W-:-:S11]  /*23df0*/  ISETP.NE.AND.EX P0, PT, R0, RZ, PT, P0 ;  /* 0x000000ff0000720c */ /* 0x000fd60003f05300 */
[----:B------:R-:W-:Y:S05]  /*23e00*/  @!P1 BRA `(.L_x_1214) ;  /* 0x0000000000249947 */ /* 0x000fea0003800000 */
[----:B------:R-:W-:Y:S02]  /*23e10*/  ULDC.64 UR4, c[0x0][0x628] ;  /* 0x00018a0000047ab9 */ /* 0x000fe40000000a00 */
[----:B------:R-:W-:Y:S02]  /*23e20*/  IADD3 R4, P2, R4, UR4, RZ ;  /* 0x0000000404047c10 */ /* 0x000fe4000ff5e0ff */
[----:B------:R-:W-:Y:S02]  /*23e30*/  IADD3 R6, P3, R6, UR4, RZ ;  /* 0x0000000406067c10 */ /* 0x000fe4000ff7e0ff */
[----:B------:R-:W-:Y:S02]  /*23e40*/  IADD3 R8, P4, R8, UR4, RZ ;  /* 0x0000000408087c10 */ /* 0x000fe4000ff9e0ff */
[----:B------:R-:W-:Y:S02]  /*23e50*/  IADD3 R10, P5, R10, UR4, RZ ;  /* 0x000000040a0a7c10 */ /* 0x000fe4000ffbe0ff */
[----:B------:R-:W-:-:S02]  /*23e60*/  IADD3.X R9, R9, UR5, RZ, P2, !PT ;  /* 0x0000000509097c10 */ /* 0x000fc400097fe4ff */
[----:B------:R-:W-:Y:S02]  /*23e70*/  IADD3.X R13, R13, UR5, RZ, P3, !PT ;  /* 0x000000050d0d7c10 */ /* 0x000fe40009ffe4ff */
[----:B01----:R-:W-:Y:S02]  /*23e80*/  IADD3.X R21, R21, UR5, RZ, P4, !PT ;  /* 0x0000000515157c10 */ /* 0x003fe4000a7fe4ff */
[----:B------:R-:W-:-:S07]  /*23e90*/  IADD3.X R25, R25, UR5, RZ, P5, !PT ;  /* 0x0000000519197c10 */ /* 0x000fce000affe4ff */
.L_x_1214:
[----:B------:R-:W-:Y:S05]  /*23ea0*/  @!P0 BRA `(.L_x_1215) ;  /* 0x0000000800cc8947 */ /* 0x000fea0003800000 */
[----:B------:R-:W-:Y:S02]  /*23eb0*/  ULDC.U8 UR4, c[0x0][0x631] ;  /* 0x00018c4000047ab9 */ /* 0x000fe40000000000 */
[----:B------:R-:W-:Y:S01]  /*23ec0*/  ISETP.NE.AND P2, PT, RZ, UR4, PT ;  /* 0x00000004ff007c0c */ /* 0x000fe2000bf45270 */
[----:B------:R-:W-:-:S12]  /*23ed0*/  @!P1 BRA `(.L_x_1216) ;  /* 0x0000000400109947 */ /* 0x000fd80003800000 */
[----:B01----:R-:W2:Y:S04]  /*23ee0*/  LDG.E R12, desc[UR60][R2.64] ;  /* 0x0000003c020c7981 */ /* 0x003ea8000c1e1900 */
[----:B------:R-:W3:Y:S04]  /*23ef0*/  LDG.E R14, desc[UR60][R2.64+0x10] ;  /* 0x0000103c020e7981 */ /* 0x000ee8000c1e1900 */
[----:B------:R-:W4:Y:S04]  /*23f00*/  LDG.E.64 R26, desc[UR60][R2.64+0x8] ;  /* 0x0000083c021a7981 */ /* 0x000f28000c1e1b00 */
[----:B------:R-:W5:Y:S04]  /*23f10*/  LDG.E.64 R28, desc[UR60][R2.64+0x18] ;  /* 0x0000183c021c7981 */ /* 0x000f68000c1e1b00 */
[----:B------:R-:W5:Y:S04]  /*23f20*/  LDG.E R16, desc[UR60][R2.64+0x20] ;  /* 0x0000203c02107981 */ /* 0x000f68000c1e1900 */
[----:B------:R-:W5:Y:S04]  /*23f30*/  LDG.E R20, desc[UR60][R2.64+0x30] ;  /* 0x0000303c02147981 */ /* 0x000f68000c1e1900 */
[----:B------:R-:W5:Y:S04]  /*23f40*/  LDG.E.64 R30, desc[UR60][R2.64+0x28] ;  /* 0x0000283c021e7981 */ /* 0x000f68000c1e1b00 */
[----:B------:R-:W5:Y:S01]  /*23f50*/  LDG.E.64 R32, desc[UR60][R2.64+0x38] ;  /* 0x0000383c02207981 */ /* 0x000f62000c1e1b00 */
[----:B--2---:R-:W-:-:S02]  /*23f60*/  FSETP.GTU.FTZ.AND P3, PT, |R12|, +INF , PT ;  /* 0x7f8000000c00780b */ /* 0x004fc40003f7c200 */
[----:B---3--:R-:W-:Y:S02]  /*23f70*/  FSETP.GTU.FTZ.AND P4, PT, |R14|, +INF , PT ;  /* 0x7f8000000e00780b */ /* 0x008fe40003f9c200 */
[----:B------:R-:W-:Y:S02]  /*23f80*/  FSETP.NEU.OR P6, PT, R12, R5, P3 ;  /* 0x000000050c00720b */ /* 0x000fe40001fcd400 */
[----:B------:R-:W-:-:S07]  /*23f90*/  FSETP.NEU.OR P5, PT, R14, R11, P4 ;  /* 0x0000000b0e00720b */ /* 0x000fce00027ad400 */
[----:B------:R-:W-:Y:S02]  /*23fa0*/  @!P3 FSETP.GEU.FTZ.AND P0, PT, R12, R5, PT ;  /* 0x000000050c00b20b */ /* 0x000fe40003f1e000 */
[----:B------:R-:W-:Y:S02]  /*23fb0*/  @!P4 FSETP.GEU.FTZ.AND P1, PT, R14, R11, PT ;  /* 0x0000000b0e00c20b */ /* 0x000fe40003f3e000 */
[----:B------:R-:W-:Y:S02]  /*23fc0*/  @!P3 SEL R0, RZ, 0xffffffff, P0 ;  /* 0xffffffffff00b807 */ /* 0x000fe40000000000 */
[----:B----4-:R-:W-:Y:S02]  /*23fd0*/  @!P3 ISETP.GE.U32.AND P0, PT, R26, R4, PT ;  /* 0x000000041a00b20c */ /* 0x010fe40003f06070 */
[----:B------:R-:W-:Y:S02]  /*23fe0*/  @!P4 SEL R7, RZ, 0xffffffff, P1 ;  /* 0xffffffffff07c807 */ /* 0x000fe40000800000 */
[----:B-----5:R-:W-:-:S02]  /*23ff0*/  @!P4 ISETP.GE.U32.AND P1, PT, R28, R6, PT ;  /* 0x000000061c00c20c */ /* 0x020fc40003f26070 */
[----:B------:R-:W-:Y:S02]  /*24000*/  @!P3 ISETP.GE.AND.EX P0, PT, R27, R9, PT, P0 ;  /* 0x000000091b00b20c */ /* 0x000fe40003f06300 */
[----:B------:R-:W-:Y:S02]  /*24010*/  @!P4 ISETP.GE.AND.EX P1, PT, R29, R13, PT, P1 ;  /* 0x0000000d1d00c20c */ /* 0x000fe40003f26310 */
[----:B------:R-:W-:Y:S02]  /*24020*/  @!P6 SEL R0, RZ, 0xffffffff, P0 ;  /* 0xffffffffff00e807 */ /* 0x000fe40000000000 */
[----:B------:R-:W-:Y:S02]  /*24030*/  FSETP.GTU.FTZ.AND P6, PT, |R16|, +INF , PT ;  /* 0x7f8000001000780b */ /* 0x000fe40003fdc200 */
[----:B------:R-:W-:Y:S02]  /*24040*/  @!P5 SEL R7, RZ, 0xffffffff, P1 ;  /* 0xffffffffff07d807 */ /* 0x000fe40000800000 */
[----:B------:R-:W-:-:S02]  /*24050*/  @!P3 LOP3.LUT R0, R0, 0x1, RZ, 0xc0, !PT ;  /* 0x000000010000b812 */ /* 0x000fc400078ec0ff */
[----:B------:R-:W-:Y:S02]  /*24060*/  @P3 FSETP.GTU.FTZ.AND P0, PT, |R5|, +INF , PT ;  /* 0x7f8000000500380b */ /* 0x000fe40003f1c200 */
[----:B------:R-:W-:Y:S02]  /*24070*/  @P3 ISETP.LT.U32.AND P5, PT, R26, R4, PT ;  /* 0x000000041a00320c */ /* 0x000fe40003fa1070 */
[----:B------:R-:W-:Y:S02]  /*24080*/  @!P3 ISETP.EQ.U32.AND P1, PT, R0, 0x1, PT ;  /* 0x000000010000b80c */ /* 0x000fe40003f22070 */
[----:B------:R-:W-:Y:S02]  /*24090*/  @P3 ISETP.LT.OR.EX P1, PT, R27, R9, !P0, P5 ;  /* 0x000000091b00320c */ /* 0x000fe40004721750 */
[----:B------:R-:W-:Y:S02]  /*240a0*/  @!P4 LOP3.LUT R7, R7, 0x1, RZ, 0xc0, !PT ;  /* 0x000000010707c812 */ /* 0x000fe400078ec0ff */
[----:B------:R-:W-:-:S02]  /*240b0*/  @P4 FSETP.GTU.FTZ.AND P5, PT, |R11|, +INF , PT ;  /* 0x7f8000000b00480b */ /* 0x000fc40003fbc200 */
[----:B------:R-:W-:Y:S02]  /*240c0*/  @P4 ISETP.LT.U32.AND P0, PT, R28, R6, PT ;  /* 0x000000061c00420c */ /* 0x000fe40003f01070 */
[----:B------:R-:W-:Y:S02]  /*240d0*/  @!P4 ISETP.EQ.U32.AND P3, PT, R7, 0x1, PT ;  /* 0x000000010700c80c */ /* 0x000fe40003f62070 */
[----:B------:R-:W-:Y:S02]  /*240e0*/  @P4 ISETP.LT.OR.EX P3, PT, R29, R13, !P5, P0 ;  /* 0x0000000d1d00420c */ /* 0x000fe40006f61700 */
[CC--:B------:R-:W-:Y:S02]  /*240f0*/  @!P6 FSETP.GEU.FTZ.AND P0, PT, R16.reuse, R15.reuse, PT ;  /* 0x0000000f1000e20b */ /* 0x0c0fe40003f1e000 */
[----:B------:R-:W-:Y:S02]  /*24100*/  FSETP.NEU.OR P5, PT, R16, R15, P6 ;  /* 0x0000000f1000720b */ /* 0x000fe400037ad400 */
[----:B------:R-:W-:-:S02]  /*24110*/  FSETP.GTU.FTZ.AND P4, PT, |R20|, +INF , PT ;  /* 0x7f8000001400780b */ /* 0x000fc40003f9c200 */
[----:B------:R-:W-:Y:S02]  /*24120*/  @!P6 SEL R0, RZ, 0xffffffff, P0 ;  /* 0xffffffffff00e807 */ /* 0x000fe40000000000 */
[----:B------:R-:W-:Y:S02]  /*24130*/  @!P6 ISETP.GE.U32.AND P0, PT, R30, R8, PT ;  /* 0x000000081e00e20c */ /* 0x000fe40003f06070 */
[----:B------:R-:W-:Y:S02]  /*24140*/  SEL R4, R26, R4, P1 ;  /* 0x000000041a047207 */ /* 0x000fe40000800000 */
[----:B------:R-:W-:Y:S02]  /*24150*/  @!P6 ISETP.GE.AND.EX P0, PT, R31, R21, PT, P0 ;  /* 0x000000151f00e20c */ /* 0x000fe40003f06300 */
[----:B------:R-:W-:Y:S02]  /*24160*/  SEL R9, R27, R9, P1 ;  /* 0x000000091b097207 */ /* 0x000fe40000800000 */
[----:B------:R-:W-:-:S02]  /*24170*/  @!P5 SEL R0, RZ, 0xffffffff, P0 ;  /* 0xffffffffff00d807 */ /* 0x000fc40000000000 */
[CC--:B------:R-:W-:Y:S02]  /*24180*/  @!P4 FSETP.GEU.FTZ.AND P0, PT, R20.reuse, R23.reuse, PT ;  /* 0x000000171400c20b */ /* 0x0c0fe40003f1e000 */
[----:B------:R-:W-:Y:S02]  /*24190*/  FSETP.NEU.OR P5, PT, R20, R23, P4 ;  /* 0x000000171400720b */ /* 0x000fe400027ad400 */
[----:B------:R-:W-:Y:S02]  /*241a0*/  @!P4 SEL R7, RZ, 0xffffffff, P0 ;  /* 0xffffffffff07c807 */ /* 0x000fe40000000000 */
[----:B------:R-:W-:Y:S02]  /*241b0*/  @!P4 ISETP.GE.U32.AND P0, PT, R32, R10, PT ;  /* 0x0000000a2000c20c */ /* 0x000fe40003f06070 */
[----:B------:R-:W-:Y:S02]  /*241c0*/  @!P6 LOP3.LUT R0, R0, 0x1, RZ, 0xc0, !PT ;  /* 0x000000010000e812 */ /* 0x000fe400078ec0ff */
[----:B------:R-:W-:-:S02]  /*241d0*/  @!P4 ISETP.GE.AND.EX P0, PT, R33, R25, PT, P0 ;  /* 0x000000192100c20c */ /* 0x000fc40003f06300 */
[----:B------:R-:W-:Y:S02]  /*241e0*/  FSEL R5, R12, R5, P1 ;  /* 0x000000050c057208 */ /* 0x000fe40000800000 */
[----:B------:R-:W-:Y:S02]  /*241f0*/  @!P6 ISETP.EQ.U32.AND P1, PT, R0, 0x1, PT ;  /* 0x000000010000e80c */ /* 0x000fe40003f22070 */
[----:B------:R-:W-:Y:S02]  /*24200*/  @!P5 SEL R7, RZ, 0xffffffff, P0 ;  /* 0xffffffffff07d807 */ /* 0x000fe40000000000 */
[----:B------:R-:W-:Y:S02]  /*24210*/  @P6 FSETP.GTU.FTZ.AND P0, PT, |R15|, +INF , PT ;  /* 0x7f8000000f00680b */ /* 0x000fe40003f1c200 */
[----:B------:R-:W-:Y:S02]  /*24220*/  @P6 ISETP.LT.U32.AND P5, PT, R30, R8, PT ;  /* 0x000000081e00620c */ /* 0x000fe40003fa1070 */
[----:B------:R-:W-:-:S02]  /*24230*/  @!P4 LOP3.LUT R7, R7, 0x1, RZ, 0xc0, !PT ;  /* 0x000000010707c812 */ /* 0x000fc400078ec0ff */
[----:B------:R-:W-:Y:S02]  /*24240*/  @P6 ISETP.LT.OR.EX P1, PT, R31, R21, !P0, P5 ;  /* 0x000000151f00620c */ /* 0x000fe40004721750 */
[----:B------:R-:W-:Y:S02]  /*24250*/  @P4 FSETP.GTU.FTZ.AND P6, PT, |R23|, +INF , PT ;  /* 0x7f8000001700480b */ /* 0x000fe40003fdc200 */
[----:B------:R-:W-:Y:S02]  /*24260*/  @P4 ISETP.LT.U32.AND P5, PT, R32, R10, PT ;  /* 0x0000000a2000420c */ /* 0x000fe40003fa1070 */
[----:B------:R-:W-:Y:S02]  /*24270*/  @!P4 ISETP.EQ.U32.AND P0, PT, R7, 0x1, PT ;  /* 0x000000010700c80c */ /* 0x000fe40003f02070 */
[----:B------:R-:W-:Y:S02]  /*24280*/  @P4 ISETP.LT.OR.EX P0, PT, R33, R25, !P6, P5 ;  /* 0x000000192100420c */ /* 0x000fe40007701750 */
[----:B------:R-:W-:-:S02]  /*24290*/  SEL R6, R28, R6, P3 ;  /* 0x000000061c067207 */ /* 0x000fc40001800000 */
[----:B------:R-:W-:Y:S02]  /*242a0*/  SEL R13, R29, R13, P3 ;  /* 0x0000000d1d0d7207 */ /* 0x000fe40001800000 */
[----:B------:R-:W-:Y:S02]  /*242b0*/  FSEL R11, R14, R11, P3 ;  /* 0x0000000b0e0b7208 */ /* 0x000fe40001800000 */
[----:B------:R-:W-:Y:S02]  /*242c0*/  SEL R8, R30, R8, P1 ;  /* 0x000000081e087207 */ /* 0x000fe40000800000 */
[----:B------:R-:W-:Y:S02]  /*242d0*/  SEL R21, R31, R21, P1 ;  /* 0x000000151f157207 */ /* 0x000fe40000800000 */
[----:B------:R-:W-:Y:S02]  /*242e0*/  FSEL R15, R16, R15, P1 ;  /* 0x0000000f100f7208 */ /* 0x000fe40000800000 */
[----:B------:R-:W-:-:S02]  /*242f0*/  SEL R10, R32, R10, P0 ;  /* 0x0000000a200a7207 */ /* 0x000fc40000000000 */
[----:B------:R-:W-:Y:S02]  /*24300*/  SEL R25, R33, R25, P0 ;  /* 0x0000001921197207 */ /* 0x000fe40000000000 */
[----:B------:R-:W-:-:S07]  /*24310*/  FSEL R23, R20, R23, P0 ;  /* 0x0000001714177208 */ /* 0x000fce0000000000 */
.L_x_1216:
[----:B------:R-:W-:Y:S02]  /*24320*/  IMAD.MOV.U32 R26, RZ, RZ, R4 ;  /* 0x000000ffff1a7224 */ /* 0x000fe400078e0004 */
[----:B------:R-:W-:Y:S02]  /*24330*/  IMAD.MOV.U32 R27, RZ, RZ, R9 ;  /* 0x000000ffff1b7224 */ /* 0x000fe400078e0009 */
[----:B01----:R-:W-:Y:S02]  /*24340*/  IMAD.MOV.U32 R28, RZ, RZ, R6 ;  /* 0x000000ffff1c7224 */ /* 0x003fe400078e0006 */
[----:B------:R-:W-:Y:S02]  /*24350*/  IMAD.MOV.U32 R29, RZ, RZ, R13 ;  /* 0x000000ffff1d7224 */ /* 0x000fe400078e000d */
[----:B------:R-:W-:Y:S02]  /*24360*/  IMAD.MOV.U32 R30, RZ, RZ, R8 ;  /* 0x000000ffff1e7224 */ /* 0x000fe400078e0008 */
[----:B------:R-:W-:-:S02]  /*24370*/  IMAD.MOV.U32 R31, RZ, RZ, R21 ;  /* 0x000000ffff1f7224 */ /* 0x000fc400078e0015 */
[----:B------:R-:W-:Y:S01]  /*24380*/  IMAD.MOV.U32 R24, RZ, RZ, R10 ;  /* 0x000000ffff187224 */ /* 0x000fe200078e000a */
[----:B------:R-:W-:Y:S06]  /*24390*/  @!P2 BRA `(.L_x_1217) ;  /* 0x00000004006ca947 */ /* 0x000fec0003800000 */
        /* <DEDUP_REMOVED lines=20> */
.L_x_1218:
        /* <DEDUP_REMOVED lines=19> */
[----:B-1----:R-:W-:-:S07]  /*24610*/  IMAD.MOV.U32 R13, RZ, RZ, RZ ;  /* 0x000000ffff0d7224 */ /* 0x002fce00078e00ff */
[----:B------:R-:W-:-:S07]  /*24620*/  LEPC R20, `(.L_x_1219) ;  /* 0x000000001014794e */ /* 0x000fce0000000000 */
[----:B0-2---:R-:W-:Y:S05]  /*24630*/  CALL.ABS.NOINC R2 ;  /* 0x0000000002007343 */ /* 0x005fea0003c00000 */
.L_x_1219:
        /* <DEDUP_REMOVED lines=10> */
[----:B-1----:R1:W2:Y:S01]  /*246e0*/  LDC.64 R2, c[0x4][R0] ;  /* 0x0100000000027b82 */ /* 0x0022a20000000a00 */
        /* <DEDUP_REMOVED lines=11> */
.L_x_1220:
        /* <DEDUP_REMOVED lines=10> */
[----:B-1----:R1:W3:Y:S01]  /*24840*/  LDC.64 R2, c[0x4][R0] ;  /* 0x0100000000027b82 */ /* 0x0022e20000000a00 */
        /* <DEDUP_REMOVED lines=10> */
[----:B0-23--:R-:W-:Y:S05]  /*248f0*/  CALL.ABS.NOINC R2 ;  /* 0x0000000002007343 */ /* 0x00dfea0003c00000 */
.L_x_1221:
[----:B------:R-:W-:Y:S02]  /*24900*/  ULDC.64 UR4, c[0x0][0x600] ;  /* 0x0001800000047ab9 */ /* 0x000fe40000000a00 */
[----:B-1----:R-:W-:-:S05]  /*24910*/  IADD3 R2, P0, R17, UR4, RZ ;  /* 0x0000000411027c10 */ /* 0x002fca000ff1e0ff */
[----:B------:R-:W-:-:S05]  /*24920*/  IMAD.X R3, RZ, RZ, UR5, P0 ;  /* 0x00000005ff037e24 */ /* 0x000fca00080e06ff */
[----:B------:R-:W-:Y:S01]  /*24930*/  STG.E.64 desc[UR60][R2.64], R24 ;  /* 0x0000001802007986 */ /* 0x000fe2000c101b3c */
[----:B------:R-:W-:Y:S05]  /*24940*/  EXIT ;  /* 0x000000000000794d */ /* 0x000fea0003800000 */
.L_x_1217:
[----:B------:R-:W-:Y:S04]  /*24950*/  STG.E.64 desc[UR60][R2.64+0x8], R26 ;  /* 0x0000081a02007986 */ /* 0x000fe8000c101b3c */
[----:B------:R-:W-:Y:S04]  /*24960*/  STG.E.64 desc[UR60][R2.64+0x18], R28 ;  /* 0x0000181c02007986 */ /* 0x000fe8000c101b3c */
[----:B------:R-:W-:Y:S04]  /*24970*/  STG.E.64 desc[UR60][R2.64+0x28], R30 ;  /* 0x0000281e02007986 */ /* 0x000fe8000c101b3c */
[----:B------:R-:W-:Y:S04]  /*24980*/  STG.E.64 desc[UR60][R2.64+0x38], R24 ;  /* 0x0000381802007986 */ /* 0x000fe8000c101b3c */
[----:B------:R-:W-:Y:S04]  /*24990*/  STG.E desc[UR60][R2.64], R5 ;  /* 0x0000000502007986 */ /* 0x000fe8000c10193c */
[----:B------:R-:W-:Y:S04]  /*249a0*/  STG.E desc[UR60][R2.64+0x10], R11 ;  /* 0x0000100b02007986 */ /* 0x000fe8000c10193c */
[----:B------:R-:W-:Y:S04]  /*249b0*/  STG.E desc[UR60][R2.64+0x20], R15 ;  /* 0x0000200f02007986 */ /* 0x000fe8000c10193c */
[----:B------:R-:W-:Y:S01]  /*249c0*/  STG.E desc[UR60][R2.64+0x30], R23 ;  /* 0x0000301702007986 */ /* 0x000fe2000c10193c */
[----:B------:R-:W-:Y:S05]  /*249d0*/  EXIT ;  /* 0x000000000000794d */ /* 0x000fea0003800000 */
.L_x_1215:
[----:B------:R-:W-:Y:S05]  /*249e0*/  @!P1 BRA `(.L_x_1222) ;  /* 0x00000000005c9947 */ /* 0x000fea0003800000 */
[----:B------:R-:W-:Y:S01]  /*249f0*/  MOV R0, 0x0 ;  /* 0x0000000000007802 */ /* 0x000fe20000000f00 */
[----:B------:R-:W-:Y:S01]  /*24a00*/  ULDC.64 UR4, c[0x4][0x3c8] ;  /* 0x0100f20000047ab9 */ /* 0x000fe20000000a00 */
[----:B------:R-:W-:Y:S01]  /*24a10*/  ULDC.64 UR6, c[0x4][0x3c0] ;  /* 0x0100f00000067ab9 */ /* 0x000fe20000000a00 */
[----:B------:R-:W-:Y:S01]  /*24a20*/  IMAD.U32 R4, RZ, RZ, UR4 ;  /* 0x00000004ff047e24 */ /* 0x000fe2000f8e00ff */
[----:B------:R2:W3:Y:S01]  /*24a30*/  LDC.64 R2, c[0x4][R0] ;  /* 0x0100000000027b82 */ /* 0x0004e20000000a00 */
[----:B01----:R-:W-:Y:S01]  /*24a40*/  IMAD.U32 R5, RZ, RZ, UR5 ;  /* 0x00000005ff057e24 */ /* 0x003fe2000f8e00ff */
[----:B------:R-:W-:Y:S01]  /*24a50*/  ULDC.64 UR4, c[0x4][0x290] ;  /* 0x0100a40000047ab9 */ /* 0x000fe20000000a00 */
[----:B------:R-:W-:Y:S02]  /*24a60*/  IMAD.U32 R6, RZ, RZ, UR6 ;  /* 0x00000006ff067e24 */ /* 0x000fe4000f8e00ff */
[----:B------:R-:W-:Y:S02]  /*24a70*/  IMAD.U32 R7, RZ, RZ, UR7 ;  /* 0x00000007ff077e24 */ /* 0x000fe4000f8e00ff */
[----:B------:R-:W-:-:S02]  /*24a80*/  IMAD.U32 R10, RZ, RZ, UR4 ;  /* 0x00000004ff0a7e24 */ /* 0x000fc4000f8e00ff */
[----:B------:R-:W-:Y:S02]  /*24a90*/  IMAD.U32 R11, RZ, RZ, UR5 ;  /* 0x00000005ff0b7e24 */ /* 0x000fe4000f8e00ff */
[----:B------:R-:W-:Y:S02]  /*24aa0*/  IMAD.MOV.U32 R8, RZ, RZ, 0x2dd ;  /* 0x000002ddff087424 */ /* 0x000fe400078e00ff */
[----:B------:R-:W-:Y:S02]  /*24ab0*/  IMAD.MOV.U32 R12, RZ, RZ, 0x1 ;  /* 0x00000001ff0c7424 */ /* 0x000fe400078e00ff */
[----:B--2---:R-:W-:-:S07]  /*24ac0*/  IMAD.MOV.U32 R13, RZ, RZ, RZ ;  /* 0x000000ffff0d7224 */ /* 0x004fce00078e00ff */
[----:B------:R-:W-:-:S07]  /*24ad0*/  LEPC R20, `(.L_x_1223) ;  /* 0x000000001014794e */ /* 0x000fce0000000000 */
[----:B---3--:R-:W-:Y:S05]  /*24ae0*/  CALL.ABS.NOINC R2 ;  /* 0x0000000002007343 */ /* 0x008fea0003c00000 */
.L_x_1223:
[----:B------:R-:W-:Y:S01]  /*24af0*/  IMAD.MOV.U32 R4, RZ, RZ, RZ ;  /* 0x000000ffff047224 */ /* 0x000fe200078e00ff */
[----:B------:R-:W-:Y:S01]  /*24b00*/  CS2R R8, SRZ ;  /* 0x0000000000087805 */ /* 0x000fe2000001ff00 */
[----:B------:R-:W-:Y:S02]  /*24b10*/  IMAD.MOV.U32 R6, RZ, RZ, RZ ;  /* 0x000000ffff067224 */ /* 0x000fe400078e00ff */
[----:B------:R-:W-:Y:S02]  /*24b20*/  IMAD.MOV.U32 R13, RZ, RZ, RZ ;  /* 0x000000ffff0d7224 */ /* 0x000fe400078e00ff */
[----:B------:R-:W-:Y:S02]  /*24b30*/  IMAD.MOV.U32 R21, RZ, RZ, RZ ;  /* 0x000000ffff157224 */ /* 0x000fe400078e00ff */
[----:B------:R-:W-:Y:S02]  /*24b40*/  IMAD.MOV.U32 R10, RZ, RZ, RZ ;  /* 0x000000ffff0a7224 */ /* 0x000fe400078e00ff */
[----:B------:R-:W-:-:S07]  /*24b50*/  IMAD.MOV.U32 R25, RZ, RZ, RZ ;  /* 0x000000ffff197224 */ /* 0x000fce00078e00ff */
.L_x_1222:
[----:B------:R-:W-:Y:S01]  /*24b60*/  ULDC.U8 UR4, c[0x0][0x631] ;  /* 0x00018c4000047ab9 */ /* 0x000fe20000000000 */
[----:B------:R-:W-:Y:S01]  /*24b70*/  IMAD.MOV.U32 R26, RZ, RZ, R4 ;  /* 0x000000ffff1a7224 */ /* 0x000fe200078e0004 */
[----:B------:R-:W-:Y:S01]  /*24b80*/  ISETP.NE.AND P0, PT, RZ, UR4, PT ;  /* 0x00000004ff007c0c */ /* 0x000fe2000bf05270 */
[----:B------:R-:W-:Y:S02]  /*24b90*/  IMAD.MOV.U32 R27, RZ, RZ, R9 ;  /* 0x000000ffff1b7224 */ /* 0x000fe400078e0009 */
[----:B01----:R-:W-:Y:S02]  /*24ba0*/  IMAD.MOV.U32 R28, RZ, RZ, R6 ;  /* 0x000000ffff1c7224 */ /* 0x003fe400078e0006 */
[----:B------:R-:W-:Y:S02]  /*24bb0*/  IMAD.MOV.U32 R29, RZ, RZ, R13 ;  /* 0x000000ffff1d7224 */ /* 0x000fe400078e000d */
[----:B------:R-:W-:Y:S02]  /*24bc0*/  IMAD.MOV.U32 R30, RZ, RZ, R8 ;  /* 0x000000ffff1e7224 */ /* 0x000fe400078e0008 */
[----:B------:R-:W-:-:S02]  /*24bd0*/  IMAD.MOV.U32 R31, RZ, RZ, R21 ;  /* 0x000000ffff1f7224 */ /* 0x000fc400078e0015 */
[----:B------:R-:W-:Y:S02]  /*24be0*/  IMAD.MOV.U32 R24, RZ, RZ, R10 ;  /* 0x000000ffff187224 */ /* 0x000fe400078e000a */
        /* <DEDUP_REMOVED lines=21> */
.L_x_1225:
        /* <DEDUP_REMOVED lines=22> */
.L_x_1226:
        /* <DEDUP_REMOVED lines=22> */
.L_x_1227:
        /* <DEDUP_REMOVED lines=22> */
.L_x_1228:
[----:B------:R-:W-:Y:S02]  /*25160*/  ULDC.64 UR4, c[0x0][0x600] ;  /* 0x0001800000047ab9 */ /* 0x000fe40000000a00 */
[----:B-1----:R-:W-:-:S05]  /*25170*/  IADD3 R2, P0, R17, UR4, RZ ;  /* 0x0000000411027c10 */ /* 0x002fca000ff1e0ff */
[----:B------:R-:W-:-:S05]  /*25180*/  IMAD.X R3, RZ, RZ, UR5, P0 ;  /* 0x00000005ff037e24 */ /* 0x000fca00080e06ff */
[----:B------:R-:W-:Y:S01]  /*25190*/  STG.E.64 desc[UR60][R2.64], R24 ;  /* 0x0000001802007986 */ /* 0x000fe2000c101b3c */
[----:B------:R-:W-:Y:S05]  /*251a0*/  EXIT ;  /* 0x000000000000794d */ /* 0x000fea0003800000 */
.L_x_1224:
        /* <DEDUP_REMOVED lines=16> */
.L_x_1229:
[----:B------:R0:W1:Y:S01]  /*252b0*/  LDC.64 R14, c[0x4][R2] ;  /* 0x01000000020e7b82 */ /* 0x0000620000000a00 */
        /* <DEDUP_REMOVED lines=14> */
.L_x_1230:
        /* <DEDUP_REMOVED lines=15> */
.L_x_1231:
        /* <DEDUP_REMOVED lines=15> */
.L_x_1232:
[----:B------:R-:W-:Y:S05]  /*25580*/  EXIT ;  /* 0x000000000000794d */ /* 0x000fea0003800000 */
.L_x_1133:
        /* <DEDUP_REMOVED lines=24> */
[----:B------:R-:W-:Y:S02]  /*25710*/  IADD3.X R69, R69, UR5, RZ, P4, !PT ;  /* 0x0000000545457c10 */ /* 0x000fe4000a7fe4ff */
[----:B------:R-:W-:-:S07]  /*25720*/  IADD3.X R25, R25, UR5, RZ, P5, !PT ;  /* 0x0000000519197c10 */ /* 0x000fce000affe4ff */
.L_x_1233:
[----:B------:R-:W-:Y:S05]  /*25730*/  @!P0 BRA `(.L_x_1234) ;  /* 0x0000000800bc8947 */ /* 0x000fea0003800000 */
[----:B------:R-:W-:Y:S02]  /*25740*/  ULDC.U8 UR4, c[0x0][0x631] ;  /* 0x00018c4000047ab9 */ /* 0x000fe40000000000 */
[----:B------:R-:W-:Y:S01]  /*25750*/  ISETP.NE.AND P2, PT, RZ, UR4, PT ;  /* 0x00000004ff007c0c */ /* 0x000fe2000bf45270 */
[----:B------:R-:W-:-:S12]  /*25760*/  @!P1 BRA `(.L_x_1235) ;  /* 0x0000000400109947 */ /* 0x000fd80003800000 */
[----:B------:R-:W2:Y:S04]  /*25770*/  LDG.E R8, desc[UR60][R2.64] ;  /* 0x0000003c02087981 */ /* 0x000ea8000c1e1900 */
        /* <DEDUP_REMOVED lines=67> */
.L_x_1235:
[----:B------:R-:W-:Y:S02]  /*25bb0*/  IMAD.MOV.U32 R68, RZ, RZ, R70 ;  /* 0x000000ffff447224 */ /* 0x000fe400078e0046 */
[----:B------:R-:W-:Y:S02]  /*25bc0*/  IMAD.MOV.U32 R28, RZ, RZ, R30 ;  /* 0x000000ffff1c7224 */ /* 0x000fe400078e001e */
        /* <DEDUP_REMOVED lines=22> */
.L_x_1237:
        /* <DEDUP_REMOVED lines=22> */
.L_x_1238:
        /* <DEDUP_REMOVED lines=22> */
.L_x_1239:
        /* <DEDUP_REMOVED lines=22> */
.L_x_1240:
[----:B------:R-:W-:Y:S02]  /*26150*/  ULDC.64 UR4, c[0x0][0x600] ;  /* 0x0001800000047ab9 */ /* 0x000fe40000000a00 */
[----:B-1----:R-:W-:-:S05]  /*26160*/  IADD3 R2, P0, R17, UR4, RZ ;  /* 0x0000000411027c10 */ /* 0x002fca000ff1e0ff */
[----:B------:R-:W-:-:S05]  /*26170*/  IMAD.X R3, RZ, RZ, UR5, P0 ;  /* 0x00000005ff037e24 */ /* 0x000fca00080e06ff */
[----:B------:R-:W-:Y:S01]  /*26180*/  STG.E.64 desc[UR60][R2.64], R24 ;  /* 0x0000001802007986 */ /* 0x000fe2000c101b3c */
[----:B------:R-:W-:Y:S05]  /*26190*/  EXIT ;  /* 0x000000000000794d */ /* 0x000fea0003800000 */
.L_x_1236:
        /* <DEDUP_REMOVED lines=9> */
.L_x_1234:
        /* <DEDUP_REMOVED lines=17> */
.L_x_1242:
[----:B------:R-:W-:Y:S01]  /*26340*/  CS2R R24, SRZ ;  /* 0x0000000000187805 */ /* 0x000fe2000001ff00 */
[----:B------:R-:W-:Y:S02]  /*26350*/  IMAD.MOV.U32 R70, RZ, RZ, RZ ;  /* 0x000000ffff467224 */ /* 0x000fe400078e00ff */
[----:B------:R-:W-:Y:S02]  /*26360*/  IMAD.MOV.U32 R69, RZ, RZ, RZ ;  /* 0x000000ffff457224 */ /* 0x000fe400078e00ff */
[----:B------:R-:W-:Y:S02]  /*26370*/  IMAD.MOV.U32 R30, RZ, RZ, RZ ;  /* 0x000000ffff1e7224 */ /* 0x000fe400078e00ff */
[----:B------:R-:W-:Y:S02]  /*26380*/  IMAD.MOV.U32 R29, RZ, RZ, RZ ;  /* 0x000000ffff1d7224 */ /* 0x000fe400078e00ff */
[----:B------:R-:W-:Y:S02]  /*26390*/  IMAD.MOV.U32 R64, RZ, RZ, RZ ;  /* 0x000000ffff407224 */ /* 0x000fe400078e00ff */
[----:B------:R-:W-:-:S07]  /*263a0*/  IMAD.MOV.U32 R63, RZ, RZ, RZ ;  /* 0x000000ffff3f7224 */ /* 0x000fce00078e00ff */
.L_x_1241:
[----:B------:R-:W-:Y:S01]  /*263b0*/  ULDC.U8 UR4, c[0x0][0x631] ;  /* 0x00018c4000047ab9 */ /* 0x000fe20000000000 */
[----:B------:R-:W-:Y:S01]  /*263c0*/  IMAD.MOV.U32 R71, RZ, RZ, R69 ;  /* 0x000000ffff477224 */ /* 0x000fe200078e0045 */
[----:B------:R-:W-:Y:S01]  /*263d0*/  ISETP.NE.AND P0, PT, RZ, UR4, PT ;  /* 0x00000004ff007c0c */ /* 0x000fe2000bf05270 */
[----:B------:R-:W-:Y:S02]  /*263e0*/  IMAD.MOV.U32 R31, RZ, RZ, R29 ;  /* 0x000000ffff1f7224 */ /* 0x000fe400078e001d */
[----:B------:R-:W-:-:S10]  /*263f0*/  IMAD.MOV.U32 R65, RZ, RZ, R63 ;  /* 0x000000ffff417224 */ /* 0x000fd400078e003f */
        /* <DEDUP_REMOVED lines=21> */
.L_x_1244:
        /* <DEDUP_REMOVED lines=22> */
.L_x_1245:
        /* <DEDUP_REMOVED lines=22> */
.L_x_1246:
        /* <DEDUP_REMOVED lines=22> */
.L_x_1247:
[----:B------:R-:W-:Y:S02]  /*26970*/  ULDC.64 UR4, c[0x0][0x600] ;  /* 0x0001800000047ab9 */ /* 0x000fe40000000a00 */
[----:B-1----:R-:W-:-:S05]  /*26980*/  IADD3 R2, P0, R17, UR4, RZ ;  /* 0x0000000411027c10 */ /* 0x002fca000ff1e0ff */
[----:B------:R-:W-:-:S05]  /*26990*/  IMAD.X R3, RZ, RZ, UR5, P0 ;  /* 0x00000005ff037e24 */ /* 0x000fca00080e06ff */
[----:B------:R-:W-:Y:S01]  /*269a0*/  STG.E.64 desc[UR60][R2.64], R24 ;  /* 0x0000001802007986 */ /* 0x000fe2000c101b3c */
[----:B------:R-:W-:Y:S05]  /*269b0*/  EXIT ;  /* 0x000000000000794d */ /* 0x000fea0003800000 */
.L_x_1243:
        /* <DEDUP_REMOVED lines=16> */
.L_x_1248:
        /* <DEDUP_REMOVED lines=15> */
.L_x_1249:
        /* <DEDUP_REMOVED lines=15> */
.L_x_1250:
        /* <DEDUP_REMOVED lines=15> */
.L_x_1251:
[----:B------:R-:W-:Y:S05]  /*26d90*/  EXIT ;  /* 0x000000000000794d */ /* 0x000fea0003800000 */
        .weak           $__internal_4_$__cuda_sm20_div_u64
        .type           $__internal_4_$__cuda_sm20_div_u64,@function
        .size           $__internal_4_$__cuda_sm20_div_u64,($__internal_5_$__cuda_sm20_rem_u64 - $__internal_4_$__cuda_sm20_div_u64)
$__internal_4_$__cuda_sm20_div_u64:
        /* <DEDUP_REMOVED lines=25> */
[----:B------:R-:W-:-:S04]  /*26f30*/  IMAD.X R6, RZ, RZ, ~R6, P0 ;  /* 0x000000ffff067224 */ /* 0x000fc800000e0e06 */
        /* <DEDUP_REMOVED lines=8> */
[----:B------:R-:W-:Y:S02]  /*26fc0*/  IMAD.MOV.U32 R13, RZ, RZ, RZ ;  /* 0x000000ffff0d7224 */ /* 0x000fe400078e00ff */
        /* <DEDUP_REMOVED lines=9> */
[C---:B------:R-:W-:Y:S01]  /*27060*/  IMAD R13, R15.reuse, R3, R13 ;  /* 0x000000030f0d7224 */ /* 0x040fe200078e020d */
[----:B------:R-:W-:Y:S02]  /*27070*/  IADD3 R8, P3, R15, 0x1, RZ ;  /* 0x000000010f087810 */ /* 0x000fe40007f7e0ff */
[-C--:B------:R-:W-:Y:S01]  /*27080*/  ISETP.GE.U32.AND P0, PT, R27, R0.reuse, PT ;  /* 0x000000001b00720c */ /* 0x080fe20003f06070 */
[----:B------:R-:W-:Y:S02]  /*27090*/  IMAD R13, R6, R0, R13 ;  /* 0x00000000060d7224 */ /* 0x000fe400078e020d */
[----:B------:R-:W-:Y:S02]  /*270a0*/  IMAD.X R21, RZ, RZ, R6, P3 ;  /* 0x000000ffff157224 */ /* 0x000fe400018e0606 */
[----:B------:R-:W-:Y:S01]  /*270b0*/  IMAD.X R26, R26, 0x1, ~R13, P1 ;  /* 0x000000011a1a7824 */ /* 0x000fe200008e0e0d */
[----:B------:R-:W-:-:S04]  /*270c0*/  IADD3 R23, P1, -R0, R27, RZ ;  /* 0x0000001b00177210 */ /* 0x000fc80007f3e1ff */
[C---:B------:R-:W-:Y:S01]  /*270d0*/  ISETP.GE.U32.AND.EX P0, PT, R26.reuse, R3, PT, P0 ;  /* 0x000000031a00720c */ /* 0x040fe20003f06100 */
[----:B------:R-:W-:Y:S01]  /*270e0*/  IMAD.X R12, R26, 0x1, ~R3, P1 ;  /* 0x000000011a0c7824 */ /* 0x000fe200008e0e03 */
[----:B------:R-:W-:Y:S02]  /*270f0*/  ISETP.NE.U32.AND P1, PT, R0, RZ, PT ;  /* 0x000000ff0000720c */ /* 0x000fe40003f25070 */
[----:B------:R-:W-:Y:S02]  /*27100*/  SEL R23, R23, R27, P0 ;  /* 0x0000001b17177207 */ /* 0x000fe40000000000 */
[----:B------:R-:W-:Y:S02]  /*27110*/  SEL R13, R8, R15, P0 ;  /* 0x0000000f080d7207 */ /* 0x000fe40000000000 */
[----:B------:R-:W-:Y:S02]  /*27120*/  SEL R12, R12, R26, P0 ;  /* 0x0000001a0c0c7207 */ /* 0x000fe40000000000 */
[----:B------:R-:W-:-:S02]  /*27130*/  SEL R8, R21, R6, P0 ;  /* 0x0000000615087207 */ /* 0x000fc40000000000 */
[----:B------:R-:W-:Y:S02]  /*27140*/  ISETP.GE.U32.AND P0, PT, R23, R0, PT ;  /* 0x000000001700720c */ /* 0x000fe40003f06070 */
[----:B------:R-:W-:Y:S02]  /*27150*/  IADD3 R6, P3, R13, 0x1, RZ ;  /* 0x000000010d067810 */ /* 0x000fe40007f7e0ff */
[----:B------:R-:W-:Y:S01]  /*27160*/  ISETP.GE.U32.AND.EX P0, PT, R12, R3, PT, P0 ;  /* 0x000000030c00720c */ /* 0x000fe20003f06100 */
[----:B------:R-:W-:Y:S01]  /*27170*/  IMAD.MOV.U32 R12, RZ, RZ, R2 ;  /* 0x000000ffff0c7224 */ /* 0x000fe200078e0002 */
[----:B------:R-:W-:Y:S01]  /*27180*/  ISETP.NE.AND.EX P1, PT, R3, RZ, PT, P1 ;  /* 0x000000ff0300720c */ /* 0x000fe20003f25310 */
[----:B------:R-:W-:Y:S01]  /*27190*/  IMAD.X R15, RZ, RZ, R8, P3 ;  /* 0x000000ffff0f7224 */ /* 0x000fe200018e0608 */
[----:B------:R-:W-:Y:S01]  /*271a0*/  SEL R6, R6, R13, P0 ;  /* 0x0000000d06067207 */ /* 0x000fe20000000000 */
[----:B------:R-:W-:-:S03]  /*271b0*/  IMAD.MOV.U32 R13, RZ, RZ, 0x0 ;  /* 0x00000000ff0d7424 */ /* 0x000fc600078e00ff */
[----:B------:R-:W-:Y:S02]  /*271c0*/  SEL R15, R15, R8, P0 ;  /* 0x000000080f0f7207 */ /* 0x000fe40000000000 */
[----:B------:R-:W-:Y:S02]  /*271d0*/  SEL R6, R6, 0xffffffff, P1 ;  /* 0xffffffff06067807 */ /* 0x000fe40000800000 */
[----:B------:R-:W-:Y:S01]  /*271e0*/  SEL R15, R15, 0xffffffff, P1 ;  /* 0xffffffff0f0f7807 */ /* 0x000fe20000800000 */
[----:B------:R-:W-:Y:S06]  /*271f0*/  RET.REL.NODEC R12 `(_ZN2at6native13reduce_kernelILi128ELi4ENS0_8ReduceOpIfNS0_9ArgMinOpsIfEEjlLi4ELi4EEEEEvT1_) ;  /* 0xfffffd8c0c807950 */ /* 0x000fec0003c3ffff */
        .weak           $__internal_5_$__cuda_sm20_rem_u64
        .type           $__internal_5_$__cuda_sm20_rem_u64,@function
        .size           $__internal_5_$__cuda_sm20_rem_u64,(.L_x_6962 - $__internal_5_$__cuda_sm20_rem_u64)
$__internal_5_$__cuda_sm20_rem_u64:
        /* <DEDUP_REMOVED lines=43> */
[----:B------:R-:W-:Y:S02]  /*274b0*/  IMAD R13, R13, R21, R11 ;  /* 0x000000150d0d7224 */ /* 0x000fe400078e020b */
[----:B------:R-:W-:Y:S01]  /*274c0*/  IMAD.MOV.U32 R10, RZ, RZ, R20 ;  /* 0x000000ffff0a7224 */ /* 0x000fe200078e0014 */
[-C--:B------:R-:W-:Y:S01]  /*274d0*/  ISETP.GE.U32.AND P0, PT, R15, R14.reuse, PT ;  /* 0x0000000e0f00720c */ /* 0x080fe20003f06070 */
[----:B------:R-:W-:-:S04]  /*274e0*/  IMAD R2, R2, R14, R13 ;  /* 0x0000000e02027224 */ /* 0x000fc800078e020d */
[----:B------:R-:W-:Y:S01]  /*274f0*/  IMAD.X R2, R8, 0x1, ~R2, P1 ;  /* 0x0000000108027824 */ /* 0x000fe200008e0e02 */
[----:B------:R-:W-:-:S04]  /*27500*/  IADD3 R11, P1, -R14, R15, RZ ;  /* 0x0000000f0e0b7210 */ /* 0x000fc80007f3e1ff */
[C---:B------:R-:W-:Y:S01]  /*27510*/  ISETP.GE.U32.AND.EX P0, PT, R2.reuse, R21, PT, P0 ;  /* 0x000000150200720c */ /* 0x040fe20003f06100 */
[----:B------:R-:W-:Y:S01]  /*27520*/  IMAD.X R6, R2, 0x1, ~R21, P1 ;  /* 0x0000000102067824 */ /* 0x000fe200008e0e15 */
[----:B------:R-:W-:Y:S02]  /*27530*/  ISETP.NE.U32.AND P1, PT, R14, RZ, PT ;  /* 0x000000ff0e00720c */ /* 0x000fe40003f25070 */
[----:B------:R-:W-:Y:S02]  /*27540*/  SEL R11, R11, R15, P0 ;  /* 0x0000000f0b0b7207 */ /* 0x000fe40000000000 */
[----:B------:R-:W-:Y:S02]  /*27550*/  SEL R6, R6, R2, P0 ;  /* 0x0000000206067207 */ /* 0x000fe40000000000 */
[----:B------:R-:W-:Y:S02]  /*27560*/  ISETP.GE.U32.AND P0, PT, R11, R14, PT ;  /* 0x0000000e0b00720c */ /* 0x000fe40003f06070 */
[----:B------:R-:W-:-:S02]  /*27570*/  IADD3 R2, P2, -R14, R11, RZ ;  /* 0x0000000b0e027210 */ /* 0x000fc40007f5e1ff */
[C---:B------:R-:W-:Y:S02]  /*27580*/  ISETP.GE.U32.AND.EX P0, PT, R6.reuse, R21, PT, P0 ;  /* 0x000000150600720c */ /* 0x040fe40003f06100 */
[----:B------:R-:W-:Y:S01]  /*27590*/  ISETP.NE.AND.EX P1, PT, R21, RZ, PT, P1 ;  /* 0x000000ff1500720c */ /* 0x000fe20003f25310 */
[----:B------:R-:W-:Y:S01]  /*275a0*/  IMAD.X R13, R6, 0x1, ~R21, P2 ;  /* 0x00000001060d7824 */ /* 0x000fe200010e0e15 */
[----:B------:R-:W-:Y:S01]  /*275b0*/  SEL R2, R2, R11, P0 ;  /* 0x0000000b02027207 */ /* 0x000fe20000000000 */
[----:B------:R-:W-:-:S03]  /*275c0*/  IMAD.MOV.U32 R11, RZ, RZ, 0x0 ;  /* 0x00000000ff0b7424 */ /* 0x000fc600078e00ff */
[----:B------:R-:W-:Y:S02]  /*275d0*/  SEL R13, R13, R6, P0 ;  /* 0x000000060d0d7207 */ /* 0x000fe40000000000 */
[----:B------:R-:W-:Y:S02]  /*275e0*/  SEL R2, R2, 0xffffffff, P1 ;  /* 0xffffffff02027807 */ /* 0x000fe40000800000 */
[----:B------:R-:W-:Y:S01]  /*275f0*/  SEL R13, R13, 0xffffffff, P1 ;  /* 0xffffffff0d0d7807 */ /* 0x000fe20000800000 */
[----:B------:R-:W-:Y:S06]  /*27600*/  RET.REL.NODEC R10 `(_ZN2at6native13reduce_kernelILi128ELi4ENS0_8ReduceOpIfNS0_9ArgMinOpsIfEEjlLi4ELi4EEEEEvT1_) ;  /* 0xfffffd880a7c7950 */ /* 0x000fec0003c3ffff */
.L_x_1252:
        /* <DEDUP_REMOVED lines=15> */
.L_x_6962:


//--------------------- .text._ZN2at6native13reduce_kernelILi512ELi1ENS0_8ReduceOpIdNS0_9ArgMinOpsIdEEjlLi4ELi4EEEEEvT1_ --------------------------
	.section	.text._ZN2at6native13reduce_kernelILi512ELi1ENS0_8ReduceOpIdNS0_9ArgMinOpsIdEEjlLi4ELi4EEEEEvT1_,"ax",@progbits
	.align	128
        .global         _ZN2at6native13reduce_kernelILi512ELi1ENS0_8ReduceOpIdNS0_9ArgMinOpsIdEEjlLi4ELi4EEEEEvT1_
        .type           _ZN2at6native13reduce_kernelILi512ELi1ENS0_8ReduceOpIdNS0_9ArgMinOpsIdEEjlLi4ELi4EEEEEvT1_,@function
        .size           _ZN2at6native13reduce_kernelILi512ELi1ENS0_8ReduceOpIdNS0_9ArgMinOpsIdEEjlLi4ELi4EEEEEvT1_,(.L_x_6964 - _ZN2at6native13reduce_kernelILi512ELi1ENS0_8ReduceOpIdNS0_9ArgMinOpsIdEEjlLi4ELi4EEEEEvT1_)
        .other          _ZN2at6native13reduce_kernelILi512ELi1ENS0_8ReduceOpIdNS0_9ArgMinOpsIdEEjlLi4ELi4EEEEEvT1_,@"STO_CUDA_ENTRY STV_DEFAULT"
_ZN2at6native13reduce_kernelILi512ELi1ENS0_8ReduceOpIdNS0_9ArgMinOpsIdEEjlLi4ELi4EEEEEvT1_:
.text._ZN2at6native13reduce_kernelILi512ELi1ENS0_8ReduceOpIdNS0_9ArgMinOpsIdEEjlLi4ELi4EEEEEvT1_:
[----:B------:R-:W0:Y:S01]  /*0000*/  LDC R1, c[0x0][0x28] ;  /* 0x00000a00ff017b82 */ /* 0x000e220000000800 */
[----:B------:R-:W1:Y:S07]  /*0010*/  S2R R19, SR_TID.X ;  /* 0x0000000000137919 */ /* 0x000e6e0000002100 */
[----:B------:R-:W2:Y:S01]  /*0020*/  LDC R2, c[0x0][0x3fc] ;  /* 0x0000ff00ff027b82 */ /* 0x000ea20000000800 */
[----:B------:R-:W-:Y:S01]  /*0030*/  ULDC.64 UR28, c[0x0][0x248] ;  /* 0x00009200001c7ab9 */ /* 0x000fe20000000a00 */
[----:B------:R-:W-:Y:S01]  /*0040*/  ULDC.64 UR26, c[0x0][0x240] ;  /* 0x00009000001a7ab9 */ /* 0x000fe20000000a00 */
[----:B------:R-:W3:Y:S01]  /*0050*/  S2R R11, SR_TID.Y ;  /* 0x00000000000b7919 */ /* 0x000ee20000002200 */
[----:B------:R-:W-:Y:S01]  /*0060*/  ULDC UR5, c[0x0][0x250] ;  /* 0x0000940000057ab9 */ /* 0x000fe20000000800 */
[----:B0-----:R-:W-:Y:S01]  /*0070*/  VIADD R1, R1, 0xffffffe0 ;  /* 0xffffffe001017836 */ /* 0x001fe20000000000 */
[----:B------:R-:W0:Y:S02]  /*0080*/  S2R R10, SR_CTAID.Y ;  /* 0x00000000000a7919 */ /* 0x000e240000002600 */
[----:B------:R-:W4:Y:S08]  /*0090*/  S2UR UR4, SR_CTAID.X ;  /* 0x00000000000479c3 */ /* 0x000f300000002500 */
[----:B------:R-:W4:Y:S01]  /*00a0*/  LDC R5, c[0x0][0x238] ;  /* 0x00008e00ff057b82 */ /* 0x000f220000000800 */
[----:B--2---:R-:W-:Y:S01]  /*00b0*/  ISETP.NE.AND P0, PT, R2, RZ, PT ;  /* 0x000000ff0200720c */ /* 0x004fe20003f05270 */
[----:B-1----:R-:W-:-:S02]  /*00c0*/  IMAD R0, R19, UR29, RZ ;  /* 0x0000001d13007c24 */ /* 0x002fc4000f8e02ff */
[----:B------:R-:W-:Y:S02]  /*00d0*/  IMAD R3, R19, UR26, RZ ;  /* 0x0000001a13037c24 */ /* 0x000fe4000f8e02ff */
[C---:B---3--:R-:W-:Y:S02]  /*00e0*/  IMAD R0, R11.reuse, UR5, R0 ;  /* 0x000000050b007c24 */ /* 0x048fe4000f8e0200 */
[----:B------:R-:W-:Y:S02]  /*00f0*/  IMAD R3, R11, UR27, R3 ;  /* 0x0000001b0b037c24 */ /* 0x000fe4000f8e0203 */
[----:B----4-:R-:W-:Y:S02]  /*0100*/  IMAD R5, R5, UR4, R0 ;  /* 0x0000000405057c24 */ /* 0x010fe4000f8e0200 */
[----:B------:R-:W-:Y:S02]  /*0110*/  IMAD.MOV.U32 R0, RZ, RZ, RZ ;  /* 0x000000ffff007224 */ /* 0x000fe400078e00ff */
[----:B0-----:R-:W-:Y:S01]  /*0120*/  IMAD R3, R10, UR28, R3 ;  /* 0x0000001c0a037c24 */ /* 0x001fe2000f8e0203 */
        /* <DEDUP_REMOVED lines=274> */
.L_x_1253:
[----:B------:R-:W-:Y:S01]  /*1250*/  ULDC UR4, c[0x0][0x22c] ;  /* 0x00008b0000047ab9 */ /* 0x000fe20000000800 */
[----:B------:R-:W-:Y:S01]  /*1260*/  ULDC.64 UR36, c[0x0][0x208] ;  /* 0x0000820000247ab9 */ /* 0x000fe20000000a00 */
[----:B------:R-:W-:Y:S01]  /*1270*/  IMAD.U32 R27, RZ, RZ, UR4 ;  /* 0x00000004ff1b7e24 */ /* 0x000fe2000f8e00ff */
[----:B------:R-:W-:Y:S01]  /*1280*/  ULDC UR4, c[0x0][0x230] ;  /* 0x00008c0000047ab9 */ /* 0x000fe20000000800 */
[----:B------:R-:W-:Y:S01]  /*1290*/  BSSY B0, `(.L_x_1254) ;  /* 0x0000de6000007945 */ /* 0x000fe20003800000 */
[----:B------:R-:W-:Y:S01]  /*12a0*/  IMAD.MOV.U32 R24, RZ, RZ, RZ ;  /* 0x000000ffff187224 */ /* 0x000fe200078e00ff */
[----:B------:R-:W-:Y:S02]  /*12b0*/  MOV R26, RZ ;  /* 0x000000ff001a7202 */ /* 0x000fe40000000f00 */
[----:B------:R-:W-:-:S04]  /*12c0*/  ISETP.GE.U32.AND P0, PT, R3, R27, PT ;  /* 0x0000001b0300720c */ /* 0x000fc80003f06070 */
[----:B------:R-:W-:Y:S02]  /*12d0*/  ISETP.GE.U32.OR P0, PT, R5, UR4, P0 ;  /* 0x0000000405007c0c */ /* 0x000fe40008706470 */
[----:B------:R-:W-:-:S11]  /*12e0*/  CS2R R4, SRZ ;  /* 0x0000000000047805 */ /* 0x000fd6000001ff00 */
[----:B------:R-:W-:Y:S05]  /*12f0*/  @P0 BRA `(.L_x_1255) ;  /* 0x000000dc007c0947 */ /* 0x000fea0003800000 */
[----:B------:R-:W-:Y:S01]  /*1300*/  ULDC.U8 UR6, c[0x0][0x260] ;  /* 0x0000980000067ab9 */ /* 0x000fe20000000000 */
[----:B------:R-:W-:Y:S01]  /*1310*/  ULDC.64 UR4, c[0x0][0x5f8] ;  /* 0x00017e0000047ab9 */ /* 0x000fe20000000a00 */
[----:B------:R-:W-:Y:S02]  /*1320*/  ISETP.NE.AND P0, PT, RZ, UR6, PT ;  /* 0x00000006ff007c0c */ /* 0x000fe4000bf05270 */
[----:B------:R-:W-:-:S05]  /*1330*/  IADD3 R12, P1, R0, UR4, RZ ;  /* 0x00000004000c7c10 */ /* 0x000fca000ff3e0ff */
[----:B------:R-:W-:-:S06]  /*1340*/  IMAD.X R13, RZ, RZ, UR5, P1 ;  /* 0x00000005ff0d7e24 */ /* 0x000fcc00088e06ff */
[----:B------:R-:W-:Y:S05]  /*1350*/  @!P0 BRA `(.L_x_1256) ;  /* 0x0000001000ac8947 */ /* 0x000fea0003800000 */
[----:B------:R-:W0:Y:S01]  /*1360*/  LDC.64 R4, c[0x0][0x218] ;  /* 0x00008600ff047b82 */ /* 0x000e220000000a00 */
[----:B------:R-:W-:Y:S01]  /*1370*/  SHF.R.U64 R8, R12, 0x3, R13 ;  /* 0x000000030c087819 */ /* 0x000fe2000000120d */
[----:B------:R-:W-:Y:S01]  /*1380*/  ULDC UR4, c[0x0][0x22c] ;  /* 0x00008b0000047ab9 */ /* 0x000fe20000000800 */
[----:B------:R-:W-:Y:S01]  /*1390*/  BSSY B1, `(.L_x_1257) ;  /* 0x0000044000017945 */ /* 0x000fe20003800000 */
[----:B------:R-:W-:Y:S01]  /*13a0*/  IMAD.U32 R0, RZ, RZ, UR4 ;  /* 0x00000004ff007e24 */ /* 0x000fe2000f8e00ff */
[----:B------:R-:W-:Y:S01]  /*13b0*/  LOP3.LUT R8, R8, 0x3, RZ, 0xc0, !PT ;  /* 0x0000000308087812 */ /* 0x000fe200078ec0ff */
[----:B------:R-:W-:Y:S02]  /*13c0*/  STL [R1+0x4], RZ ;  /* 0x000004ff01007387 */ /* 0x000fe40000100800 */
[----:B------:R-:W1:Y:S01]  /*13d0*/  LDC R15, c[0x0][0x220] ;  /* 0x00008800ff0f7b82 */ /* 0x000e620000000800 */
[----:B------:R-:W-:Y:S01]  /*13e0*/  ISETP.NE.AND P0, PT, R8, RZ, PT ;  /* 0x000000ff0800720c */ /* 0x000fe20003f05270 */
[----:B------:R2:W-:Y:S01]  /*13f0*/  STL [R1], R0 ;  /* 0x0000000001007387 */ /* 0x0005e20000100800 */
[----:B------:R-:W-:-:S05]  /*1400*/  IMAD.MOV.U32 R18, RZ, RZ, R0 ;  /* 0x000000ffff127224 */ /* 0x000fca00078e0000 */
[----:B------:R-:W2:Y:S01]  /*1410*/  LDC R14, c[0x0][0x224] ;  /* 0x00008900ff0e7b82 */ /* 0x000ea20000000800 */
[----:B0-----:R-:W-:Y:S01]  /*1420*/  IMAD.MOV.U32 R16, RZ, RZ, R4 ;  /* 0x000000ffff107224 */ /* 0x001fe200078e0004 */
[----:B------:R-:W-:Y:S01]  /*1430*/  MOV R17, R5 ;  /* 0x0000000500117202 */ /* 0x000fe20000000f00 */
        /* <DEDUP_REMOVED lines=17> */
.L_x_1262:
[----:B------:R-:W-:Y:S05]  /*1550*/  BSYNC B3 ;  /* 0x0000000000037941 */ /* 0x000fea0003800000 */
.L_x_1261:
[----:B------:R-:W-:-:S04]  /*1560*/  PRMT R6, R6, 0x9910, RZ ;  /* 0x0000991006067816 */ /* 0x000fc800000000ff */
[----:B------:R-:W-:-:S13]  /*1570*/  ISETP.NE.AND P0, PT, R6, RZ, PT ;  /* 0x000000ff0600720c */ /* 0x000fda0003f05270 */
[----:B------:R-:W-:Y:S05]  /*1580*/  @!P0 BRA `(.L_x_1260) ;  /* 0x00000000006c8947 */ /* 0x000fea0003800000 */
[----:B------:R-:W-:Y:S01]  /*1590*/  IADD3 R7, P0, R19, -R8, RZ ;  /* 0x8000000813077210 */ /* 0x000fe20007f1e0ff */
[----:B------:R-:W0:Y:S08]  /*15a0*/  LDC.64 R16, c[0x0][0x218] ;  /* 0x00008600ff107b82 */ /* 0x000e300000000a00 */
[----:B------:R-:W1:Y:S01]  /*15b0*/  LDC.64 R10, c[0x0][0x220] ;  /* 0x00008800ff0a7b82 */ /* 0x000e620000000a00 */
[----:B------:R-:W-:Y:S01]  /*15c0*/  IMAD.X R0, RZ, RZ, -0x1, P0 ;  /* 0xffffffffff007424 */ /* 0x000fe200000e06ff */
[----:B------:R-:W-:Y:S01]  /*15d0*/  LEA R6, P0, R7, R12, 0x3 ;  /* 0x0000000c07067211 */ /* 0x000fe200078018ff */
[----:B------:R-:W-:-:S03]  /*15e0*/  ULDC.64 UR4, c[0x0][0x218] ;  /* 0x0000860000047ab9 */ /* 0x000fc60000000a00 */
[----:B------:R-:W-:-:S06]  /*15f0*/  LEA.HI.X R7, R7, R13, R0, 0x3, P0 ;  /* 0x0000000d07077211 */ /* 0x000fcc00000f1c00 */
[----:B------:R-:W2:Y:S01]  /*1600*/  LDG.E.64 R6, desc[UR36][R6.64] ;  /* 0x0000002406067981 */ /* 0x000ea2000c1e1b00 */
[----:B------:R-:W-:Y:S02]  /*1610*/  PLOP3.LUT P0, PT, PT, PT, PT, 0x80, 0x0 ;  /* 0x000000000000781c */ /* 0x000fe40003f0f070 */
[----:B------:R-:W-:Y:S01]  /*1620*/  IADD3 R9, R19, -R8, RZ ;  /* 0x8000000813097210 */ /* 0x000fe20007ffe0ff */
[----:B0-----:R-:W-:-:S14]  /*1630*/  DSETP.GTU.AND P2, PT, |R16|, +INF , PT ;  /* 0x7ff000001000742a */ /* 0x001fdc0003f4c200 */
[C-C-:B--2---:R-:W-:Y:S02]  /*1640*/  @!P2 DSETP.NEU.AND P1, PT, R6.reuse, R16.reuse, PT ;  /* 0x000000100600a22a */ /* 0x144fe40003f2d000 */
[----:B------:R-:W-:-:S04]  /*1650*/  @!P2 DSETP.GT.AND P3, PT, R6, R16, PT ;  /* 0x000000100600a22a */ /* 0x000fc80003f64000 */
[----:B------:R-:W-:Y:S02]  /*1660*/  @!P2 PLOP3.LUT P0, PT, P1, PT, PT, 0x80, 0x0 ;  /* 0x000000000000a81c */ /* 0x000fe40000f0f070 */
[CC--:B-1----:R-:W-:Y:S02]  /*1670*/  @!P2 ISETP.GT.U32.AND P1, PT, R9.reuse, R10.reuse, PT ;  /* 0x0000000a0900a20c */ /* 0x0c2fe40003f24070 */
[----:B------:R-:W-:Y:S02]  /*1680*/  @!P2 SEL R0, RZ, 0xffffffff, !P3 ;  /* 0xffffffffff00a807 */ /* 0x000fe40005800000 */
[----:B------:R-:W-:Y:S02]  /*1690*/  @!P2 ISETP.GT.AND.EX P1, PT, RZ, R11, PT, P1 ;  /* 0x0000000bff00a20c */ /* 0x000fe40003f24310 */
[----:B------:R-:W-:-:S05]  /*16a0*/  @P2 ISETP.GT.U32.AND P3, PT, R9, R10, PT ;  /* 0x0000000a0900220c */ /* 0x000fca0003f64070 */
[----:B------:R-:W-:Y:S01]  /*16b0*/  @!P0 SEL R0, RZ, 0xffffffff, !P1 ;  /* 0xffffffffff008807 */ /* 0x000fe20004800000 */
[----:B------:R-:W-:-:S03]  /*16c0*/  @P2 DSETP.GTU.AND P1, PT, |R6|, +INF , PT ;  /* 0x7ff000000600242a */ /* 0x000fc60003f2c200 */
[----:B------:R-:W-:-:S04]  /*16d0*/  @!P2 LOP3.LUT R0, R0, 0x1, RZ, 0xc0, !PT ;  /* 0x000000010000a812 */ /* 0x000fc800078ec0ff */
[----:B------:R-:W-:Y:S02]  /*16e0*/  @!P2 ISETP.EQ.U32.AND P0, PT, R0, 0x1, PT ;  /* 0x000000010000a80c */ /* 0x000fe40003f02070 */
[----:B------:R-:W-:-:S04]  /*16f0*/  @P2 ISETP.GT.OR.EX P0, PT, RZ, R11, !P1, P3 ;  /* 0x0000000bff00220c */ /* 0x000fc80004f04730 */
[----:B------:R-:W-:Y:S02]  /*1700*/  SEL R2, R9, R10, !P0 ;  /* 0x0000000a09027207 */ /* 0x000fe40004000000 */
[----:B------:R-:W-:Y:S02]  /*1710*/  FSEL R16, R6, UR4, !P0 ;  /* 0x0000000406107c08 */ /* 0x000fe4000c000000 */
[----:B------:R-:W-:Y:S02]  /*1720*/  FSEL R17, R7, UR5, !P0 ;  /* 0x0000000507117c08 */ /* 0x000fe4000c000000 */
[----:B------:R-:W-:-:S07]  /*1730*/  SEL R0, R11, RZ, P0 ;  /* 0x000000ff0b007207 */ /* 0x000fce0000000000 */
.L_x_1260:
[----:B------:R-:W-:Y:S05]  /*1740*/  BSYNC B2 ;  /* 0x0000000000027941 */ /* 0x000fea0003800000 */
.L_x_1259:
[C---:B------:R-:W-:Y:S02]  /*1750*/  IADD3 R7, P0, -R8.reuse, 0x4, RZ ;  /* 0x0000000408077810 */ /* 0x040fe40007f1e1ff */
[C---:B------:R-:W-:Y:S02]  /*1760*/  IADD3 R18, R8.reuse, -0x4, R27 ;  /* 0xfffffffc08127810 */ /* 0x040fe40007ffe01b */
[----:B------:R-:W-:Y:S01]  /*1770*/  IADD3 R8, -R8, 0x4, RZ ;  /* 0x0000000408087810 */ /* 0x000fe20007ffe1ff */
[----:B------:R-:W-:Y:S01]  /*1780*/  IMAD.X R6, RZ, RZ, -0x1, P0 ;  /* 0xffffffffff067424 */ /* 0x000fe200000e06ff */
[----:B------:R-:W-:-:S03]  /*1790*/  LEA R12, P1, R7, R12, 0x3 ;  /* 0x0000000c070c7211 */ /* 0x000fc600078218ff */
[----:B------:R0:W-:Y:S01]  /*17a0*/  STL [R1+0x4], R8 ;  /* 0x0000040801007387 */ /* 0x0001e20000100800 */
[----:B------:R-:W-:-:S03]  /*17b0*/  LEA.HI.X R13, R7, R13, R6, 0x3, P1 ;  /* 0x0000000d070d7211 */ /* 0x000fc600008f1c06 */
[----:B------:R0:W-:Y:S06]  /*17c0*/  STL [R1], R18 ;  /* 0x0000001201007387 */ /* 0x0001ec0000100800 */
.L_x_1258:
[----:B------:R-:W-:Y:S05]  /*17d0*/  BSYNC B1 ;  /* 0x0000000000017941 */ /* 0x000fea0003800000 */
.L_x_1257:
[----:B------:R-:W-:Y:S01]  /*17e0*/  IMAD.SHL.U32 R28, R3, 0x4, RZ ;  /* 0x00000004031c7824 */ /* 0x000fe200078e00ff */
[----:B------:R-:W-:Y:S01]  /*17f0*/  BSSY B1, `(.L_x_1263) ;  /* 0x0000073000017945 */ /* 0x000fe20003800000 */
[--C-:B------:R-:W-:Y:S01]  /*1800*/  IMAD.MOV.U32 R27, RZ, RZ, R15.reuse ;  /* 0x000000ffff1b7224 */ /* 0x100fe200078e000f */
[----:B------:R-:W-:Y:S01]  /*1810*/  MOV R26, R14 ;  /* 0x0000000e001a7202 */ /* 0x000fe20000000f00 */
[----:B------:R-:W-:Y:S01]  /*1820*/  VIADD R6, R28, 0x3 ;  /* 0x000000031c067836 */ /* 0x000fe20000000000 */
[----:B------:R-:W-:Y:S01]  /*1830*/  MOV R20, R4 ;  /* 0x0000000400147202 */ /* 0x000fe20000000f00 */
[----:B------:R-:W-:Y:S02]  /*1840*/  IMAD.MOV.U32 R25, RZ, RZ, R15 ;  /* 0x000000ffff197224 */ /* 0x000fe400078e000f */
[----:B------:R-:W-:Y:S01]  /*1850*/  IMAD.MOV.U32 R24, RZ, RZ, R14 ;  /* 0x000000ffff187224 */ /* 0x000fe200078e000e */
[----:B------:R-:W-:Y:S01]  /*1860*/  ISETP.GE.U32.AND P0, PT, R6, R18, PT ;  /* 0x000000120600720c */ /* 0x000fe20003f06070 */
[----:B0-----:R-:W-:-:S02]  /*1870*/  IMAD.MOV.U32 R18, RZ, RZ, R4 ;  /* 0x000000ffff127224 */ /* 0x001fc400078e0004 */
[--C-:B------:R-:W-:Y:S02]  /*1880*/  IMAD.MOV.U32 R19, RZ, RZ, R5.reuse ;  /* 0x000000ffff137224 */ /* 0x100fe400078e0005 */
[--C-:B------:R-:W-:Y:S02]  /*1890*/  IMAD.MOV.U32 R21, RZ, RZ, R5.reuse ;  /* 0x000000ffff157224 */ /* 0x100fe400078e0005 */
[----:B------:R-:W-:Y:S02]  /*18a0*/  IMAD.MOV.U32 R22, RZ, RZ, R4 ;  /* 0x000000ffff167224 */ /* 0x000fe400078e0004 */
[----:B------:R-:W-:-:S04]  /*18b0*/  IMAD.MOV.U32 R23, RZ, RZ, R5 ;  /* 0x000000ffff177224 */ /* 0x000fc800078e0005 */
[----:B------:R-:W-:Y:S05]  /*18c0*/  @P0 BRA `(.L_x_1264) ;  /* 0x0000000400940947 */ /* 0x000fea0003800000 */
[----:B------:R-:W-:Y:S01]  /*18d0*/  IMAD.MOV.U32 R25, RZ, RZ, R15 ;  /* 0x000000ffff197224 */ /* 0x000fe200078e000f */
[----:B------:R-:W-:Y:S01]  /*18e0*/  MOV R24, R14 ;  /* 0x0000000e00187202 */ /* 0x000fe20000000f00 */
[--C-:B------:R-:W-:Y:S02]  /*18f0*/  IMAD.MOV.U32 R20, RZ, RZ, R4.reuse ;  /* 0x000000ffff147224 */ /* 0x100fe400078e0004 */
[--C-:B------:R-:W-:Y:S02]  /*1900*/  IMAD.MOV.U32 R21, RZ, RZ, R5.reuse ;  /* 0x000000ffff157224 */ /* 0x100fe400078e0005 */
[----:B------:R-:W-:Y:S02]  /*1910*/  IMAD.MOV.U32 R22, RZ, RZ, R4 ;  /* 0x000000ffff167224 */ /* 0x000fe400078e0004 */
[----:B------:R-:W-:-:S07]  /*1920*/  IMAD.MOV.U32 R23, RZ, RZ, R5 ;  /* 0x000000ffff177224 */ /* 0x000fce00078e0005 */
.L_x_1274:
[----:B------:R-:W-:Y:S01]  /*1930*/  IMAD.WIDE.U32 R4, R3, 0x20, R12 ;  /* 0x0000002003047825 */ /* 0x000fe200078e000c */
[----:B------:R-:W2:Y:S04]  /*1940*/  LDL R29, [R1+0x4] ;  /* 0x00000400011d7983 */ /* 0x000ea80000100800 */
[----:B------:R-:W3:Y:S04]  /*1950*/  LDG.E.128 R8, desc[UR36][R4.64] ;  /* 0x0000002404087981 */ /* 0x000ee8000c1e1d00 */
[----:B------:R-:W5:Y:S01]  /*1960*/  LDG.E.128 R4, desc[UR36][R4.64+0x10] ;  /* 0x0000102404047981 */ /* 0x000f62000c1e1d00 */
[----:B------:R-:W-:Y:S01]  /*1970*/  DSETP.GTU.AND P2, PT, |R16|, +INF , PT ;  /* 0x7ff000001000742a */ /* 0x000fe20003f4c200 */
[----:B------:R-:W-:Y:S01]  /*1980*/  PLOP3.LUT P0, PT, PT, PT, PT, 0x80, 0x0 ;  /* 0x000000000000781c */ /* 0x000fe20003f0f070 */
[----:B------:R-:W-:Y:S01]  /*1990*/  BSSY B2, `(.L_x_1265) ;  /* 0x0000022000027945 */ /* 0x000fe20003800000 */
[----:B--2---:R-:W-:-:S11]  /*19a0*/  IADD3 R28, R28, R29, RZ ;  /* 0x0000001d1c1c7210 */ /* 0x004fd60007ffe0ff */
[C-C-:B---3--:R-:W-:Y:S02]  /*19b0*/  @!P2 DSETP.NEU.AND P1, PT, R16.reuse, R8.reuse, PT ;  /* 0x000000081000a22a */ /* 0x148fe40003f2d000 */
[----:B------:R-:W-:-:S04]  /*19c0*/  @!P2 DSETP.GEU.AND P3, PT, R16, R8, PT ;  /* 0x000000081000a22a */ /* 0x000fc80003f6e000 */
[----:B------:R-:W-:Y:S02]  /*19d0*/  @!P2 PLOP3.LUT P0, PT, P1, PT, PT, 0x80, 0x0 ;  /* 0x000000000000a81c */ /* 0x000fe40000f0f070 */
[-C--:B------:R-:W-:Y:S02]  /*19e0*/  @!P2 ISETP.GE.U32.AND P1, PT, R2, R28.reuse, PT ;  /* 0x0000001c0200a20c */ /* 0x080fe40003f26070 */
[----:B------:R-:W-:Y:S02]  /*19f0*/  @!P2 SEL R29, RZ, 0xffffffff, P3 ;  /* 0xffffffffff1da807 */ /* 0x000fe40001800000 */
[----:B------:R-:W-:Y:S02]  /*1a00*/  @!P2 ISETP.GE.AND.EX P1, PT, R0, RZ, PT, P1 ;  /* 0x000000ff0000a20c */ /* 0x000fe40003f26310 */
[----:B------:R-:W-:-:S05]  /*1a10*/  @P2 ISETP.LT.U32.AND P3, PT, R2, R28, PT ;  /* 0x0000001c0200220c */ /* 0x000fca0003f61070 */
[----:B------:R-:W-:Y:S01]  /*1a20*/  @!P0 SEL R29, RZ, 0xffffffff, P1 ;  /* 0xffffffffff1d8807 */ /* 0x000fe20000800000 */
[----:B------:R-:W-:-:S03]  /*1a30*/  @P2 DSETP.GTU.AND P1, PT, |R8|, +INF , PT ;  /* 0x7ff000000800242a */ /* 0x000fc60003f2c200 */
[----:B------:R-:W-:-:S04]  /*1a40*/  @!P2 LOP3.LUT R29, R29, 0x1, RZ, 0xc0, !PT ;  /* 0x000000011d1da812 */ /* 0x000fc800078ec0ff */
[----:B------:R-:W-:Y:S02]  /*1a50*/  @!P2 ISETP.EQ.U32.AND P0, PT, R29, 0x1, PT ;  /* 0x000000011d00a80c */ /* 0x000fe40003f02070 */
[----:B------:R-:W-:Y:S01]  /*1a60*/  @P2 ISETP.LT.OR.EX P0, PT, R0, RZ, !P1, P3 ;  /* 0x000000ff0000220c */ /* 0x000fe20004f01730 */
[----:B------:R-:W-:-:S03]  /*1a70*/  DSETP.GTU.AND P1, PT, |R22|, +INF , PT ;  /* 0x7ff000001600742a */ /* 0x000fc60003f2c200 */
[----:B------:R-:W-:Y:S02]  /*1a80*/  FSEL R9, R17, R9, P0 ;  /* 0x0000000911097208 */ /* 0x000fe40000000000 */
[----:B------:R-:W-:Y:S01]  /*1a90*/  FSEL R16, R16, R8, P0 ;  /* 0x0000000810107208 */ /* 0x000fe20000000000 */
[----:B------:R-:W-:Y:S01]  /*1aa0*/  VIADD R8, R28, 0x1 ;  /* 0x000000011c087836 */ /* 0x000fe20000000000 */
[----:B------:R-:W-:Y:S01]  /*1ab0*/  SEL R2, R2, R28, P0 ;  /* 0x0000001c02027207 */ /* 0x000fe20000000000 */
[----:B------:R-:W-:Y:S01]  /*1ac0*/  IMAD.MOV.U32 R17, RZ, RZ, R9 ;  /* 0x000000ffff117224 */ /* 0x000fe200078e0009 */
[----:B------:R-:W-:-:S05]  /*1ad0*/  SEL R0, R0, RZ, P0 ;  /* 0x000000ff00007207 */ /* 0x000fca0000000000 */
[----:B------:R-:W-:Y:S05]  /*1ae0*/  @P1 BRA `(.L_x_1266) ;  /* 0x0000000000241947 */ /* 0x000fea0003800000 */
[C-C-:B------:R-:W-:Y:S01]  /*1af0*/  DSETP.NEU.AND P1, PT, R22.reuse, R10.reuse, PT ;  /* 0x0000000a1600722a */ /* 0x140fe20003f2d000 */
[----:B------:R-:W-:Y:S01]  /*1b00*/  ISETP.GE.U32.AND P0, PT, R15, R8, PT ;  /* 0x000000080f00720c */ /* 0x000fe20003f06070 */
[----:B------:R-:W-:-:S03]  /*1b10*/  DSETP.GEU.AND P2, PT, R22, R10, PT ;  /* 0x0000000a1600722a */ /* 0x000fc60003f4e000 */
[----:B------:R-:W-:-:S03]  /*1b20*/  ISETP.GE.AND.EX P0, PT, R14, RZ, PT, P0 ;  /* 0x000000ff0e00720c */ /* 0x000fc60003f06300 */
[----:B------:R-:W-:-:S06]  /*1b30*/  SEL R9, RZ, 0xffffffff, P2 ;  /* 0xffffffffff097807 */ /* 0x000fcc0001000000 */
[----:B------:R-:W-:-:S04]  /*1b40*/  @!P1 SEL R9, RZ, 0xffffffff, P0 ;  /* 0xffffffffff099807 */ /* 0x000fc80000000000 */
[----:B------:R-:W-:-:S04]  /*1b50*/  LOP3.LUT R9, R9, 0x1, RZ, 0xc0, !PT ;  /* 0x0000000109097812 */ /* 0x000fc800078ec0ff */
[----:B------:R-:W-:Y:S01]  /*1b60*/  ISETP.EQ.U32.AND P0, PT, R9, 0x1, PT ;  /* 0x000000010900780c */ /* 0x000fe20003f02070 */
[----:B------:R-:W-:-:S12]  /*1b70*/  BRA `(.L_x_1267) ;  /* 0x00000000000c7947 */ /* 0x000fd80003800000 */
.L_x_1266:
[----:B------:R-:W-:Y:S01]  /*1b80*/  DSETP.GTU.AND P0, PT, |R10|, +INF , PT ;  /* 0x7ff000000a00742a */ /* 0x000fe20003f0c200 */
[----:B------:R-:W-:-:S05]  /*1b90*/  ISETP.LT.U32.AND P1, PT, R15, R8, PT ;  /* 0x000000080f00720c */ /* 0x000fca0003f21070 */
[----:B------:R-:W-:-:S13]  /*1ba0*/  ISETP.LT.OR.EX P0, PT, R14, RZ, !P0, P1 ;  /* 0x000000ff0e00720c */ /* 0x000fda0004701710 */
.L_x_1267:
[----:B------:R-:W-:Y:S05]  /*1bb0*/  BSYNC B2 ;  /* 0x0000000000027941 */ /* 0x000fea0003800000 */
.L_x_1265:
[----:B------:R-:W-:Y:S01]  /*1bc0*/  DSETP.GTU.AND P1, PT, |R20|, +INF , PT ;  /* 0x7ff000001400742a */ /* 0x000fe20003f2c200 */
[----:B------:R-:W-:Y:S01]  /*1bd0*/  FSEL R22, R22, R10, P0 ;  /* 0x0000000a16167208 */ /* 0x000fe20000000000 */
[----:B------:R-:W-:Y:S01]  /*1be0*/  BSSY B2, `(.L_x_1268) ;  /* 0x0000013000027945 */ /* 0x000fe20003800000 */
[----:B------:R-:W-:Y:S02]  /*1bf0*/  FSEL R10, R23, R11, P0 ;  /* 0x0000000b170a7208 */ /* 0x000fe40000000000 */
[----:B------:R-:W-:Y:S01]  /*1c00*/  SEL R15, R15, R8, P0 ;  /* 0x000000080f0f7207 */ /* 0x000fe20000000000 */
[----:B------:R-:W-:Y:S01]  /*1c10*/  VIADD R8, R28, 0x2 ;  /* 0x000000021c087836 */ /* 0x000fe20000000000 */
[----:B------:R-:W-:Y:S01]  /*1c20*/  SEL R14, R14, RZ, P0 ;  /* 0x000000ff0e0e7207 */ /* 0x000fe20000000000 */
[----:B------:R-:W-:-:S06]  /*1c30*/  IMAD.MOV.U32 R23, RZ, RZ, R10 ;  /* 0x000000ffff177224 */ /* 0x000fcc00078e000a */
[----:B------:R-:W-:Y:S05]  /*1c40*/  @P1 BRA `(.L_x_1269) ;  /* 0x0000000000241947 */ /* 0x000fea0003800000 */
[C-C-:B-----5:R-:W-:Y:S01]  /*1c50*/  DSETP.NEU.AND P1, PT, R20.reuse, R4.reuse, PT ;  /* 0x000000041400722a */ /* 0x160fe20003f2d000 */
        /* <DEDUP_REMOVED lines=8> */
.L_x_1269:
[----:B-----5:R-:W-:Y:S01]  /*1ce0*/  DSETP.GTU.AND P0, PT, |R4|, +INF , PT ;  /* 0x7ff000000400742a */ /* 0x020fe20003f0c200 */
[----:B------:R-:W-:-:S05]  /*1cf0*/  ISETP.LT.U32.AND P1, PT, R25, R8, PT ;  /* 0x000000081900720c */ /* 0x000fca0003f21070 */
[----:B------:R-:W-:-:S13]  /*1d00*/  ISETP.LT.OR.EX P0, PT, R24, RZ, !P0, P1 ;  /* 0x000000ff1800720c */ /* 0x000fda0004701710 */
.L_x_1270:
[----:B------:R-:W-:Y:S05]  /*1d10*/  BSYNC B2 ;  /* 0x0000000000027941 */ /* 0x000fea0003800000 */
.L_x_1268:
[----:B------:R-:W-:Y:S01]  /*1d20*/  DSETP.GTU.AND P1, PT, |R18|, +INF , PT ;  /* 0x7ff000001200742a */ /* 0x000fe20003f2c200 */
[----:B------:R-:W-:Y:S01]  /*1d30*/  BSSY B2, `(.L_x_1271) ;  /* 0x0000013000027945 */ /* 0x000fe20003800000 */
[----:B------:R-:W-:Y:S02]  /*1d40*/  SEL R25, R25, R8, P0 ;  /* 0x0000000819197207 */ /* 0x000fe40000000000 */
[----:B------:R-:W-:Y:S02]  /*1d50*/  FSEL R20, R20, R4, P0 ;  /* 0x0000000414147208 */ /* 0x000fe40000000000 */
[----:B------:R-:W-:Y:S02]  /*1d60*/  FSEL R21, R21, R5, P0 ;  /* 0x0000000515157208 */ /* 0x000fe40000000000 */
[----:B------:R-:W-:Y:S02]  /*1d70*/  SEL R24, R24, RZ, P0 ;  /* 0x000000ff18187207 */ /* 0x000fe40000000000 */
[----:B------:R-:W-:-:S04]  /*1d80*/  IADD3 R28, R28, 0x3, RZ ;  /* 0x000000031c1c7810 */ /* 0x000fc80007ffe0ff */
        /* <DEDUP_REMOVED lines=10> */
.L_x_1272:
[----:B------:R-:W-:Y:S01]  /*1e30*/  DSETP.GTU.AND P0, PT, |R6|, +INF , PT ;  /* 0x7ff000000600742a */ /* 0x000fe20003f0c200 */
[----:B------:R-:W-:-:S05]  /*1e40*/  ISETP.LT.U32.AND P1, PT, R27, R28, PT ;  /* 0x0000001c1b00720c */ /* 0x000fca0003f21070 */
[----:B------:R-:W-:-:S13]  /*1e50*/  ISETP.LT.OR.EX P0, PT, R26, RZ, !P0, P1 ;  /* 0x000000ff1a00720c */ /* 0x000fda0004701710 */
.L_x_1273:
[----:B------:R-:W-:Y:S05]  /*1e60*/  BSYNC B2 ;  /* 0x0000000000027941 */ /* 0x000fea0003800000 */
.L_x_1271:
[----:B------:R-:W2:Y:S01]  /*1e70*/  LDL R5, [R1] ;  /* 0x0000000001057983 */ /* 0x000ea20000100800 */
[----:B------:R-:W-:Y:S01]  /*1e80*/  ULDC UR4, c[0x0][0x234] ;  /* 0x00008d0000047ab9 */ /* 0x000fe20000000800 */
[----:B------:R-:W-:Y:S01]  /*1e90*/  SEL R27, R27, R28, P0 ;  /* 0x0000001c1b1b7207 */ /* 0x000fe20000000000 */
[----:B------:R-:W-:Y:S01]  /*1ea0*/  VIADD R3, R3, UR4 ;  /* 0x0000000403037c36 */ /* 0x000fe20008000000 */
[----:B------:R-:W-:Y:S02]  /*1eb0*/  FSEL R18, R18, R6, P0 ;  /* 0x0000000612127208 */ /* 0x000fe40000000000 */
[----:B------:R-:W-:Y:S01]  /*1ec0*/  FSEL R19, R19, R7, P0 ;  /* 0x0000000713137208 */ /* 0x000fe20000000000 */
[----:B------:R-:W-:Y:S01]  /*1ed0*/  IMAD.SHL.U32 R28, R3, 0x4, RZ ;  /* 0x00000004031c7824 */ /* 0x000fe200078e00ff */
[----:B------:R-:W-:-:S03]  /*1ee0*/  SEL R26, R26, RZ, P0 ;  /* 0x000000ff1a1a7207 */ /* 0x000fc60000000000 */
[----:B------:R-:W-:-:S05]  /*1ef0*/  VIADD R4, R28, 0x3 ;  /* 0x000000031c047836 */ /* 0x000fca0000000000 */
[----:B--2---:R-:W-:-:S13]  /*1f00*/  ISETP.GE.U32.AND P1, PT, R4, R5, PT ;  /* 0x000000050400720c */ /* 0x004fda0003f26070 */
[----:B------:R-:W-:Y:S05]  /*1f10*/  @!P1 BRA `(.L_x_1274) ;  /* 0xfffffff800849947 */ /* 0x000fea000383ffff */
.L_x_1264:
[----:B------:R-:W-:Y:S05]  /*1f20*/  BSYNC B1 ;  /* 0x0000000000017941 */ /* 0x000fea0003800000 */
.L_x_1263:
[----:B------:R-:W0:Y:S01]  /*1f30*/  S2R R4, SR_TID.Y ;  /* 0x0000000000047919 */ /* 0x000e220000002200 */
[----:B------:R-:W-:Y:S01]  /*1f40*/  ULDC UR4, c[0x0][0x244] ;  /* 0x0000910000047ab9 */ /* 0x000fe20000000800 */
[----:B------:R-:W-:Y:S01]  /*1f50*/  BSSY B1, `(.L_x_1275) ;  /* 0x000000c000017945 */ /* 0x000fe20003800000 */
[----:B------:R-:W-:Y:S02]  /*1f60*/  ISETP.NE.AND P0, PT, RZ, UR4, PT ;  /* 0x00000004ff007c0c */ /* 0x000fe4000bf05270 */
[----:B------:R-:W-:Y:S02]  /*1f70*/  PRMT R3, RZ, 0x7610, R3 ;  /* 0x00007610ff037816 */ /* 0x000fe40000000003 */
[----:B0-----:R-:W-:-:S13]  /*1f80*/  ISETP.NE.AND P1, PT, R4, RZ, PT ;  /* 0x000000ff0400720c */ /* 0x001fda0003f25270 */
[----:B------:R-:W-:Y:S05]  /*1f90*/  @P0 BRA P1, `(.L_x_1276) ;  /* 0x00000000001c0947 */ /* 0x000fea0000800000 */
[----:B------:R-:W0:Y:S01]  /*1fa0*/  S2R R4, SR_CTAID.Y ;  /* 0x0000000000047919 */ /* 0x000e220000002600 */
[----:B------:R-:W-:Y:S01]  /*1fb0*/  ULDC UR4, c[0x0][0x248] ;  /* 0x0000920000047ab9 */ /* 0x000fe20000000800 */
[----:B------:R-:W-:Y:S01]  /*1fc0*/  IMAD.MOV.U32 R3, RZ, RZ, 0x1 ;  /* 0x00000001ff037424 */ /* 0x000fe200078e00ff */
[----:B------:R-:W-:-:S13]  /*1fd0*/  ISETP.NE.AND P0, PT, RZ, UR4, PT ;  /* 0x00000004ff007c0c */ /* 0x000fda000bf05270 */
[----:B0-----:R-:W-:-:S04]  /*1fe0*/  @P0 ISETP.NE.AND P1, PT, R4, RZ, PT ;  /* 0x000000ff0400020c */ /* 0x001fc80003f25270 */
[----:B------:R-:W-:-:S04]  /*1ff0*/  @P0 SEL R4, RZ, 0x1, P1 ;  /* 0x00000001ff040807 */ /* 0x000fc80000800000 */
[----:B------:R-:W-:-:S07]  /*2000*/  @P0 PRMT R3, R4, 0x7610, R3 ;  /* 0x0000761004030816 */ /* 0x000fce0000000003 */
.L_x_1276:
[----:B------:R-:W-:Y:S05]  /*2010*/  BSYNC B1 ;  /* 0x0000000000017941 */ /* 0x000fea0003800000 */
.L_x_1275:
[----:B------:R-:W-:Y:S01]  /*2020*/  PRMT R3, R3, 0x9910, RZ ;  /* 0x0000991003037816 */ /* 0x000fe200000000ff */
[----:B------:R-:W-:Y:S03]  /*2030*/  BSSY B1, `(.L_x_1277) ;  /* 0x0000020000017945 */ /* 0x000fe60003800000 */
[----:B------:R-:W-:-:S13]  /*2040*/  ISETP.NE.AND P0, PT, R3, RZ, PT ;  /* 0x000000ff0300720c */ /* 0x000fda0003f05270 */
[----:B------:R-:W-:Y:S05]  /*2050*/  @!P0 BRA `(.L_x_1278) ;  /* 0x0000000000748947 */ /* 0x000fea0003800000 */
[----:B------:R-:W2:Y:S01]  /*2060*/  LDL.LU R4, [R1] ;  /* 0x0000000001047983 */ /* 0x000ea20000300800 */
[----:B------:R-:W0:Y:S01]  /*2070*/  S2R R5, SR_TID.X ;  /* 0x0000000000057919 */ /* 0x000e220000002100 */
[----:B--2---:R-:W-:-:S04]  /*2080*/  LOP3.LUT R3, R4, 0xfffffffc, RZ, 0xc0, !PT ;  /* 0xfffffffc04037812 */ /* 0x004fc800078ec0ff */
[----:B0-----:R-:W-:-:S04]  /*2090*/  IADD3 R3, R3, R5, RZ ;  /* 0x0000000503037210 */ /* 0x001fc80007ffe0ff */
[----:B------:R-:W-:-:S13]  /*20a0*/  ISETP.GE.U32.AND P0, PT, R3, R4, PT ;  /* 0x000000040300720c */ /* 0x000fda0003f06070 */
[----:B------:R-:W-:Y:S05]  /*20b0*/  @P0 BRA `(.L_x_1278) ;  /* 0x00000000005c0947 */ /* 0x000fea0003800000 */
[C---:B------:R-:W-:Y:S01]  /*20c0*/  IMAD.WIDE R12, R3.reuse, 0x8, R12 ;  /* 0x00000008030c7825 */ /* 0x040fe200078e020c */
[----:B------:R-:W2:Y:S05]  /*20d0*/  LDL.LU R4, [R1+0x4] ;  /* 0x0000040001047983 */ /* 0x000eaa0000300800 */
[----:B------:R-:W3:Y:S01]  /*20e0*/  LDG.E.64 R12, desc[UR36][R12.64] ;  /* 0x000000240c0c7981 */ /* 0x000ee2000c1e1b00 */
[----:B------:R-:W-:Y:S01]  /*20f0*/  DSETP.GTU.AND P2, PT, |R16|, +INF , PT ;  /* 0x7ff000001000742a */ /* 0x000fe20003f4c200 */
[----:B------:R-:W-:Y:S01]  /*2100*/  PLOP3.LUT P0, PT, PT, PT, PT, 0x80, 0x0 ;  /* 0x000000000000781c */ /* 0x000fe20003f0f070 */
[----:B--2---:R-:W-:-:S12]  /*2110*/  IMAD.IADD R5, R3, 0x1, R4 ;  /* 0x0000000103057824 */ /* 0x004fd800078e0204 */
[C-C-:B---3--:R-:W-:Y:S01]  /*2120*/  @!P2 DSETP.NEU.AND P1, PT, R16.reuse, R12.reuse, PT ;  /* 0x0000000c1000a22a */ /* 0x148fe20003f2d000 */
[----:B------:R-:W-:Y:S01]  /*2130*/  SHF.R.S32.HI R7, RZ, 0x1f, R5 ;  /* 0x0000001fff077819 */ /* 0x000fe20000011405 */
[----:B------:R-:W-:-:S04]  /*2140*/  @!P2 DSETP.GEU.AND P3, PT, R16, R12, PT ;  /* 0x0000000c1000a22a */ /* 0x000fc80003f6e000 */
[----:B------:R-:W-:Y:S02]  /*2150*/  @!P2 PLOP3.LUT P0, PT, P1, PT, PT, 0x80, 0x0 ;  /* 0x000000000000a81c */ /* 0x000fe40000f0f070 */
[----:B------:R-:W-:Y:S02]  /*2160*/  @!P2 ISETP.GE.U32.AND P1, PT, R2, R5, PT ;  /* 0x000000050200a20c */ /* 0x000fe40003f26070 */
[----:B------:R-:W-:Y:S02]  /*2170*/  @!P2 SEL R3, RZ, 0xffffffff, P3 ;  /* 0xffffffffff03a807 */ /* 0x000fe40001800000 */
[----:B------:R-:W-:Y:S02]  /*2180*/  @!P2 ISETP.GE.AND.EX P1, PT, R0, R7, PT, P1 ;  /* 0x000000070000a20c */ /* 0x000fe40003f26310 */
[----:B------:R-:W-:-:S05]  /*2190*/  @P2 ISETP.LT.U32.AND P3, PT, R2, R5, PT ;  /* 0x000000050200220c */ /* 0x000fca0003f61070 */
[----:B------:R-:W-:Y:S01]  /*21a0*/  @!P0 SEL R3, RZ, 0xffffffff, P1 ;  /* 0xffffffffff038807 */ /* 0x000fe20000800000 */
[----:B------:R-:W-:-:S03]  /*21b0*/  @P2 DSETP.GTU.AND P1, PT, |R12|, +INF , PT ;  /* 0x7ff000000c00242a */ /* 0x000fc60003f2c200 */
[----:B------:R-:W-:-:S04]  /*21c0*/  @!P2 LOP3.LUT R3, R3, 0x1, RZ, 0xc0, !PT ;  /* 0x000000010303a812 */ /* 0x000fc800078ec0ff */
[----:B------:R-:W-:Y:S02]  /*21d0*/  @!P2 ISETP.EQ.U32.AND P0, PT, R3, 0x1, PT ;  /* 0x000000010300a80c */ /* 0x000fe40003f02070 */
[----:B------:R-:W-:-:S04]  /*21e0*/  @P2 ISETP.LT.OR.EX P0, PT, R0, R7, !P1, P3 ;  /* 0x000000070000220c */ /* 0x000fc80004f01730 */
[----:B------:R-:W-:Y:S02]  /*21f0*/  FSEL R16, R16, R12, P0 ;  /* 0x0000000c10107208 */ /* 0x000fe40000000000 */
[----:B------:R-:W-:Y:S02]  /*2200*/  FSEL R17, R17, R13, P0 ;  /* 0x0000000d11117208 */ /* 0x000fe40000000000 */
[----:B------:R-:W-:Y:S02]  /*2210*/  SEL R2, R2, R5, P0 ;  /* 0x0000000502027207 */ /* 0x000fe40000000000 */
[----:B------:R-:W-:-:S07]  /*2220*/  SEL R0, R0, R7, P0 ;  /* 0x0000000700007207 */ /* 0x000fce0000000000 */
.L_x_1278:
[----:B------:R-:W-:Y:S05]  /*2230*/  BSYNC B1 ;  /* 0x0000000000017941 */ /* 0x000fea0003800000 */
.L_x_1277:
[----:B------:R-:W-:Y:S01]  /*2240*/  DSETP.GTU.AND P0, PT, |R16|, +INF , PT ;  /* 0x7ff000001000742a */ /* 0x000fe20003f0c200 */
[----:B------:R-:W-:-:S13]  /*2250*/  BSSY B1, `(.L_x_1279) ;  /* 0x000000e000017945 */ /* 0x000fda0003800000 */
[----:B------:R-:W-:Y:S05]  /*2260*/  @P0 BRA `(.L_x_1280) ;  /* 0x0000000000240947 */ /* 0x000fea0003800000 */
[C-C-:B------:R-:W-:Y:S01]  /*2270*/  DSETP.NEU.AND P1, PT, R16.reuse, R22.reuse, PT ;  /* 0x000000161000722a */ /* 0x140fe20003f2d000 */
[----:B------:R-:W-:Y:S01]  /*2280*/  ISETP.GE.U32.AND P0, PT, R2, R15, PT ;  /* 0x0000000f0200720c */ /* 0x000fe20003f06070 */
[----:B------:R-:W-:-:S03]  /*2290*/  DSETP.GEU.AND P2, PT, R16, R22, PT ;  /* 0x000000161000722a */ /* 0x000fc60003f4e000 */
[----:B------:R-:W-:-:S03]  /*22a0*/  ISETP.GE.AND.EX P0, PT, R0, R14, PT, P0 ;  /* 0x0000000e0000720c */ /* 0x000fc60003f06300 */
[----:B------:R-:W-:-:S06]  /*22b0*/  SEL R3, RZ, 0xffffffff, P2 ;  /* 0xffffffffff037807 */ /* 0x000fcc0001000000 */
[----:B------:R-:W-:-:S04]  /*22c0*/  @!P1 SEL R3, RZ, 0xffffffff, P0 ;  /* 0xffffffffff039807 */ /* 0x000fc80000000000 */
[----:B------:R-:W-:-:S04]  /*22d0*/  LOP3.LUT R3, R3, 0x1, RZ, 0xc0, !PT ;  /* 0x0000000103037812 */ /* 0x000fc800078ec0ff */
[----:B------:R-:W-:Y:S01]  /*22e0*/  ISETP.EQ.U32.AND P0, PT, R3, 0x1, PT ;  /* 0x000000010300780c */ /* 0x000fe20003f02070 */
[----:B------:R-:W-:-:S12]  /*22f0*/  BRA `(.L_x_1281) ;  /* 0x00000000000c7947 */ /* 0x000fd80003800000 */
.L_x_1280:
[----:B------:R-:W-:Y:S01]  /*2300*/  DSETP.GTU.AND P0, PT, |R22|, +INF , PT ;  /* 0x7ff000001600742a */ /* 0x000fe20003f0c200 */
[----:B------:R-:W-:-:S05]  /*2310*/  ISETP.LT.U32.AND P1, PT, R2, R15, PT ;  /* 0x0000000f0200720c */ /* 0x000fca0003f21070 */
[----:B------:R-:W-:-:S13]  /*2320*/  ISETP.LT.OR.EX P0, PT, R0, R14, !P0, P1 ;  /* 0x0000000e0000720c */ /* 0x000fda0004701710 */
.L_x_1281:
[----:B------:R-:W-:Y:S05]  /*2330*/  BSYNC B1 ;  /* 0x0000000000017941 */ /* 0x000fea0003800000 */
.L_x_1279:
[----:B------:R-:W-:Y:S01]  /*2340*/  FSEL R4, R16, R22, P0 ;  /* 0x0000001610047208 */ /* 0x000fe20000000000 */
[----:B------:R-:W-:Y:S01]  /*2350*/  BSSY B1, `(.L_x_1282) ;  /* 0x0000012000017945 */ /* 0x000fe20003800000 */
[----:B------:R-:W-:Y:S02]  /*2360*/  FSEL R5, R17, R23, P0 ;  /* 0x0000001711057208 */ /* 0x000fe40000000000 */
[----:B------:R-:W-:Y:S02]  /*2370*/  SEL R6, R2, R15, P0 ;  /* 0x0000000f02067207 */ /* 0x000fe40000000000 */
[----:B------:R-:W-:Y:S02]  /*2380*/  SEL R7, R0, R14, P0 ;  /* 0x0000000e00077207 */ /* 0x000fe40000000000 */
[----:B------:R-:W-:-:S14]  /*2390*/  DSETP.GTU.AND P1, PT, |R4|, +INF , PT ;  /* 0x7ff000000400742a */ /* 0x000fdc0003f2c200 */
        /* <DEDUP_REMOVED lines=10> */
.L_x_1283:
[----:B------:R-:W-:Y:S01]  /*2440*/  DSETP.GTU.AND P0, PT, |R20|, +INF , PT ;  /* 0x7ff000001400742a */ /* 0x000fe20003f0c200 */
[----:B------:R-:W-:-:S05]  /*2450*/  ISETP.LT.U32.AND P1, PT, R6, R25, PT ;  /* 0x000000190600720c */ /* 0x000fca0003f21070 */
[----:B------:R-:W-:-:S13]  /*2460*/  ISETP.LT.OR.EX P0, PT, R7, R24, !P0, P1 ;  /* 0x000000180700720c */ /* 0x000fda0004701710 */
.L_x_1284:
[----:B------:R-:W-:Y:S05]  /*2470*/  BSYNC B1 ;  /* 0x0000000000017941 */ /* 0x000fea0003800000 */
.L_x_1282:
        /* <DEDUP_REMOVED lines=16> */
.L_x_1286:
[----:B------:R-:W-:Y:S01]  /*2580*/  DSETP.GTU.AND P0, PT, |R18|, +INF , PT ;  /* 0x7ff000001200742a */ /* 0x000fe20003f0c200 */
[----:B------:R-:W-:-:S05]  /*2590*/  ISETP.LT.U32.AND P1, PT, R6, R27, PT ;  /* 0x0000001b0600720c */ /* 0x000fca0003f21070 */
[----:B------:R-:W-:-:S13]  /*25a0*/  ISETP.LT.OR.EX P0, PT, R7, R26, !P0, P1 ;  /* 0x0000001a0700720c */ /* 0x000fda0004701710 */
.L_x_1287:
[----:B------:R-:W-:Y:S05]  /*25b0*/  BSYNC B1 ;  /* 0x0000000000017941 */ /* 0x000fea0003800000 */
.L_x_1285:
[----:B------:R-:W-:Y:S02]  /*25c0*/  FSEL R4, R2, R18, P0 ;  /* 0x0000001202047208 */ /* 0x000fe40000000000 */
[----:B------:R-:W-:Y:S02]  /*25d0*/  FSEL R5, R3, R19, P0 ;  /* 0x0000001303057208 */ /* 0x000fe40000000000 */
[----:B------:R-:W-:Y:S02]  /*25e0*/  SEL R24, R6, R27, P0 ;  /* 0x0000001b06187207 */ /* 0x000fe40000000000 */
[----:B------:R-:W-:Y:S01]  /*25f0*/  SEL R26, R7, R26, P0 ;  /* 0x0000001a071a7207 */ /* 0x000fe20000000000 */
[----:B------:R-:W-:Y:S06]  /*2600*/  BRA `(.L_x_1255) ;  /* 0x000000c800b87947 */ /* 0x000fec0003800000 */
.L_x_1256:
        /* <DEDUP_REMOVED lines=11> */
[----:B------:R-:W1:Y:S01]  /*26c0*/  LDC.64 R8, c[0x0][0x218] ;  /* 0x00008600ff087b82 */ /* 0x000e620000000a00 */
[----:B------:R-:W-:-:S07]  /*26d0*/  IMAD R4, R26, 0x3, R3 ;  /* 0x000000031a047824 */ /* 0x000fce00078e0203 */
[----:B------:R-:W2:Y:S01]  /*26e0*/  LDC R0, c[0x0][0x220] ;  /* 0x00008800ff007b82 */ /* 0x000ea20000000800 */
[----:B0-----:R0:W-:Y:S01]  /*26f0*/  STL [R1+0x4], R2 ;  /* 0x0000040201007387 */ /* 0x0011e20000100800 */
[----:B-1----:R-:W-:Y:S01]  /*2700*/  IMAD.MOV.U32 R6, RZ, RZ, R8 ;  /* 0x000000ffff067224 */ /* 0x002fe200078e0008 */
[----:B------:R-:W-:Y:S01]  /*2710*/  MOV R7, R9 ;  /* 0x0000000900077202 */ /* 0x000fe20000000f00 */
[----:B--2---:R-:W-:Y:S01]  /*2720*/  IMAD.MOV.U32 R24, RZ, RZ, R0 ;  /* 0x000000ffff187224 */ /* 0x004fe200078e0000 */
[----:B0-----:R-:W-:Y:S06]  /*2730*/  @!P0 BRA `(.L_x_1289) ;  /* 0x000000a000748947 */ /* 0x001fec0003800000 */
[----:B------:R0:W-:Y:S01]  /*2740*/  STL [R1+0x8], R2 ;  /* 0x0000080201007387 */ /* 0x0001e20000100800 */
[----:B------:R-:W-:Y:S01]  /*2750*/  ISETP.GE.U32.AND P0, PT, R4, R27, PT ;  /* 0x0000001b0400720c */ /* 0x000fe20003f06070 */
[----:B------:R-:W-:Y:S01]  /*2760*/  BSSY B1, `(.L_x_1290) ;  /* 0x000047e000017945 */ /* 0x000fe20003800000 */
[--C-:B------:R-:W-:Y:S01]  /*2770*/  IMAD.MOV.U32 R28, RZ, RZ, R0.reuse ;  /* 0x000000ffff1c7224 */ /* 0x100fe200078e0000 */
[----:B------:R0:W-:Y:S01]  /*2780*/  STL [R1+0xc], R2 ;  /* 0x00000c0201007387 */ /* 0x0001e20000100800 */
[----:B------:R-:W-:Y:S01]  /*2790*/  IMAD.MOV.U32 R29, RZ, RZ, R0 ;  /* 0x000000ffff1d7224 */ /* 0x000fe200078e0000 */
[----:B------:R-:W-:Y:S01]  /*27a0*/  MOV R5, R9 ;  /* 0x0000000900057202 */ /* 0x000fe20000000f00 */
[--C-:B------:R-:W-:Y:S01]  /*27b0*/  IMAD.MOV.U32 R4, RZ, RZ, R8.reuse ;  /* 0x000000ffff047224 */ /* 0x100fe200078e0008 */
[----:B------:R0:W-:Y:S01]  /*27c0*/  STL [R1], R0 ;  /* 0x0000000001007387 */ /* 0x0001e20000100800 */
[----:B------:R-:W-:Y:S02]  /*27d0*/  IMAD.MOV.U32 R10, RZ, RZ, R8 ;  /* 0x000000ffff0a7224 */ /* 0x000fe400078e0008 */
[----:B------:R-:W-:Y:S01]  /*27e0*/  IMAD.MOV.U32 R11, RZ, RZ, R9 ;  /* 0x000000ffff0b7224 */ /* 0x000fe200078e0009 */
[----:B------:R0:W-:Y:S02]  /*27f0*/  STL [R1+0x10], R2 ;  /* 0x0000100201007387 */ /* 0x0001e40000100800 */
[----:B------:R-:W-:Y:S05]  /*2800*/  @P0 BRA `(.L_x_1291) ;  /* 0x0000004400cc0947 */ /* 0x000fea0003800000 */
[----:B------:R1:W-:Y:S01]  /*2810*/  STL [R1], R0 ;  /* 0x0000000001007387 */ /* 0x0003e20000100800 */
[----:B------:R-:W-:Y:S01]  /*2820*/  ISETP.NE.AND P1, PT, R14, RZ, PT ;  /* 0x000000ff0e00720c */ /* 0x000fe20003f25270 */
[--C-:B------:R-:W-:Y:S01]  /*2830*/  IMAD.MOV.U32 R28, RZ, RZ, R0.reuse ;  /* 0x000000ffff1c7224 */ /* 0x100fe200078e0000 */
[----:B------:R-:W-:Y:S01]  /*2840*/  MOV R4, R8 ;  /* 0x0000000800047202 */ /* 0x000fe20000000f00 */
[----:B------:R1:W-:Y:S01]  /*2850*/  STL [R1+0x8], R2 ;  /* 0x0000080201007387 */ /* 0x0003e20000100800 */
[----:B------:R-:W-:Y:S02]  /*2860*/  IMAD.MOV.U32 R29, RZ, RZ, R0 ;  /* 0x000000ffff1d7224 */ /* 0x000fe400078e0000 */
[--C-:B------:R-:W-:Y:S01]  /*2870*/  IMAD.MOV.U32 R5, RZ, RZ, R9.reuse ;  /* 0x000000ffff057224 */ /* 0x100fe200078e0009 */
[----:B------:R1:W-:Y:S01]  /*2880*/  STL [R1+0xc], R2 ;  /* 0x00000c0201007387 */ /* 0x0003e20000100800 */
[----:B------:R-:W-:Y:S02]  /*2890*/  IMAD.MOV.U32 R10, RZ, RZ, R8 ;  /* 0x000000ffff0a7224 */ /* 0x000fe400078e0008 */
[----:B------:R-:W-:Y:S01]  /*28a0*/  IMAD.MOV.U32 R11, RZ, RZ, R9 ;  /* 0x000000ffff0b7224 */ /* 0x000fe200078e0009 */
[----:B------:R1:W-:Y:S06]  /*28b0*/  STL [R1+0x10], R2 ;  /* 0x0000100201007387 */ /* 0x0003ec0000100800 */
.L_x_1305:
        /* <DEDUP_REMOVED lines=49> */
[----:B01----:R-:W-:Y:S01]  /*2bd0*/  HFMA2.MMA R2, -RZ, RZ, 0, 0 ;  /* 0x00000000ff027435 */ /* 0x003fe200000001ff */
[----:B------:R-:W-:Y:S01]  /*2be0*/  IMAD.MOV.U32 R0, RZ, RZ, RZ ;  /* 0x000000ffff007224 */ /* 0x000fe200078e00ff */
[----:B------:R-:W-:Y:S09]  /*2bf0*/  @!P1 BRA `(.L_x_1292) ;  /* 0x0000000c00b09947 */ /* 0x000ff20003800000 */
        /* <DEDUP_REMOVED lines=236> */
.L_x_1292:
[----:B------:R-:W-:-:S04]  /*3ac0*/  LOP3.LUT R15, R2, 0xfffffff8, RZ, 0xc0, !PT ;  /* 0xfffffff8020f7812 */ /* 0x000fc800078ec0ff */
[----:B------:R-:W-:-:S05]  /*3ad0*/  IADD3 R14, P0, R12, R15, RZ ;  /* 0x0000000f0c0e7210 */ /* 0x000fca0007f1e0ff */
[----:B------:R-:W-:-:S06]  /*3ae0*/  IMAD.X R15, RZ, RZ, R13, P0 ;  /* 0x000000ffff0f7224 */ /* 0x000fcc00000e060d */
[----:B------:R-:W5:Y:S01]  /*3af0*/  LDG.E.64 R14, desc[UR36][R14.64] ;  /* 0x000000240e0e7981 */ /* 0x000f62000c1e1b00 */
[----:B------:R-:W-:Y:S05]  /*3b00*/  @!P1 BRA `(.L_x_1293) ;  /* 0x0000000c00b49947 */ /* 0x000fea0003800000 */
[----:B------:R-:W0:Y:S01]  /*3b10*/  LDC.64 R2, c[0x0][0x268] ;  /* 0x00009a00ff027b82 */ /* 0x000e220000000a00 */
[----:B------:R-:W-:Y:S01]  /*3b20*/  ULDC UR38, c[0x0][0x234] ;  /* 0x00008d0000267ab9 */ /* 0x000fe20000000800 */
[----:B------:R-:W-:Y:S01]  /*3b30*/  IMAD.MOV.U32 R16, RZ, RZ, RZ ;  /* 0x000000ffff107224 */ /* 0x000fe200078e00ff */
[----:B------:R-:W-:-:S05]  /*3b40*/  IADD3 R17, R25, UR38, RZ ;  /* 0x0000002619117c10 */ /* 0x000fca000fffe0ff */
        /* <DEDUP_REMOVED lines=216> */
[----:B------:R-:W-:Y:S01]  /*48d0*/  HFMA2.MMA R16, -RZ, RZ, 0, 0 ;  /* 0x00000000ff107435 */ /* 0x000fe200000001ff */
[----:B------:R-:W-:Y:S01]  /*48e0*/  IMAD.MOV.U32 R17, RZ, RZ, R18 ;  /* 0x000000ffff117224 */ /* 0x000fe200078e0012 */
[----:B------:R-:W-:-:S08]  /*48f0*/  ULDC.64 UR38, c[0x0][0x380] ;  /* 0x0000e00000267ab9 */ /* 0x000fd00000000a00 */
[----:B------:R-:W-:Y:S02]  /*4900*/  IMAD.HI.U32 R16, R18, UR39, R16 ;  /* 0x0000002712107c27 */ /* 0x000fe4000f8e0010 */
[----:B------:R-:W0:Y:S03]  /*4910*/  @P0 LDC.64 R2, c[0x0][0x390] ;  /* 0x0000e400ff020b82 */ /* 0x000e260000000a00 */
[----:B------:R-:W-:Y:S01]  /*4920*/  SHF.R.U32.HI R17, RZ, UR24, R16 ;  /* 0x00000018ff117c19 */ /* 0x000fe20008011610 */
[----:B------:R-:W-:-:S04]  /*4930*/  @P0 IMAD.MOV.U32 R16, RZ, RZ, RZ ;  /* 0x000000ffff100224 */ /* 0x000fc800078e00ff */
[----:B------:R-:W-:-:S04]  /*4940*/  IMAD.MOV R19, RZ, RZ, -R17 ;  /* 0x000000ffff137224 */ /* 0x000fc800078e0a11 */
[----:B------:R-:W-:-:S04]  /*4950*/  IMAD R19, R19, UR38, R18 ;  /* 0x0000002613137c24 */ /* 0x000fc8000f8e0212 */
[----:B------:R-:W-:Y:S02]  /*4960*/  IMAD R0, R19, UR25, R0 ;  /* 0x0000001913007c24 */ /* 0x000fe4000f8e0200 */
[----:B0-----:R-:W-:Y:S02]  /*4970*/  @P0 IMAD.HI.U32 R2, R17, R2, R16 ;  /* 0x0000000211020227 */ /* 0x001fe400078e0010 */
[----:B------:R-:W0:Y:S03]  /*4980*/  @P0 LDC R16, c[0x0][0x38c] ;  /* 0x0000e300ff100b82 */ /* 0x000e260000000800 */
[----:B------:R-:W-:-:S04]  /*4990*/  @P0 SHF.R.U32.HI R3, RZ, R3, R2 ;  /* 0x00000003ff030219 */ /* 0x000fc80000011602 */
[----:B------:R-:W-:Y:S01]  /*49a0*/  @P0 IADD3 R3, -R3, RZ, RZ ;  /* 0x000000ff03030210 */ /* 0x000fe20007ffe1ff */
[----:B------:R-:W1:Y:S04]  /*49b0*/  @P0 LDC R2, c[0x0][0x3f8] ;  /* 0x0000fe00ff020b82 */ /* 0x000e680000000800 */
[----:B0-----:R-:W-:-:S04]  /*49c0*/  @P0 IMAD R17, R16, R3, R17 ;  /* 0x0000000310110224 */ /* 0x001fc800078e0211 */
[----:B-1----:R-:W-:-:S07]  /*49d0*/  @P0 IMAD R0, R17, R2, R0 ;  /* 0x0000000211000224 */ /* 0x002fce00078e0200 */
.L_x_1293:
[----:B------:R-:W-:Y:S01]  /*49e0*/  LOP3.LUT R17, R0, 0xfffffff8, RZ, 0xc0, !PT ;  /* 0xfffffff800117812 */ /* 0x000fe200078ec0ff */
[----:B------:R-:W-:Y:S02]  /*49f0*/  ULDC UR38, c[0x0][0x234] ;  /* 0x00008d0000267ab9 */ /* 0x000fe40000000800 */
[----:B------:R-:W-:Y:S01]  /*4a00*/  IMAD.U32 R26, RZ, RZ, UR38 ;  /* 0x00000026ff1a7e24 */ /* 0x000fe2000f8e00ff */
[----:B------:R-:W-:-:S05]  /*4a10*/  IADD3 R16, P0, R12, R17, RZ ;  /* 0x000000110c107210 */ /* 0x000fca0007f1e0ff */
[----:B------:R-:W-:-:S06]  /*4a20*/  IMAD.X R17, RZ, RZ, R13, P0 ;  /* 0x000000ffff117224 */ /* 0x000fcc00000e060d */
[----:B------:R-:W5:Y:S01]  /*4a30*/  LDG.E.64 R16, desc[UR36][R16.64] ;  /* 0x0000002410107981 */ /* 0x000f62000c1e1b00 */
[----:B------:R-:W-:Y:S01]  /*4a40*/  IMAD.MOV.U32 R0, RZ, RZ, RZ ;  /* 0x000000ffff007224 */ /* 0x000fe200078e00ff */
[----:B------:R-:W-:Y:S01]  /*4a50*/  MOV R2, RZ ;  /* 0x000000ff00027202 */ /* 0x000fe20000000f00 */
[----:B------:R-:W-:Y:S01]  /*4a60*/  IMAD.IADD R22, R25, 0x1, R26 ;  /* 0x0000000119167824 */ /* 0x000fe200078e021a */
[----:B------:R-:W-:Y:S06]  /*4a70*/  @!P1 BRA `(.L_x_1294) ;  /* 0x0000000c00d49947 */ /* 0x000fec0003800000 */
[----:B------:R-:W0:Y:S01]  /*4a80*/  LDC.64 R18, c[0x0][0x268] ;  /* 0x00009a00ff127b82 */ /* 0x000e220000000a00 */
[----:B------:R-:W-:Y:S02]  /*4a90*/  IMAD.IADD R3, R22, 0x1, R26 ;  /* 0x0000000116037824 */ /* 0x000fe400078e021a */
[----:B------:R-:W-:-:S04]  /*4aa0*/  IMAD.MOV.U32 R2, RZ, RZ, RZ ;  /* 0x000000ffff027224 */ /* 0x000fc800078e00ff */
[----:B------:R-:W-:-:S05]  /*4ab0*/  IMAD.HI.U32 R21, R3, UR30, R2 ;  /* 0x0000001e03157c27 */ /* 0x000fca000f8e0002 */
[----:B------:R-:W-:-:S04]  /*4ac0*/  SHF.R.U32.HI R21, RZ, UR31, R21 ;  /* 0x0000001fff157c19 */ /* 0x000fc80008011615 */
[----:B------:R-:W-:Y:S02]  /*4ad0*/  IADD3 R2, -R21, RZ, RZ ;  /* 0x000000ff15027210 */ /* 0x000fe40007ffe1ff */
        /* <DEDUP_REMOVED lines=229> */
[----:B0-----:R-:W-:-:S05]  /*5930*/  @P0 IMAD.HI.U32 R18, R21, R18, R20 ;  /* 0x0000001215120227 */ /* 0x001fca00078e0014 */
[----:B------:R-:W-:Y:S02]  /*5940*/  @P0 SHF.R.U32.HI R18, RZ, R19, R18 ;  /* 0x00000013ff120219 */ /* 0x000fe40000011612 */
[----:B------:R-:W-:-:S03]  /*5950*/  IADD3 R19, -R21, RZ, RZ ;  /* 0x000000ff15137210 */ /* 0x000fc60007ffe1ff */
[----:B------:R-:W-:Y:S02]  /*5960*/  @P0 IMAD.MOV R18, RZ, RZ, -R18 ;  /* 0x000000ffff120224 */ /* 0x000fe400078e0a12 */
[----:B------:R-:W-:Y:S02]  /*5970*/  IMAD R19, R19, UR38, R3 ;  /* 0x0000002613137c24 */ /* 0x000fe4000f8e0203 */
[----:B------:R-:W0:Y:S02]  /*5980*/  @P0 LDC R3, c[0x0][0x38c] ;  /* 0x0000e300ff030b82 */ /* 0x000e240000000800 */
[----:B------:R-:W-:Y:S02]  /*5990*/  IMAD R2, R19, UR25, R2 ;  /* 0x0000001913027c24 */ /* 0x000fe4000f8e0202 */
[----:B0-----:R-:W-:-:S04]  /*59a0*/  @P0 IMAD R3, R3, R18, R21 ;  /* 0x0000001203030224 */ /* 0x001fc800078e0215 */
[----:B------:R-:W0:Y:S02]  /*59b0*/  @P0 LDC R18, c[0x0][0x3f8] ;  /* 0x0000fe00ff120b82 */ /* 0x000e240000000800 */
[----:B0-----:R-:W-:-:S07]  /*59c0*/  @P0 IMAD R2, R3, R18, R2 ;  /* 0x0000001203020224 */ /* 0x001fce00078e0202 */
.L_x_1294:
[----:B------:R-:W-:-:S04]  /*59d0*/  LOP3.LUT R3, R2, 0xfffffff8, RZ, 0xc0, !PT ;  /* 0xfffffff802037812 */ /* 0x000fc800078ec0ff */
[----:B------:R-:W-:-:S05]  /*59e0*/  IADD3 R2, P0, R12, R3, RZ ;  /* 0x000000030c027210 */ /* 0x000fca0007f1e0ff */
[----:B------:R-:W-:-:S06]  /*59f0*/  IMAD.X R3, RZ, RZ, R13, P0 ;  /* 0x000000ffff037224 */ /* 0x000fcc00000e060d */
[----:B------:R-:W5:Y:S01]  /*5a00*/  LDG.E.64 R2, desc[UR36][R2.64] ;  /* 0x0000002402027981 */ /* 0x000f62000c1e1b00 */
[----:B------:R-:W-:Y:S05]  /*5a10*/  @!P1 BRA `(.L_x_1295) ;  /* 0x0000000c00b89947 */ /* 0x000fea0003800000 */
[----:B------:R-:W0:Y:S01]  /*5a20*/  LDC.64 R18, c[0x0][0x268] ;  /* 0x00009a00ff127b82 */ /* 0x000e220000000a00 */
[----:B------:R-:W-:Y:S02]  /*5a30*/  IMAD.IADD R21, R22, 0x1, R26 ;  /* 0x0000000116157824 */ /* 0x000fe400078e021a */
[----:B------:R-:W-:-:S03]  /*5a40*/  IMAD.MOV.U32 R20, RZ, RZ, RZ ;  /* 0x000000ffff147224 */ /* 0x000fc600078e00ff */
[----:B------:R-:W-:-:S05]  /*5a50*/  IADD3 R21, R21, R26, RZ ;  /* 0x0000001a15157210 */ /* 0x000fca0007ffe0ff */
[----:B------:R-:W-:-:S05]  /*5a60*/  IMAD.HI.U32 R23, R21, UR30, R20 ;  /* 0x0000001e15177c27 */ /* 0x000fca000f8e0014 */
[----:B------:R-:W-:-:S05]  /*5a70*/  SHF.R.U32.HI R23, RZ, UR31, R23 ;  /* 0x0000001fff177c19 */ /* 0x000fca0008011617 */
[----:B------:R-:W-:Y:S01]  /*5a80*/  IMAD.MOV R0, RZ, RZ, -R23 ;  /* 0x000000ffff007224 */ /* 0x000fe200078e0a17 */
[----:B0-----:R-:W-:-:S03]  /*5a90*/  ISETP.NE.AND P0, PT, R18, 0x1, PT ;  /* 0x000000011200780c */ /* 0x001fc60003f05270 */
[----:B------:R-:W-:-:S04]  /*5aa0*/  IMAD R0, R19, R0, R21 ;  /* 0x0000000013007224 */ /* 0x000fc800078e0215 */
[----:B------:R-:W-:-:S06]  /*5ab0*/  IMAD R0, R0, UR4, RZ ;  /* 0x0000000400007c24 */ /* 0x000fcc000f8e02ff */
[----:B------:R-:W-:Y:S05]  /*5ac0*/  @!P0 BRA `(.L_x_1295) ;  /* 0x0000000c008c8947 */ /* 0x000fea0003800000 */
        /* <DEDUP_REMOVED lines=217> */
[----:B0-----:R-:W-:-:S05]  /*6860*/  @P0 IMAD.HI.U32 R18, R21, R18, R20 ;  /* 0x0000001215120227 */ /* 0x001fca00078e0014 */
[----:B------:R-:W-:Y:S01]  /*6870*/  @P0 SHF.R.U32.HI R18, RZ, R19, R18 ;  /* 0x00000013ff120219 */ /* 0x000fe20000011612 */
[----:B------:R-:W-:-:S04]  /*6880*/  IMAD.MOV R19, RZ, RZ, -R21 ;  /* 0x000000ffff137224 */ /* 0x000fc800078e0a15 */
[----:B------:R-:W-:Y:S02]  /*6890*/  IMAD R19, R19, UR4, R23 ;  /* 0x0000000413137c24 */ /* 0x000fe4000f8e0217 */
[----:B------:R-:W-:Y:S02]  /*68a0*/  @P0 IMAD.MOV R18, RZ, RZ, -R18 ;  /* 0x000000ffff120224 */ /* 0x000fe400078e0a12 */
[----:B------:R-:W-:Y:S02]  /*68b0*/  IMAD R0, R19, UR25, R0 ;  /* 0x0000001913007c24 */ /* 0x000fe4000f8e0200 */
[----:B------:R-:W0:Y:S02]  /*68c0*/  @P0 LDC R19, c[0x0][0x38c] ;  /* 0x0000e300ff130b82 */ /* 0x000e240000000800 */
[----:B0-----:R-:W-:-:S06]  /*68d0*/  @P0 IMAD R18, R19, R18, R21 ;  /* 0x0000001213120224 */ /* 0x001fcc00078e0215 */
[----:B------:R-:W0:Y:S02]  /*68e0*/  @P0 LDC R19, c[0x0][0x3f8] ;  /* 0x0000fe00ff130b82 */ /* 0x000e240000000800 */
[----:B0-----:R-:W-:-:S07]  /*68f0*/  @P0 IMAD R0, R18, R19, R0 ;  /* 0x0000001312000224 */ /* 0x001fce00078e0200 */
.L_x_1295:
[----:B------:R-:W2:Y:S04]  /*6900*/  LDL.LU R19, [R1] ;  /* 0x0000000001137983 */ /* 0x000ea80000300800 */
[----:B------:R-:W3:Y:S01]  /*6910*/  LDL.LU R21, [R1+0x10] ;  /* 0x0000100001157983 */ /* 0x000ee20000300800 */
[C---:B------:R-:W-:Y:S01]  /*6920*/  DSETP.GTU.AND P3, PT, |R10|.reuse, +INF , PT ;  /* 0x7ff000000a00742a */ /* 0x040fe20003f6c200 */
[----:B------:R-:W-:Y:S02]  /*6930*/  PLOP3.LUT P0, PT, PT, PT, PT, 0x80, 0x0 ;  /* 0x000000000000781c */ /* 0x000fe40003f0f070 */
[----:B------:R0:W5:Y:S11]  /*6940*/  LDL R20, [R1+0xc] ;  /* 0x00000c0001147983 */ /* 0x0001760000100800 */
[----:B-----5:R-:W-:-:S02]  /*6950*/  @!P3 DSETP.NEU.AND P2, PT, R10, R14, PT ;  /* 0x0000000e0a00b22a */ /* 0x020fc40003f4d000 */
[----:B------:R-:W-:-:S04]  /*6960*/  @!P3 DSETP.GEU.AND P4, PT, R10, R14, PT ;  /* 0x0000000e0a00b22a */ /* 0x000fc80003f8e000 */
[----:B------:R-:W-:Y:S02]  /*6970*/  @!P3 PLOP3.LUT P0, PT, P2, PT, PT, 0x80, 0x0 ;  /* 0x000000000000b81c */ /* 0x000fe4000170f070 */
[----:B------:R-:W-:Y:S02]  /*6980*/  @!P3 SEL R18, RZ, 0xffffffff, P4 ;  /* 0xffffffffff12b807 */ /* 0x000fe40002000000 */
[CC--:B--2---:R-:W-:Y:S02]  /*6990*/  @!P3 ISETP.GE.U32.AND P2, PT, R19.reuse, R25.reuse, PT ;  /* 0x000000191300b20c */ /* 0x0c4fe40003f46070 */
[----:B------:R-:W-:Y:S02]  /*69a0*/  @P3 ISETP.LT.U32.AND P4, PT, R19, R25, PT ;  /* 0x000000191300320c */ /* 0x000fe40003f81070 */
[----:B---3--:R-:W-:-:S05]  /*69b0*/  @!P3 ISETP.GE.AND.EX P2, PT, R21, RZ, PT, P2 ;  /* 0x000000ff1500b20c */ /* 0x008fca0003f46320 */
[----:B------:R-:W-:Y:S02]  /*69c0*/  @!P0 SEL R18, RZ, 0xffffffff, P2 ;  /* 0xffffffffff128807 */ /* 0x000fe40001000000 */
[----:B------:R-:W-:Y:S02]  /*69d0*/  @P3 DSETP.GTU.AND P2, PT, |R14|, +INF , PT ;  /* 0x7ff000000e00342a */ /* 0x000fe40003f4c200 */
[----:B------:R-:W-:-:S04]  /*69e0*/  @!P3 LOP3.LUT R18, R18, 0x1, RZ, 0xc0, !PT ;  /* 0x000000011212b812 */ /* 0x000fc800078ec0ff */
[----:B------:R-:W-:Y:S02]  /*69f0*/  @!P3 ISETP.EQ.U32.AND P0, PT, R18, 0x1, PT ;  /* 0x000000011200b80c */ /* 0x000fe40003f02070 */
[----:B------:R-:W-:-:S04]  /*6a00*/  @P3 ISETP.LT.OR.EX P0, PT, R21, RZ, !P2, P4 ;  /* 0x000000ff1500320c */ /* 0x000fc80005701740 */
[----:B------:R-:W-:Y:S02]  /*6a10*/  SEL R19, R19, R25, P0 ;  /* 0x0000001913137207 */ /* 0x000fe40000000000 */
[----:B------:R-:W-:Y:S01]  /*6a20*/  SEL R21, R21, RZ, P0 ;  /* 0x000000ff15157207 */ /* 0x000fe20000000000 */
[----:B------:R-:W-:Y:S01]  /*6a30*/  BSSY B2, `(.L_x_1296) ;  /* 0x0000017000027945 */ /* 0x000fe20003800000 */
[----:B------:R-:W-:Y:S01]  /*6a40*/  FSEL R11, R11, R15, P0 ;  /* 0x0000000f0b0b7208 */ /* 0x000fe20000000000 */
[----:B------:R1:W-:Y:S01]  /*6a50*/  STL [R1], R19 ;  /* 0x0000001301007387 */ /* 0x0003e20000100800 */
[----:B------:R-:W-:Y:S02]  /*6a60*/  FSEL R10, R10, R14, P0 ;  /* 0x0000000e0a0a7208 */ /* 0x000fe40000000000 */
[----:B-1----:R-:W-:-:S04]  /*6a70*/  LOP3.LUT R19, R0, 0xfffffff8, RZ, 0xc0, !PT ;  /* 0xfffffff800137812 */ /* 0x002fc800078ec0ff */
[----:B------:R-:W-:-:S04]  /*6a80*/  IADD3 R18, P2, R12, R19, RZ ;  /* 0x000000130c127210 */ /* 0x000fc80007f5e0ff */
[----:B------:R-:W-:-:S06]  /*6a90*/  IADD3.X R19, RZ, R13, RZ, P2, !PT ;  /* 0x0000000dff137210 */ /* 0x000fcc00017fe4ff */
[----:B------:R-:W5:Y:S01]  /*6aa0*/  LDG.E.64 R18, desc[UR36][R18.64] ;  /* 0x0000002412127981 */ /* 0x000f62000c1e1b00 */
[----:B------:R-:W-:-:S03]  /*6ab0*/  DSETP.GTU.AND P2, PT, |R8|, +INF , PT ;  /* 0x7ff000000800742a */ /* 0x000fc60003f4c200 */
[----:B------:R0:W-:Y:S11]  /*6ac0*/  STL [R1+0x10], R21 ;  /* 0x0000101501007387 */ /* 0x0001f60000100800 */
[----:B0-----:R-:W-:Y:S05]  /*6ad0*/  @P2 BRA `(.L_x_1297) ;  /* 0x0000000000242947 */ /* 0x001fea0003800000 */
        /* <DEDUP_REMOVED lines=9> */
.L_x_1297:
[----:B------:R-:W-:Y:S01]  /*6b70*/  DSETP.GTU.AND P0, PT, |R16|, +INF , PT ;  /* 0x7ff000001000742a */ /* 0x000fe20003f0c200 */
[----:B------:R-:W-:-:S05]  /*6b80*/  ISETP.LT.U32.AND P2, PT, R29, R22, PT ;  /* 0x000000161d00720c */ /* 0x000fca0003f41070 */
[----:B------:R-:W-:-:S13]  /*6b90*/  ISETP.LT.OR.EX P0, PT, R20, RZ, !P0, P2 ;  /* 0x000000ff1400720c */ /* 0x000fda0004701720 */
.L_x_1298:
[----:B------:R-:W-:Y:S05]  /*6ba0*/  BSYNC B2 ;  /* 0x0000000000027941 */ /* 0x000fea0003800000 */
.L_x_1296:
[----:B------:R-:W-:Y:S01]  /*6bb0*/  SEL R20, R20, RZ, P0 ;  /* 0x000000ff14147207 */ /* 0x000fe20000000000 */
[----:B------:R0:W5:Y:S01]  /*6bc0*/  LDL R21, [R1+0x8] ;  /* 0x0000080001157983 */ /* 0x0001620000100800 */
[----:B------:R-:W-:Y:S01]  /*6bd0*/  DSETP.GTU.AND P2, PT, |R4|, +INF , PT ;  /* 0x7ff000000400742a */ /* 0x000fe20003f4c200 */
[----:B------:R-:W-:Y:S01]  /*6be0*/  BSSY B2, `(.L_x_1299) ;  /* 0x0000013000027945 */ /* 0x000fe20003800000 */
[----:B------:R-:W-:Y:S01]  /*6bf0*/  SEL R29, R29, R22, P0 ;  /* 0x000000161d1d7207 */ /* 0x000fe20000000000 */
[----:B------:R0:W-:Y:S01]  /*6c00*/  STL [R1+0xc], R20 ;  /* 0x00000c1401007387 */ /* 0x0001e20000100800 */
[----:B------:R-:W-:Y:S01]  /*6c10*/  FSEL R9, R9, R17, P0 ;  /* 0x0000001109097208 */ /* 0x000fe20000000000 */
[----:B------:R-:W-:Y:S01]  /*6c20*/  IMAD.IADD R22, R22, 0x1, R26 ;  /* 0x0000000116167824 */ /* 0x000fe200078e021a */
[----:B------:R-:W-:-:S08]  /*6c30*/  FSEL R8, R8, R16, P0 ;  /* 0x0000001008087208 */ /* 0x000fd00000000000 */
[----:B0-----:R-:W-:Y:S05]  /*6c40*/  @P2 BRA `(.L_x_1300) ;  /* 0x0000000000242947 */ /* 0x001fea0003800000 */
[C-C-:B------:R-:W-:Y:S01]  /*6c50*/  DSETP.NEU.AND P2, PT, R4.reuse, R2.reuse, PT ;  /* 0x000000020400722a */ /* 0x140fe20003f4d000 */
[----:B------:R-:W-:Y:S01]  /*6c60*/  ISETP.GE.U32.AND P0, PT, R28, R22, PT ;  /* 0x000000161c00720c */ /* 0x000fe20003f06070 */
[----:B------:R-:W-:-:S03]  /*6c70*/  DSETP.GEU.AND P3, PT, R4, R2, PT ;  /* 0x000000020400722a */ /* 0x000fc60003f6e000 */
[----:B-----5:R-:W-:-:S03]  /*6c80*/  ISETP.GE.AND.EX P0, PT, R21, RZ, PT, P0 ;  /* 0x000000ff1500720c */ /* 0x020fc60003f06300 */
[----:B------:R-:W-:-:S06]  /*6c90*/  SEL R0, RZ, 0xffffffff, P3 ;  /* 0xffffffffff007807 */ /* 0x000fcc0001800000 */
[----:B------:R-:W-:-:S04]  /*6ca0*/  @!P2 SEL R0, RZ, 0xffffffff, P0 ;  /* 0xffffffffff00a807 */ /* 0x000fc80000000000 */
[----:B------:R-:W-:-:S04]  /*6cb0*/  LOP3.LUT R0, R0, 0x1, RZ, 0xc0, !PT ;  /* 0x0000000100007812 */ /* 0x000fc800078ec0ff */
[----:B------:R-:W-:Y:S01]  /*6cc0*/  ISETP.EQ.U32.AND P0, PT, R0, 0x1, PT ;  /* 0x000000010000780c */ /* 0x000fe20003f02070 */
[----:B------:R-:W-:-:S12]  /*6cd0*/  BRA `(.L_x_1301) ;  /* 0x00000000000c7947 */ /* 0x000fd80003800000 */
.L_x_1300:
[----:B------:R-:W-:Y:S01]  /*6ce0*/  DSETP.GTU.AND P0, PT, |R2|, +INF , PT ;  /* 0x7ff000000200742a */ /* 0x000fe20003f0c200 */
[----:B------:R-:W-:-:S05]  /*6cf0*/  ISETP.LT.U32.AND P2, PT, R28, R22, PT ;  /* 0x000000161c00720c */ /* 0x000fca0003f41070 */
[----:B-----5:R-:W-:-:S13]  /*6d00*/  ISETP.LT.OR.EX P0, PT, R21, RZ, !P0, P2 ;  /* 0x000000ff1500720c */ /* 0x020fda0004701720 */
.L_x_1301:
[----:B------:R-:W-:Y:S05]  /*6d10*/  BSYNC B2 ;  /* 0x0000000000027941 */ /* 0x000fea0003800000 */
.L_x_1299:
        /* <DEDUP_REMOVED lines=19> */
.L_x_1303:
[----:B------:R-:W-:Y:S01]  /*6e50*/  DSETP.GTU.AND P0, PT, |R18|, +INF , PT ;  /* 0x7ff000001200742a */ /* 0x000fe20003f0c200 */
[----:B------:R-:W-:-:S05]  /*6e60*/  ISETP.LT.U32.AND P2, PT, R24, R22, PT ;  /* 0x000000161800720c */ /* 0x000fca0003f41070 */
[----:B-----5:R-:W-:-:S13]  /*6e70*/  ISETP.LT.OR.EX P0, PT, R20, RZ, !P0, P2 ;  /* 0x000000ff1400720c */ /* 0x020fda0004701720 */
.L_x_1304:
[----:B------:R-:W-:Y:S05]  /*6e80*/  BSYNC B2 ;  /* 0x0000000000027941 */ /* 0x000fea0003800000 */
.L_x_1302:
[----:B------:R-:W-:Y:S01]  /*6e90*/  SEL R20, R20, RZ, P0 ;  /* 0x000000ff14147207 */ /* 0x000fe20000000000 */
[----:B------:R-:W-:Y:S01]  /*6ea0*/  IMAD.IADD R25, R26, 0x1, R22 ;  /* 0x000000011a197824 */ /* 0x000fe200078e0216 */
[----:B------:R-:W-:Y:S01]  /*6eb0*/  ULDC UR4, c[0x0][0x22c] ;  /* 0x00008b0000047ab9 */ /* 0x000fe20000000800 */
[----:B------:R-:W-:Y:S02]  /*6ec0*/  SEL R24, R24, R22, P0 ;  /* 0x0000001618187207 */ /* 0x000fe40000000000 */
[----:B------:R-:W-:Y:S01]  /*6ed0*/  IMAD R0, R26, 0x3, R25 ;  /* 0x000000031a007824 */ /* 0x000fe200078e0219 */
[----:B------:R2:W-:Y:S01]  /*6ee0*/  STL [R1+0x4], R20 ;  /* 0x0000041401007387 */ /* 0x0005e20000100800 */
[----:B------:R-:W-:Y:S02]  /*6ef0*/  MOV R27, UR4 ;  /* 0x00000004001b7c02 */ /* 0x000fe40008000f00 */
[----:B------:R-:W-:Y:S02]  /*6f00*/  FSEL R7, R7, R19, P0 ;  /* 0x0000001307077208 */ /* 0x000fe40000000000 */
[----:B------:R-:W-:-:S02]  /*6f10*/  ISETP.GE.U32.AND P2, PT, R0, R27, PT ;  /* 0x0000001b0000720c */ /* 0x000fc40003f46070 */
[----:B------:R-:W-:-:S11]  /*6f20*/  FSEL R6, R6, R18, P0 ;  /* 0x0000001206067208 */ /* 0x000fd60000000000 */
[----:B--2---:R-:W-:Y:S05]  /*6f30*/  @!P2 BRA `(.L_x_1305) ;  /* 0xffffffb80060a947 */ /* 0x004fea000383ffff */
.L_x_1291:
[----:B------:R-:W-:Y:S05]  /*6f40*/  BSYNC B1 ;  /* 0x0000000000017941 */ /* 0x000fea0003800000 */
.L_x_1290:
[----:B------:R-:W-:Y:S01]  /*6f50*/  ISETP.GE.U32.AND P0, PT, R25, R27, PT ;  /* 0x0000001b1900720c */ /* 0x000fe20003f06070 */
[----:B------:R-:W-:-:S12]  /*6f60*/  BSSY B1, `(.L_x_1306) ;  /* 0x00004f1000017945 */ /* 0x000fd80003800000 */
[----:B------:R-:W-:Y:S05]  /*6f70*/  @P0 BRA `(.L_x_1307) ;  /* 0x0000004c00bc0947 */ /* 0x000fea0003800000 */
[----:B------:R-:W1:Y:S01]  /*6f80*/  LDC R22, c[0x0][0x268] ;  /* 0x00009a00ff167b82 */ /* 0x000e620000000800 */
[----:B0-----:R-:W-:Y:S01]  /*6f90*/  IMAD.MOV.U32 R0, RZ, RZ, RZ ;  /* 0x000000ffff007224 */ /* 0x001fe200078e00ff */
[----:B-1----:R-:W-:-:S13]  /*6fa0*/  ISETP.NE.AND P1, PT, R22, RZ, PT ;  /* 0x000000ff1600720c */ /* 0x002fda0003f25270 */
[----:B------:R-:W-:Y:S05]  /*6fb0*/  @!P1 BRA `(.L_x_1308) ;  /* 0x0000001000449947 */ /* 0x000fea0003800000 */
        /* <DEDUP_REMOVED lines=268> */
[----:B------:R-:W0:Y:S02]  /*8080*/  @P2 LDC R15, c[0x0][0x38c] ;  /* 0x0000e300ff0f2b82 */ /* 0x000e240000000800 */
[----:B------:R-:W-:-:S05]  /*8090*/  @P2 IADD3 R14, -R14, RZ, RZ ;  /* 0x000000ff0e0e2210 */ /* 0x000fca0007ffe1ff */
[----:B0-----:R-:W-:Y:S02]  /*80a0*/  @P2 IMAD R14, R15, R14, R21 ;  /* 0x0000000e0f0e2224 */ /* 0x001fe400078e0215 */
[----:B------:R-:W0:Y:S02]  /*80b0*/  @P2 LDC R15, c[0x0][0x3f8] ;  /* 0x0000fe00ff0f2b82 */ /* 0x000e240000000800 */
[----:B0-----:R-:W-:-:S07]  /*80c0*/  @P2 IMAD R0, R14, R15, R0 ;  /* 0x0000000f0e002224 */ /* 0x001fce00078e0200 */
.L_x_1308:
        /* <DEDUP_REMOVED lines=9> */
[----:B------:R-:W0:Y:S01]  /*8160*/  LDC R20, c[0x0][0x268] ;  /* 0x00009a00ff147b82 */ /* 0x000e220000000800 */
[----:B------:R-:W-:Y:S01]  /*8170*/  MOV R22, RZ ;  /* 0x000000ff00167202 */ /* 0x000fe20000000f00 */
[----:B------:R-:W-:-:S04]  /*8180*/  ULDC.64 UR4, c[0x0][0x270] ;  /* 0x00009c0000047ab9 */ /* 0x000fc80000000a00 */
[----:B------:R-:W-:Y:S01]  /*8190*/  IMAD.HI.U32 R16, R23, UR4, R22 ;  /* 0x0000000417107c27 */ /* 0x000fe2000f8e0016 */
[----:B------:R-:W-:-:S04]  /*81a0*/  ULDC UR4, c[0x0][0x26c] ;  /* 0x00009b0000047ab9 */ /* 0x000fc80000000800 */
[----:B------:R-:W-:-:S05]  /*81b0*/  SHF.R.U32.HI R17, RZ, UR5, R16 ;  /* 0x00000005ff117c19 */ /* 0x000fca0008011610 */
[----:B------:R-:W-:-:S04]  /*81c0*/  IMAD.MOV R0, RZ, RZ, -R17 ;  /* 0x000000ffff007224 */ /* 0x000fc800078e0a11 */
[----:B------:R-:W-:Y:S01]  /*81d0*/  IMAD R0, R0, UR4, R23 ;  /* 0x0000000400007c24 */ /* 0x000fe2000f8e0217 */
[----:B------:R-:W-:Y:S01]  /*81e0*/  ULDC UR4, c[0x0][0x398] ;  /* 0x0000e60000047ab9 */ /* 0x000fe20000000800 */
[----:B0-----:R-:W-:Y:S02]  /*81f0*/  ISETP.NE.AND P2, PT, R20, 0x1, PT ;  /* 0x000000011400780c */ /* 0x001fe40003f45270 */
[----:B------:R-:W-:-:S11]  /*8200*/  IMAD R0, R0, UR4, RZ ;  /* 0x0000000400007c24 */ /* 0x000fd6000f8e02ff */
[----:B------:R-:W-:Y:S05]  /*8210*/  @!P2 BRA `(.L_x_1309) ;  /* 0x000000140020a947 */ /* 0x000fea0003800000 */
[----:B------:R0:W-:Y:S01]  /*8220*/  STL [R1+0x14], R2 ;  /* 0x0000140201007387 */ /* 0x0001e20000100800 */
[----:B------:R-:W-:Y:S01]  /*8230*/  IMAD.MOV.U32 R16, RZ, RZ, RZ ;  /* 0x000000ffff107224 */ /* 0x000fe200078e00ff */
[----:B------:R-:W-:Y:S01]  /*8240*/  ULDC.64 UR6, c[0x0][0x278] ;  /* 0x00009e0000067ab9 */ /* 0x000fe20000000a00 */
[----:B------:R-:W-:Y:S02]  /*8250*/  ULDC UR4, c[0x0][0x280] ;  /* 0x0000a00000047ab9 */ /* 0x000fe40000000800 */
[----:B------:R-:W-:Y:S01]  /*8260*/  IMAD.HI.U32 R20, R17, UR7, R16 ;  /* 0x0000000711147c27 */ /* 0x000fe2000f8e0010 */
[----:B0-----:R-:W0:Y:S04]  /*8270*/  LDC R2, c[0x0][0x268] ;  /* 0x00009a00ff027b82 */ /* 0x001e280000000800 */
[----:B------:R-:W-:Y:S01]  /*8280*/  SHF.R.U32.HI R21, RZ, UR4, R20 ;  /* 0x00000004ff157c19 */ /* 0x000fe20008011614 */
[----:B------:R-:W-:-:S04]  /*8290*/  ULDC UR4, c[0x0][0x39c] ;  /* 0x0000e70000047ab9 */ /* 0x000fc80000000800 */
[----:B------:R-:W-:Y:S01]  /*82a0*/  IMAD.MOV R16, RZ, RZ, -R21 ;  /* 0x000000ffff107224 */ /* 0x000fe200078e0a15 */
[----:B0-----:R-:W-:Y:S02]  /*82b0*/  ISETP.NE.AND P2, PT, R2, 0x2, PT ;  /* 0x000000020200780c */ /* 0x001fe40003f45270 */
[----:B------:R0:W5:Y:S01]  /*82c0*/  LDL.LU R2, [R1+0x14] ;  /* 0x0000140001027983 */ /* 0x0001620000300800 */
[----:B------:R-:W-:-:S04]  /*82d0*/  IMAD R16, R16, UR6, R17 ;  /* 0x0000000610107c24 */ /* 0x000fc8000f8e0211 */
[----:B------:R-:W-:-:S06]  /*82e0*/  IMAD R0, R16, UR4, R0 ;  /* 0x0000000410007c24 */ /* 0x000fcc000f8e0200 */
[----:B0-----:R-:W-:Y:S05]  /*82f0*/  @!P2 BRA `(.L_x_1309) ;  /* 0x0000001000e8a947 */ /* 0x001fea0003800000 */
[----:B-----5:R0:W-:Y:S01]  /*8300*/  STL [R1+0x14], R2 ;  /* 0x0000140201007387 */ /* 0x0201e20000100800 */
[----:B------:R-:W-:Y:S01]  /*8310*/  HFMA2.MMA R20, -RZ, RZ, 0, 0 ;  /* 0x00000000ff147435 */ /* 0x000fe200000001ff */
[----:B------:R-:W-:Y:S01]  /*8320*/  ULDC.64 UR4, c[0x0][0x288] ;  /* 0x0000a20000047ab9 */ /* 0x000fe20000000a00 */
[----:B0-----:R-:W0:Y:S08]  /*8330*/  LDC R2, c[0x0][0x268] ;  /* 0x00009a00ff027b82 */ /* 0x001e300000000800 */
[----:B------:R-:W-:Y:S01]  /*8340*/  IMAD.HI.U32 R16, R21, UR4, R20 ;  /* 0x0000000415107c27 */ /* 0x000fe2000f8e0014 */
[----:B------:R-:W-:-:S04]  /*8350*/  ULDC UR4, c[0x0][0x284] ;  /* 0x0000a10000047ab9 */ /* 0x000fc80000000800 */
[----:B------:R-:W-:-:S05]  /*8360*/  SHF.R.U32.HI R17, RZ, UR5, R16 ;  /* 0x00000005ff117c19 */ /* 0x000fca0008011610 */
[----:B------:R-:W-:Y:S01]  /*8370*/  IMAD.MOV R20, RZ, RZ, -R17 ;  /* 0x000000ffff147224 */ /* 0x000fe200078e0a11 */
[----:B0-----:R-:W-:Y:S02]  /*8380*/  ISETP.NE.AND P2, PT, R2, 0x3, PT ;  /* 0x000000030200780c */ /* 0x001fe40003f45270 */
[----:B------:R0:W5:Y:S01]  /*8390*/  LDL.LU R2, [R1+0x14] ;  /* 0x0000140001027983 */ /* 0x0001620000300800 */
[----:B------:R-:W-:Y:S01]  /*83a0*/  IMAD R20, R20, UR4, R21 ;  /* 0x0000000414147c24 */ /* 0x000fe2000f8e0215 */
[----:B------:R-:W-:-:S03]  /*83b0*/  ULDC UR4, c[0x0][0x3a0] ;  /* 0x0000e80000047ab9 */ /* 0x000fc60000000800 */
[----:B------:R-:W-:-:S06]  /*83c0*/  IMAD R0, R20, UR4, R0 ;  /* 0x0000000414007c24 */ /* 0x000fcc000f8e0200 */
[----:B0-----:R-:W-:Y:S05]  /*83d0*/  @!P2 BRA `(.L_x_1309) ;  /* 0x0000001000b0a947 */ /* 0x001fea0003800000 */
[----:B-----5:R0:W-:Y:S01]  /*83e0*/  STL [R1+0x14], R2 ;  /* 0x0000140201007387 */ /* 0x0201e20000100800 */
        /* <DEDUP_REMOVED lines=14> */
[----:B------:R-:W-:Y:S01]  /*84d0*/  MOV R20, RZ ;  /* 0x000000ff00147202 */ /* 0x000fe20000000f00 */
[----:B------:R-:W-:-:S04]  /*84e0*/  ULDC.64 UR4, c[0x0][0x2a0] ;  /* 0x0000a80000047ab9 */ /* 0x000fc80000000a00 */
[----:B------:R-:W-:Y:S01]  /*84f0*/  IMAD.HI.U32 R16, R21, UR4, R20 ;  /* 0x0000000415107c27 */ /* 0x000fe2000f8e0014 */
[----:B------:R-:W-:Y:S01]  /*8500*/  ULDC UR4, c[0x0][0x29c] ;  /* 0x0000a70000047ab9 */ /* 0x000fe20000000800 */
[----:B0-----:R-:W0:Y:S03]  /*8510*/  LDC R2, c[0x0][0x268] ;  /* 0x00009a00ff027b82 */ /* 0x001e260000000800 */
        /* <DEDUP_REMOVED lines=260> */
[----:B------:R-:W-:Y:S01]  /*9560*/  IMAD.MOV.U32 R16, RZ, RZ, RZ ;  /* 0x000000ffff107224 */ /* 0x000fe200078e00ff */
[----:B------:R-:W-:Y:S01]  /*9570*/  ULDC.64 UR6, c[0x0][0x380] ;  /* 0x0000e00000067ab9 */ /* 0x000fe20000000a00 */
[----:B------:R-:W-:Y:S02]  /*9580*/  ULDC UR4, c[0x0][0x388] ;  /* 0x0000e20000047ab9 */ /* 0x000fe40000000800 */
[----:B------:R-:W-:Y:S02]  /*9590*/  IMAD.HI.U32 R20, R17, UR7, R16 ;  /* 0x0000000711147c27 */ /* 0x000fe4000f8e0010 */
[----:B------:R-:W0:Y:S03]  /*95a0*/  LDC R16, c[0x0][0x268] ;  /* 0x00009a00ff107b82 */ /* 0x000e260000000800 */
[----:B------:R-:W-:Y:S01]  /*95b0*/  SHF.R.U32.HI R21, RZ, UR4, R20 ;  /* 0x00000004ff157c19 */ /* 0x000fe20008011614 */
[----:B------:R-:W-:Y:S01]  /*95c0*/  ULDC UR4, c[0x0][0x3f4] ;  /* 0x0000fd0000047ab9 */ /* 0x000fe20000000800 */
[----:B0-----:R-:W-:-:S03]  /*95d0*/  ISETP.NE.AND P2, PT, R16, 0x18, PT ;  /* 0x000000181000780c */ /* 0x001fc60003f45270 */
[----:B------:R-:W-:-:S04]  /*95e0*/  IMAD.MOV R16, RZ, RZ, -R21 ;  /* 0x000000ffff107224 */ /* 0x000fc800078e0a15 */
[----:B------:R-:W-:-:S04]  /*95f0*/  IMAD R16, R16, UR6, R17 ;  /* 0x0000000610107c24 */ /* 0x000fc8000f8e0211 */
[----:B------:R-:W-:Y:S02]  /*9600*/  IMAD R0, R16, UR4, R0 ;  /* 0x0000000410007c24 */ /* 0x000fe4000f8e0200 */
[----:B------:R-:W0:Y:S01]  /*9610*/  @P2 LDC.64 R16, c[0x0][0x390] ;  /* 0x0000e400ff102b82 */ /* 0x000e220000000a00 */
[----:B------:R-:W-:-:S05]  /*9620*/  @P2 MOV R20, RZ ;  /* 0x000000ff00142202 */ /* 0x000fca0000000f00 */
[----:B0-----:R-:W-:-:S05]  /*9630*/  @P2 IMAD.HI.U32 R16, R21, R16, R20 ;  /* 0x0000001015102227 */ /* 0x001fca00078e0014 */
[----:B------:R-:W-:Y:S02]  /*9640*/  @P2 SHF.R.U32.HI R16, RZ, R17, R16 ;  /* 0x00000011ff102219 */ /* 0x000fe40000011610 */
[----:B------:R-:W0:Y:S03]  /*9650*/  @P2 LDC R17, c[0x0][0x38c] ;  /* 0x0000e300ff112b82 */ /* 0x000e260000000800 */
[----:B------:R-:W-:-:S05]  /*9660*/  @P2 IMAD.MOV R20, RZ, RZ, -R16 ;  /* 0x000000ffff142224 */ /* 0x000fca00078e0a10 */
[----:B------:R-:W1:Y:S01]  /*9670*/  @P2 LDC R16, c[0x0][0x3f8] ;  /* 0x0000fe00ff102b82 */ /* 0x000e620000000800 */
[----:B0-----:R-:W-:-:S04]  /*9680*/  @P2 IMAD R20, R17, R20, R21 ;  /* 0x0000001411142224 */ /* 0x001fc800078e0215 */
[----:B-1----:R-:W-:-:S07]  /*9690*/  @P2 IMAD R0, R20, R16, R0 ;  /* 0x0000001014002224 */ /* 0x002fce00078e0200 */
.L_x_1309:
[----:B------:R-:W-:-:S04]  /*96a0*/  LOP3.LUT R0, R0, 0xfffffff8, RZ, 0xc0, !PT ;  /* 0xfffffff800007812 */ /* 0x000fc800078ec0ff */
[----:B------:R-:W-:-:S05]  /*96b0*/  IADD3 R16, P2, R12, R0, RZ ;  /* 0x000000000c107210 */ /* 0x000fca0007f5e0ff */
[----:B------:R-:W-:-:S06]  /*96c0*/  IMAD.X R17, RZ, RZ, R13, P2 ;  /* 0x000000ffff117224 */ /* 0x000fcc00010e060d */
[----:B------:R-:W5:Y:S01]  /*96d0*/  LDG.E.64 R16, desc[UR36][R16.64] ;  /* 0x0000002410107981 */ /* 0x000f62000c1e1b00 */
[----:B------:R-:W-:-:S05]  /*96e0*/  IMAD.IADD R23, R23, 0x1, R26 ;  /* 0x0000000117177824 */ /* 0x000fca00078e021a */
[----:B------:R-:W-:-:S13]  /*96f0*/  ISETP.GE.U32.AND P2, PT, R23, R27, PT ;  /* 0x0000001b1700720c */ /* 0x000fda0003f46070 */
[----:B------:R-:W-:Y:S05]  /*9700*/  @P2 BRA `(.L_x_1307) ;  /* 0x0000002400d82947 */ /* 0x000fea0003800000 */
[----:B------:R-:W-:Y:S01]  /*9710*/  MOV R0, RZ ;  /* 0x000000ff00007202 */ /* 0x000fe20000000f00 */
[----:B------:R-:W-:Y:S06]  /*9720*/  @!P1 BRA `(.L_x_1310) ;  /* 0x0000001400509947 */ /* 0x000fec0003800000 */
[----:B------:R-:W0:Y:S01]  /*9730*/  LDC R20, c[0x0][0x268] ;  /* 0x00009a00ff147b82 */ /* 0x000e220000000800 */
[----:B------:R-:W-:Y:S01]  /*9740*/  IMAD.MOV.U32 R22, RZ, RZ, RZ ;  /* 0x000000ffff167224 */ /* 0x000fe200078e00ff */
[----:B------:R-:W-:-:S03]  /*9750*/  ULDC.64 UR4, c[0x0][0x270] ;  /* 0x00009c0000047ab9 */ /* 0x000fc60000000a00 */
[----:B-----5:R-:W-:Y:S01]  /*9760*/  IMAD.HI.U32 R2, R23, UR4, R22 ;  /* 0x0000000417027c27 */ /* 0x020fe2000f8e0016 */
[----:B------:R-:W-:-:S04]  /*9770*/  ULDC UR4, c[0x0][0x26c] ;  /* 0x00009b0000047ab9 */ /* 0x000fc80000000800 */
[----:B------:R-:W-:-:S05]  /*9780*/  SHF.R.U32.HI R3, RZ, UR5, R2 ;  /* 0x00000005ff037c19 */ /* 0x000fca0008011602 */
[----:B------:R-:W-:-:S04]  /*9790*/  IMAD.MOV R0, RZ, RZ, -R3 ;  /* 0x000000ffff007224 */ /* 0x000fc800078e0a03 */
[----:B------:R-:W-:Y:S01]  /*97a0*/  IMAD R0, R0, UR4, R23 ;  /* 0x0000000400007c24 */ /* 0x000fe2000f8e0217 */
[----:B------:R-:W-:-:S03]  /*97b0*/  ULDC UR4, c[0x0][0x398] ;  /* 0x0000e60000047ab9 */ /* 0x000fc60000000800 */
[----:B------:R-:W-:Y:S01]  /*97c0*/  IMAD R0, R0, UR4, RZ ;  /* 0x0000000400007c24 */ /* 0x000fe2000f8e02ff */
[----:B0-----:R-:W-:-:S13]  /*97d0*/  ISETP.NE.AND P2, PT, R20, 0x1, PT ;  /* 0x000000011400780c */ /* 0x001fda0003f45270 */
        /* <DEDUP_REMOVED lines=8> */
[----:B------:R-:W-:-:S03]  /*9860*/  ULDC UR4, c[0x0][0x39c] ;  /* 0x0000e70000047ab9 */ /* 0x000fc60000000800 */
[----:B------:R-:W-:Y:S02]  /*9870*/  IADD3 R2, -R21, RZ, RZ ;  /* 0x000000ff15027210 */ /* 0x000fe40007ffe1ff */
[----:B0-----:R-:W-:Y:S02]  /*9880*/  ISETP.NE.AND P2, PT, R4, 0x2, PT ;  /* 0x000000020400780c */ /* 0x001fe40003f45270 */
[----:B------:R0:W5:Y:S01]  /*9890*/  LDL.LU R4, [R1+0x14] ;  /* 0x0000140001047983 */ /* 0x0001620000300800 */
[----:B------:R-:W-:-:S04]  /*98a0*/  IMAD R2, R2, UR6, R3 ;  /* 0x0000000602027c24 */ /* 0x000fc8000f8e0203 */
[----:B------:R-:W-:-:S06]  /*98b0*/  IMAD R0, R2, UR4, R0 ;  /* 0x0000000402007c24 */ /* 0x000fcc000f8e0200 */
[----:B0-----:R-:W-:Y:S05]  /*98c0*/  @!P2 BRA `(.L_x_1310) ;  /* 0x0000001000e8a947 */ /* 0x001fea0003800000 */
[----:B-----5:R0:W-:Y:S01]  /*98d0*/  STL [R1+0x14], R4 ;  /* 0x0000140401007387 */ /* 0x0201e20000100800 */
[----:B------:R-:W-:Y:S01]  /*98e0*/  IMAD.MOV.U32 R20, RZ, RZ, RZ ;  /* 0x000000ffff147224 */ /* 0x000fe200078e00ff */
[----:B------:R-:W-:-:S03]  /*98f0*/  ULDC.64 UR4, c[0x0][0x288] ;  /* 0x0000a20000047ab9 */ /* 0x000fc60000000a00 */
        /* <DEDUP_REMOVED lines=298> */
[----:B0-----:R-:W-:-:S02]  /*aba0*/  ISETP.NE.AND P2, PT, R2, 0x18, PT ;  /* 0x000000180200780c */ /* 0x001fc40003f45270 */
[----:B------:R-:W-:-:S05]  /*abb0*/  IADD3 R2, -R21, RZ, RZ ;  /* 0x000000ff15027210 */ /* 0x000fca0007ffe1ff */
[----:B------:R-:W-:-:S04]  /*abc0*/  IMAD R2, R2, UR6, R3 ;  /* 0x0000000602027c24 */ /* 0x000fc8000f8e0203 */
[----:B------:R-:W-:Y:S02]  /*abd0*/  IMAD R0, R2, UR4, R0 ;  /* 0x0000000402007c24 */ /* 0x000fe4000f8e0200 */
[----:B------:R-:W0:Y:S01]  /*abe0*/  @P2 LDC.64 R2, c[0x0][0x390] ;  /* 0x0000e400ff022b82 */ /* 0x000e220000000a00 */
[----:B------:R-:W-:-:S04]  /*abf0*/  @P2 IMAD.MOV.U32 R20, RZ, RZ, RZ ;  /* 0x000000ffff142224 */ /* 0x000fc800078e00ff */
[----:B0-----:R-:W-:-:S05]  /*ac00*/  @P2 IMAD.HI.U32 R2, R21, R2, R20 ;  /* 0x0000000215022227 */ /* 0x001fca00078e0014 */
[----:B------:R-:W-:Y:S02]  /*ac10*/  @P2 SHF.R.U32.HI R2, RZ, R3, R2 ;  /* 0x00000003ff022219 */ /* 0x000fe40000011602 */
[----:B------:R-:W0:Y:S03]  /*ac20*/  @P2 LDC R3, c[0x0][0x38c] ;  /* 0x0000e300ff032b82 */ /* 0x000e260000000800 */
[----:B------:R-:W-:-:S05]  /*ac30*/  @P2 IMAD.MOV R20, RZ, RZ, -R2 ;  /* 0x000000ffff142224 */ /* 0x000fca00078e0a02 */
[----:B------:R-:W1:Y:S01]  /*ac40*/  @P2 LDC R2, c[0x0][0x3f8] ;  /* 0x0000fe00ff022b82 */ /* 0x000e620000000800 */
[----:B0-----:R-:W-:-:S04]  /*ac50*/  @P2 IMAD R20, R3, R20, R21 ;  /* 0x0000001403142224 */ /* 0x001fc800078e0215 */
[----:B-1----:R-:W-:-:S07]  /*ac60*/  @P2 IMAD R0, R20, R2, R0 ;  /* 0x0000000214002224 */ /* 0x002fce00078e0200 */
.L_x_1310:
[----:B------:R-:W-:-:S04]  /*ac70*/  LOP3.LUT R0, R0, 0xfffffff8, RZ, 0xc0, !PT ;  /* 0xfffffff800007812 */ /* 0x000fc800078ec0ff */
[----:B-----5:R-:W-:-:S05]  /*ac80*/  IADD3 R2, P2, R12, R0, RZ ;  /* 0x000000000c027210 */ /* 0x020fca0007f5e0ff */
[----:B------:R-:W-:-:S06]  /*ac90*/  IMAD.X R3, RZ, RZ, R13, P2 ;  /* 0x000000ffff037224 */ /* 0x000fcc00010e060d */
[----:B------:R-:W5:Y:S01]  /*aca0*/  LDG.E.64 R2, desc[UR36][R2.64] ;  /* 0x0000002402027981 */ /* 0x000f62000c1e1b00 */
[----:B------:R-:W-:-:S04]  /*acb0*/  IADD3 R21, R23, R26, RZ ;  /* 0x0000001a17157210 */ /* 0x000fc80007ffe0ff */
[----:B------:R-:W-:-:S13]  /*acc0*/  ISETP.GE.U32.AND P2, PT, R21, R27, PT ;  /* 0x0000001b1500720c */ /* 0x000fda0003f46070 */
[----:B------:R-:W-:Y:S05]  /*acd0*/  @P2 BRA `(.L_x_1307) ;  /* 0x0000001000642947 */ /* 0x000fea0003800000 */
[----:B------:R-:W-:Y:S01]  /*ace0*/  IMAD.MOV.U32 R0, RZ, RZ, RZ ;  /* 0x000000ffff007224 */ /* 0x000fe200078e00ff */
[----:B------:R-:W-:Y:S06]  /*acf0*/  @!P1 BRA `(.L_x_1311) ;  /* 0x00000010004c9947 */ /* 0x000fec0003800000 */
[----:B------:R-:W0:Y:S01]  /*ad00*/  LDC R23, c[0x0][0x268] ;  /* 0x00009a00ff177b82 */ /* 0x000e220000000800 */
[----:B------:R-:W-:Y:S01]  /*ad10*/  IMAD.MOV.U32 R20, RZ, RZ, RZ ;  /* 0x000000ffff147224 */ /* 0x000fe200078e00ff */
[----:B------:R-:W-:-:S03]  /*ad20*/  ULDC.64 UR4, c[0x0][0x270] ;  /* 0x00009c0000047ab9 */ /* 0x000fc60000000a00 */
[----:B------:R-:W-:Y:S01]  /*ad30*/  IMAD.HI.U32 R18, R21, UR4, R20 ;  /* 0x0000000415127c27 */ /* 0x000fe2000f8e0014 */
        /* <DEDUP_REMOVED lines=228> */
[----:B------:R-:W0:Y:S01]  /*bb80*/  LDC R21, c[0x0][0x268] ;  /* 0x00009a00ff157b82 */ /* 0x000e220000000800 */
[----:B------:R-:W-:Y:S01]  /*bb90*/  HFMA2.MMA R18, -RZ, RZ, 0, 0 ;  /* 0x00000000ff127435 */ /* 0x000fe200000001ff */
[----:B------:R-:W-:Y:S01]  /*bba0*/  ULDC.64 UR6, c[0x0][0x368] ;  /* 0x0000da0000067ab9 */ /* 0x000fe20000000a00 */
[----:B------:R-:W-:-:S08]  /*bbb0*/  ULDC UR4, c[0x0][0x370] ;  /* 0x0000dc0000047ab9 */ /* 0x000fd00000000800 */
[----:B------:R-:W-:-:S05]  /*bbc0*/  IMAD.HI.U32 R22, R19, UR7, R18 ;  /* 0x0000000713167c27 */ /* 0x000fca000f8e0012 */
[----:B------:R-:W-:Y:S01]  /*bbd0*/  SHF.R.U32.HI R23, RZ, UR4, R22 ;  /* 0x00000004ff177c19 */ /* 0x000fe20008011616 */
[----:B------:R-:W-:-:S04]  /*bbe0*/  ULDC UR4, c[0x0][0x3ec] ;  /* 0x0000fb0000047ab9 */ /* 0x000fc80000000800 */
[----:B------:R-:W-:Y:S01]  /*bbf0*/  IMAD.MOV R18, RZ, RZ, -R23 ;  /* 0x000000ffff127224 */ /* 0x000fe200078e0a17 */
[----:B0-----:R-:W-:-:S03]  /*bc00*/  ISETP.NE.AND P1, PT, R21, 0x16, PT ;  /* 0x000000161500780c */ /* 0x001fc60003f25270 */
[----:B------:R-:W-:-:S04]  /*bc10*/  IMAD R18, R18, UR6, R19 ;  /* 0x0000000612127c24 */ /* 0x000fc8000f8e0213 */
[----:B------:R-:W-:-:S06]  /*bc20*/  IMAD R0, R18, UR4, R0 ;  /* 0x0000000412007c24 */ /* 0x000fcc000f8e0200 */
[----:B------:R-:W-:Y:S05]  /*bc30*/  @!P1 BRA `(.L_x_1311) ;  /* 0x00000000007c9947 */ /* 0x000fea0003800000 */
        /* <DEDUP_REMOVED lines=9> */
[----:B------:R-:W-:Y:S01]  /*bcd0*/  IMAD R0, R22, UR4, R0 ;  /* 0x0000000416007c24 */ /* 0x000fe2000f8e0200 */
[----:B0-----:R-:W-:-:S13]  /*bce0*/  ISETP.NE.AND P1, PT, R19, 0x17, PT ;  /* 0x000000171300780c */ /* 0x001fda0003f25270 */
[----:B------:R-:W-:Y:S05]  /*bcf0*/  @!P1 BRA `(.L_x_1311) ;  /* 0x00000000004c9947 */ /* 0x000fea0003800000 */
[----:B------:R-:W-:Y:S01]  /*bd00*/  ISETP.NE.AND P1, PT, R19, 0x18, PT ;  /* 0x000000181300780c */ /* 0x000fe20003f25270 */
[----:B------:R-:W-:Y:S01]  /*bd10*/  ULDC.64 UR6, c[0x0][0x380] ;  /* 0x0000e00000067ab9 */ /* 0x000fe20000000a00 */
[----:B------:R-:W-:Y:S01]  /*bd20*/  MOV R20, RZ ;  /* 0x000000ff00147202 */ /* 0x000fe20000000f00 */
[----:B------:R-:W-:-:S04]  /*bd30*/  ULDC UR4, c[0x0][0x388] ;  /* 0x0000e20000047ab9 */ /* 0x000fc80000000800 */
[----:B------:R-:W-:-:S05]  /*bd40*/  IMAD.HI.U32 R18, R21, UR7, R20 ;  /* 0x0000000715127c27 */ /* 0x000fca000f8e0014 */
[----:B------:R-:W-:Y:S01]  /*bd50*/  SHF.R.U32.HI R19, RZ, UR4, R18 ;  /* 0x00000004ff137c19 */ /* 0x000fe20008011612 */
[----:B------:R-:W0:Y:S01]  /*bd60*/  @P1 LDC.64 R22, c[0x0][0x390] ;  /* 0x0000e400ff161b82 */ /* 0x000e220000000a00 */
[----:B------:R-:W-:Y:S01]  /*bd70*/  ULDC UR4, c[0x0][0x3f4] ;  /* 0x0000fd0000047ab9 */ /* 0x000fe20000000800 */
[----:B------:R-:W-:Y:S02]  /*bd80*/  @P1 IMAD.MOV.U32 R18, RZ, RZ, RZ ;  /* 0x000000ffff121224 */ /* 0x000fe400078e00ff */
[----:B------:R-:W-:-:S04]  /*bd90*/  IMAD.MOV R20, RZ, RZ, -R19 ;  /* 0x000000ffff147224 */ /* 0x000fc800078e0a13 */
[----:B------:R-:W-:-:S04]  /*bda0*/  IMAD R20, R20, UR6, R21 ;  /* 0x0000000614147c24 */ /* 0x000fc8000f8e0215 */
[----:B------:R-:W-:Y:S02]  /*bdb0*/  IMAD R0, R20, UR4, R0 ;  /* 0x0000000414007c24 */ /* 0x000fe4000f8e0200 */
[----:B------:R-:W1:Y:S01]  /*bdc0*/  @P1 LDC R20, c[0x0][0x38c] ;  /* 0x0000e300ff141b82 */ /* 0x000e620000000800 */
[----:B0-----:R-:W-:-:S05]  /*bdd0*/  @P1 IMAD.HI.U32 R22, R19, R22, R18 ;  /* 0x0000001613161227 */ /* 0x001fca00078e0012 */
[----:B------:R-:W-:-:S05]  /*bde0*/  @P1 SHF.R.U32.HI R18, RZ, R23, R22 ;  /* 0x00000017ff121219 */ /* 0x000fca0000011616 */
[----:B------:R-:W-:-:S04]  /*bdf0*/  @P1 IMAD.MOV R18, RZ, RZ, -R18 ;  /* 0x000000ffff121224 */ /* 0x000fc800078e0a12 */
[----:B-1----:R-:W-:Y:S02]  /*be00*/  @P1 IMAD R18, R20, R18, R19 ;  /* 0x0000001214121224 */ /* 0x002fe400078e0213 */
[----:B------:R-:W0:Y:S02]  /*be10*/  @P1 LDC R19, c[0x0][0x3f8] ;  /* 0x0000fe00ff131b82 */ /* 0x000e240000000800 */
[----:B0-----:R-:W-:-:S07]  /*be20*/  @P1 IMAD R0, R18, R19, R0 ;  /* 0x0000001312001224 */ /* 0x001fce00078e0200 */
.L_x_1311:
[----:B------:R-:W-:-:S04]  /*be30*/  LOP3.LUT R19, R0, 0xfffffff8, RZ, 0xc0, !PT ;  /* 0xfffffff800137812 */ /* 0x000fc800078ec0ff */
[----:B------:R-:W-:-:S04]  /*be40*/  IADD3 R18, P1, R12, R19, RZ ;  /* 0x000000130c127210 */ /* 0x000fc80007f3e0ff */
[----:B------:R-:W-:-:S06]  /*be50*/  IADD3.X R19, RZ, R13, RZ, P1, !PT ;  /* 0x0000000dff137210 */ /* 0x000fcc0000ffe4ff */
[----:B------:R-:W5:Y:S03]  /*be60*/  LDG.E.64 R18, desc[UR36][R18.64] ;  /* 0x0000002412127981 */ /* 0x000f66000c1e1b00 */
.L_x_1307:
[----:B------:R-:W-:Y:S05]  /*be70*/  BSYNC B1 ;  /* 0x0000000000017941 */ /* 0x000fea0003800000 */
.L_x_1306:
[----:B------:R-:W-:Y:S04]  /*be80*/  BSSY B1, `(.L_x_1312) ;  /* 0x0000066000017945 */ /* 0x000fe80003800000 */
[----:B------:R-:W-:Y:S05]  /*be90*/  @P0 BRA `(.L_x_1313) ;  /* 0x0000000400900947 */ /* 0x000fea0003800000 */
[----:B0-----:R-:W2:Y:S04]  /*bea0*/  LDL R0, [R1+0x10] ;  /* 0x0000100001007983 */ /* 0x001ea80000100800 */
[----:B------:R0:W5:Y:S01]  /*beb0*/  LDL R13, [R1] ;  /* 0x00000000010d7983 */ /* 0x0001620000100800 */
[----:B------:R-:W-:Y:S01]  /*bec0*/  DSETP.GTU.AND P0, PT, |R10|, +INF , PT ;  /* 0x7ff000000a00742a */ /* 0x000fe20003f0c200 */
[----:B------:R-:W-:Y:S01]  /*bed0*/  BSSY B2, `(.L_x_1314) ;  /* 0x000000f000027945 */ /* 0x000fe20003800000 */
[----:B--2---:R-:W-:-:S12]  /*bee0*/  IMAD.MOV.U32 R12, RZ, RZ, R0 ;  /* 0x000000ffff0c7224 */ /* 0x004fd800078e0000 */
[----:B0-----:R-:W-:Y:S05]  /*bef0*/  @P0 BRA `(.L_x_1315) ;  /* 0x0000000000240947 */ /* 0x001fea0003800000 */
        /* <DEDUP_REMOVED lines=9> */
.L_x_1315:
[----:B-----5:R-:W-:Y:S01]  /*bf90*/  DSETP.GTU.AND P0, PT, |R14|, +INF , PT ;  /* 0x7ff000000e00742a */ /* 0x020fe20003f0c200 */
[----:B------:R-:W-:-:S05]  /*bfa0*/  ISETP.LT.U32.AND P1, PT, R13, R25, PT ;  /* 0x000000190d00720c */ /* 0x000fca0003f21070 */
[----:B------:R-:W-:-:S13]  /*bfb0*/  ISETP.LT.OR.EX P0, PT, R12, RZ, !P0, P1 ;  /* 0x000000ff0c00720c */ /* 0x000fda0004701710 */
.L_x_1316:
[----:B------:R-:W-:Y:S05]  /*bfc0*/  BSYNC B2 ;  /* 0x0000000000027941 */ /* 0x000fea0003800000 */
.L_x_1314:
[----:B------:R-:W-:Y:S01]  /*bfd0*/  SEL R13, R13, R25, P0 ;  /* 0x000000190d0d7207 */ /* 0x000fe20000000000 */
[----:B------:R-:W-:Y:S01]  /*bfe0*/  IMAD.IADD R0, R25, 0x1, R26 ;  /* 0x0000000119007824 */ /* 0x000fe200078e021a */
[----:B------:R-:W-:Y:S02]  /*bff0*/  SEL R12, R12, RZ, P0 ;  /* 0x000000ff0c0c7207 */ /* 0x000fe40000000000 */
[----:B------:R-:W-:Y:S01]  /*c000*/  FSEL R10, R10, R14, P0 ;  /* 0x0000000e0a0a7208 */ /* 0x000fe20000000000 */
[----:B------:R1:W-:Y:S01]  /*c010*/  STL [R1], R13 ;  /* 0x0000000d01007387 */ /* 0x0003e20000100800 */
[----:B------:R-:W-:Y:S02]  /*c020*/  ISETP.GE.U32.AND P1, PT, R0, R27, PT ;  /* 0x0000001b0000720c */ /* 0x000fe40003f26070 */
[----:B------:R-:W-:Y:S01]  /*c030*/  FSEL R11, R11, R15, P0 ;  /* 0x0000000f0b0b7208 */ /* 0x000fe20000000000 */
[----:B------:R1:W-:Y:S10]  /*c040*/  STL [R1+0x10], R12 ;  /* 0x0000100c01007387 */ /* 0x0003f40000100800 */
[----:B-1----:R-:W-:Y:S05]  /*c050*/  @P1 BRA `(.L_x_1313) ;  /* 0x0000000400201947 */ /* 0x002fea0003800000 */
[----:B------:R0:W5:Y:S01]  /*c060*/  LDL R13, [R1+0xc] ;  /* 0x00000c00010d7983 */ /* 0x0001620000100800 */
[----:B------:R-:W-:Y:S01]  /*c070*/  DSETP.GTU.AND P0, PT, |R8|, +INF , PT ;  /* 0x7ff000000800742a */ /* 0x000fe20003f0c200 */
[----:B------:R-:W-:-:S13]  /*c080*/  BSSY B2, `(.L_x_1317) ;  /* 0x000000e000027945 */ /* 0x000fda0003800000 */
        /* <DEDUP_REMOVED lines=10> */
.L_x_1318:
[----:B------:R-:W-:Y:S01]  /*c130*/  DSETP.GTU.AND P0, PT, |R16|, +INF , PT ;  /* 0x7ff000001000742a */ /* 0x000fe20003f0c200 */
[----:B------:R-:W-:-:S05]  /*c140*/  ISETP.LT.U32.AND P1, PT, R29, R0, PT ;  /* 0x000000001d00720c */ /* 0x000fca0003f21070 */
[----:B-----5:R-:W-:-:S13]  /*c150*/  ISETP.LT.OR.EX P0, PT, R13, RZ, !P0, P1 ;  /* 0x000000ff0d00720c */ /* 0x020fda0004701710 */
.L_x_1319:
[----:B------:R-:W-:Y:S05]  /*c160*/  BSYNC B2 ;  /* 0x0000000000027941 */ /* 0x000fea0003800000 */
.L_x_1317:
[----:B------:R-:W-:Y:S01]  /*c170*/  SEL R13, R13, RZ, P0 ;  /* 0x000000ff0d0d7207 */ /* 0x000fe20000000000 */
[----:B------:R-:W-:Y:S01]  /*c180*/  IMAD.IADD R15, R0, 0x1, R26 ;  /* 0x00000001000f7824 */ /* 0x000fe200078e021a */
[----:B------:R-:W-:Y:S02]  /*c190*/  FSEL R8, R8, R16, P0 ;  /* 0x0000001008087208 */ /* 0x000fe40000000000 */
[----:B------:R-:W-:Y:S01]  /*c1a0*/  FSEL R9, R9, R17, P0 ;  /* 0x0000001109097208 */ /* 0x000fe20000000000 */
[----:B------:R1:W-:Y:S01]  /*c1b0*/  STL [R1+0xc], R13 ;  /* 0x00000c0d01007387 */ /* 0x0003e20000100800 */
[----:B------:R-:W-:Y:S02]  /*c1c0*/  ISETP.GE.U32.AND P1, PT, R15, R27, PT ;  /* 0x0000001b0f00720c */ /* 0x000fe40003f26070 */
[----:B------:R-:W-:-:S11]  /*c1d0*/  SEL R29, R29, R0, P0 ;  /* 0x000000001d1d7207 */ /* 0x000fd60000000000 */
        /* <DEDUP_REMOVED lines=14> */
.L_x_1321:
[----:B------:R-:W-:Y:S01]  /*c2c0*/  DSETP.GTU.AND P0, PT, |R2|, +INF , PT ;  /* 0x7ff000000200742a */ /* 0x000fe20003f0c200 */
[----:B------:R-:W-:-:S05]  /*c2d0*/  ISETP.LT.U32.AND P1, PT, R28, R15, PT ;  /* 0x0000000f1c00720c */ /* 0x000fca0003f21070 */
[----:B-----5:R-:W-:-:S13]  /*c2e0*/  ISETP.LT.OR.EX P0, PT, R12, RZ, !P0, P1 ;  /* 0x000000ff0c00720c */ /* 0x020fda0004701710 */
.L_x_1322:
[----:B------:R-:W-:Y:S05]  /*c2f0*/  BSYNC B2 ;  /* 0x0000000000027941 */ /* 0x000fea0003800000 */
.L_x_1320:
[----:B------:R-:W-:Y:S02]  /*c300*/  SEL R12, R12, RZ, P0 ;  /* 0x000000ff0c0c7207 */ /* 0x000fe40000000000 */
[----:B------:R-:W-:Y:S02]  /*c310*/  IADD3 R13, R15, R26, RZ ;  /* 0x0000001a0f0d7210 */ /* 0x000fe40007ffe0ff */
[----:B------:R-:W-:Y:S01]  /*c320*/  FSEL R4, R4, R2, P0 ;  /* 0x0000000204047208 */ /* 0x000fe20000000000 */
[----:B------:R1:W-:Y:S01]  /*c330*/  STL [R1+0x8], R12 ;  /* 0x0000080c01007387 */ /* 0x0003e20000100800 */
[----:B------:R-:W-:Y:S02]  /*c340*/  ISETP.GE.U32.AND P1, PT, R13, R27, PT ;  /* 0x0000001b0d00720c */ /* 0x000fe40003f26070 */
[----:B------:R-:W-:Y:S02]  /*c350*/  FSEL R5, R5, R3, P0 ;  /* 0x0000000305057208 */ /* 0x000fe40000000000 */
[----:B------:R-:W-:-:S09]  /*c360*/  SEL R28, R28, R15, P0 ;  /* 0x0000000f1c1c7207 */ /* 0x000fd20000000000 */
        /* <DEDUP_REMOVED lines=14> */
.L_x_1324:
[----:B------:R-:W-:Y:S01]  /*c450*/  DSETP.GTU.AND P0, PT, |R18|, +INF , PT ;  /* 0x7ff000001200742a */ /* 0x000fe20003f0c200 */
[----:B------:R-:W-:-:S05]  /*c460*/  ISETP.LT.U32.AND P1, PT, R24, R13, PT ;  /* 0x0000000d1800720c */ /* 0x000fca0003f21070 */
[----:B-----5:R-:W-:-:S13]  /*c470*/  ISETP.LT.OR.EX P0, PT, R12, RZ, !P0, P1 ;  /* 0x000000ff0c00720c */ /* 0x020fda0004701710 */
.L_x_1325:
[----:B------:R-:W-:Y:S05]  /*c480*/  BSYNC B2 ;  /* 0x0000000000027941 */ /* 0x000fea0003800000 */
.L_x_1323:
[----:B------:R-:W-:Y:S02]  /*c490*/  SEL R12, R12, RZ, P0 ;  /* 0x000000ff0c0c7207 */ /* 0x000fe40000000000 */
[----:B------:R-:W-:Y:S02]  /*c4a0*/  FSEL R6, R6, R18, P0 ;  /* 0x0000001206067208 */ /* 0x000fe40000000000 */
[----:B------:R-:W-:Y:S01]  /*c4b0*/  FSEL R7, R7, R19, P0 ;  /* 0x0000001307077208 */ /* 0x000fe20000000000 */
[----:B------:R1:W-:Y:S01]  /*c4c0*/  STL [R1+0x4], R12 ;  /* 0x0000040c01007387 */ /* 0x0003e20000100800 */
[----:B------:R-:W-:-:S07]  /*c4d0*/  SEL R24, R24, R13, P0 ;  /* 0x0000000d18187207 */ /* 0x000fce0000000000 */
.L_x_1313:
[----:B------:R-:W-:Y:S05]  /*c4e0*/  BSYNC B1 ;  /* 0x0000000000017941 */ /* 0x000fea0003800000 */
.L_x_1312:
[----:B-----5:R2:W5:Y:S04]  /*c4f0*/  LDL R15, [R1] ;  /* 0x00000000010f7983 */ /* 0x0205680000100800 */
[----:B------:R2:W5:Y:S04]  /*c500*/  LDL R14, [R1+0xc] ;  /* 0x00000c00010e7983 */ /* 0x0005680000100800 */
[----:B------:R2:W5:Y:S01]  /*c510*/  LDL R13, [R1+0x10] ;  /* 0x00001000010d7983 */ /* 0x0005620000100800 */
[----:B------:R-:W-:Y:S01]  /*c520*/  DSETP.GTU.AND P0, PT, |R10|, +INF , PT ;  /* 0x7ff000000a00742a */ /* 0x000fe20003f0c200 */
[----:B------:R-:W-:-:S13]  /*c530*/  BSSY B1, `(.L_x_1326) ;  /* 0x000000e000017945 */ /* 0x000fda0003800000 */
[----:B--2---:R-:W-:Y:S05]  /*c540*/  @P0 BRA `(.L_x_1327) ;  /* 0x0000000000240947 */ /* 0x004fea0003800000 */
[C-C-:B------:R-:W-:Y:S01]  /*c550*/  DSETP.NEU.AND P1, PT, R10.reuse, R8.reuse, PT ;  /* 0x000000080a00722a */ /* 0x140fe20003f2d000 */
[----:B-----5:R-:W-:Y:S01]  /*c560*/  ISETP.GE.U32.AND P0, PT, R15, R29, PT ;  /* 0x0000001d0f00720c */ /* 0x020fe20003f06070 */
[----:B------:R-:W-:-:S03]  /*c570*/  DSETP.GEU.AND P2, PT, R10, R8, PT ;  /* 0x000000080a00722a */ /* 0x000fc60003f4e000 */
[----:B------:R-:W-:-:S03]  /*c580*/  ISETP.GE.AND.EX P0, PT, R13, R14, PT, P0 ;  /* 0x0000000e0d00720c */ /* 0x000fc60003f06300 */
[----:B0-----:R-:W-:-:S06]  /*c590*/  SEL R0, RZ, 0xffffffff, P2 ;  /* 0xffffffffff007807 */ /* 0x001fcc0001000000 */
[----:B------:R-:W-:-:S04]  /*c5a0*/  @!P1 SEL R0, RZ, 0xffffffff, P0 ;  /* 0xffffffffff009807 */ /* 0x000fc80000000000 */
[----:B------:R-:W-:-:S04]  /*c5b0*/  LOP3.LUT R0, R0, 0x1, RZ, 0xc0, !PT ;  /* 0x0000000100007812 */ /* 0x000fc800078ec0ff */
[----:B------:R-:W-:Y:S01]  /*c5c0*/  ISETP.EQ.U32.AND P0, PT, R0, 0x1, PT ;  /* 0x000000010000780c */ /* 0x000fe20003f02070 */
[----:B------:R-:W-:-:S12]  /*c5d0*/  BRA `(.L_x_1328) ;  /* 0x00000000000c7947 */ /* 0x000fd80003800000 */
.L_x_1327:
[----:B------:R-:W-:Y:S01]  /*c5e0*/  DSETP.GTU.AND P0, PT, |R8|, +INF , PT ;  /* 0x7ff000000800742a */ /* 0x000fe20003f0c200 */
[----:B-----5:R-:W-:-:S05]  /*c5f0*/  ISETP.LT.U32.AND P1, PT, R15, R29, PT ;  /* 0x0000001d0f00720c */ /* 0x020fca0003f21070 */
[----:B------:R-:W-:-:S13]  /*c600*/  ISETP.LT.OR.EX P0, PT, R13, R14, !P0, P1 ;  /* 0x0000000e0d00720c */ /* 0x000fda0004701710 */
.L_x_1328:
[----:B------:R-:W-:Y:S05]  /*c610*/  BSYNC B1 ;  /* 0x0000000000017941 */ /* 0x000fea0003800000 */
.L_x_1326:
[----:B-1----:R1:W5:Y:S01]  /*c620*/  LDL R12, [R1+0x8] ;  /* 0x00000800010c7983 */ /* 0x0023620000100800 */
[----:B0-----:R-:W-:Y:S01]  /*c630*/  FSEL R2, R10, R8, P0 ;  /* 0x000000080a027208 */ /* 0x001fe20000000000 */
[----:B------:R-:W-:Y:S01]  /*c640*/  BSSY B1, `(.L_x_1329) ;  /* 0x0000012000017945 */ /* 0x000fe20003800000 */
[----:B------:R-:W-:Y:S02]  /*c650*/  FSEL R3, R11, R9, P0 ;  /* 0x000000090b037208 */ /* 0x000fe40000000000 */
[----:B------:R-:W-:Y:S02]  /*c660*/  SEL R29, R15, R29, P0 ;  /* 0x0000001d0f1d7207 */ /* 0x000fe40000000000 */
[----:B------:R-:W-:Y:S02]  /*c670*/  SEL R8, R13, R14, P0 ;  /* 0x0000000e0d087207 */ /* 0x000fe40000000000 */
[----:B------:R-:W-:-:S14]  /*c680*/  DSETP.GTU.AND P1, PT, |R2|, +INF , PT ;  /* 0x7ff000000200742a */ /* 0x000fdc0003f2c200 */
[----:B-1----:R-:W-:Y:S05]  /*c690*/  @P1 BRA `(.L_x_1330) ;  /* 0x0000000000241947 */ /* 0x002fea0003800000 */
[C-C-:B------:R-:W-:Y:S01]  /*c6a0*/  DSETP.NEU.AND P1, PT, R2.reuse, R4.reuse, PT ;  /* 0x000000040200722a */ /* 0x140fe20003f2d000 */
[----:B------:R-:W-:Y:S01]  /*c6b0*/  ISETP.GE.U32.AND P0, PT, R29, R28, PT ;  /* 0x0000001c1d00720c */ /* 0x000fe20003f06070 */
[----:B------:R-:W-:-:S03]  /*c6c0*/  DSETP.GEU.AND P2, PT, R2, R4, PT ;  /* 0x000000040200722a */ /* 0x000fc60003f4e000 */
[----:B-----5:R-:W-:-:S03]  /*c6d0*/  ISETP.GE.AND.EX P0, PT, R8, R12, PT, P0 ;  /* 0x0000000c0800720c */ /* 0x020fc60003f06300 */
[----:B------:R-:W-:-:S06]  /*c6e0*/  SEL R0, RZ, 0xffffffff, P2 ;  /* 0xffffffffff007807 */ /* 0x000fcc0001000000 */
[----:B------:R-:W-:-:S04]  /*c6f0*/  @!P1 SEL R0, RZ, 0xffffffff, P0 ;  /* 0xffffffffff009807 */ /* 0x000fc80000000000 */
[----:B------:R-:W-:-:S04]  /*c700*/  LOP3.LUT R0, R0, 0x1, RZ, 0xc0, !PT ;  /* 0x0000000100007812 */ /* 0x000fc800078ec0ff */
[----:B------:R-:W-:Y:S01]  /*c710*/  ISETP.EQ.U32.AND P0, PT, R0, 0x1, PT ;  /* 0x000000010000780c */ /* 0x000fe20003f02070 */
[----:B------:R-:W-:-:S12]  /*c720*/  BRA `(.L_x_1331) ;  /* 0x00000000000c7947 */ /* 0x000fd80003800000 */
.L_x_1330:
[----:B------:R-:W-:Y:S01]  /*c730*/  DSETP.GTU.AND P0, PT, |R4|, +INF , PT ;  /* 0x7ff000000400742a */ /* 0x000fe20003f0c200 */
[----:B------:R-:W-:-:S05]  /*c740*/  ISETP.LT.U32.AND P1, PT, R29, R28, PT ;  /* 0x0000001c1d00720c */ /* 0x000fca0003f21070 */
[----:B-----5:R-:W-:-:S13]  /*c750*/  ISETP.LT.OR.EX P0, PT, R8, R12, !P0, P1 ;  /* 0x0000000c0800720c */ /* 0x020fda0004701710 */
.L_x_1331:
[----:B------:R-:W-:Y:S05]  /*c760*/  BSYNC B1 ;  /* 0x0000000000017941 */ /* 0x000fea0003800000 */
.L_x_1329:
[----:B------:R0:W5:Y:S01]  /*c770*/  LDL R9, [R1+0x4] ;  /* 0x0000040001097983 */ /* 0x0001620000100800 */
[----:B------:R-:W-:Y:S01]  /*c780*/  FSEL R2, R2, R4, P0 ;  /* 0x0000000402027208 */ /* 0x000fe20000000000 */
[----:B------:R-:W-:Y:S01]  /*c790*/  BSSY B1, `(.L_x_1332) ;  /* 0x0000012000017945 */ /* 0x000fe20003800000 */
[----:B------:R-:W-:Y:S02]  /*c7a0*/  FSEL R3, R3, R5, P0 ;  /* 0x0000000503037208 */ /* 0x000fe40000000000 */
[----:B------:R-:W-:Y:S02]  /*c7b0*/  SEL R29, R29, R28, P0 ;  /* 0x0000001c1d1d7207 */ /* 0x000fe40000000000 */
[----:B------:R-:W-:Y:S02]  /*c7c0*/  SEL R8, R8, R12, P0 ;  /* 0x0000000c08087207 */ /* 0x000fe40000000000 */
[----:B------:R-:W-:-:S14]  /*c7d0*/  DSETP.GTU.AND P1, PT, |R2|, +INF , PT ;  /* 0x7ff000000200742a */ /* 0x000fdc0003f2c200 */
[----:B0-----:R-:W-:Y:S05]  /*c7e0*/  @P1 BRA `(.L_x_1333) ;  /* 0x0000000000241947 */ /* 0x001fea0003800000 */
        /* <DEDUP_REMOVED lines=9> */
.L_x_1333:
[----:B------:R-:W-:Y:S01]  /*c880*/  DSETP.GTU.AND P0, PT, |R6|, +INF , PT ;  /* 0x7ff000000600742a */ /* 0x000fe20003f0c200 */
[----:B------:R-:W-:-:S05]  /*c890*/  ISETP.LT.U32.AND P1, PT, R29, R24, PT ;  /* 0x000000181d00720c */ /* 0x000fca0003f21070 */
[----:B-----5:R-:W-:-:S13]  /*c8a0*/  ISETP.LT.OR.EX P0, PT, R8, R9, !P0, P1 ;  /* 0x000000090800720c */ /* 0x020fda0004701710 */
.L_x_1334:
[----:B------:R-:W-:Y:S05]  /*c8b0*/  BSYNC B1 ;  /* 0x0000000000017941 */ /* 0x000fea0003800000 */
.L_x_1332:
[----:B------:R-:W-:Y:S02]  /*c8c0*/  FSEL R4, R2, R6, P0 ;  /* 0x0000000602047208 */ /* 0x000fe40000000000 */
[----:B------:R-:W-:Y:S02]  /*c8d0*/  FSEL R5, R3, R7, P0 ;  /* 0x0000000703057208 */ /* 0x000fe40000000000 */
[----:B------:R-:W-:Y:S02]  /*c8e0*/  SEL R24, R29, R24, P0 ;  /* 0x000000181d187207 */ /* 0x000fe40000000000 */
[----:B------:R-:W-:Y:S01]  /*c8f0*/  SEL R26, R8, R9, P0 ;  /* 0x00000009081a7207 */ /* 0x000fe20000000000 */
[----:B------:R-:W-:Y:S06]  /*c900*/  BRA `(.L_x_1255) ;  /* 0x0000002400f87947 */ /* 0x000fec0003800000 */
.L_x_1289:
[----:B------:R0:W-:Y:S01]  /*c910*/  STL [R1], R2 ;  /* 0x0000000201007387 */ /* 0x0001e20000100800 */
[----:B------:R-:W-:Y:S01]  /*c920*/  ISETP.GE.U32.AND P0, PT, R4, R27, PT ;  /* 0x0000001b0400720c */ /* 0x000fe20003f06070 */
[----:B------:R-:W-:Y:S01]  /*c930*/  BSSY B1, `(.L_x_1335) ;  /* 0x000007e000017945 */ /* 0x000fe20003800000 */
[----:B------:R-:W-:Y:S01]  /*c940*/  IMAD.MOV.U32 R5, RZ, RZ, R0 ;  /* 0x000000ffff057224 */ /* 0x000fe200078e0000 */
[----:B------:R-:W-:Y:S01]  /*c950*/  MOV R10, R8 ;  /* 0x00000008000a7202 */ /* 0x000fe20000000f00 */
[----:B------:R-:W-:Y:S02]  /*c960*/  IMAD.MOV.U32 R4, RZ, RZ, R2 ;  /* 0x000000ffff047224 */ /* 0x000fe400078e0002 */
[----:B------:R-:W-:Y:S02]  /*c970*/  IMAD.MOV.U32 R3, RZ, RZ, R0 ;  /* 0x000000ffff037224 */ /* 0x000fe400078e0000 */
[----:B------:R-:W-:Y:S02]  /*c980*/  IMAD.MOV.U32 R11, RZ, RZ, R9 ;  /* 0x000000ffff0b7224 */ /* 0x000fe400078e0009 */
[----:B------:R-:W-:-:S02]  /*c990*/  IMAD.MOV.U32 R14, RZ, RZ, R8 ;  /* 0x000000ffff0e7224 */ /* 0x000fc400078e0008 */
[----:B------:R-:W-:Y:S01]  /*c9a0*/  IMAD.MOV.U32 R15, RZ, RZ, R9 ;  /* 0x000000ffff0f7224 */ /* 0x000fe200078e0009 */
[----:B0-----:R-:W-:Y:S06]  /*c9b0*/  @P0 BRA `(.L_x_1336) ;  /* 0x0000000400d40947 */ /* 0x001fec0003800000 */
[----:B------:R-:W0:Y:S01]  /*c9c0*/  LDC R26, c[0x0][0x234] ;  /* 0x00008d00ff1a7b82 */ /* 0x000e220000000800 */
[----:B------:R1:W-:Y:S01]  /*c9d0*/  STL [R1], R2 ;  /* 0x0000000201007387 */ /* 0x0003e20000100800 */
[----:B------:R-:W-:Y:S01]  /*c9e0*/  MOV R5, R0 ;  /* 0x0000000000057202 */ /* 0x000fe20000000f00 */
[----:B------:R-:W-:Y:S01]  /*c9f0*/  IMAD.MOV.U32 R3, RZ, RZ, R0 ;  /* 0x000000ffff037224 */ /* 0x000fe200078e0000 */
[----:B------:R-:W-:Y:S01]  /*ca00*/  MOV R11, R9 ;  /* 0x00000009000b7202 */ /* 0x000fe20000000f00 */
[----:B------:R-:W-:Y:S02]  /*ca10*/  IMAD.MOV.U32 R4, RZ, RZ, R2 ;  /* 0x000000ffff047224 */ /* 0x000fe400078e0002 */
[--C-:B------:R-:W-:Y:S02]  /*ca20*/  IMAD.MOV.U32 R10, RZ, RZ, R8.reuse ;  /* 0x000000ffff0a7224 */ /* 0x100fe400078e0008 */
[----:B------:R-:W-:Y:S02]  /*ca30*/  IMAD.MOV.U32 R14, RZ, RZ, R8 ;  /* 0x000000ffff0e7224 */ /* 0x000fe400078e0008 */
[----:B-1----:R-:W-:-:S07]  /*ca40*/  IMAD.MOV.U32 R15, RZ, RZ, R9 ;  /* 0x000000ffff0f7224 */ /* 0x002fce00078e0009 */
.L_x_1346:
[----:B------:R-:W1:Y:S01]  /*ca50*/  LDC R21, c[0x0][0x398] ;  /* 0x0000e600ff157b82 */ /* 0x000e620000000800 */
[----:B------:R2:W-:Y:S04]  /*ca60*/  STL [R1+0x14], R2 ;  /* 0x0000140201007387 */ /* 0x0005e80000100800 */
[----:B--2---:R-:W2:Y:S01]  /*ca70*/  LDL.LU R2, [R1] ;  /* 0x0000000001027983 */ /* 0x004ea20000300800 */
[----:B-1----:R-:W-:-:S05]  /*ca80*/  SHF.R.U32.HI R21, RZ, 0x3, R21 ;  /* 0x00000003ff157819 */ /* 0x002fca0000011615 */
[----:B------:R-:W-:-:S04]  /*ca90*/  IMAD R17, R21, R25, RZ ;  /* 0x0000001915117224 */ /* 0x000fc800078e02ff */
[----:B------:R-:W-:-:S06]  /*caa0*/  IMAD.WIDE.U32 R16, R17, 0x8, R12 ;  /* 0x0000000811107825 */ /* 0x000fcc00078e000c */
[----:B------:R-:W3:Y:S01]  /*cab0*/  LDG.E.64 R16, desc[UR36][R16.64] ;  /* 0x0000002410107981 */ /* 0x000ee2000c1e1b00 */
[----:B------:R-:W-:Y:S01]  /*cac0*/  DSETP.GTU.AND P2, PT, |R14|, +INF , PT ;  /* 0x7ff000000e00742a */ /* 0x000fe20003f4c200 */
[----:B------:R-:W-:Y:S01]  /*cad0*/  PLOP3.LUT P0, PT, PT, PT, PT, 0x80, 0x0 ;  /* 0x000000000000781c */ /* 0x000fe20003f0f070 */
[----:B0-----:R-:W-:-:S05]  /*cae0*/  IMAD.IADD R27, R25, 0x1, R26 ;  /* 0x00000001191b7824 */ /* 0x001fca00078e021a */
[----:B------:R-:W-:Y:S01]  /*caf0*/  IADD3 R28, R27, R26, RZ ;  /* 0x0000001a1b1c7210 */ /* 0x000fe20007ffe0ff */
[----:B------:R-:W-:-:S04]  /*cb00*/  IMAD R18, R21, R27, RZ ;  /* 0x0000001b15127224 */ /* 0x000fc800078e02ff */
[----:B------:R-:W-:Y:S02]  /*cb10*/  IMAD.IADD R29, R28, 0x1, R26 ;  /* 0x000000011c1d7824 */ /* 0x000fe400078e021a */
[C---:B------:R-:W-:Y:S02]  /*cb20*/  IMAD R20, R21.reuse, R28, RZ ;  /* 0x0000001c15147224 */ /* 0x040fe400078e02ff */
[----:B------:R-:W-:Y:S02]  /*cb30*/  IMAD R22, R21, R29, RZ ;  /* 0x0000001d15167224 */ /* 0x000fe400078e02ff */
[----:B------:R-:W-:-:S04]  /*cb40*/  IMAD.WIDE.U32 R20, R20, 0x8, R12 ;  /* 0x0000000814147825 */ /* 0x000fc800078e000c */
[----:B------:R-:W-:Y:S02]  /*cb50*/  IMAD.WIDE.U32 R22, R22, 0x8, R12 ;  /* 0x0000000816167825 */ /* 0x000fe400078e000c */
[----:B------:R-:W5:Y:S04]  /*cb60*/  LDG.E.64 R20, desc[UR36][R20.64] ;  /* 0x0000002414147981 */ /* 0x000f68000c1e1b00 */
[----:B------:R-:W5:Y:S01]  /*cb70*/  LDG.E.64 R22, desc[UR36][R22.64] ;  /* 0x0000002416167981 */ /* 0x000f62000c1e1b00 */
[----:B---3--:R-:W-:-:S06]  /*cb80*/  @!P2 DSETP.NEU.AND P1, PT, R14, R16, PT ;  /* 0x000000100e00a22a */ /* 0x008fcc0003f2d000 */
[----:B------:R-:W-:Y:S01]  /*cb90*/  @!P2 PLOP3.LUT P0, PT, P1, PT, PT, 0x80, 0x0 ;  /* 0x000000000000a81c */ /* 0x000fe20000f0f070 */
[----:B------:R-:W-:Y:S01]  /*cba0*/  @!P2 DSETP.GEU.AND P3, PT, R14, R16, PT ;  /* 0x000000100e00a22a */ /* 0x000fe20003f6e000 */
[----:B------:R-:W-:-:S04]  /*cbb0*/  @!P2 ISETP.GE.U32.AND P1, PT, R0, R25, PT ;  /* 0x000000190000a20c */ /* 0x000fc80003f26070 */
[----:B--2---:R-:W-:Y:S02]  /*cbc0*/  @!P2 ISETP.GE.AND.EX P1, PT, R2, RZ, PT, P1 ;  /* 0x000000ff0200a20c */ /* 0x004fe40003f26310 */
[----:B------:R-:W-:-:S05]  /*cbd0*/  @!P2 SEL R19, RZ, 0xffffffff, P3 ;  /* 0xffffffffff13a807 */ /* 0x000fca0001800000 */
[----:B------:R-:W-:Y:S01]  /*cbe0*/  @!P0 SEL R19, RZ, 0xffffffff, P1 ;  /* 0xffffffffff138807 */ /* 0x000fe20000800000 */
[----:B------:R-:W-:Y:S01]  /*cbf0*/  @P2 DSETP.GTU.AND P1, PT, |R16|, +INF , PT ;  /* 0x7ff000001000242a */ /* 0x000fe20003f2c200 */
[----:B------:R-:W-:Y:S02]  /*cc00*/  @P2 ISETP.LT.U32.AND P3, PT, R0, R25, PT ;  /* 0x000000190000220c */ /* 0x000fe40003f61070 */
[----:B------:R-:W-:-:S04]  /*cc10*/  @!P2 LOP3.LUT R19, R19, 0x1, RZ, 0xc0, !PT ;  /* 0x000000011313a812 */ /* 0x000fc800078ec0ff */
[----:B------:R-:W-:Y:S02]  /*cc20*/  @!P2 ISETP.EQ.U32.AND P0, PT, R19, 0x1, PT ;  /* 0x000000011300a80c */ /* 0x000fe40003f02070 */
[----:B------:R-:W-:Y:S01]  /*cc30*/  @P2 ISETP.LT.OR.EX P0, PT, R2, RZ, !P1, P3 ;  /* 0x000000ff0200220c */ /* 0x000fe20004f01730 */
[----:B------:R-:W-:-:S03]  /*cc40*/  IMAD.WIDE.U32 R18, R18, 0x8, R12 ;  /* 0x0000000812127825 */ /* 0x000fc600078e000c */
[----:B------:R-:W-:-:S03]  /*cc50*/  SEL R2, R2, RZ, P0 ;  /* 0x000000ff02027207 */ /* 0x000fc60000000000 */
[----:B------:R-:W5:Y:S04]  /*cc60*/  LDG.E.64 R18, desc[UR36][R18.64] ;  /* 0x0000002412127981 */ /* 0x000f68000c1e1b00 */
[----:B------:R0:W-:Y:S04]  /*cc70*/  STL [R1], R2 ;  /* 0x0000000201007387 */ /* 0x0001e80000100800 */
[----:B0-----:R0:W5:Y:S01]  /*cc80*/  LDL.LU R2, [R1+0x14] ;  /* 0x0000140001027983 */ /* 0x0011620000300800 */
[----:B------:R-:W-:Y:S01]  /*cc90*/  DSETP.GTU.AND P1, PT, |R10|, +INF , PT ;  /* 0x7ff000000a00742a */ /* 0x000fe20003f2c200 */
[----:B------:R-:W-:Y:S01]  /*cca0*/  BSSY B2, `(.L_x_1337) ;  /* 0x0000011000027945 */ /* 0x000fe20003800000 */
[----:B------:R-:W-:-:S02]  /*ccb0*/  FSEL R15, R15, R17, P0 ;  /* 0x000000110f0f7208 */ /* 0x000fc40000000000 */
[----:B------:R-:W-:Y:S02]  /*ccc0*/  FSEL R14, R14, R16, P0 ;  /* 0x000000100e0e7208 */ /* 0x000fe40000000000 */
[----:B------:R-:W-:-:S08]  /*ccd0*/  SEL R0, R0, R25, P0 ;  /* 0x0000001900007207 */ /* 0x000fd00000000000 */
        /* <DEDUP_REMOVED lines=10> */
.L_x_1338:
[----:B-----5:R-:W-:Y:S01]  /*cd80*/  DSETP.GTU.AND P0, PT, |R18|, +INF , PT ;  /* 0x7ff000001200742a */ /* 0x020fe20003f0c200 */
[----:B------:R-:W-:-:S05]  /*cd90*/  ISETP.LT.U32.AND P1, PT, R3, R27, PT ;  /* 0x0000001b0300720c */ /* 0x000fca0003f21070 */
[----:B------:R-:W-:-:S13]  /*cda0*/  ISETP.LT.OR.EX P0, PT, R2, RZ, !P0, P1 ;  /* 0x000000ff0200720c */ /* 0x000fda0004701710 */
.L_x_1339:
[----:B------:R-:W-:Y:S05]  /*cdb0*/  BSYNC B2 ;  /* 0x0000000000027941 */ /* 0x000fea0003800000 */
.L_x_1337:
[----:B------:R-:W-:Y:S01]  /*cdc0*/  DSETP.GTU.AND P1, PT, |R8|, +INF , PT ;  /* 0x7ff000000800742a */ /* 0x000fe20003f2c200 */
[----:B------:R-:W-:Y:S01]  /*cdd0*/  BSSY B2, `(.L_x_1340) ;  /* 0x0000012000027945 */ /* 0x000fe20003800000 */
[----:B------:R-:W-:Y:S02]  /*cde0*/  SEL R3, R3, R27, P0 ;  /* 0x0000001b03037207 */ /* 0x000fe40000000000 */
[----:B------:R-:W-:Y:S02]  /*cdf0*/  FSEL R11, R11, R19, P0 ;  /* 0x000000130b0b7208 */ /* 0x000fe40000000000 */
[----:B------:R-:W-:Y:S02]  /*ce00*/  FSEL R10, R10, R18, P0 ;  /* 0x000000120a0a7208 */ /* 0x000fe40000000000 */
[----:B------:R-:W-:-:S06]  /*ce10*/  SEL R2, R2, RZ, P0 ;  /* 0x000000ff02027207 */ /* 0x000fcc0000000000 */
        /* <DEDUP_REMOVED lines=10> */
.L_x_1341:
[----:B------:R-:W-:Y:S01]  /*cec0*/  DSETP.GTU.AND P0, PT, |R20|, +INF , PT ;  /* 0x7ff000001400742a */ /* 0x000fe20003f0c200 */
[----:B------:R-:W-:-:S05]  /*ced0*/  ISETP.LT.U32.AND P1, PT, R5, R28, PT ;  /* 0x0000001c0500720c */ /* 0x000fca0003f21070 */
[----:B------:R-:W-:-:S13]  /*cee0*/  ISETP.LT.OR.EX P0, PT, R4, RZ, !P0, P1 ;  /* 0x000000ff0400720c */ /* 0x000fda0004701710 */
.L_x_1342:
[----:B------:R-:W-:Y:S05]  /*cef0*/  BSYNC B2 ;  /* 0x0000000000027941 */ /* 0x000fea0003800000 */
.L_x_1340:
[----:B------:R0:W5:Y:S01]  /*cf00*/  LDL R27, [R1+0x4] ;  /* 0x00000400011b7983 */ /* 0x0001620000100800 */
[----:B------:R-:W-:Y:S01]  /*cf10*/  DSETP.GTU.AND P1, PT, |R6|, +INF , PT ;  /* 0x7ff000000600742a */ /* 0x000fe20003f2c200 */
[----:B------:R-:W-:Y:S01]  /*cf20*/  BSSY B2, `(.L_x_1343) ;  /* 0x0000012000027945 */ /* 0x000fe20003800000 */
[----:B------:R-:W-:Y:S02]  /*cf30*/  SEL R5, R5, R28, P0 ;  /* 0x0000001c05057207 */ /* 0x000fe40000000000 */
[----:B------:R-:W-:Y:S02]  /*cf40*/  FSEL R9, R9, R21, P0 ;  /* 0x0000001509097208 */ /* 0x000fe40000000000 */
[----:B------:R-:W-:Y:S02]  /*cf50*/  FSEL R8, R8, R20, P0 ;  /* 0x0000001408087208 */ /* 0x000fe40000000000 */
[----:B------:R-:W-:-:S06]  /*cf60*/  SEL R4, R4, RZ, P0 ;  /* 0x000000ff04047207 */ /* 0x000fcc0000000000 */
        /* <DEDUP_REMOVED lines=10> */
.L_x_1344:
[----:B------:R-:W-:Y:S01]  /*d010*/  DSETP.GTU.AND P0, PT, |R22|, +INF , PT ;  /* 0x7ff000001600742a */ /* 0x000fe20003f0c200 */
[----:B------:R-:W-:-:S05]  /*d020*/  ISETP.LT.U32.AND P1, PT, R24, R29, PT ;  /* 0x0000001d1800720c */ /* 0x000fca0003f21070 */
[----:B-----5:R-:W-:-:S13]  /*d030*/  ISETP.LT.OR.EX P0, PT, R27, RZ, !P0, P1 ;  /* 0x000000ff1b00720c */ /* 0x020fda0004701710 */
.L_x_1345:
[----:B------:R-:W-:Y:S05]  /*d040*/  BSYNC B2 ;  /* 0x0000000000027941 */ /* 0x000fea0003800000 */
.L_x_1343:
[----:B------:R-:W-:Y:S01]  /*d050*/  SEL R24, R24, R29, P0 ;  /* 0x0000001d18187207 */ /* 0x000fe20000000000 */
[----:B------:R-:W-:Y:S01]  /*d060*/  IMAD.IADD R25, R29, 0x1, R26 ;  /* 0x000000011d197824 */ /* 0x000fe200078e021a */
[----:B------:R-:W-:Y:S01]  /*d070*/  ULDC UR4, c[0x0][0x22c] ;  /* 0x00008b0000047ab9 */ /* 0x000fe20000000800 */
[----:B------:R-:W-:Y:S01]  /*d080*/  IMAD.MOV.U32 R29, RZ, RZ, R27 ;  /* 0x000000ffff1d7224 */ /* 0x000fe200078e001b */
[----:B------:R-:W-:Y:S01]  /*d090*/  MOV R27, UR4 ;  /* 0x00000004001b7c02 */ /* 0x000fe20008000f00 */
[----:B------:R-:W-:Y:S01]  /*d0a0*/  IMAD R28, R26, 0x3, R25 ;  /* 0x000000031a1c7824 */ /* 0x000fe200078e0219 */
[----:B------:R-:W-:Y:S02]  /*d0b0*/  FSEL R7, R7, R23, P0 ;  /* 0x0000001707077208 */ /* 0x000fe40000000000 */
[----:B------:R-:W-:Y:S02]  /*d0c0*/  SEL R29, R29, RZ, P0 ;  /* 0x000000ff1d1d7207 */ /* 0x000fe40000000000 */
[----:B------:R-:W-:-:S02]  /*d0d0*/  ISETP.GE.U32.AND P1, PT, R28, R27, PT ;  /* 0x0000001b1c00720c */ /* 0x000fc40003f26070 */
[----:B------:R-:W-:Y:S01]  /*d0e0*/  FSEL R6, R6, R22, P0 ;  /* 0x0000001606067208 */ /* 0x000fe20000000000 */
[----:B------:R1:W-:Y:S10]  /*d0f0*/  STL [R1+0x4], R29 ;  /* 0x0000041d01007387 */ /* 0x0003f40000100800 */
[----:B-1----:R-:W-:Y:S05]  /*d100*/  @!P1 BRA `(.L_x_1346) ;  /* 0xfffffff800509947 */ /* 0x002fea000383ffff */
.L_x_1336:
[----:B------:R-:W-:Y:S05]  /*d110*/  BSYNC B1 ;  /* 0x0000000000017941 */ /* 0x000fea0003800000 */
.L_x_1335:
[----:B------:R0:W5:Y:S01]  /*d120*/  LDL R29, [R1+0x4] ;  /* 0x00000400011d7983 */ /* 0x0001620000100800 */
[----:B------:R-:W-:Y:S01]  /*d130*/  ISETP.GE.U32.AND P1, PT, R25, R27, PT ;  /* 0x0000001b1900720c */ /* 0x000fe20003f26070 */
[----:B------:R-:W-:-:S12]  /*d140*/  BSSY B1, `(.L_x_1347) ;  /* 0x000001e000017945 */ /* 0x000fd80003800000 */
[----:B0-----:R-:W-:Y:S05]  /*d150*/  @P1 BRA `(.L_x_1348) ;  /* 0x0000000000701947 */ /* 0x001fea0003800000 */
[----:B------:R-:W0:Y:S02]  /*d160*/  LDC R28, c[0x0][0x398] ;  /* 0x0000e600ff1c7b82 */ /* 0x000e240000000800 */
[----:B0-----:R-:W-:-:S05]  /*d170*/  SHF.R.U32.HI R28, RZ, 0x3, R28 ;  /* 0x00000003ff1c7819 */ /* 0x001fca000001161c */
[----:B------:R-:W-:-:S04]  /*d180*/  IMAD R16, R28, R25, RZ ;  /* 0x000000191c107224 */ /* 0x000fc800078e02ff */
[----:B------:R-:W-:-:S06]  /*d190*/  IMAD.WIDE.U32 R16, R16, 0x8, R12 ;  /* 0x0000000810107825 */ /* 0x000fcc00078e000c */
[----:B------:R-:W5:Y:S01]  /*d1a0*/  LDG.E.64 R16, desc[UR36][R16.64] ;  /* 0x0000002410107981 */ /* 0x000f62000c1e1b00 */
[----:B------:R-:W-:-:S05]  /*d1b0*/  IMAD.IADD R28, R25, 0x1, R26 ;  /* 0x00000001191c7824 */ /* 0x000fca00078e021a */
[----:B------:R-:W-:-:S13]  /*d1c0*/  ISETP.GE.U32.AND P0, PT, R28, R27, PT ;  /* 0x0000001b1c00720c */ /* 0x000fda0003f06070 */
[----:B------:R-:W-:Y:S05]  /*d1d0*/  @P0 BRA `(.L_x_1348) ;  /* 0x0000000000500947 */ /* 0x000fea0003800000 */
        /* <DEDUP_REMOVED lines=8> */
[----:B------:R-:W0:Y:S01]  /*d260*/  LDC R21, c[0x0][0x398] ;  /* 0x0000e600ff157b82 */ /* 0x000e220000000800 */
[----:B------:R-:W-:-:S05]  /*d270*/  IMAD.IADD R20, R28, 0x1, R26 ;  /* 0x000000011c147824 */ /* 0x000fca00078e021a */
[----:B------:R-:W-:Y:S02]  /*d280*/  ISETP.GE.U32.AND P0, PT, R20, R27, PT ;  /* 0x0000001b1400720c */ /* 0x000fe40003f06070 */
[----:B0-----:R-:W-:-:S05]  /*d290*/  SHF.R.U32.HI R21, RZ, 0x3, R21 ;  /* 0x00000003ff157819 */ /* 0x001fca0000011615 */
[----:B------:R-:W-:Y:S02]  /*d2a0*/  IMAD R21, R21, R28, RZ ;  /* 0x0000001c15157224 */ /* 0x000fe400078e02ff */
[----:B------:R-:W0:Y:S02]  /*d2b0*/  LDC R28, c[0x0][0x398] ;  /* 0x0000e600ff1c7b82 */ /* 0x000e240000000800 */
[----:B0-----:R-:W-:-:S05]  /*d2c0*/  SHF.R.U32.HI R28, RZ, 0x3, R28 ;  /* 0x00000003ff1c7819 */ /* 0x001fca000001161c */
[----:B------:R-:W-:Y:S02]  /*d2d0*/  @!P0 IMAD R28, R28, R20, RZ ;  /* 0x000000141c1c8224 */ /* 0x000fe400078e02ff */
[----:B------:R-:W-:-:S04]  /*d2e0*/  IMAD.WIDE.U32 R20, R21, 0x8, R12 ;  /* 0x0000000815147825 */ /* 0x000fc800078e000c */
[----:B------:R-:W-:Y:S02]  /*d2f0*/  @!P0 IMAD.WIDE.U32 R12, R28, 0x8, R12 ;  /* 0x000000081c0c8825 */ /* 0x000fe400078e000c */
[----:B------:R-:W5:Y:S04]  /*d300*/  LDG.E.64 R20, desc[UR36][R20.64] ;  /* 0x0000002414147981 */ /* 0x000f68000c1e1b00 */
[----:B------:R0:W5:Y:S02]  /*d310*/  @!P0 LDG.E.64 R22, desc[UR36][R12.64] ;  /* 0x000000240c168981 */ /* 0x000164000c1e1b00 */
.L_x_1348:
[----:B------:R-:W-:Y:S05]  /*d320*/  BSYNC B1 ;  /* 0x0000000000017941 */ /* 0x000fea0003800000 */
.L_x_1347:
[----:B------:R-:W-:Y:S04]  /*d330*/  BSSY B1, `(.L_x_1349) ;  /* 0x000005e000017945 */ /* 0x000fe80003800000 */
[----:B------:R-:W-:Y:S05]  /*d340*/  @P1 BRA `(.L_x_1350) ;  /* 0x0000000400701947 */ /* 0x000fea0003800000 */
[----:B0-----:R0:W5:Y:S01]  /*d350*/  LDL R13, [R1] ;  /* 0x00000000010d7983 */ /* 0x0011620000100800 */
[----:B------:R-:W-:Y:S01]  /*d360*/  DSETP.GTU.AND P0, PT, |R14|, +INF , PT ;  /* 0x7ff000000e00742a */ /* 0x000fe20003f0c200 */
[----:B------:R-:W-:-:S13]  /*d370*/  BSSY B2, `(.L_x_1351) ;  /* 0x000000e000027945 */ /* 0x000fda0003800000 */
        /* <DEDUP_REMOVED lines=10> */
.L_x_1352:
[----:B-----5:R-:W-:Y:S01]  /*d420*/  DSETP.GTU.AND P0, PT, |R16|, +INF , PT ;  /* 0x7ff000001000742a */ /* 0x020fe20003f0c200 */
[----:B------:R-:W-:-:S05]  /*d430*/  ISETP.LT.U32.AND P1, PT, R0, R25, PT ;  /* 0x000000190000720c */ /* 0x000fca0003f21070 */
[----:B------:R-:W-:-:S13]  /*d440*/  ISETP.LT.OR.EX P0, PT, R13, RZ, !P0, P1 ;  /* 0x000000ff0d00720c */ /* 0x000fda0004701710 */
.L_x_1353:
[----:B------:R-:W-:Y:S05]  /*d450*/  BSYNC B2 ;  /* 0x0000000000027941 */ /* 0x000fea0003800000 */
.L_x_1351:
[----:B------:R-:W-:Y:S02]  /*d460*/  SEL R13, R13, RZ, P0 ;  /* 0x000000ff0d0d7207 */ /* 0x000fe40000000000 */
[----:B------:R-:W-:Y:S02]  /*d470*/  IADD3 R12, R25, R26, RZ ;  /* 0x0000001a190c7210 */ /* 0x000fe40007ffe0ff */
[----:B------:R-:W-:Y:S01]  /*d480*/  FSEL R14, R14, R16, P0 ;  /* 0x000000100e0e7208 */ /* 0x000fe20000000000 */
[----:B------:R1:W-:Y:S01]  /*d490*/  STL [R1], R13 ;  /* 0x0000000d01007387 */ /* 0x0003e20000100800 */
[----:B------:R-:W-:Y:S02]  /*d4a0*/  ISETP.GE.U32.AND P1, PT, R12, R27, PT ;  /* 0x0000001b0c00720c */ /* 0x000fe40003f26070 */
[----:B------:R-:W-:Y:S02]  /*d4b0*/  FSEL R15, R15, R17, P0 ;  /* 0x000000110f0f7208 */ /* 0x000fe40000000000 */
[----:B------:R-:W-:-:S09]  /*d4c0*/  SEL R0, R0, R25, P0 ;  /* 0x0000001900007207 */ /* 0x000fd20000000000 */
[----:B-1----:R-:W-:Y:S05]  /*d4d0*/  @P1 BRA `(.L_x_1350) ;  /* 0x00000004000c1947 */ /* 0x002fea0003800000 */
[----:B------:R-:W-:Y:S01]  /*d4e0*/  DSETP.GTU.AND P0, PT, |R10|, +INF , PT ;  /* 0x7ff000000a00742a */ /* 0x000fe20003f0c200 */
[----:B------:R-:W-:-:S13]  /*d4f0*/  BSSY B2, `(.L_x_1354) ;  /* 0x000000e000027945 */ /* 0x000fda0003800000 */
        /* <DEDUP_REMOVED lines=10> */
.L_x_1355:
[----:B------:R-:W-:Y:S01]  /*d5a0*/  DSETP.GTU.AND P0, PT, |R18|, +INF , PT ;  /* 0x7ff000001200742a */ /* 0x000fe20003f0c200 */
[----:B------:R-:W-:-:S05]  /*d5b0*/  ISETP.LT.U32.AND P1, PT, R3, R12, PT ;  /* 0x0000000c0300720c */ /* 0x000fca0003f21070 */
[----:B------:R-:W-:-:S13]  /*d5c0*/  ISETP.LT.OR.EX P0, PT, R2, RZ, !P0, P1 ;  /* 0x000000ff0200720c */ /* 0x000fda0004701710 */
.L_x_1356:
[----:B------:R-:W-:Y:S05]  /*d5d0*/  BSYNC B2 ;  /* 0x0000000000027941 */ /* 0x000fea0003800000 */
.L_x_1354:
[----:B------:R-:W-:Y:S01]  /*d5e0*/  IMAD.IADD R16, R12, 0x1, R26 ;  /* 0x000000010c107824 */ /* 0x000fe200078e021a */
[----:B------:R-:W-:Y:S02]  /*d5f0*/  FSEL R10, R10, R18, P0 ;  /* 0x000000120a0a7208 */ /* 0x000fe40000000000 */
[----:B------:R-:W-:Y:S02]  /*d600*/  FSEL R11, R11, R19, P0 ;  /* 0x000000130b0b7208 */ /* 0x000fe40000000000 */
[----:B------:R-:W-:Y:S02]  /*d610*/  ISETP.GE.U32.AND P1, PT, R16, R27, PT ;  /* 0x0000001b1000720c */ /* 0x000fe40003f26070 */
[----:B------:R-:W-:Y:S02]  /*d620*/  SEL R3, R3, R12, P0 ;  /* 0x0000000c03037207 */ /* 0x000fe40000000000 */
[----:B------:R-:W-:-:S09]  /*d630*/  SEL R2, R2, RZ, P0 ;  /* 0x000000ff02027207 */ /* 0x000fd20000000000 */
[----:B------:R-:W-:Y:S05]  /*d640*/  @P1 BRA `(.L_x_1350) ;  /* 0x0000000000b01947 */ /* 0x000fea0003800000 */
        /* <DEDUP_REMOVED lines=12> */
.L_x_1358:
[----:B------:R-:W-:Y:S01]  /*d710*/  DSETP.GTU.AND P0, PT, |R20|, +INF , PT ;  /* 0x7ff000001400742a */ /* 0x000fe20003f0c200 */
[----:B------:R-:W-:-:S05]  /*d720*/  ISETP.LT.U32.AND P1, PT, R5, R16, PT ;  /* 0x000000100500720c */ /* 0x000fca0003f21070 */
[----:B------:R-:W-:-:S13]  /*d730*/  ISETP.LT.OR.EX P0, PT, R4, RZ, !P0, P1 ;  /* 0x000000ff0400720c */ /* 0x000fda0004701710 */
.L_x_1359:
[----:B------:R-:W-:Y:S05]  /*d740*/  BSYNC B2 ;  /* 0x0000000000027941 */ /* 0x000fea0003800000 */
.L_x_1357:
        /* <DEDUP_REMOVED lines=19> */
.L_x_1361:
[----:B------:R-:W-:Y:S01]  /*d880*/  DSETP.GTU.AND P0, PT, |R22|, +INF , PT ;  /* 0x7ff000001600742a */ /* 0x000fe20003f0c200 */
[----:B------:R-:W-:-:S05]  /*d890*/  ISETP.LT.U32.AND P1, PT, R24, R13, PT ;  /* 0x0000000d1800720c */ /* 0x000fca0003f21070 */
[----:B------:R-:W-:-:S13]  /*d8a0*/  ISETP.LT.OR.EX P0, PT, R29, RZ, !P0, P1 ;  /* 0x000000ff1d00720c */ /* 0x000fda0004701710 */
.L_x_1362:
[----:B------:R-:W-:Y:S05]  /*d8b0*/  BSYNC B2 ;  /* 0x0000000000027941 */ /* 0x000fea0003800000 */
.L_x_1360:
[----:B------:R-:W-:Y:S02]  /*d8c0*/  SEL R29, R29, RZ, P0 ;  /* 0x000000ff1d1d7207 */ /* 0x000fe40000000000 */
[----:B------:R-:W-:Y:S02]  /*d8d0*/  FSEL R6, R6, R22, P0 ;  /* 0x0000001606067208 */ /* 0x000fe40000000000 */
[----:B------:R-:W-:Y:S01]  /*d8e0*/  FSEL R7, R7, R23, P0 ;  /* 0x0000001707077208 */ /* 0x000fe20000000000 */
[----:B------:R1:W-:Y:S01]  /*d8f0*/  STL [R1+0x4], R29 ;  /* 0x0000041d01007387 */ /* 0x0003e20000100800 */
[----:B------:R-:W-:-:S07]  /*d900*/  SEL R24, R24, R13, P0 ;  /* 0x0000000d18187207 */ /* 0x000fce0000000000 */
.L_x_1350:
[----:B------:R-:W-:Y:S05]  /*d910*/  BSYNC B1 ;  /* 0x0000000000017941 */ /* 0x000fea0003800000 */
.L_x_1349:
[----:B0-----:R0:W5:Y:S01]  /*d920*/  LDL R13, [R1] ;  /* 0x00000000010d7983 */ /* 0x0011620000100800 */
[----:B------:R-:W-:Y:S01]  /*d930*/  DSETP.GTU.AND P0, PT, |R14|, +INF , PT ;  /* 0x7ff000000e00742a */ /* 0x000fe20003f0c200 */
[----:B------:R-:W-:-:S13]  /*d940*/  BSSY B1, `(.L_x_1363) ;  /* 0x000000e000017945 */ /* 0x000fda0003800000 */
        /* <DEDUP_REMOVED lines=10> */
.L_x_1364:
[----:B------:R-:W-:Y:S01]  /*d9f0*/  DSETP.GTU.AND P0, PT, |R10|, +INF , PT ;  /* 0x7ff000000a00742a */ /* 0x000fe20003f0c200 */
[----:B------:R-:W-:-:S05]  /*da00*/  ISETP.LT.U32.AND P1, PT, R0, R3, PT ;  /* 0x000000030000720c */ /* 0x000fca0003f21070 */
[----:B-----5:R-:W-:-:S13]  /*da10*/  ISETP.LT.OR.EX P0, PT, R13, R2, !P0, P1 ;  /* 0x000000020d00720c */ /* 0x020fda0004701710 */
.L_x_1365:
[----:B------:R-:W-:Y:S05]  /*da20*/  BSYNC B1 ;  /* 0x0000000000017941 */ /* 0x000fea0003800000 */
.L_x_1363:
        /* <DEDUP_REMOVED lines=16> */
.L_x_1367:
[----:B------:R-:W-:Y:S01]  /*db30*/  DSETP.GTU.AND P0, PT, |R8|, +INF , PT ;  /* 0x7ff000000800742a */ /* 0x000fe20003f0c200 */
[----:B------:R-:W-:-:S05]  /*db40*/  ISETP.LT.U32.AND P1, PT, R12, R5, PT ;  /* 0x000000050c00720c */ /* 0x000fca0003f21070 */
[----:B------:R-:W-:-:S13]  /*db50*/  ISETP.LT.OR.EX P0, PT, R13, R4, !P0, P1 ;  /* 0x000000040d00720c */ /* 0x000fda0004701710 */
.L_x_1368:
[----:B------:R-:W-:Y:S05]  /*db60*/  BSYNC B1 ;  /* 0x0000000000017941 */ /* 0x000fea0003800000 */
.L_x_1366:
        /* <DEDUP_REMOVED lines=16> */
.L_x_1370:
[----:B------:R-:W-:Y:S01]  /*dc70*/  DSETP.GTU.AND P0, PT, |R6|, +INF , PT ;  /* 0x7ff000000600742a */ /* 0x000fe20003f0c200 */
[----:B------:R-:W-:-:S05]  /*dc80*/  ISETP.LT.U32.AND P1, PT, R9, R24, PT ;  /* 0x000000180900720c */ /* 0x000fca0003f21070 */
[----:B------:R-:W-:-:S13]  /*dc90*/  ISETP.LT.OR.EX P0, PT, R13, R29, !P0, P1 ;  /* 0x0000001d0d00720c */ /* 0x000fda0004701710 */
.L_x_1371:
[----:B------:R-:W-:Y:S05]  /*dca0*/  BSYNC B1 ;  /* 0x0000000000017941 */ /* 0x000fea0003800000 */
.L_x_1369:
[----:B------:R-:W-:Y:S02]  /*dcb0*/  FSEL R4, R2, R6, P0 ;  /* 0x0000000602047208 */ /* 0x000fe40000000000 */
[----:B------:R-:W-:Y:S02]  /*dcc0*/  FSEL R5, R3, R7, P0 ;  /* 0x0000000703057208 */ /* 0x000fe40000000000 */
[----:B------:R-:W-:Y:S02]  /*dcd0*/  SEL R24, R9, R24, P0 ;  /* 0x0000001809187207 */ /* 0x000fe40000000000 */
[----:B------:R-:W-:Y:S01]  /*dce0*/  SEL R26, R13, R29, P0 ;  /* 0x0000001d0d1a7207 */ /* 0x000fe20000000000 */
[----:B------:R-:W-:Y:S06]  /*dcf0*/  BRA `(.L_x_1255) ;  /* 0x0000001000fc7947 */ /* 0x000fec0003800000 */
.L_x_1288:
[----:B------:R-:W0:Y:S01]  /*dd00*/  LDC R2, c[0x0][0x224] ;  /* 0x00008900ff027b82 */ /* 0x000e220000000800 */
[----:B------:R-:W-:Y:S01]  /*dd10*/  ULDC UR4, c[0x0][0x234] ;  /* 0x00008d0000047ab9 */ /* 0x000fe20000000800 */
[----:B------:R-:W-:Y:S01]  /*dd20*/  BSSY B1, `(.L_x_1372) ;  /* 0x000008a000017945 */ /* 0x000fe20003800000 */
[----:B------:R-:W-:Y:S01]  /*dd30*/  IMAD.U32 R26, RZ, RZ, UR4 ;  /* 0x00000004ff1a7e24 */ /* 0x000fe2000f8e00ff */
[----:B------:R-:W-:-:S03]  /*dd40*/  MOV R25, R3 ;  /* 0x0000000300197202 */ /* 0x000fc60000000f00 */
[----:B------:R-:W-:Y:S01]  /*dd50*/  IMAD R0, R26, 0x3, R3 ;  /* 0x000000031a007824 */ /* 0x000fe200078e0203 */
[----:B------:R-:W1:Y:S04]  /*dd60*/  LDC.64 R6, c[0x0][0x218] ;  /* 0x00008600ff067b82 */ /* 0x000e680000000a00 */
[----:B------:R-:W-:-:S04]  /*dd70*/  ISETP.GE.U32.AND P0, PT, R0, R27, PT ;  /* 0x0000001b0000720c */ /* 0x000fc80003f06070 */
[----:B------:R-:W2:Y:S01]  /*dd80*/  LDC R4, c[0x0][0x220] ;  /* 0x00008800ff047b82 */ /* 0x000ea20000000800 */
[----:B0-----:R0:W-:Y:S01]  /*dd90*/  STL [R1+0x4], R2 ;  /* 0x0000040201007387 */ /* 0x0011e20000100800 */
[----:B------:R-:W-:-:S03]  /*dda0*/  MOV R0, R2 ;  /* 0x0000000200007202 */ /* 0x000fc60000000f00 */
[----:B------:R0:W-:Y:S01]  /*ddb0*/  STL [R1], R2 ;  /* 0x0000000201007387 */ /* 0x0001e20000100800 */
[--C-:B-1----:R-:W-:Y:S01]  /*ddc0*/  IMAD.MOV.U32 R10, RZ, RZ, R6.reuse ;  /* 0x000000ffff0a7224 */ /* 0x102fe200078e0006 */
[----:B------:R-:W-:Y:S01]  /*ddd0*/  MOV R9, R7 ;  /* 0x0000000700097202 */ /* 0x000fe20000000f00 */
[----:B------:R-:W-:Y:S02]  /*dde0*/  IMAD.MOV.U32 R11, RZ, RZ, R7 ;  /* 0x000000ffff0b7224 */ /* 0x000fe400078e0007 */
[--C-:B------:R-:W-:Y:S02]  /*ddf0*/  IMAD.MOV.U32 R8, RZ, RZ, R6.reuse ;  /* 0x000000ffff087224 */ /* 0x100fe400078e0006 */
[----:B------:R-:W-:Y:S02]  /*de00*/  IMAD.MOV.U32 R14, RZ, RZ, R6 ;  /* 0x000000ffff0e7224 */ /* 0x000fe400078e0006 */
[--C-:B--2---:R-:W-:Y:S02]  /*de10*/  IMAD.MOV.U32 R24, RZ, RZ, R4.reuse ;  /* 0x000000ffff187224 */ /* 0x104fe400078e0004 */
[----:B------:R-:W-:-:S02]  /*de20*/  IMAD.MOV.U32 R5, RZ, RZ, R4 ;  /* 0x000000ffff057224 */ /* 0x000fc400078e0004 */
[----:B------:R-:W-:Y:S02]  /*de30*/  IMAD.MOV.U32 R3, RZ, RZ, R4 ;  /* 0x000000ffff037224 */ /* 0x000fe400078e0004 */
[----:B------:R-:W-:Y:S01]  /*de40*/  IMAD.MOV.U32 R15, RZ, RZ, R7 ;  /* 0x000000ffff0f7224 */ /* 0x000fe200078e0007 */
[----:B0-----:R-:W-:Y:S06]  /*de50*/  @P0 BRA `(.L_x_1373) ;  /* 0x0000000400d80947 */ /* 0x001fec0003800000 */
[----:B------:R-:W0:Y:S01]  /*de60*/  LDC R26, c[0x0][0x234] ;  /* 0x00008d00ff1a7b82 */ /* 0x000e220000000800 */
[----:B------:R1:W-:Y:S01]  /*de70*/  STL [R1], R2 ;  /* 0x0000000201007387 */ /* 0x0003e20000100800 */
[----:B------:R-:W-:Y:S01]  /*de80*/  IMAD.MOV.U32 R5, RZ, RZ, R4 ;  /* 0x000000ffff057224 */ /* 0x000fe200078e0004 */
[----:B------:R-:W-:Y:S01]  /*de90*/  MOV R3, R4 ;  /* 0x0000000400037202 */ /* 0x000fe20000000f00 */
[----:B------:R-:W-:Y:S01]  /*dea0*/  IMAD.MOV.U32 R0, RZ, RZ, R2 ;  /* 0x000000ffff007224 */ /* 0x000fe200078e0002 */
[----:B------:R-:W-:Y:S01]  /*deb0*/  MOV R14, R6 ;  /* 0x00000006000e7202 */ /* 0x000fe20000000f00 */
[----:B------:R-:W-:Y:S02]  /*dec0*/  IMAD.MOV.U32 R8, RZ, RZ, R6 ;  /* 0x000000ffff087224 */ /* 0x000fe400078e0006 */
[--C-:B------:R-:W-:Y:S02]  /*ded0*/  IMAD.MOV.U32 R9, RZ, RZ, R7.reuse ;  /* 0x000000ffff097224 */ /* 0x100fe400078e0007 */
[----:B------:R-:W-:-:S07]  /*dee0*/  IMAD.MOV.U32 R15, RZ, RZ, R7 ;  /* 0x000000ffff0f7224 */ /* 0x000fce00078e0007 */
.L_x_1383:
[C---:B------:R-:W-:Y:S01]  /*def0*/  IMAD.WIDE.U32 R16, R25.reuse, 0x8, R12 ;  /* 0x0000000819107825 */ /* 0x040fe200078e000c */
[----:B------:R1:W-:Y:S05]  /*df00*/  STL [R1+0x18], R2 ;  /* 0x0000180201007387 */ /* 0x0003ea0000100800 */
[----:B------:R-:W2:Y:S04]  /*df10*/  LDG.E.64 R16, desc[UR36][R16.64] ;  /* 0x0000002410107981 */ /* 0x000ea8000c1e1b00 */
[----:B-1----:R-:W3:Y:S01]  /*df20*/  LDL.LU R2, [R1] ;  /* 0x0000000001027983 */ /* 0x002ee20000300800 */
[----:B------:R-:W-:Y:S01]  /*df30*/  DSETP.GTU.AND P2, PT, |R14|, +INF , PT ;  /* 0x7ff000000e00742a */ /* 0x000fe20003f4c200 */
[----:B------:R-:W-:Y:S01]  /*df40*/  PLOP3.LUT P0, PT, PT, PT, PT, 0x80, 0x0 ;  /* 0x000000000000781c */ /* 0x000fe20003f0f070 */
[--C-:B0-----:R-:W-:Y:S01]  /*df50*/  IMAD.IADD R27, R25, 0x1, R26.reuse ;  /* 0x00000001191b7824 */ /* 0x101fe200078e021a */
[----:B------:R0:W-:Y:S03]  /*df60*/  STL [R1+0x14], R0 ;  /* 0x0000140001007387 */ /* 0x0001e60000100800 */
[----:B------:R-:W-:-:S05]  /*df70*/  IMAD.IADD R28, R27, 0x1, R26 ;  /* 0x000000011b1c7824 */ /* 0x000fca00078e021a */
[----:B------:R-:W-:Y:S01]  /*df80*/  IADD3 R29, R28, R26, RZ ;  /* 0x0000001a1c1d7210 */ /* 0x000fe20007ffe0ff */
[----:B------:R-:W-:-:S04]  /*df90*/  IMAD.WIDE.U32 R18, R27, 0x8, R12 ;  /* 0x000000081b127825 */ /* 0x000fc800078e000c */
[----:B------:R-:W-:Y:S02]  /*dfa0*/  IMAD.WIDE.U32 R22, R29, 0x8, R12 ;  /* 0x000000081d167825 */ /* 0x000fe400078e000c */
[----:B------:R-:W5:Y:S04]  /*dfb0*/  LDG.E.64 R18, desc[UR36][R18.64] ;  /* 0x0000002412127981 */ /* 0x000f68000c1e1b00 */
[----:B------:R-:W5:Y:S01]  /*dfc0*/  LDG.E.64 R22, desc[UR36][R22.64] ;  /* 0x0000002416167981 */ /* 0x000f62000c1e1b00 */
[----:B--2---:R-:W-:-:S06]  /*dfd0*/  @!P2 DSETP.NEU.AND P1, PT, R14, R16, PT ;  /* 0x000000100e00a22a */ /* 0x004fcc0003f2d000 */
[----:B------:R-:W-:Y:S01]  /*dfe0*/  @!P2 PLOP3.LUT P0, PT, P1, PT, PT, 0x80, 0x0 ;  /* 0x000000000000a81c */ /* 0x000fe20000f0f070 */
[----:B------:R-:W-:Y:S01]  /*dff0*/  @!P2 DSETP.GEU.AND P3, PT, R14, R16, PT ;  /* 0x000000100e00a22a */ /* 0x000fe20003f6e000 */
[----:B------:R-:W-:-:S04]  /*e000*/  @!P2 ISETP.GE.U32.AND P1, PT, R3, R25, PT ;  /* 0x000000190300a20c */ /* 0x000fc80003f26070 */
[----:B---3--:R-:W-:Y:S02]  /*e010*/  @!P2 ISETP.GE.AND.EX P1, PT, R2, RZ, PT, P1 ;  /* 0x000000ff0200a20c */ /* 0x008fe40003f26310 */
[----:B------:R-:W-:-:S05]  /*e020*/  @!P2 SEL R20, RZ, 0xffffffff, P3 ;  /* 0xffffffffff14a807 */ /* 0x000fca0001800000 */
[----:B------:R-:W-:Y:S01]  /*e030*/  @!P0 SEL R20, RZ, 0xffffffff, P1 ;  /* 0xffffffffff148807 */ /* 0x000fe20000800000 */
[----:B------:R-:W-:Y:S01]  /*e040*/  @P2 DSETP.GTU.AND P1, PT, |R16|, +INF , PT ;  /* 0x7ff000001000242a */ /* 0x000fe20003f2c200 */
[----:B------:R-:W-:Y:S02]  /*e050*/  @P2 ISETP.LT.U32.AND P3, PT, R3, R25, PT ;  /* 0x000000190300220c */ /* 0x000fe40003f61070 */
[----:B------:R-:W-:-:S04]  /*e060*/  @!P2 LOP3.LUT R20, R20, 0x1, RZ, 0xc0, !PT ;  /* 0x000000011414a812 */ /* 0x000fc800078ec0ff */
[----:B------:R-:W-:Y:S02]  /*e070*/  @!P2 ISETP.EQ.U32.AND P0, PT, R20, 0x1, PT ;  /* 0x000000011400a80c */ /* 0x000fe40003f02070 */
[----:B------:R-:W-:-:S04]  /*e080*/  @P2 ISETP.LT.OR.EX P0, PT, R2, RZ, !P1, P3 ;  /* 0x000000ff0200220c */ /* 0x000fc80004f01730 */
[----:B0-----:R-:W-:Y:S02]  /*e090*/  FSEL R0, R14, R16, P0 ;  /* 0x000000100e007208 */ /* 0x001fe40000000000 */
[----:B------:R-:W-:Y:S01]  /*e0a0*/  FSEL R14, R15, R17, P0 ;  /* 0x000000110f0e7208 */ /* 0x000fe20000000000 */
[----:B------:R-:W-:Y:S02]  /*e0b0*/  IMAD.MOV.U32 R15, RZ, RZ, R2 ;  /* 0x000000ffff0f7224 */ /* 0x000fe400078e0002 */
[----:B------:R-:W-:Y:S01]  /*e0c0*/  IMAD.WIDE.U32 R20, R28, 0x8, R12 ;  /* 0x000000081c147825 */ /* 0x000fe200078e000c */
[----:B------:R0:W5:Y:S02]  /*e0d0*/  LDL.LU R2, [R1+0x18] ;  /* 0x0000180001027983 */ /* 0x0001640000300800 */
[----:B------:R-:W-:-:S03]  /*e0e0*/  SEL R15, R15, RZ, P0 ;  /* 0x000000ff0f0f7207 */ /* 0x000fc60000000000 */
[----:B------:R-:W5:Y:S04]  /*e0f0*/  LDG.E.64 R20, desc[UR36][R20.64] ;  /* 0x0000002414147981 */ /* 0x000f68000c1e1b00 */
[----:B------:R1:W-:Y:S02]  /*e100*/  STL [R1], R15 ;  /* 0x0000000f01007387 */ /* 0x0003e40000100800 */
[----:B-1----:R-:W-:Y:S02]  /*e110*/  IMAD.MOV.U32 R15, RZ, RZ, R14 ;  /* 0x000000ffff0f7224 */ /* 0x002fe400078e000e */
[----:B------:R-:W-:Y:S02]  /*e120*/  IMAD.MOV.U32 R14, RZ, RZ, R0 ;  /* 0x000000ffff0e7224 */ /* 0x000fe400078e0000 */
[----:B------:R0:W5:Y:S01]  /*e130*/  LDL.LU R0, [R1+0x14] ;  /* 0x0000140001007983 */ /* 0x0001620000300800 */
[----:B------:R-:W-:Y:S01]  /*e140*/  DSETP.GTU.AND P1, PT, |R6|, +INF , PT ;  /* 0x7ff000000600742a */ /* 0x000fe20003f2c200 */
[----:B------:R-:W-:Y:S01]  /*e150*/  BSSY B2, `(.L_x_1374) ;  /* 0x000000f000027945 */ /* 0x000fe20003800000 */
[----:B------:R-:W-:-:S12]  /*e160*/  SEL R3, R3, R25, P0 ;  /* 0x0000001903037207 */ /* 0x000fd80000000000 */
        /* <DEDUP_REMOVED lines=10> */
.L_x_1375:
[----:B-----5:R-:W-:Y:S01]  /*e210*/  DSETP.GTU.AND P0, PT, |R18|, +INF , PT ;  /* 0x7ff000001200742a */ /* 0x020fe20003f0c200 */
[----:B------:R-:W-:-:S05]  /*e220*/  ISETP.LT.U32.AND P1, PT, R4, R27, PT ;  /* 0x0000001b0400720c */ /* 0x000fca0003f21070 */
[----:B------:R-:W-:-:S13]  /*e230*/  ISETP.LT.OR.EX P0, PT, R0, RZ, !P0, P1 ;  /* 0x000000ff0000720c */ /* 0x000fda0004701710 */
.L_x_1376:
[----:B------:R-:W-:Y:S05]  /*e240*/  BSYNC B2 ;  /* 0x0000000000027941 */ /* 0x000fea0003800000 */
.L_x_1374:
        /* <DEDUP_REMOVED lines=16> */
.L_x_1378:
[----:B------:R-:W-:Y:S01]  /*e350*/  DSETP.GTU.AND P0, PT, |R20|, +INF , PT ;  /* 0x7ff000001400742a */ /* 0x000fe20003f0c200 */
[----:B------:R-:W-:-:S05]  /*e360*/  ISETP.LT.U32.AND P1, PT, R5, R28, PT ;  /* 0x0000001c0500720c */ /* 0x000fca0003f21070 */
[----:B------:R-:W-:-:S13]  /*e370*/  ISETP.LT.OR.EX P0, PT, R2, RZ, !P0, P1 ;  /* 0x000000ff0200720c */ /* 0x000fda0004701710 */
.L_x_1379:
[----:B------:R-:W-:Y:S05]  /*e380*/  BSYNC B2 ;  /* 0x0000000000027941 */ /* 0x000fea0003800000 */
.L_x_1377:
        /* <DEDUP_REMOVED lines=17> */
.L_x_1381:
[----:B------:R-:W-:Y:S01]  /*e4a0*/  DSETP.GTU.AND P0, PT, |R22|, +INF , PT ;  /* 0x7ff000001600742a */ /* 0x000fe20003f0c200 */
[----:B------:R-:W-:-:S05]  /*e4b0*/  ISETP.LT.U32.AND P1, PT, R24, R29, PT ;  /* 0x0000001d1800720c */ /* 0x000fca0003f21070 */
[----:B-----5:R-:W-:-:S13]  /*e4c0*/  ISETP.LT.OR.EX P0, PT, R27, RZ, !P0, P1 ;  /* 0x000000ff1b00720c */ /* 0x020fda0004701710 */
.L_x_1382:
[----:B------:R-:W-:Y:S05]  /*e4d0*/  BSYNC B2 ;  /* 0x0000000000027941 */ /* 0x000fea0003800000 */
.L_x_1380:
[----:B------:R-:W-:Y:S01]  /*e4e0*/  SEL R24, R24, R29, P0 ;  /* 0x0000001d18187207 */ /* 0x000fe20000000000 */
[----:B------:R-:W-:Y:S01]  /*e4f0*/  ULDC UR4, c[0x0][0x22c] ;  /* 0x00008b0000047ab9 */ /* 0x000fe20000000800 */
[----:B------:R-:W-:Y:S01]  /*e500*/  IADD3 R25, R29, R26, RZ ;  /* 0x0000001a1d197210 */ /* 0x000fe20007ffe0ff */
[----:B------:R-:W-:Y:S01]  /*e510*/  IMAD.MOV.U32 R29, RZ, RZ, R27 ;  /* 0x000000ffff1d7224 */ /* 0x000fe200078e001b */
[----:B------:R-:W-:Y:S01]  /*e520*/  FSEL R28, R10, R22, P0 ;  /* 0x000000160a1c7208 */ /* 0x000fe20000000000 */
[----:B------:R-:W-:Y:S01]  /*e530*/  IMAD.U32 R27, RZ, RZ, UR4 ;  /* 0x00000004ff1b7e24 */ /* 0x000fe2000f8e00ff */
[----:B------:R-:W-:Y:S01]  /*e540*/  FSEL R10, R11, R23, P0 ;  /* 0x000000170b0a7208 */ /* 0x000fe20000000000 */
[----:B------:R-:W-:Y:S01]  /*e550*/  IMAD R11, R26, 0x3, R25 ;  /* 0x000000031a0b7824 */ /* 0x000fe200078e0219 */
[----:B------:R-:W-:-:S04]  /*e560*/  SEL R29, R29, RZ, P0 ;  /* 0x000000ff1d1d7207 */ /* 0x000fc80000000000 */
[----:B------:R-:W-:Y:S01]  /*e570*/  ISETP.GE.U32.AND P1, PT, R11, R27, PT ;  /* 0x0000001b0b00720c */ /* 0x000fe20003f26070 */
[----:B------:R2:W-:Y:S01]  /*e580*/  STL [R1+0x4], R29 ;  /* 0x0000041d01007387 */ /* 0x0005e20000100800 */
[----:B------:R-:W-:Y:S01]  /*e590*/  IMAD.MOV.U32 R11, RZ, RZ, R10 ;  /* 0x000000ffff0b7224 */ /* 0x000fe200078e000a */
[----:B------:R-:W-:-:S10]  /*e5a0*/  MOV R10, R28 ;  /* 0x0000001c000a7202 */ /* 0x000fd40000000f00 */
[----:B--2---:R-:W-:Y:S05]  /*e5b0*/  @!P1 BRA `(.L_x_1383) ;  /* 0xfffffff8004c9947 */ /* 0x004fea000383ffff */
.L_x_1373:
[----:B------:R-:W-:Y:S05]  /*e5c0*/  BSYNC B1 ;  /* 0x0000000000017941 */ /* 0x000fea0003800000 */
.L_x_1372:
[----:B------:R-:W-:Y:S01]  /*e5d0*/  ISETP.GE.U32.AND P1, PT, R25, R27, PT ;  /* 0x0000001b1900720c */ /* 0x000fe20003f26070 */
[----:B------:R-:W-:-:S12]  /*e5e0*/  BSSY B1, `(.L_x_1384) ;  /* 0x0000012000017945 */ /* 0x000fd80003800000 */
[----:B------:R-:W-:Y:S05]  /*e5f0*/  @P1 BRA `(.L_x_1385) ;  /* 0x0000000000401947 */ /* 0x000fea0003800000 */
[----:B------:R-:W-:-:S06]  /*e600*/  IMAD.WIDE.U32 R16, R25, 0x8, R12 ;  /* 0x0000000819107825 */ /* 0x000fcc00078e000c */
[----:B------:R-:W5:Y:S01]  /*e610*/  LDG.E.64 R16, desc[UR36][R16.64] ;  /* 0x0000002410107981 */ /* 0x000f62000c1e1b00 */
[----:B------:R-:W-:-:S05]  /*e620*/  IMAD.IADD R28, R25, 0x1, R26 ;  /* 0x00000001191c7824 */ /* 0x000fca00078e021a */
[----:B------:R-:W-:-:S13]  /*e630*/  ISETP.GE.U32.AND P0, PT, R28, R27, PT ;  /* 0x0000001b1c00720c */ /* 0x000fda0003f06070 */
[----:B------:R-:W-:Y:S05]  /*e640*/  @P0 BRA `(.L_x_1385) ;  /* 0x00000000002c0947 */ /* 0x000fea0003800000 */
[----:B------:R-:W-:-:S06]  /*e650*/  IMAD.WIDE.U32 R18, R28, 0x8, R12 ;  /* 0x000000081c127825 */ /* 0x000fcc00078e000c */
[----:B------:R-:W5:Y:S01]  /*e660*/  LDG.E.64 R18, desc[UR36][R18.64] ;  /* 0x0000002412127981 */ /* 0x000f62000c1e1b00 */
[----:B------:R-:W-:-:S05]  /*e670*/  IMAD.IADD R28, R28, 0x1, R26 ;  /* 0x000000011c1c7824 */ /* 0x000fca00078e021a */
[----:B------:R-:W-:-:S13]  /*e680*/  ISETP.GE.U32.AND P0, PT, R28, R27, PT ;  /* 0x0000001b1c00720c */ /* 0x000fda0003f06070 */
[----:B------:R-:W-:Y:S05]  /*e690*/  @P0 BRA `(.L_x_1385) ;  /* 0x0000000000180947 */ /* 0x000fea0003800000 */
[C---:B------:R-:W-:Y:S02]  /*e6a0*/  IMAD.IADD R20, R28.reuse, 0x1, R26 ;  /* 0x000000011c147824 */ /* 0x040fe400078e021a */
[----:B------:R-:W-:-:S03]  /*e6b0*/  IMAD.WIDE.U32 R28, R28, 0x8, R12 ;  /* 0x000000081c1c7825 */ /* 0x000fc600078e000c */
[----:B------:R-:W-:-:S13]  /*e6c0*/  ISETP.GE.U32.AND P0, PT, R20, R27, PT ;  /* 0x0000001b1400720c */ /* 0x000fda0003f06070 */
[----:B------:R-:W-:Y:S02]  /*e6d0*/  @!P0 IMAD.WIDE.U32 R12, R20, 0x8, R12 ;  /* 0x00000008140c8825 */ /* 0x000fe400078e000c */
[----:B------:R0:W5:Y:S04]  /*e6e0*/  LDG.E.64 R20, desc[UR36][R28.64] ;  /* 0x000000241c147981 */ /* 0x000168000c1e1b00 */
[----:B------:R0:W5:Y:S02]  /*e6f0*/  @!P0 LDG.E.64 R22, desc[UR36][R12.64] ;  /* 0x000000240c168981 */ /* 0x000164000c1e1b00 */
.L_x_1385:
[----:B------:R-:W-:Y:S05]  /*e700*/  BSYNC B1 ;  /* 0x0000000000017941 */ /* 0x000fea0003800000 */
.L_x_1384:
        /* <DEDUP_REMOVED lines=15> */
.L_x_1389:
[----:B-----5:R-:W-:Y:S01]  /*e800*/  DSETP.GTU.AND P0, PT, |R16|, +INF , PT ;  /* 0x7ff000001000742a */ /* 0x020fe20003f0c200 */
[----:B------:R-:W-:-:S05]  /*e810*/  ISETP.LT.U32.AND P1, PT, R3, R25, PT ;  /* 0x000000190300720c */ /* 0x000fca0003f21070 */
[----:B------:R-:W-:-:S13]  /*e820*/  ISETP.LT.OR.EX P0, PT, R13, RZ, !P0, P1 ;  /* 0x000000ff0d00720c */ /* 0x000fda0004701710 */
.L_x_1390:
[----:B------:R-:W-:Y:S05]  /*e830*/  BSYNC B2 ;  /* 0x0000000000027941 */ /* 0x000fea0003800000 */
.L_x_1388:
[----:B------:R-:W-:Y:S02]  /*e840*/  SEL R13, R13, RZ, P0 ;  /* 0x000000ff0d0d7207 */ /* 0x000fe40000000000 */
[----:B------:R-:W-:Y:S02]  /*e850*/  SEL R3, R3, R25, P0 ;  /* 0x0000001903037207 */ /* 0x000fe40000000000 */
[----:B------:R-:W-:Y:S01]  /*e860*/  IADD3 R25, R25, R26, RZ ;  /* 0x0000001a19197210 */ /* 0x000fe20007ffe0ff */
[----:B------:R1:W-:Y:S01]  /*e870*/  STL [R1], R13 ;  /* 0x0000000d01007387 */ /* 0x0003e20000100800 */
[----:B------:R-:W-:Y:S02]  /*e880*/  FSEL R14, R14, R16, P0 ;  /* 0x000000100e0e7208 */ /* 0x000fe40000000000 */
[----:B------:R-:W-:Y:S02]  /*e890*/  ISETP.GE.U32.AND P1, PT, R25, R27, PT ;  /* 0x0000001b1900720c */ /* 0x000fe40003f26070 */
[----:B------:R-:W-:-:S11]  /*e8a0*/  FSEL R15, R15, R17, P0 ;  /* 0x000000110f0f7208 */ /* 0x000fd60000000000 */
        /* <DEDUP_REMOVED lines=13> */
.L_x_1392:
[----:B------:R-:W-:Y:S01]  /*e980*/  DSETP.GTU.AND P0, PT, |R18|, +INF , PT ;  /* 0x7ff000001200742a */ /* 0x000fe20003f0c200 */
[----:B------:R-:W-:-:S05]  /*e990*/  ISETP.LT.U32.AND P1, PT, R4, R25, PT ;  /* 0x000000190400720c */ /* 0x000fca0003f21070 */
[----:B------:R-:W-:-:S13]  /*e9a0*/  ISETP.LT.OR.EX P0, PT, R0, RZ, !P0, P1 ;  /* 0x000000ff0000720c */ /* 0x000fda0004701710 */
.L_x_1393:
[----:B------:R-:W-:Y:S05]  /*e9b0*/  BSYNC B2 ;  /* 0x0000000000027941 */ /* 0x000fea0003800000 */
.L_x_1391:
        /* <DEDUP_REMOVED lines=19> */
.L_x_1395:
[----:B------:R-:W-:Y:S01]  /*eaf0*/  DSETP.GTU.AND P0, PT, |R20|, +INF , PT ;  /* 0x7ff000001400742a */ /* 0x000fe20003f0c200 */
[----:B------:R-:W-:-:S05]  /*eb00*/  ISETP.LT.U32.AND P1, PT, R5, R12, PT ;  /* 0x0000000c0500720c */ /* 0x000fca0003f21070 */
[----:B------:R-:W-:-:S13]  /*eb10*/  ISETP.LT.OR.EX P0, PT, R2, RZ, !P0, P1 ;  /* 0x000000ff0200720c */ /* 0x000fda0004701710 */
.L_x_1396:
[----:B------:R-:W-:Y:S05]  /*eb20*/  BSYNC B2 ;  /* 0x0000000000027941 */ /* 0x000fea0003800000 */
.L_x_1394:
[----:B------:R-:W-:Y:S01]  /*eb30*/  IMAD.IADD R13, R12, 0x1, R26 ;  /* 0x000000010c0d7824 */ /* 0x000fe200078e021a */
[----:B------:R-:W-:Y:S02]  /*eb40*/  FSEL R8, R8, R20, P0 ;  /* 0x0000001408087208 */ /* 0x000fe40000000000 */
[----:B------:R-:W-:Y:S02]  /*eb50*/  FSEL R9, R9, R21, P0 ;  /* 0x0000001509097208 */ /* 0x000fe40000000000 */
[----:B------:R-:W-:Y:S02]  /*eb60*/  ISETP.GE.U32.AND P1, PT, R13, R27, PT ;  /* 0x0000001b0d00720c */ /* 0x000fe40003f26070 */
[----:B------:R-:W-:Y:S02]  /*eb70*/  SEL R5, R5, R12, P0 ;  /* 0x0000000c05057207 */ /* 0x000fe40000000000 */
[----:B------:R-:W-:-:S09]  /*eb80*/  SEL R2, R2, RZ, P0 ;  /* 0x000000ff02027207 */ /* 0x000fd20000000000 */
[----:B------:R-:W-:Y:S05]  /*eb90*/  @P1 BRA `(.L_x_1387) ;  /* 0x0000000000581947 */ /* 0x000fea0003800000 */
        /* <DEDUP_REMOVED lines=13> */
.L_x_1398:
[----:B------:R-:W-:Y:S01]  /*ec70*/  DSETP.GTU.AND P0, PT, |R22|, +INF , PT ;  /* 0x7ff000001600742a */ /* 0x000fe20003f0c200 */
[----:B------:R-:W-:-:S05]  /*ec80*/  ISETP.LT.U32.AND P1, PT, R24, R13, PT ;  /* 0x0000000d1800720c */ /* 0x000fca0003f21070 */
[----:B-----5:R-:W-:-:S13]  /*ec90*/  ISETP.LT.OR.EX P0, PT, R16, RZ, !P0, P1 ;  /* 0x000000ff1000720c */ /* 0x020fda0004701710 */
.L_x_1399:
[----:B------:R-:W-:Y:S05]  /*eca0*/  BSYNC B2 ;  /* 0x0000000000027941 */ /* 0x000fea0003800000 */
.L_x_1397:
[----:B------:R-:W-:Y:S02]  /*ecb0*/  SEL R16, R16, RZ, P0 ;  /* 0x000000ff10107207 */ /* 0x000fe40000000000 */
[----:B------:R-:W-:Y:S02]  /*ecc0*/  FSEL R10, R10, R22, P0 ;  /* 0x000000160a0a7208 */ /* 0x000fe40000000000 */
[----:B------:R-:W-:Y:S01]  /*ecd0*/  FSEL R11, R11, R23, P0 ;  /* 0x000000170b0b7208 */ /* 0x000fe20000000000 */
[----:B------:R1:W-:Y:S01]  /*ece0*/  STL [R1+0x4], R16 ;  /* 0x0000041001007387 */ /* 0x0003e20000100800 */
[----:B------:R-:W-:-:S07]  /*ecf0*/  SEL R24, R24, R13, P0 ;  /* 0x0000000d18187207 */ /* 0x000fce0000000000 */
.L_x_1387:
[----:B------:R-:W-:Y:S05]  /*ed00*/  BSYNC B1 ;  /* 0x0000000000017941 */ /* 0x000fea0003800000 */
.L_x_1386:
        /* <DEDUP_REMOVED lines=13> */
.L_x_1401:
[----:B------:R-:W-:Y:S01]  /*ede0*/  DSETP.GTU.AND P0, PT, |R6|, +INF , PT ;  /* 0x7ff000000600742a */ /* 0x000fe20003f0c200 */
[----:B------:R-:W-:-:S05]  /*edf0*/  ISETP.LT.U32.AND P1, PT, R3, R4, PT ;  /* 0x000000040300720c */ /* 0x000fca0003f21070 */
[----:B-----5:R-:W-:-:S13]  /*ee00*/  ISETP.LT.OR.EX P0, PT, R13, R0, !P0, P1 ;  /* 0x000000000d00720c */ /* 0x020fda0004701710 */
.L_x_1402:
[----:B------:R-:W-:Y:S05]  /*ee10*/  BSYNC B1 ;  /* 0x0000000000017941 */ /* 0x000fea0003800000 */
.L_x_1400:
        /* <DEDUP_REMOVED lines=16> */
.L_x_1404:
[----:B------:R-:W-:Y:S01]  /*ef20*/  DSETP.GTU.AND P0, PT, |R8|, +INF , PT ;  /* 0x7ff000000800742a */ /* 0x000fe20003f0c200 */
[----:B------:R-:W-:-:S05]  /*ef30*/  ISETP.LT.U32.AND P1, PT, R4, R5, PT ;  /* 0x000000050400720c */ /* 0x000fca0003f21070 */
[----:B------:R-:W-:-:S13]  /*ef40*/  ISETP.LT.OR.EX P0, PT, R3, R2, !P0, P1 ;  /* 0x000000020300720c */ /* 0x000fda0004701710 */
.L_x_1405:
[----:B------:R-:W-:Y:S05]  /*ef50*/  BSYNC B1 ;  /* 0x0000000000017941 */ /* 0x000fea0003800000 */
.L_x_1403:
        /* <DEDUP_REMOVED lines=17> */
.L_x_1407:
[----:B------:R-:W-:Y:S01]  /*f070*/  DSETP.GTU.AND P0, PT, |R10|, +INF , PT ;  /* 0x7ff000000a00742a */ /* 0x000fe20003f0c200 */
[----:B------:R-:W-:-:S05]  /*f080*/  ISETP.LT.U32.AND P1, PT, R9, R24, PT ;  /* 0x000000180900720c */ /* 0x000fca0003f21070 */
[----:B-----5:R-:W-:-:S13]  /*f090*/  ISETP.LT.OR.EX P0, PT, R2, R12, !P0, P1 ;  /* 0x0000000c0200720c */ /* 0x020fda0004701710 */
.L_x_1408:
[----:B------:R-:W-:Y:S05]  /*f0a0*/  BSYNC B1 ;  /* 0x0000000000017941 */ /* 0x000fea0003800000 */
.L_x_1406:
[----:B------:R-:W-:Y:S02]  /*f0b0*/  FSEL R4, R6, R10, P0 ;  /* 0x0000000a06047208 */ /* 0x000fe40000000000 */
[----:B------:R-:W-:Y:S02]  /*f0c0*/  FSEL R5, R7, R11, P0 ;  /* 0x0000000b07057208 */ /* 0x000fe40000000000 */
[----:B------:R-:W-:Y:S02]  /*f0d0*/  SEL R24, R9, R24, P0 ;  /* 0x0000001809187207 */ /* 0x000fe40000000000 */
[----:B------:R-:W-:-:S07]  /*f0e0*/  SEL R26, R2, R12, P0 ;  /* 0x0000000c021a7207 */ /* 0x000fce0000000000 */
.L_x_1255:
[----:B------:R-:W-:Y:S05]  /*f0f0*/  BSYNC B0 ;  /* 0x0000000000007941 */ /* 0x000fea0003800000 */
.L_x_1254:
[----:B-1----:R-:W0:Y:S01]  /*f100*/  S2R R16, SR_TID.X ;  /* 0x0000000000107919 */ /* 0x002e220000002100 */
[----:B------:R-:W-:Y:S02]  /*f110*/  ULDC UR4, c[0x0][0x244] ;  /* 0x0000910000047ab9 */ /* 0x000fe40000000800 */
[----:B------:R-:W-:-:S13]  /*f120*/  ISETP.NE.AND P0, PT, RZ, UR4, PT ;  /* 0x00000004ff007c0c */ /* 0x000fda000bf05270 */
[----:B------:R-:W-:Y:S05]  /*f130*/  @!P0 BRA `(.L_x_1409) ;  /* 0x0000000000d48947 */ /* 0x000fea0003800000 */
[----:B------:R-:W0:Y:S01]  /*f140*/  S2R R0, SR_TID.Y ;  /* 0x0000000000007919 */ /* 0x000e220000002200 */
[----:B------:R-:W1:Y:S01]  /*f150*/  S2UR UR5, SR_CgaCtaId ;  /* 0x00000000000579c3 */ /* 0x000e620000008800 */
[----:B------:R-:W-:Y:S01]  /*f160*/  UMOV UR4, 0x400 ;  /* 0x0000040000047882 */ /* 0x000fe20000000000 */
[----:B------:R-:W-:Y:S01]  /*f170*/  ULDC UR6, c[0x0][0x0] ;  /* 0x0000000000067ab9 */ /* 0x000fe20000000800 */
[----:B------:R-:W-:Y:S01]  /*f180*/  UIADD3 UR4, UR4, 0x10, URZ ;  /* 0x0000001004047890 */ /* 0x000fe2000fffe03f */
[----:B------:R-:W-:Y:S01]  /*f190*/  IMAD.MOV.U32 R6, RZ, RZ, R24 ;  /* 0x000000ffff067224 */ /* 0x000fe200078e0018 */
[----:B------:R-:W-:Y:S01]  /*f1a0*/  MOV R7, R26 ;  /* 0x0000001a00077202 */ /* 0x000fe20000000f00 */
[----:B------:R-:W-:Y:S01]  /*f1b0*/  ULDC UR7, c[0x0][0x4] ;  /* 0x0000010000077ab9 */ /* 0x000fe20000000800 */
[----:B-1----:R-:W-:Y:S02]  /*f1c0*/  ULEA UR4, UR5, UR4, 0x18 ;  /* 0x0000000405047291 */ /* 0x002fe4000f8ec03f */
[----:B------:R-:W-:Y:S01]  /*f1d0*/  USHF.R.U32.HI UR5, URZ, 0x1, UR7 ;  /* 0x000000013f057899 */ /* 0x000fe20008011607 */
[----:B0-----:R-:W-:-:S05]  /*f1e0*/  IMAD R0, R0, UR6, R16 ;  /* 0x0000000600007c24 */ /* 0x001fca000f8e0210 */
[----:B------:R-:W-:Y:S02]  /*f1f0*/  ISETP.NE.AND P0, PT, RZ, UR5, PT ;  /* 0x00000005ff007c0c */ /* 0x000fe4000bf05270 */
[----:B------:R-:W-:-:S05]  /*f200*/  LEA R3, R0, UR4, 0x4 ;  /* 0x0000000400037c11 */ /* 0x000fca000f8e20ff */
[----:B------:R1:W-:Y:S06]  /*f210*/  STS.128 [R3], R4 ;  /* 0x0000000403007388 */ /* 0x0003ec0000000c00 */
[----:B------:R-:W-:Y:S05]  /*f220*/  @!P0 BRA `(.L_x_1409) ;  /* 0x0000000000988947 */ /* 0x000fea0003800000 */
[----:B------:R-:W-:-:S07]  /*f230*/  IMAD.U32 R0, RZ, RZ, UR5 ;  /* 0x00000005ff007e24 */ /* 0x000fce000f8e00ff */
.L_x_1415:
[----:B01----:R-:W1:Y:S01]  /*f240*/  S2R R2, SR_TID.Y ;  /* 0x0000000000027919 */ /* 0x003e620000002200 */
[----:B------:R-:W-:Y:S01]  /*f250*/  BSSY B0, `(.L_x_1410) ;  /* 0x0000020000007945 */ /* 0x000fe20003800000 */
[----:B------:R-:W-:Y:S01]  /*f260*/  BAR.SYNC.DEFER_BLOCKING 0x0 ;  /* 0x0000000000007b1d */ /* 0x000fe20000010000 */
[----:B-1----:R-:W-:-:S05]  /*f270*/  IMAD.IADD R7, R2, 0x1, R0 ;  /* 0x0000000102077824 */ /* 0x002fca00078e0200 */
[----:B------:R-:W-:-:S04]  /*f280*/  ISETP.GE.U32.AND P0, PT, R7, UR7, PT ;  /* 0x0000000707007c0c */ /* 0x000fc8000bf06070 */
[----:B------:R-:W-:-:S13]  /*f290*/  ISETP.GE.U32.OR P0, PT, R2, R0, P0 ;  /* 0x000000000200720c */ /* 0x000fda0000706470 */
[----:B------:R-:W-:Y:S05]  /*f2a0*/  @P0 BRA `(.L_x_1411) ;  /* 0x0000000000680947 */ /* 0x000fea0003800000 */
[----:B------:R-:W-:Y:S01]  /*f2b0*/  IMAD R2, R7, UR6, R16 ;  /* 0x0000000607027c24 */ /* 0x000fe2000f8e0210 */
[----:B------:R-:W-:Y:S01]  /*f2c0*/  DSETP.GTU.AND P0, PT, |R4|, +INF , PT ;  /* 0x7ff000000400742a */ /* 0x000fe20003f0c200 */
[----:B------:R-:W-:Y:S03]  /*f2d0*/  BSSY B1, `(.L_x_1412) ;  /* 0x0000010000017945 */ /* 0x000fe60003800000 */
[----:B------:R-:W-:-:S05]  /*f2e0*/  LEA R2, R2, UR4, 0x4 ;  /* 0x0000000402027c11 */ /* 0x000fca000f8e20ff */
[----:B------:R0:W1:Y:S05]  /*f2f0*/  LDS.128 R8, [R2] ;  /* 0x0000000002087984 */ /* 0x00006a0000000c00 */
[----:B------:R-:W-:Y:S05]  /*f300*/  @P0 BRA `(.L_x_1413) ;  /* 0x0000000000240947 */ /* 0x000fea0003800000 */
[C-C-:B-1----:R-:W-:Y:S01]  /*f310*/  DSETP.NEU.AND P1, PT, R4.reuse, R8.reuse, PT ;  /* 0x000000080400722a */ /* 0x142fe20003f2d000 */
[----:B------:R-:W-:Y:S01]  /*f320*/  ISETP.GE.U32.AND P0, PT, R24, R10, PT ;  /* 0x0000000a1800720c */ /* 0x000fe20003f06070 */
[----:B------:R-:W-:-:S03]  /*f330*/  DSETP.GEU.AND P2, PT, R4, R8, PT ;  /* 0x000000080400722a */ /* 0x000fc60003f4e000 */
[----:B------:R-:W-:-:S03]  /*f340*/  ISETP.GE.AND.EX P0, PT, R26, R11, PT, P0 ;  /* 0x0000000b1a00720c */ /* 0x000fc60003f06300 */
[----:B0-----:R-:W-:-:S06]  /*f350*/  SEL R2, RZ, 0xffffffff, P2 ;  /* 0xffffffffff027807 */ /* 0x001fcc0001000000 */
[----:B------:R-:W-:-:S04]  /*f360*/  @!P1 SEL R2, RZ, 0xffffffff, P0 ;  /* 0xffffffffff029807 */ /* 0x000fc80000000000 */
[----:B------:R-:W-:-:S04]  /*f370*/  LOP3.LUT R2, R2, 0x1, RZ, 0xc0, !PT ;  /* 0x0000000102027812 */ /* 0x000fc800078ec0ff */
[----:B------:R-:W-:Y:S01]  /*f380*/  ISETP.EQ.U32.AND P0, PT, R2, 0x1, PT ;  /* 0x000000010200780c */ /* 0x000fe20003f02070 */
[----:B------:R-:W-:-:S12]  /*f390*/  BRA `(.L_x_1414) ;  /* 0x00000000000c7947 */ /* 0x000fd80003800000 */
.L_x_1413:
[----:B-1----:R-:W-:Y:S01]  /*f3a0*/  DSETP.GTU.AND P0, PT, |R8|, +INF , PT ;  /* 0x7ff000000800742a */ /* 0x002fe20003f0c200 */
[----:B------:R-:W-:-:S05]  /*f3b0*/  ISETP.LT.U32.AND P1, PT, R24, R10, PT ;  /* 0x0000000a1800720c */ /* 0x000fca0003f21070 */
[----:B------:R-:W-:-:S13]  /*f3c0*/  ISETP.LT.OR.EX P0, PT, R26, R11, !P0, P1 ;  /* 0x0000000b1a00720c */ /* 0x000fda0004701710 */
.L_x_1414:
[----:B------:R-:W-:Y:S05]  /*f3d0*/  BSYNC B1 ;  /* 0x0000000000017941 */ /* 0x000fea0003800000 */
.L_x_1412:
[----:B------:R-:W-:Y:S02]  /*f3e0*/  SEL R24, R24, R10, P0 ;  /* 0x0000000a18187207 */ /* 0x000fe40000000000 */
[----:B------:R-:W-:Y:S02]  /*f3f0*/  SEL R26, R26, R11, P0 ;  /* 0x0000000b1a1a7207 */ /* 0x000fe40000000000 */
[----:B------:R-:W-:Y:S01]  /*f400*/  FSEL R4, R4, R8, P0 ;  /* 0x0000000804047208 */ /* 0x000fe20000000000 */
[----:B------:R-:W-:Y:S01]  /*f410*/  IMAD.MOV.U32 R6, RZ, RZ, R24 ;  /* 0x000000ffff067224 */ /* 0x000fe200078e0018 */
[----:B------:R-:W-:Y:S02]  /*f420*/  FSEL R5, R5, R9, P0 ;  /* 0x0000000905057208 */ /* 0x000fe40000000000 */
[----:B------:R-:W-:-:S05]  /*f430*/  MOV R7, R26 ;  /* 0x0000001a00077202 */ /* 0x000fca0000000f00 */
[----:B------:R1:W-:Y:S02]  /*f440*/  STS.128 [R3], R4 ;  /* 0x0000000403007388 */ /* 0x0003e40000000c00 */
.L_x_1411:
[----:B------:R-:W-:Y:S05]  /*f450*/  BSYNC B0 ;  /* 0x0000000000007941 */ /* 0x000fea0003800000 */
.L_x_1410:
[----:B------:R-:W-:Y:S02]  /*f460*/  ISETP.GT.AND P0, PT, R0, 0x1, PT ;  /* 0x000000010000780c */ /* 0x000fe40003f04270 */
[----:B------:R-:W-:-:S11]  /*f470*/  SHF.R.S32.HI R0, RZ, 0x1, R0 ;  /* 0x00000001ff007819 */ /* 0x000fd60000011400 */
[----:B------:R-:W-:Y:S05]  /*f480*/  @P0 BRA `(.L_x_1415) ;  /* 0xfffffffc006c0947 */ /* 0x000fea000383ffff */
.L_x_1409:
[----:B------:R-:W-:Y:S02]  /*f490*/  ULDC UR4, c[0x0][0x240] ;  /* 0x0000900000047ab9 */ /* 0x000fe40000000800 */
[----:B------:R-:W-:-:S13]  /*f4a0*/  ISETP.NE.AND P0, PT, RZ, UR4, PT ;  /* 0x00000004ff007c0c */ /* 0x000fda000bf05270 */
[----:B------:R-:W-:Y:S05]  /*f4b0*/  @!P0 BRA `(.L_x_1416) ;  /* 0x0000000400588947 */ /* 0x000fea0003800000 */
[----:B-1----:R-:W1:Y:S02]  /*f4c0*/  LDC R3, c[0x0][RZ] ;  /* 0x00000000ff037b82 */ /* 0x002e640000000800 */
[----:B-1----:R-:W-:Y:S01]  /*f4d0*/  ISETP.GT.AND P0, PT, R3, 0x20, PT ;  /* 0x000000200300780c */ /* 0x002fe20003f04270 */
[----:B------:R-:W-:-:S12]  /*f4e0*/  IMAD.MOV.U32 R0, RZ, RZ, R3 ;  /* 0x000000ffff007224 */ /* 0x000fd800078e0003 */
[----:B------:R-:W-:Y:S05]  /*f4f0*/  @!P0 BRA `(.L_x_1417) ;  /* 0x0000000000cc8947 */ /* 0x000fea0003800000 */
[----:B0-----:R-:W0:Y:S01]  /*f500*/  S2R R2, SR_TID.Y ;  /* 0x0000000000027919 */ /* 0x001e220000002200 */
[----:B------:R-:W1:Y:S01]  /*f510*/  S2UR UR5, SR_CgaCtaId ;  /* 0x00000000000579c3 */ /* 0x000e620000008800 */
[----:B------:R-:W-:Y:S01]  /*f520*/  UMOV UR4, 0x400 ;  /* 0x0000040000047882 */ /* 0x000fe20000000000 */
[----:B------:R-:W-:Y:S01]  /*f530*/  IMAD.MOV.U32 R6, RZ, RZ, R24 ;  /* 0x000000ffff067224 */ /* 0x000fe200078e0018 */
[----:B------:R-:W-:Y:S01]  /*f540*/  UIADD3 UR4, UR4, 0x10, URZ ;  /* 0x0000001004047890 */ /* 0x000fe2000fffe03f */
[----:B------:R-:W-:Y:S01]  /*f550*/  IMAD.MOV.U32 R7, RZ, RZ, R26 ;  /* 0x000000ffff077224 */ /* 0x000fe200078e001a */
[-C--:B------:R-:W-:Y:S02]  /*f560*/  LEA.HI R0, R3, R3.reuse, RZ, 0x1 ;  /* 0x0000000303007211 */ /* 0x080fe400078f08ff */
[----:B-1----:R-:W-:Y:S01]  /*f570*/  ULEA UR4, UR5, UR4, 0x18 ;  /* 0x0000000405047291 */ /* 0x002fe2000f8ec03f */
[----:B0-----:R-:W-:Y:S01]  /*f580*/  IMAD R13, R2, R3, R16 ;  /* 0x00000003020d7224 */ /* 0x001fe200078e0210 */
[----:B------:R-:W-:Y:S01]  /*f590*/  SHF.R.S32.HI R2, RZ, 0x1, R0 ;  /* 0x00000001ff027819 */ /* 0x000fe20000011400 */
[----:B------:R-:W-:-:S03]  /*f5a0*/  HFMA2.MMA R0, -RZ, RZ, 0, 1.9073486328125e-06 ;  /* 0x00000020ff007435 */ /* 0x000fc600000001ff */
[----:B------:R-:W-:Y:S02]  /*f5b0*/  LEA R13, R13, UR4, 0x4 ;  /* 0x000000040d0d7c11 */ /* 0x000fe4000f8e20ff */
[----:B------:R-:W-:-:S03]  /*f5c0*/  ISETP.GE.AND P0, PT, R2, 0x20, PT ;  /* 0x000000200200780c */ /* 0x000fc60003f06270 */
[----:B------:R1:W-:Y:S10]  /*f5d0*/  STS.128 [R13], R4 ;  /* 0x000000040d007388 */ /* 0x0003f40000000c00 */
[----:B------:R-:W-:Y:S05]  /*f5e0*/  @!P0 BRA `(.L_x_1417) ;  /* 0x0000000000908947 */ /* 0x000fea0003800000 */
.L_x_1423:
[----:B------:R-:W-:Y:S01]  /*f5f0*/  IMAD.IADD R0, R16, 0x1, R2 ;  /* 0x0000000110007824 */ /* 0x000fe200078e0202 */
[----:B------:R-:W-:Y:S04]  /*f600*/  BAR.SYNC.DEFER_BLOCKING 0x0 ;  /* 0x0000000000007b1d */ /* 0x000fe80000010000 */
[----:B------:R-:W-:Y:S02]  /*f610*/  ISETP.GE.U32.AND P0, PT, R0, R3, PT ;  /* 0x000000030000720c */ /* 0x000fe40003f06070 */
[----:B------:R-:W-:Y:S02]  /*f620*/  BSSY B0, `(.L_x_1418) ;  /* 0x000001c000007945 */ /* 0x000fe40003800000 */
[----:B------:R-:W-:-:S13]  /*f630*/  ISETP.GE.U32.OR P0, PT, R16, R2, P0 ;  /* 0x000000021000720c */ /* 0x000fda0000706470 */
[----:B0-----:R-:W-:Y:S05]  /*f640*/  @P0 BRA `(.L_x_1419) ;  /* 0x0000000000640947 */ /* 0x001fea0003800000 */
[----:B------:R-:W-:Y:S01]  /*f650*/  IMAD R8, R2, 0x10, R13 ;  /* 0x0000001002087824 */ /* 0x000fe200078e020d */
[----:B------:R-:W-:Y:S01]  /*f660*/  DSETP.GTU.AND P0, PT, |R4|, +INF , PT ;  /* 0x7ff000000400742a */ /* 0x000fe20003f0c200 */
[----:B------:R-:W-:Y:S04]  /*f670*/  BSSY B1, `(.L_x_1420) ;  /* 0x000000f000017945 */ /* 0x000fe80003800000 */
[----:B------:R-:W0:Y:S09]  /*f680*/  LDS.128 R8, [R8] ;  /* 0x0000000008087984 */ /* 0x000e320000000c00 */
[----:B------:R-:W-:Y:S05]  /*f690*/  @P0 BRA `(.L_x_1421) ;  /* 0x0000000000240947 */ /* 0x000fea0003800000 */
[C-C-:B0-----:R-:W-:Y:S01]  /*f6a0*/  DSETP.NEU.AND P1, PT, R4.reuse, R8.reuse, PT ;  /* 0x000000080400722a */ /* 0x141fe20003f2d000 */
        /* <DEDUP_REMOVED lines=8> */
.L_x_1421:
[----:B0-----:R-:W-:Y:S01]  /*f730*/  DSETP.GTU.AND P0, PT, |R8|, +INF , PT ;  /* 0x7ff000000800742a */ /* 0x001fe20003f0c200 */
[----:B------:R-:W-:-:S05]  /*f740*/  ISETP.LT.U32.AND P1, PT, R24, R10, PT ;  /* 0x0000000a1800720c */ /* 0x000fca0003f21070 */
[----:B------:R-:W-:-:S13]  /*f750*/  ISETP.LT.OR.EX P0, PT, R26, R11, !P0, P1 ;  /* 0x0000000b1a00720c */ /* 0x000fda0004701710 */
.L_x_1422:
[----:B------:R-:W-:Y:S05]  /*f760*/  BSYNC B1 ;  /* 0x0000000000017941 */ /* 0x000fea0003800000 */
.L_x_1420:
[----:B------:R-:W-:Y:S02]  /*f770*/  SEL R24, R24, R10, P0 ;  /* 0x0000000a18187207 */ /* 0x000fe40000000000 */
[----:B------:R-:W-:Y:S02]  /*f780*/  SEL R26, R26, R11, P0 ;  /* 0x0000000b1a1a7207 */ /* 0x000fe40000000000 */
[----:B-1----:R-:W-:Y:S01]  /*f790*/  FSEL R4, R4, R8, P0 ;  /* 0x0000000804047208 */ /* 0x002fe20000000000 */
[----:B------:R-:W-:Y:S01]  /*f7a0*/  IMAD.MOV.U32 R6, RZ, RZ, R24 ;  /* 0x000000ffff067224 */ /* 0x000fe200078e0018 */
[----:B------:R-:W-:Y:S02]  /*f7b0*/  FSEL R5, R5, R9, P0 ;  /* 0x0000000905057208 */ /* 0x000fe40000000000 */
[----:B------:R-:W-:-:S05]  /*f7c0*/  MOV R7, R26 ;  /* 0x0000001a00077202 */ /* 0x000fca0000000f00 */
[----:B------:R0:W-:Y:S02]  /*f7d0*/  STS.128 [R13], R4 ;  /* 0x000000040d007388 */ /* 0x0001e40000000c00 */
.L_x_1419:
[----:B------:R-:W-:Y:S05]  /*f7e0*/  BSYNC B0 ;  /* 0x0000000000007941 */ /* 0x000fea0003800000 */
.L_x_1418:
[----:B------:R-:W-:-:S04]  /*f7f0*/  SHF.R.S32.HI R2, RZ, 0x1, R2 ;  /* 0x00000001ff027819 */ /* 0x000fc80000011402 */
[----:B------:R-:W-:-:S13]  /*f800*/  ISETP.GE.AND P0, PT, R2, 0x20, PT ;  /* 0x000000200200780c */ /* 0x000fda0003f06270 */
[----:B------:R-:W-:Y:S05]  /*f810*/  @P0 BRA `(.L_x_1423) ;  /* 0xfffffffc00740947 */ /* 0x000fea000383ffff */
[----:B------:R-:W-:-:S07]  /*f820*/  IMAD.MOV.U32 R0, RZ, RZ, 0x20 ;  /* 0x00000020ff007424 */ /* 0x000fce00078e00ff */
.L_x_1417:
[----:B------:R-:W-:Y:S01]  /*f830*/  BAR.SYNC.DEFER_BLOCKING 0x0 ;  /* 0x0000000000007b1d */ /* 0x000fe20000010000 */
[----:B------:R-:W-:-:S13]  /*f840*/  ISETP.GE.AND P0, PT, R0, 0x2, PT ;  /* 0x000000020000780c */ /* 0x000fda0003f06270 */
[----:B------:R-:W-:Y:S05]  /*f850*/  @!P0 BRA `(.L_x_1416) ;  /* 0x0000000000708947 */ /* 0x000fea0003800000 */
[----:B01----:R-:W-:-:S07]  /*f860*/  IMAD.MOV.U32 R7, RZ, RZ, 0x1 ;  /* 0x00000001ff077424 */ /* 0x003fce00078e00ff */
.L_x_1427:
[----:B------:R-:W-:Y:S01]  /*f870*/  DSETP.GTU.AND P0, PT, |R4|, +INF , PT ;  /* 0x7ff000000400742a */ /* 0x000fe20003f0c200 */
[----:B------:R0:W1:Y:S01]  /*f880*/  SHFL.DOWN PT, R3, R5, R7, 0x1f ;  /* 0x08001f0705037589 */ /* 0x00006200000e0000 */
[----:B------:R-:W-:Y:S03]  /*f890*/  BSSY B0, `(.L_x_1424) ;  /* 0x0000011000007945 */ /* 0x000fe60003800000 */
[----:B------:R0:W2:Y:S04]  /*f8a0*/  SHFL.DOWN PT, R2, R4, R7, 0x1f ;  /* 0x08001f0704027589 */ /* 0x0000a800000e0000 */
[----:B------:R0:W3:Y:S04]  /*f8b0*/  SHFL.DOWN PT, R9, R26, R7, 0x1f ;  /* 0x08001f071a097589 */ /* 0x0000e800000e0000 */
[----:B------:R0:W4:Y:S01]  /*f8c0*/  SHFL.DOWN PT, R11, R24, R7, 0x1f ;  /* 0x08001f07180b7589 */ /* 0x00012200000e0000 */
[----:B------:R-:W-:Y:S05]  /*f8d0*/  @P0 BRA `(.L_x_1425) ;  /* 0x0000000000240947 */ /* 0x000fea0003800000 */
[C-C-:B-12---:R-:W-:Y:S01]  /*f8e0*/  DSETP.NEU.AND P1, PT, R4.reuse, R2.reuse, PT ;  /* 0x000000020400722a */ /* 0x146fe20003f2d000 */
[----:B----4-:R-:W-:Y:S01]  /*f8f0*/  ISETP.GE.U32.AND P0, PT, R24, R11, PT ;  /* 0x0000000b1800720c */ /* 0x010fe20003f06070 */
[----:B------:R-:W-:-:S03]  /*f900*/  DSETP.GEU.AND P2, PT, R4, R2, PT ;  /* 0x000000020400722a */ /* 0x000fc60003f4e000 */
[----:B---3--:R-:W-:-:S03]  /*f910*/  ISETP.GE.AND.EX P0, PT, R26, R9, PT, P0 ;  /* 0x000000091a00720c */ /* 0x008fc60003f06300 */
[----:B------:R-:W-:-:S06]  /*f920*/  SEL R6, RZ, 0xffffffff, P2 ;  /* 0xffffffffff067807 */ /* 0x000fcc0001000000 */
[----:B------:R-:W-:-:S04]  /*f930*/  @!P1 SEL R6, RZ, 0xffffffff, P0 ;  /* 0xffffffffff069807 */ /* 0x000fc80000000000 */
[----:B------:R-:W-:-:S04]  /*f940*/  LOP3.LUT R6, R6, 0x1, RZ, 0xc0, !PT ;  /* 0x0000000106067812 */ /* 0x000fc800078ec0ff */
[----:B------:R-:W-:Y:S01]  /*f950*/  ISETP.EQ.U32.AND P0, PT, R6, 0x1, PT ;  /* 0x000000010600780c */ /* 0x000fe20003f02070 */
[----:B------:R-:W-:-:S12]  /*f960*/  BRA `(.L_x_1426) ;  /* 0x00000000000c7947 */ /* 0x000fd80003800000 */
.L_x_1425:
[----:B-12---:R-:W-:Y:S01]  /*f970*/  DSETP.GTU.AND P0, PT, |R2|, +INF , PT ;  /* 0x7ff000000200742a */ /* 0x006fe20003f0c200 */
[----:B----4-:R-:W-:-:S05]  /*f980*/  ISETP.LT.U32.AND P1, PT, R24, R11, PT ;  /* 0x0000000b1800720c */ /* 0x010fca0003f21070 */
[----:B---3--:R-:W-:-:S13]  /*f990*/  ISETP.LT.OR.EX P0, PT, R26, R9, !P0, P1 ;  /* 0x000000091a00720c */ /* 0x008fda0004701710 */
.L_x_1426:
[----:B------:R-:W-:Y:S05]  /*f9a0*/  BSYNC B0 ;  /* 0x0000000000007941 */ /* 0x000fea0003800000 */
.L_x_1424:
[----:B0-----:R-:W-:Y:S01]  /*f9b0*/  IMAD.SHL.U32 R7, R7, 0x2, RZ ;  /* 0x0000000207077824 */ /* 0x001fe200078e00ff */
[----:B------:R-:W-:Y:S02]  /*f9c0*/  FSEL R4, R4, R2, P0 ;  /* 0x0000000204047208 */ /* 0x000fe40000000000 */
[----:B------:R-:W-:Y:S02]  /*f9d0*/  FSEL R5, R5, R3, P0 ;  /* 0x0000000305057208 */ /* 0x000fe40000000000 */
[----:B------:R-:W-:Y:S02]  /*f9e0*/  ISETP.GE.AND P1, PT, R7, R0, PT ;  /* 0x000000000700720c */ /* 0x000fe40003f26270 */
[----:B------:R-:W-:Y:S02]  /*f9f0*/  SEL R24, R24, R11, P0 ;  /* 0x0000000b18187207 */ /* 0x000fe40000000000 */
[----:B------:R-:W-:-:S09]  /*fa00*/  SEL R26, R26, R9, P0 ;  /* 0x000000091a1a7207 */ /* 0x000fd20000000000 */
[----:B------:R-:W-:Y:S05]  /*fa10*/  @!P1 BRA `(.L_x_1427) ;  /* 0xfffffffc00949947 */ /* 0x000fea000383ffff */
.L_x_1416:
[----:B------:R-:W2:Y:S01]  /*fa20*/  LDC R0, c[0x0][0x3fc] ;  /* 0x0000ff00ff007b82 */ /* 0x000ea20000000800 */
[----:B------:R-:W-:Y:S01]  /*fa30*/  ULDC UR4, c[0x0][0x24c] ;  /* 0x0000930000047ab9 */ /* 0x000fe20000000800 */
[----:B0-----:R-:W-:Y:S01]  /*fa40*/  MOV R2, RZ ;  /* 0x000000ff00027202 */ /* 0x001fe20000000f00 */
[----:B------:R-:W-:Y:S01]  /*fa50*/  IMAD R9, R16, UR4, RZ ;  /* 0x0000000410097c24 */ /* 0x000fe2000f8e02ff */
[----:B--2---:R-:W-:-:S13]  /*fa60*/  ISETP.NE.AND P0, PT, R0, RZ, PT ;  /* 0x000000ff0000720c */ /* 0x004fda0003f05270 */
[----:B------:R-:W-:Y:S05]  /*fa70*/  @!P0 BRA `(.L_x_1428) ;  /* 0x00000010005c8947 */ /* 0x000fea0003800000 */
[----:B------:R-:W0:Y:S01]  /*fa80*/  S2R R2, SR_TID.Y ;  /* 0x0000000000027919 */ /* 0x000e220000002200 */
[----:B------:R-:W2:Y:S01]  /*fa90*/  S2UR UR4, SR_CTAID.X ;  /* 0x00000000000479c3 */ /* 0x000ea20000002500 */
[----:B------:R-:W-:Y:S01]  /*faa0*/  ULDC UR5, c[0x0][0x250] ;  /* 0x0000940000057ab9 */ /* 0x000fe20000000800 */
[----:B------:R-:W-:Y:S01]  /*fab0*/  ULDC.64 UR6, c[0x0][0x400] ;  /* 0x0001000000067ab9 */ /* 0x000fe20000000a00 */
[----:B------:R-:W-:-:S05]  /*fac0*/  ISETP.NE.AND P0, PT, R0, 0x1, PT ;  /* 0x000000010000780c */ /* 0x000fca0003f05270 */
[----:B-1----:R-:W2:Y:S01]  /*fad0*/  LDC R3, c[0x0][0x238] ;  /* 0x00008e00ff037b82 */ /* 0x002ea20000000800 */
        /* <DEDUP_REMOVED lines=273> */
.L_x_1428:
[----:B------:R-:W-:Y:S01]  /*10bf0*/  ULDC.64 UR4, c[0x0][0x610] ;  /* 0x0001840000047ab9 */ /* 0x000fe20000000a00 */
[----:B-1----:R-:W-:Y:S02]  /*10c00*/  CS2R R6, SRZ ;  /* 0x0000000000067805 */ /* 0x002fe4000001ff00 */
[----:B------:R-:W-:Y:S01]  /*10c10*/  ISETP.NE.U32.AND P0, PT, RZ, UR4, PT ;  /* 0x00000004ff007c0c */ /* 0x000fe2000bf05070 */
[----:B------:R-:W-:-:S03]  /*10c20*/  IMAD.MOV.U32 R17, RZ, RZ, RZ ;  /* 0x000000ffff117224 */ /* 0x000fc600078e00ff */
[----:B------:R-:W-:-:S13]  /*10c30*/  ISETP.NE.AND.EX P0, PT, RZ, UR5, PT, P0 ;  /* 0x00000005ff007c0c */ /* 0x000fda000bf05300 */
[----:B------:R-:W-:Y:S05]  /*10c40*/  @!P0 BRA `(.L_x_1429) ;  /* 0x00000008000c8947 */ /* 0x000fea0003800000 */
[----:B------:R-:W-:Y:S01]  /*10c50*/  HFMA2.MMA R10, -RZ, RZ, 0, 4.76837158203125e-07 ;  /* 0x00000008ff0a7435 */ /* 0x000fe200000001ff */
[----:B------:R-:W-:Y:S02]  /*10c60*/  IMAD.MOV.U32 R15, RZ, RZ, RZ ;  /* 0x000000ffff0f7224 */ /* 0x000fe400078e00ff */
[----:B------:R-:W-:Y:S02]  /*10c70*/  IMAD.MOV.U32 R12, RZ, RZ, 0x10 ;  /* 0x00000010ff0c7424 */ /* 0x000fe400078e00ff */
[----:B------:R-:W-:-:S07]  /*10c80*/  IMAD.MOV.U32 R13, RZ, RZ, 0x0 ;  /* 0x00000000ff0d7424 */ /* 0x000fce00078e00ff */
.L_x_1432:
[----:B------:R-:W-:Y:S01]  /*10c90*/  LOP3.LUT R0, R15, R13, RZ, 0xfc, !PT ;  /* 0x0000000d0f007212 */ /* 0x000fe200078efcff */
[----:B------:R-:W-:-:S03]  /*10ca0*/  IMAD.MOV.U32 R3, RZ, RZ, R13 ;  /* 0x000000ffff037224 */ /* 0x000fc600078e000d */
[----:B------:R-:W-:Y:S02]  /*10cb0*/  ISETP.NE.U32.AND P0, PT, R0, RZ, PT ;  /* 0x000000ff0000720c */ /* 0x000fe40003f05070 */
[----:B------:R-:W-:-:S11]  /*10cc0*/  MOV R0, R12 ;  /* 0x0000000c00007202 */ /* 0x000fd60000000f00 */
[----:B------:R-:W-:Y:S05]  /*10cd0*/  @!P0 BRA `(.L_x_1430) ;  /* 0x00000000001c8947 */ /* 0x000fea0003800000 */
[----:B------:R-:W-:Y:S01]  /*10ce0*/  IMAD.MOV.U32 R14, RZ, RZ, R12 ;  /* 0x000000ffff0e7224 */ /* 0x000fe200078e000c */
[----:B------:R-:W-:Y:S01]  /*10cf0*/  MOV R12, 0x10d20 ;  /* 0x00010d20000c7802 */ /* 0x000fe20000000f00 */
[----:B------:R-:W-:-:S07]  /*10d00*/  IMAD.MOV.U32 R8, RZ, RZ, R10 ;  /* 0x000000ffff087224 */ /* 0x000fce00078e000a */
[----:B------:R-:W-:Y:S05]  /*10d10*/  CALL.REL.NOINC `($__internal_7_$__cuda_sm20_rem_u64) ;  /* 0x00000040004c7944 */ /* 0x000fea0003c00000 */
[----:B------:R-:W-:Y:S01]  /*10d20*/  MOV R12, R6 ;  /* 0x00000006000c7202 */ /* 0x000fe20000000f00 */
[----:B------:R-:W-:Y:S01]  /*10d30*/  IMAD.MOV.U32 R13, RZ, RZ, R7 ;  /* 0x000000ffff0d7224 */ /* 0x000fe200078e0007 */
[----:B------:R-:W-:Y:S06]  /*10d40*/  BRA `(.L_x_1431) ;  /* 0x00000000004c7947 */ /* 0x000fec0003800000 */
.L_x_1430:
[----:B------:R-:W0:Y:S01]  /*10d50*/  I2F.U32.RP R8, R12 ;  /* 0x0000000c00087306 */ /* 0x000e220000209000 */
[----:B------:R-:W-:Y:S01]  /*10d60*/  ISETP.NE.U32.AND P1, PT, R12, RZ, PT ;  /* 0x000000ff0c00720c */ /* 0x000fe20003f25070 */
[----:B------:R-:W-:-:S06]  /*10d70*/  IMAD.MOV.U32 R13, RZ, RZ, RZ ;  /* 0x000000ffff0d7224 */ /* 0x000fcc00078e00ff */
[----:B0-----:R-:W0:Y:S02]  /*10d80*/  MUFU.RCP R8, R8 ;  /* 0x0000000800087308 */ /* 0x001e240000001000 */
[----:B0-----:R-:W-:-:S06]  /*10d90*/  VIADD R6, R8, 0xffffffe ;  /* 0x0ffffffe08067836 */ /* 0x001fcc0000000000 */
[----:B------:R0:W1:Y:S02]  /*10da0*/  F2I.FTZ.U32.TRUNC.NTZ R7, R6 ;  /* 0x0000000600077305 */ /* 0x000064000021f000 */
[----:B0-----:R-:W-:Y:S01]  /*10db0*/  HFMA2.MMA R6, -RZ, RZ, 0, 0 ;  /* 0x00000000ff067435 */ /* 0x001fe200000001ff */
[----:B-1----:R-:W-:-:S04]  /*10dc0*/  IMAD.MOV R11, RZ, RZ, -R7 ;  /* 0x000000ffff0b7224 */ /* 0x002fc800078e0a07 */
[----:B------:R-:W-:-:S05]  /*10dd0*/  IMAD R11, R11, R12, RZ ;  /* 0x0000000c0b0b7224 */ /* 0x000fca00078e02ff */
        /* <DEDUP_REMOVED lines=8> */
[----:B------:R-:W-:-:S04]  /*10e60*/  @!P1 LOP3.LUT R7, RZ, R12, RZ, 0x33, !PT ;  /* 0x0000000cff079212 */ /* 0x000fc800078e33ff */
[----:B------:R-:W-:-:S07]  /*10e70*/  MOV R12, R7 ;  /* 0x00000007000c7202 */ /* 0x000fce0000000f00 */
.L_x_1431:
[----:B------:R-:W-:Y:S01]  /*10e80*/  ISETP.NE.U32.AND P0, PT, R12, RZ, PT ;  /* 0x000000ff0c00720c */ /* 0x000fe20003f05070 */
[----:B------:R-:W-:Y:S02]  /*10e90*/  IMAD.MOV.U32 R10, RZ, RZ, R0 ;  /* 0x000000ffff0a7224 */ /* 0x000fe400078e0000 */
[----:B------:R-:W-:Y:S01]  /*10ea0*/  IMAD.MOV.U32 R15, RZ, RZ, R3 ;  /* 0x000000ffff0f7224 */ /* 0x000fe200078e0003 */
[----:B------:R-:W-:-:S13]  /*10eb0*/  ISETP.NE.AND.EX P0, PT, R13, RZ, PT, P0 ;  /* 0x000000ff0d00720c */ /* 0x000fda0003f05300 */
[----:B------:R-:W-:Y:S05]  /*10ec0*/  @P0 BRA `(.L_x_1432) ;  /* 0xfffffffc00700947 */ /* 0x000fea000383ffff */
[----:B------:R-:W-:-:S13]  /*10ed0*/  ISETP.NE.U32.AND P2, PT, R3, RZ, PT ;  /* 0x000000ff0300720c */ /* 0x000fda0003f45070 */
[----:B------:R-:W-:Y:S05]  /*10ee0*/  @!P2 BRA `(.L_x_1433) ;  /* 0x00000000001ca947 */ /* 0x000fea0003800000 */
[----:B------:R-:W-:Y:S01]  /*10ef0*/  HFMA2.MMA R7, -RZ, RZ, 0, 9.5367431640625e-07 ;  /* 0x00000010ff077435 */ /* 0x000fe200000001ff */
[----:B------:R-:W-:Y:S01]  /*10f00*/  IMAD.MOV.U32 R8, RZ, RZ, RZ ;  /* 0x000000ffff087224 */ /* 0x000fe200078e00ff */
[----:B------:R-:W-:-:S09]  /*10f10*/  MOV R6, 0x10f30 ;  /* 0x00010f3000067802 */ /* 0x000fd20000000f00 */
[----:B------:R-:W-:Y:S05]  /*10f20*/  CALL.REL.NOINC `($__internal_6_$__cuda_sm20_div_u64) ;  /* 0x0000003800b47944 */ /* 0x000fea0003c00000 */
[----:B------:R-:W-:Y:S02]  /*10f30*/  IMAD.MOV.U32 R10, RZ, RZ, R12 ;  /* 0x000000ffff0a7224 */ /* 0x000fe400078e000c */
[----:B------:R-:W-:Y:S01]  /*10f40*/  IMAD.MOV.U32 R11, RZ, RZ, R13 ;  /* 0x000000ffff0b7224 */ /* 0x000fe200078e000d */
[----:B------:R-:W-:Y:S06]  /*10f50*/  BRA `(.L_x_1434) ;  /* 0x00000000004c7947 */ /* 0x000fec0003800000 */
.L_x_1433:
[----:B------:R-:W0:Y:S01]  /*10f60*/  I2F.U32.RP R8, R0 ;  /* 0x0000000000087306 */ /* 0x000e220000209000 */
[----:B------:R-:W-:-:S07]  /*10f70*/  ISETP.NE.U32.AND P3, PT, R0, RZ, PT ;  /* 0x000000ff0000720c */ /* 0x000fce0003f65070 */
[----:B0-----:R-:W0:Y:S02]  /*10f80*/  MUFU.RCP R8, R8 ;  /* 0x0000000800087308 */ /* 0x001e240000001000 */
[----:B0-----:R-:W-:-:S06]  /*10f90*/  IADD3 R6, R8, 0xffffffe, RZ ;  /* 0x0ffffffe08067810 */ /* 0x001fcc0007ffe0ff */
[----:B------:R0:W1:Y:S02]  /*10fa0*/  F2I.FTZ.U32.TRUNC.NTZ R7, R6 ;  /* 0x0000000600077305 */ /* 0x000064000021f000 */
[----:B0-----:R-:W-:Y:S02]  /*10fb0*/  IMAD.MOV.U32 R6, RZ, RZ, RZ ;  /* 0x000000ffff067224 */ /* 0x001fe400078e00ff */
[----:B-1----:R-:W-:-:S04]  /*10fc0*/  IMAD.MOV R11, RZ, RZ, -R7 ;  /* 0x000000ffff0b7224 */ /* 0x002fc800078e0a07 */
[----:B------:R-:W-:-:S04]  /*10fd0*/  IMAD R11, R11, R0, RZ ;  /* 0x000000000b0b7224 */ /* 0x000fc800078e02ff */
[----:B------:R-:W-:-:S06]  /*10fe0*/  IMAD.HI.U32 R11, R7, R11, R6 ;  /* 0x0000000b070b7227 */ /* 0x000fcc00078e0006 */
[----:B------:R-:W-:-:S04]  /*10ff0*/  IMAD.HI.U32 R10, R11, 0x10, RZ ;  /* 0x000000100b0a7827 */ /* 0x000fc800078e00ff */
[----:B------:R-:W-:Y:S02]  /*11000*/  IMAD.MOV R7, RZ, RZ, -R10 ;  /* 0x000000ffff077224 */ /* 0x000fe400078e0a0a */
[----:B------:R-:W-:Y:S02]  /*11010*/  IMAD.MOV.U32 R11, RZ, RZ, RZ ;  /* 0x000000ffff0b7224 */ /* 0x000fe400078e00ff */
[----:B------:R-:W-:-:S05]  /*11020*/  IMAD R7, R0, R7, 0x10 ;  /* 0x0000001000077424 */ /* 0x000fca00078e0207 */
[----:B------:R-:W-:-:S13]  /*11030*/  ISETP.GE.U32.AND P0, PT, R7, R0, PT ;  /* 0x000000000700720c */ /* 0x000fda0003f06070 */
[----:B------:R-:W-:Y:S01]  /*11040*/  @P0 IADD3 R7, R7, -R0, RZ ;  /* 0x8000000007070210 */ /* 0x000fe20007ffe0ff */
[----:B------:R-:W-:-:S03]  /*11050*/  @P0 VIADD R10, R10, 0x1 ;  /* 0x000000010a0a0836 */ /* 0x000fc60000000000 */
[----:B------:R-:W-:-:S13]  /*11060*/  ISETP.GE.U32.AND P1, PT, R7, R0, PT ;  /* 0x000000000700720c */ /* 0x000fda0003f26070 */
[----:B------:R-:W-:Y:S01]  /*11070*/  @P1 VIADD R10, R10, 0x1 ;  /* 0x000000010a0a1836 */ /* 0x000fe20000000000 */
[----:B------:R-:W-:-:S07]  /*11080*/  @!P3 LOP3.LUT R10, RZ, R0, RZ, 0x33, !PT ;  /* 0x00000000ff0ab212 */ /* 0x000fce00078e33ff */
.L_x_1434:
[----:B------:R-:W-:Y:S05]  /*11090*/  @!P2 BRA `(.L_x_1435) ;  /* 0x000000000014a947 */ /* 0x000fea0003800000 */
[----:B------:R-:W-:Y:S01]  /*110a0*/  MOV R7, 0x8 ;  /* 0x0000000800077802 */ /* 0x000fe20000000f00 */
[----:B------:R-:W-:Y:S01]  /*110b0*/  IMAD.MOV.U32 R8, RZ, RZ, RZ ;  /* 0x000000ffff087224 */ /* 0x000fe200078e00ff */
[----:B------:R-:W-:-:S07]  /*110c0*/  MOV R6, 0x110e0 ;  /* 0x000110e000067802 */ /* 0x000fce0000000f00 */
[----:B------:R-:W-:Y:S05]  /*110d0*/  CALL.REL.NOINC `($__internal_6_$__cuda_sm20_div_u64) ;  /* 0x0000003800487944 */ /* 0x000fea0003c00000 */
[----:B------:R-:W-:Y:S05]  /*110e0*/  BRA `(.L_x_1436) ;  /* 0x00000000004c7947 */ /* 0x000fea0003800000 */
.L_x_1435:
        /* <DEDUP_REMOVED lines=17> */
[----:B------:R-:W-:Y:S02]  /*11200*/  @P1 IADD3 R12, R12, 0x1, RZ ;  /* 0x000000010c0c1810 */ /* 0x000fe40007ffe0ff */
[----:B------:R-:W-:-:S07]  /*11210*/  @!P2 LOP3.LUT R12, RZ, R0, RZ, 0x33, !PT ;  /* 0x00000000ff0ca212 */ /* 0x000fce00078e33ff */
.L_x_1436:
        /* <DEDUP_REMOVED lines=10> */
[----:B------:R-:W-:Y:S05]  /*112c0*/  CALL.REL.NOINC `($__internal_6_$__cuda_sm20_div_u64) ;  /* 0x0000003400cc7944 */ /* 0x000fea0003c00000 */
[----:B------:R-:W-:Y:S02]  /*112d0*/  IMAD.MOV.U32 R6, RZ, RZ, R12 ;  /* 0x000000ffff067224 */ /* 0x000fe400078e000c */
[----:B------:R-:W-:Y:S01]  /*112e0*/  IMAD.MOV.U32 R7, RZ, RZ, R13 ;  /* 0x000000ffff077224 */ /* 0x000fe200078e000d */
[----:B------:R-:W-:Y:S06]  /*112f0*/  BRA `(.L_x_1439) ;  /* 0x00000000004c7947 */ /* 0x000fec0003800000 */
.L_x_1438:
        /* <DEDUP_REMOVED lines=14> */
[----:B------:R-:W-:Y:S01]  /*113e0*/  @P0 IADD3 R11, R11, -R12, RZ ;  /* 0x8000000c0b0b0210 */ /* 0x000fe20007ffe0ff */
[----:B------:R-:W-:-:S03]  /*113f0*/  @P0 VIADD R6, R6, 0x1 ;  /* 0x0000000106060836 */ /* 0x000fc60000000000 */
[----:B------:R-:W-:-:S13]  /*11400*/  ISETP.GE.U32.AND P1, PT, R11, R12, PT ;  /* 0x0000000c0b00720c */ /* 0x000fda0003f26070 */
[----:B------:R-:W-:Y:S01]  /*11410*/  @P1 VIADD R6, R6, 0x1 ;  /* 0x0000000106061836 */ /* 0x000fe20000000000 */
[----:B------:R-:W-:-:S07]  /*11420*/  @!P2 LOP3.LUT R6, RZ, R12, RZ, 0x33, !PT ;  /* 0x0000000cff06a212 */ /* 0x000fce00078e33ff */
.L_x_1439:
[----:B------:R-:W-:Y:S05]  /*11430*/  BSYNC B0 ;  /* 0x0000000000007941 */ /* 0x000fea0003800000 */
.L_x_1437:
[----:B------:R-:W-:Y:S02]  /*11440*/  ULDC.64 UR4, c[0x0][0x610] ;  /* 0x0001840000047ab9 */ /* 0x000fe40000000a00 */
[----:B------:R-:W-:-:S04]  /*11450*/  IADD3 R6, P0, R6, UR4, RZ ;  /* 0x0000000406067c10 */ /* 0x000fc8000ff1e0ff */
[----:B------:R-:W-:-:S04]  /*11460*/  IADD3.X R7, R7, UR5, RZ, P0, !PT ;  /* 0x0000000507077c10 */ /* 0x000fc800087fe4ff */
[----:B------:R-:W-:-:S07]  /*11470*/  MOV R17, R7 ;  /* 0x0000000700117202 */ /* 0x000fce0000000f00 */
.L_x_1429:
[----:B------:R-:W-:Y:S02]  /*11480*/  ULDC UR4, c[0x0][0x248] ;  /* 0x0000920000047ab9 */ /* 0x000fe40000000800 */
[----:B------:R-:W-:-:S13]  /*11490*/  ISETP.NE.AND P0, PT, RZ, UR4, PT ;  /* 0x00000004ff007c0c */ /* 0x000fda000bf05270 */
[----:B------:R-:W-:Y:S05]  /*114a0*/  @!P0 BRA `(.L_x_1440) ;  /* 0x0000002c00248947 */ /* 0x000fea0003800000 */
[----:B------:R-:W0:Y:S01]  /*114b0*/  LDC R3, c[0x0][0x3fc] ;  /* 0x0000ff00ff037b82 */ /* 0x000e220000000800 */
[----:B------:R-:W1:Y:S01]  /*114c0*/  S2R R14, SR_TID.Y ;  /* 0x00000000000e7919 */ /* 0x000e620000002200 */
[----:B------:R-:W-:Y:S02]  /*114d0*/  ULDC UR4, c[0x0][0x24c] ;  /* 0x0000930000047ab9 */ /* 0x000fe40000000800 */
[----:B------:R-:W-:Y:S01]  /*114e0*/  IMAD R2, R16, UR4, RZ ;  /* 0x0000000410027c24 */ /* 0x000fe2000f8e02ff */
[----:B------:R-:W2:Y:S01]  /*114f0*/  S2R R0, SR_CTAID.X ;  /* 0x0000000000007919 */ /* 0x000ea20000002500 */
[----:B------:R-:W-:Y:S01]  /*11500*/  ULDC UR4, c[0x0][0x250] ;  /* 0x0000940000047ab9 */ /* 0x000fe20000000800 */
[----:B0-----:R-:W-:Y:S01]  /*11510*/  ISETP.NE.AND P0, PT, R3, RZ, PT ;  /* 0x000000ff0300720c */ /* 0x001fe20003f05270 */
[----:B-1----:R-:W-:Y:S01]  /*11520*/  IMAD R9, R14, UR4, R2 ;  /* 0x000000040e097c24 */ /* 0x002fe2000f8e0202 */
[----:B------:R-:W-:Y:S01]  /*11530*/  ULDC UR4, c[0x0][0x238] ;  /* 0x00008e0000047ab9 */ /* 0x000fe20000000800 */
[----:B------:R-:W-:-:S02]  /*11540*/  IMAD.MOV.U32 R2, RZ, RZ, RZ ;  /* 0x000000ffff027224 */ /* 0x000fc400078e00ff */
[----:B--2---:R-:W-:-:S08]  /*11550*/  IMAD R9, R0, UR4, R9 ;  /* 0x0000000400097c24 */ /* 0x004fd0000f8e0209 */
        /* <DEDUP_REMOVED lines=274> */
.L_x_1441:
        /* <DEDUP_REMOVED lines=9> */
[----:B------:R-:W-:Y:S01]  /*12710*/  HFMA2.MMA R3, -RZ, RZ, 0, 5.9604644775390625e-08 ;  /* 0x00000001ff037435 */ /* 0x000fe200000001ff */
[----:B------:R-:W-:-:S13]  /*12720*/  ISETP.NE.AND P1, PT, RZ, UR4, PT ;  /* 0x00000004ff007c0c */ /* 0x000fda000bf25270 */
[----:B------:R-:W-:-:S04]  /*12730*/  @P1 ISETP.NE.AND P0, PT, R14, RZ, PT ;  /* 0x000000ff0e00120c */ /* 0x000fc80003f05270 */
[----:B------:R-:W-:-:S04]  /*12740*/  @P1 SEL R8, RZ, 0x1, P0 ;  /* 0x00000001ff081807 */ /* 0x000fc80000000000 */
[----:B------:R-:W-:-:S07]  /*12750*/  @P1 PRMT R3, R8, 0x7610, R3 ;  /* 0x0000761008031816 */ /* 0x000fce0000000003 */
.L_x_1443:
[----:B------:R-:W-:Y:S05]  /*12760*/  BSYNC B0 ;  /* 0x0000000000007941 */ /* 0x000fea0003800000 */
.L_x_1442:
        /* <DEDUP_REMOVED lines=9> */
[----:B------:R-:W1:Y:S01]  /*12800*/  LDC.64 R8, c[0x0][0x618] ;  /* 0x00018600ff087b82 */ /* 0x000e620000000a00 */
[----:B0-----:R-:W-:Y:S01]  /*12810*/  IMAD R3, R0, R3, UR4 ;  /* 0x0000000400037e24 */ /* 0x001fe2000f8e0203 */
[----:B------:R-:W-:-:S03]  /*12820*/  ULDC UR4, c[0x0][0x0] ;  /* 0x0000000000047ab9 */ /* 0x000fc60000000800 */
[----:B------:R-:W-:-:S04]  /*12830*/  @!P2 IMAD R3, R3, UR4, R16 ;  /* 0x000000040303ac24 */ /* 0x000fc8000f8e0210 */
[----:B-1----:R-:W-:-:S05]  /*12840*/  IMAD.WIDE.U32 R8, R3, 0x10, R8 ;  /* 0x0000001003087825 */ /* 0x002fca00078e0008 */
[----:B------:R0:W-:Y:S04]  /*12850*/  STG.E.64 desc[UR36][R8.64], R4 ;  /* 0x0000000408007986 */ /* 0x0001e8000c101b24 */
[----:B------:R0:W-:Y:S02]  /*12860*/  STG.E.64 desc[UR36][R8.64+0x8], R24 ;  /* 0x0000081808007986 */ /* 0x0001e4000c101b24 */
.L_x_1445:
[----:B------:R-:W-:Y:S05]  /*12870*/  BSYNC B0 ;  /* 0x0000000000007941 */ /* 0x000fea0003800000 */
.L_x_1444:
        /* <DEDUP_REMOVED lines=8> */
[----:B------:R-:W-:Y:S02]  /*12900*/  CCTL.IVALL ;  /* 0x00000000ff00798f */ /* 0x000fe40002000000 */
        /* <DEDUP_REMOVED lines=25> */
.L_x_1447:
[----:B------:R-:W-:Y:S05]  /*12aa0*/  BSYNC B0 ;  /* 0x0000000000007941 */ /* 0x000fea0003800000 */
.L_x_1446:
[----:B------:R-:W2:Y:S08]  /*12ab0*/  S2UR UR5, SR_CgaCtaId ;  /* 0x00000000000579c3 */ /* 0x000eb00000008800 */
[----:B------:R-:W-:Y:S06]  /*12ac0*/  BAR.SYNC.DEFER_BLOCKING 0x0 ;  /* 0x0000000000007b1d */ /* 0x000fec0000010000 */
[----:B------:R-:W-:-:S02]  /*12ad0*/  UMOV UR4, 0x400 ;  /* 0x0000040000047882 */ /* 0x000fc40000000000 */
[----:B--2---:R-:W-:-:S09]  /*12ae0*/  ULEA UR4, UR5, UR4, 0x18 ;  /* 0x0000000405047291 */ /* 0x004fd2000f8ec03f */
[----:B-1----:R-:W1:Y:S02]  /*12af0*/  LDS.U8 R3, [UR4] ;  /* 0x00000004ff037984 */ /* 0x002e640008000000 */
[----:B-1----:R-:W-:-:S13]  /*12b00*/  ISETP.NE.AND P0, PT, R3, RZ, PT ;  /* 0x000000ff0300720c */ /* 0x002fda0003f05270 */
[----:B------:R-:W-:Y:S05]  /*12b10*/  @!P0 EXIT ;  /* 0x000000000000894d */ /* 0x000fea0003800000 */
[----:B------:R-:W-:Y:S01]  /*12b20*/  ISETP.NE.AND P0, PT, RZ, UR7, PT ;  /* 0x00000007ff007c0c */ /* 0x000fe2000bf05270 */
        /* <DEDUP_REMOVED lines=9> */
[----:B------:R-:W-:Y:S01]  /*12bc0*/  ULDC.64 UR8, c[0x0][0x220] ;  /* 0x0000880000087ab9 */ /* 0x000fe20000000a00 */
[----:B------:R-:W-:Y:S01]  /*12bd0*/  ULDC.64 UR4, c[0x0][0x218] ;  /* 0x0000860000047ab9 */ /* 0x000fe20000000a00 */
[----:B------:R-:W-:Y:S01]  /*12be0*/  IMAD.U32 R3, RZ, RZ, UR8 ;  /* 0x00000008ff037e24 */ /* 0x000fe2000f8e00ff */
[----:B0-----:R-:W-:Y:S01]  /*12bf0*/  MOV R4, UR9 ;  /* 0x0000000900047c02 */ /* 0x001fe20008000f00 */
[----:B------:R-:W-:Y:S01]  /*12c00*/  IMAD.U32 R8, RZ, RZ, UR4 ;  /* 0x00000004ff087e24 */ /* 0x000fe2000f8e00ff */
[----:B------:R-:W-:Y:S01]  /*12c10*/  BSSY B0, `(.L_x_1448) ;  /* 0x000004f000007945 */ /* 0x000fe20003800000 */
[----:B------:R-:W-:-:S03]  /*12c20*/  IMAD.U32 R9, RZ, RZ, UR5 ;  /* 0x00000005ff097e24 */ /* 0x000fc6000f8e00ff */
[----:B------:R-:W-:Y:S05]  /*12c30*/  @!P0 BRA `(.L_x_1449) ;  /* 0x00000000009c8947 */ /* 0x000fea0003800000 */
        /* <DEDUP_REMOVED lines=10> */
[----:B------:R-:W1:Y:S01]  /*12ce0*/  LDC.64 R10, c[0x0][0x618] ;  /* 0x00018600ff0a7b82 */ /* 0x000e620000000a00 */
[----:B0-----:R-:W-:-:S07]  /*12cf0*/  IMAD R20, R20, UR4, RZ ;  /* 0x0000000414147c24 */ /* 0x001fce000f8e02ff */
.L_x_1452:
[----:B------:R-:W-:-:S04]  /*12d00*/  IMAD.IADD R15, R0, 0x1, R5 ;  /* 0x00000001000f7824 */ /* 0x000fc800078e0205 */
[----:B-1----:R-:W-:-:S05]  /*12d10*/  IMAD.WIDE.U32 R14, R15, 0x10, R10 ;  /* 0x000000100f0e7825 */ /* 0x002fca00078e000a */
[----:B------:R-:W2:Y:S04]  /*12d20*/  LDG.E.64 R12, desc[UR36][R14.64] ;  /* 0x000000240e0c7981 */ /* 0x000ea8000c1e1b00 */
[----:B------:R-:W3:Y:S01]  /*12d30*/  LDG.E.64 R18, desc[UR36][R14.64+0x8] ;  /* 0x000008240e127981 */ /* 0x000ee2000c1e1b00 */
[----:B------:R-:W-:Y:S01]  /*12d40*/  DSETP.GTU.AND P3, PT, |R8|, +INF , PT ;  /* 0x7ff000000800742a */ /* 0x000fe20003f6c200 */
[----:B------:R-:W-:Y:S02]  /*12d50*/  PLOP3.LUT P0, PT, PT, PT, PT, 0x80, 0x0 ;  /* 0x000000000000781c */ /* 0x000fe40003f0f070 */
[----:B------:R-:W-:-:S11]  /*12d60*/  IADD3 R5, R20, R5, RZ ;  /* 0x0000000514057210 */ /* 0x000fd60007ffe0ff */
[C-C-:B--2---:R-:W-:Y:S02]  /*12d70*/  @!P3 DSETP.NEU.AND P2, PT, R8.reuse, R12.reuse, PT ;  /* 0x0000000c0800b22a */ /* 0x144fe40003f4d000 */
[----:B------:R-:W-:-:S04]  /*12d80*/  @!P3 DSETP.GEU.AND P4, PT, R8, R12, PT ;  /* 0x0000000c0800b22a */ /* 0x000fc80003f8e000 */
[----:B------:R-:W-:Y:S02]  /*12d90*/  @!P3 PLOP3.LUT P0, PT, P2, PT, PT, 0x80, 0x0 ;  /* 0x000000000000b81c */ /* 0x000fe4000170f070 */
[CC--:B---3--:R-:W-:Y:S02]  /*12da0*/  @!P3 ISETP.GE.U32.AND P2, PT, R3.reuse, R18.reuse, PT ;  /* 0x000000120300b20c */ /* 0x0c8fe40003f46070 */
[----:B------:R-:W-:Y:S02]  /*12db0*/  @!P3 SEL R21, RZ, 0xffffffff, P4 ;  /* 0xffffffffff15b807 */ /* 0x000fe40002000000 */
[----:B------:R-:W-:Y:S02]  /*12dc0*/  @!P3 ISETP.GE.AND.EX P2, PT, R4, R19, PT, P2 ;  /* 0x000000130400b20c */ /* 0x000fe40003f46320 */
[----:B------:R-:W-:-:S05]  /*12dd0*/  @P3 ISETP.LT.U32.AND P4, PT, R3, R18, PT ;  /* 0x000000120300320c */ /* 0x000fca0003f81070 */
[----:B------:R-:W-:Y:S01]  /*12de0*/  @!P0 SEL R21, RZ, 0xffffffff, P2 ;  /* 0xffffffffff158807 */ /* 0x000fe20001000000 */
[----:B------:R-:W-:-:S03]  /*12df0*/  @P3 DSETP.GTU.AND P2, PT, |R12|, +INF , PT ;  /* 0x7ff000000c00342a */ /* 0x000fc60003f4c200 */
[----:B------:R-:W-:-:S04]  /*12e00*/  @!P3 LOP3.LUT R21, R21, 0x1, RZ, 0xc0, !PT ;  /* 0x000000011515b812 */ /* 0x000fc800078ec0ff */
[----:B------:R-:W-:Y:S02]  /*12e10*/  @!P3 ISETP.EQ.U32.AND P0, PT, R21, 0x1, PT ;  /* 0x000000011500b80c */ /* 0x000fe40003f02070 */
[----:B------:R-:W-:Y:S02]  /*12e20*/  @P3 ISETP.LT.OR.EX P0, PT, R4, R19, !P2, P4 ;  /* 0x000000130400320c */ /* 0x000fe40005701740 */
[----:B------:R-:W-:Y:S02]  /*12e30*/  ISETP.GE.U32.AND P2, PT, R5, UR6, PT ;  /* 0x0000000605007c0c */ /* 0x000fe4000bf46070 */
[----:B------:R-:W-:Y:S02]  /*12e40*/  FSEL R8, R8, R12, P0 ;  /* 0x0000000c08087208 */ /* 0x000fe40000000000 */
[----:B------:R-:W-:Y:S02]  /*12e50*/  FSEL R9, R9, R13, P0 ;  /* 0x0000000d09097208 */ /* 0x000fe40000000000 */
[----:B------:R-:W-:-:S02]  /*12e60*/  SEL R3, R3, R18, P0 ;  /* 0x0000001203037207 */ /* 0x000fc40000000000 */
[----:B------:R-:W-:-:S05]  /*12e70*/  SEL R4, R4, R19, P0 ;  /* 0x0000001304047207 */ /* 0x000fca0000000000 */
[----:B------:R-:W-:Y:S05]  /*12e80*/  @!P2 BRA `(.L_x_1452) ;  /* 0xfffffffc009ca947 */ /* 0x000fea000383ffff */
[----:B------:R-:W-:Y:S05]  /*12e90*/  BSYNC B1 ;  /* 0x0000000000017941 */ /* 0x000fea0003800000 */
.L_x_1451:
[----:B------:R-:W-:Y:S05]  /*12ea0*/  BRA `(.L_x_1450) ;  /* 0x0000000000947947 */ /* 0x000fea0003800000 */
.L_x_1449:
[----:B------:R-:W0:Y:S01]  /*12eb0*/  S2R R12, SR_TID.Y ;  /* 0x00000000000c7919 */ /* 0x000e220000002200 */
[----:B------:R-:W-:Y:S01]  /*12ec0*/  ULDC UR4, c[0x0][0x23c] ;  /* 0x00008f0000047ab9 */ /* 0x000fe20000000800 */
[----:B------:R-:W-:Y:S01]  /*12ed0*/  ULDC UR5, c[0x0][0x23c] ;  /* 0x00008f0000057ab9 */ /* 0x000fe20000000800 */
[----:B0-----:R-:W-:-:S13]  /*12ee0*/  ISETP.GE.U32.AND P0, PT, R12, UR4, PT ;  /* 0x000000040c007c0c */ /* 0x001fda000bf06070 */
[----:B------:R-:W-:Y:S05]  /*12ef0*/  @P0 BRA `(.L_x_1450) ;  /* 0x0000000000800947 */ /* 0x000fea0003800000 */
[----:B------:R-:W-:Y:S01]  /*12f00*/  ULDC UR4, c[0x0][0x10] ;  /* 0x0000040000047ab9 */ /* 0x000fe20000000800 */
[----:B------:R-:W0:Y:S01]  /*12f10*/  LDC R5, c[0x0][RZ] ;  /* 0x00000000ff057b82 */ /* 0x000e220000000800 */
[----:B------:R-:W-:Y:S02]  /*12f20*/  IMAD.MOV.U32 R21, RZ, RZ, R12 ;  /* 0x000000ffff157224 */ /* 0x000fe400078e000c */
[----:B------:R-:W-:-:S05]  /*12f30*/  IMAD R0, R0, UR4, RZ ;  /* 0x0000000400007c24 */ /* 0x000fca000f8e02ff */
[----:B------:R-:W1:Y:S08]  /*12f40*/  LDC.64 R10, c[0x0][0x618] ;  /* 0x00018600ff0a7b82 */ /* 0x000e700000000a00 */
[----:B------:R-:W2:Y:S02]  /*12f50*/  LDC R20, c[0x0][0x4] ;  /* 0x00000100ff147b82 */ /* 0x000ea40000000800 */
.L_x_1453:
[----:B------:R-:W-:-:S04]  /*12f60*/  IMAD.IADD R12, R0, 0x1, R21 ;  /* 0x00000001000c7824 */ /* 0x000fc800078e0215 */
[----:B0-----:R-:W-:-:S04]  /*12f70*/  IMAD R15, R12, R5, R16 ;  /* 0x000000050c0f7224 */ /* 0x001fc800078e0210 */
[----:B-1----:R-:W-:-:S05]  /*12f80*/  IMAD.WIDE.U32 R14, R15, 0x10, R10 ;  /* 0x000000100f0e7825 */ /* 0x002fca00078e000a */
[----:B------:R-:W3:Y:S04]  /*12f90*/  LDG.E.64 R12, desc[UR36][R14.64] ;  /* 0x000000240e0c7981 */ /* 0x000ee8000c1e1b00 */
[----:B------:R-:W4:Y:S01]  /*12fa0*/  LDG.E.64 R18, desc[UR36][R14.64+0x8] ;  /* 0x000008240e127981 */ /* 0x000f22000c1e1b00 */
[----:B------:R-:W-:Y:S01]  /*12fb0*/  DSETP.GTU.AND P3, PT, |R8|, +INF , PT ;  /* 0x7ff000000800742a */ /* 0x000fe20003f6c200 */
[----:B------:R-:W-:Y:S01]  /*12fc0*/  PLOP3.LUT P0, PT, PT, PT, PT, 0x80, 0x0 ;  /* 0x000000000000781c */ /* 0x000fe20003f0f070 */
[----:B--2---:R-:W-:-:S12]  /*12fd0*/  IMAD.IADD R21, R20, 0x1, R21 ;  /* 0x0000000114157824 */ /* 0x004fd800078e0215 */
[C-C-:B---3--:R-:W-:Y:S02]  /*12fe0*/  @!P3 DSETP.NEU.AND P2, PT, R8.reuse, R12.reuse, PT ;  /* 0x0000000c0800b22a */ /* 0x148fe40003f4d000 */
[----:B------:R-:W-:-:S04]  /*12ff0*/  @!P3 DSETP.GEU.AND P4, PT, R8, R12, PT ;  /* 0x0000000c0800b22a */ /* 0x000fc80003f8e000 */
[----:B------:R-:W-:Y:S02]  /*13000*/  @!P3 PLOP3.LUT P0, PT, P2, PT, PT, 0x80, 0x0 ;  /* 0x000000000000b81c */ /* 0x000fe4000170f070 */
[CC--:B----4-:R-:W-:Y:S02]  /*13010*/  @!P3 ISETP.GE.U32.AND P2, PT, R3.reuse, R18.reuse, PT ;  /* 0x000000120300b20c */ /* 0x0d0fe40003f46070 */
        /* <DEDUP_REMOVED lines=14> */
.L_x_1450:
[----:B------:R-:W-:Y:S05]  /*13100*/  BSYNC B0 ;  /* 0x0000000000007941 */ /* 0x000fea0003800000 */
.L_x_1448:
[----:B------:R-:W0:Y:S01]  /*13110*/  S2R R12, SR_TID.Y ;  /* 0x00000000000c7919 */ /* 0x000e220000002200 */
[----:B------:R-:W1:Y:S01]  /*13120*/  S2UR UR5, SR_CgaCtaId ;  /* 0x00000000000579c3 */ /* 0x000e620000008800 */
[----:B------:R-:W-:Y:S01]  /*13130*/  UMOV UR4, 0x400 ;  /* 0x0000040000047882 */ /* 0x000fe20000000000 */
[----:B------:R-:W-:Y:S01]  /*13140*/  MOV R10, R3 ;  /* 0x00000003000a7202 */ /* 0x000fe20000000f00 */
[----:B------:R-:W-:Y:S01]  /*13150*/  UIADD3 UR4, UR4, 0x10, URZ ;  /* 0x0000001004047890 */ /* 0x000fe2000fffe03f */
[----:B------:R-:W-:-:S04]  /*13160*/  IMAD.MOV.U32 R11, RZ, RZ, R4 ;  /* 0x000000ffff0b7224 */ /* 0x000fc800078e0004 */
[----:B------:R-:W0:Y:S01]  /*13170*/  LDC R5, c[0x0][RZ] ;  /* 0x00000000ff057b82 */ /* 0x000e220000000800 */
[----:B------:R-:W-:Y:S01]  /*13180*/  ULDC UR6, c[0x0][0x4] ;  /* 0x0000010000067ab9 */ /* 0x000fe20000000800 */
[----:B-1----:R-:W-:Y:S02]  /*13190*/  ULEA UR4, UR5, UR4, 0x18 ;  /* 0x0000000405047291 */ /* 0x002fe4000f8ec03f */
[----:B------:R-:W-:Y:S01]  /*131a0*/  USHF.R.U32.HI UR5, URZ, 0x1, UR6 ;  /* 0x000000013f057899 */ /* 0x000fe20008011606 */
[----:B0-----:R-:W-:-:S05]  /*131b0*/  IMAD R0, R12, R5, R16 ;  /* 0x000000050c007224 */ /* 0x001fca00078e0210 */
[----:B------:R-:W-:Y:S02]  /*131c0*/  ISETP.NE.AND P0, PT, RZ, UR5, PT ;  /* 0x00000005ff007c0c */ /* 0x000fe4000bf05270 */
[----:B------:R-:W-:-:S05]  /*131d0*/  LEA R0, R0, UR4, 0x4 ;  /* 0x0000000400007c11 */ /* 0x000fca000f8e20ff */
[----:B------:R0:W-:Y:S06]  /*131e0*/  STS.128 [R0], R8 ;  /* 0x0000000800007388 */ /* 0x0001ec0000000c00 */
[----:B------:R-:W-:Y:S05]  /*131f0*/  @!P0 BRA `(.L_x_1454) ;  /* 0x0000000000988947 */ /* 0x000fea0003800000 */
[----:B------:R-:W-:-:S07]  /*13200*/  IMAD.U32 R18, RZ, RZ, UR5 ;  /* 0x00000005ff127e24 */ /* 0x000fce000f8e00ff */
.L_x_1460:
[----:B0-----:R-:W0:Y:S01]  /*13210*/  S2R R11, SR_TID.Y ;  /* 0x00000000000b7919 */ /* 0x001e220000002200 */
[----:B------:R-:W-:Y:S01]  /*13220*/  BSSY B0, `(.L_x_1455) ;  /* 0x0000020000007945 */ /* 0x000fe20003800000 */
[----:B------:R-:W-:Y:S01]  /*13230*/  BAR.SYNC.DEFER_BLOCKING 0x0 ;  /* 0x0000000000007b1d */ /* 0x000fe20000010000 */
[----:B0-----:R-:W-:-:S05]  /*13240*/  IMAD.IADD R10, R11, 0x1, R18 ;  /* 0x000000010b0a7824 */ /* 0x001fca00078e0212 */
[----:B------:R-:W-:-:S04]  /*13250*/  ISETP.GE.U32.AND P0, PT, R10, UR6, PT ;  /* 0x000000060a007c0c */ /* 0x000fc8000bf06070 */
[----:B------:R-:W-:-:S13]  /*13260*/  ISETP.GE.U32.OR P0, PT, R11, R18, P0 ;  /* 0x000000120b00720c */ /* 0x000fda0000706470 */
[----:B------:R-:W-:Y:S05]  /*13270*/  @P0 BRA `(.L_x_1456) ;  /* 0x0000000000680947 */ /* 0x000fea0003800000 */
[----:B------:R-:W-:Y:S01]  /*13280*/  IMAD R10, R10, R5, R16 ;  /* 0x000000050a0a7224 */ /* 0x000fe200078e0210 */
        /* <DEDUP_REMOVED lines=14> */
.L_x_1458:
[----:B-1----:R-:W-:Y:S01]  /*13370*/  DSETP.GTU.AND P0, PT, |R12|, +INF , PT ;  /* 0x7ff000000c00742a */ /* 0x002fe20003f0c200 */
[----:B------:R-:W-:-:S05]  /*13380*/  ISETP.LT.U32.AND P2, PT, R3, R14, PT ;  /* 0x0000000e0300720c */ /* 0x000fca0003f41070 */
[----:B------:R-:W-:-:S13]  /*13390*/  ISETP.LT.OR.EX P0, PT, R4, R15, !P0, P2 ;  /* 0x0000000f0400720c */ /* 0x000fda0004701720 */
.L_x_1459:
[----:B------:R-:W-:Y:S05]  /*133a0*/  BSYNC B1 ;  /* 0x0000000000017941 */ /* 0x000fea0003800000 */
.L_x_1457:
[----:B------:R-:W-:Y:S02]  /*133b0*/  SEL R4, R4, R15, P0 ;  /* 0x0000000f04047207 */ /* 0x000fe40000000000 */
[----:B------:R-:W-:Y:S02]  /*133c0*/  SEL R3, R3, R14, P0 ;  /* 0x0000000e03037207 */ /* 0x000fe40000000000 */
[----:B------:R-:W-:Y:S01]  /*133d0*/  FSEL R8, R8, R12, P0 ;  /* 0x0000000c08087208 */ /* 0x000fe20000000000 */
[----:B------:R-:W-:Y:S01]  /*133e0*/  IMAD.MOV.U32 R11, RZ, RZ, R4 ;  /* 0x000000ffff0b7224 */ /* 0x000fe200078e0004 */
[----:B------:R-:W-:Y:S02]  /*133f0*/  FSEL R9, R9, R13, P0 ;  /* 0x0000000d09097208 */ /* 0x000fe40000000000 */
[----:B0-----:R-:W-:-:S05]  /*13400*/  MOV R10, R3 ;  /* 0x00000003000a7202 */ /* 0x001fca0000000f00 */
[----:B------:R0:W-:Y:S02]  /*13410*/  STS.128 [R0], R8 ;  /* 0x0000000800007388 */ /* 0x0001e40000000c00 */
.L_x_1456:
[----:B------:R-:W-:Y:S05]  /*13420*/  BSYNC B0 ;  /* 0x0000000000007941 */ /* 0x000fea0003800000 */
.L_x_1455:
[----:B------:R-:W-:Y:S02]  /*13430*/  ISETP.GT.AND P0, PT, R18, 0x1, PT ;  /* 0x000000011200780c */ /* 0x000fe40003f04270 */
[----:B------:R-:W-:-:S11]  /*13440*/  SHF.R.S32.HI R18, RZ, 0x1, R18 ;  /* 0x00000001ff127819 */ /* 0x000fd60000011412 */
[----:B------:R-:W-:Y:S05]  /*13450*/  @P0 BRA `(.L_x_1460) ;  /* 0xfffffffc006c0947 */ /* 0x000fea000383ffff */
.L_x_1454:
[----:B------:R-:W-:Y:S02]  /*13460*/  ULDC UR4, c[0x0][0x240] ;  /* 0x0000900000047ab9 */ /* 0x000fe40000000800 */
[----:B------:R-:W-:-:S13]  /*13470*/  ISETP.NE.AND P0, PT, RZ, UR4, PT ;  /* 0x00000004ff007c0c */ /* 0x000fda000bf05270 */
[----:B------:R-:W-:Y:S05]  /*13480*/  @!P0 BRA `(.L_x_1461) ;  /* 0x00000004003c8947 */ /* 0x000fea0003800000 */
[----:B------:R-:W-:Y:S01]  /*13490*/  ISETP.GT.AND P0, PT, R5, 0x20, PT ;  /* 0x000000200500780c */ /* 0x000fe20003f04270 */
[----:B------:R-:W-:-:S12]  /*134a0*/  IMAD.MOV.U32 R12, RZ, RZ, R5 ;  /* 0x000000ffff0c7224 */ /* 0x000fd800078e0005 */
[----:B------:R-:W-:Y:S05]  /*134b0*/  @!P0 BRA `(.L_x_1462) ;  /* 0x0000000000b48947 */ /* 0x000fea0003800000 */
[----:B0-----:R-:W-:Y:S01]  /*134c0*/  IMAD.MOV.U32 R10, RZ, RZ, R3 ;  /* 0x000000ffff0a7224 */ /* 0x001fe200078e0003 */
[----:B------:R-:W-:Y:S02]  /*134d0*/  MOV R11, R4 ;  /* 0x00000004000b7202 */ /* 0x000fe40000000f00 */
[----:B------:R-:W-:-:S03]  /*134e0*/  LEA.HI R12, R5, R5, RZ, 0x1 ;  /* 0x00000005050c7211 */ /* 0x000fc600078f08ff */
[----:B------:R1:W-:Y:S01]  /*134f0*/  STS.128 [R0], R8 ;  /* 0x0000000800007388 */ /* 0x0003e20000000c00 */
[----:B------:R-:W-:Y:S01]  /*13500*/  SHF.R.S32.HI R13, RZ, 0x1, R12 ;  /* 0x00000001ff0d7819 */ /* 0x000fe2000001140c */
[----:B------:R-:W-:-:S03]  /*13510*/  IMAD.MOV.U32 R12, RZ, RZ, 0x20 ;  /* 0x00000020ff0c7424 */ /* 0x000fc600078e00ff */
[----:B------:R-:W-:-:S13]  /*13520*/  ISETP.GE.AND P0, PT, R13, 0x20, PT ;  /* 0x000000200d00780c */ /* 0x000fda0003f06270 */
[----:B-1----:R-:W-:Y:S05]  /*13530*/  @!P0 BRA `(.L_x_1462) ;  /* 0x0000000000948947 */ /* 0x002fea0003800000 */
[----:B------:R-:W-:-:S07]  /*13540*/  IMAD.MOV.U32 R19, RZ, RZ, R13 ;  /* 0x000000ffff137224 */ /* 0x000fce00078e000d */
.L_x_1468:
[----:B0-----:R-:W-:Y:S01]  /*13550*/  IMAD.IADD R10, R16, 0x1, R19 ;  /* 0x00000001100a7824 */ /* 0x001fe200078e0213 */
[----:B------:R-:W-:Y:S04]  /*13560*/  BAR.SYNC.DEFER_BLOCKING 0x0 ;  /* 0x0000000000007b1d */ /* 0x000fe80000010000 */
[----:B------:R-:W-:Y:S02]  /*13570*/  ISETP.GE.U32.AND P0, PT, R10, R5, PT ;  /* 0x000000050a00720c */ /* 0x000fe40003f06070 */
[----:B------:R-:W-:Y:S02]  /*13580*/  BSSY B0, `(.L_x_1463) ;  /* 0x000001c000007945 */ /* 0x000fe40003800000 */
[----:B------:R-:W-:-:S13]  /*13590*/  ISETP.GE.U32.OR P0, PT, R16, R19, P0 ;  /* 0x000000131000720c */ /* 0x000fda0000706470 */
[----:B------:R-:W-:Y:S05]  /*135a0*/  @P0 BRA `(.L_x_1464) ;  /* 0x0000000000640947 */ /* 0x000fea0003800000 */
[----:B------:R-:W-:Y:S01]  /*135b0*/  LEA R12, R19, R0, 0x4 ;  /* 0x00000000130c7211 */ /* 0x000fe200078e20ff */
        /* <DEDUP_REMOVED lines=13> */
.L_x_1466:
[----:B0-----:R-:W-:Y:S01]  /*13690*/  DSETP.GTU.AND P0, PT, |R12|, +INF , PT ;  /* 0x7ff000000c00742a */ /* 0x001fe20003f0c200 */
[----:B------:R-:W-:-:S05]  /*136a0*/  ISETP.LT.U32.AND P2, PT, R3, R14, PT ;  /* 0x0000000e0300720c */ /* 0x000fca0003f41070 */
[----:B------:R-:W-:-:S13]  /*136b0*/  ISETP.LT.OR.EX P0, PT, R4, R15, !P0, P2 ;  /* 0x0000000f0400720c */ /* 0x000fda0004701720 */
.L_x_1467:
[----:B------:R-:W-:Y:S05]  /*136c0*/  BSYNC B1 ;  /* 0x0000000000017941 */ /* 0x000fea0003800000 */
.L_x_1465:
[----:B------:R-:W-:Y:S02]  /*136d0*/  SEL R3, R3, R14, P0 ;  /* 0x0000000e03037207 */ /* 0x000fe40000000000 */
[----:B------:R-:W-:Y:S02]  /*136e0*/  SEL R4, R4, R15, P0 ;  /* 0x0000000f04047207 */ /* 0x000fe40000000000 */
[----:B------:R-:W-:Y:S01]  /*136f0*/  FSEL R8, R8, R12, P0 ;  /* 0x0000000c08087208 */ /* 0x000fe20000000000 */
[----:B------:R-:W-:Y:S01]  /*13700*/  IMAD.MOV.U32 R10, RZ, RZ, R3 ;  /* 0x000000ffff0a7224 */ /* 0x000fe200078e0003 */
[----:B------:R-:W-:Y:S01]  /*13710*/  FSEL R9, R9, R13, P0 ;  /* 0x0000000d09097208 */ /* 0x000fe20000000000 */
[----:B------:R-:W-:-:S05]  /*13720*/  IMAD.MOV.U32 R11, RZ, RZ, R4 ;  /* 0x000000ffff0b7224 */ /* 0x000fca00078e0004 */
[----:B------:R0:W-:Y:S02]  /*13730*/  STS.128 [R0], R8 ;  /* 0x0000000800007388 */ /* 0x0001e40000000c00 */
.L_x_1464:
[----:B------:R-:W-:Y:S05]  /*13740*/  BSYNC B0 ;  /* 0x0000000000007941 */ /* 0x000fea0003800000 */
.L_x_1463:
[----:B------:R-:W-:-:S04]  /*13750*/  SHF.R.S32.HI R19, RZ, 0x1, R19 ;  /* 0x00000001ff137819 */ /* 0x000fc80000011413 */
[----:B------:R-:W-:-:S13]  /*13760*/  ISETP.GE.AND P0, PT, R19, 0x20, PT ;  /* 0x000000201300780c */ /* 0x000fda0003f06270 */
[----:B------:R-:W-:Y:S05]  /*13770*/  @P0 BRA `(.L_x_1468) ;  /* 0xfffffffc00740947 */ /* 0x000fea000383ffff */
[----:B------:R-:W-:-:S07]  /*13780*/  IMAD.MOV.U32 R12, RZ, RZ, 0x20 ;  /* 0x00000020ff0c7424 */ /* 0x000fce00078e00ff */
.L_x_1462:
[----:B------:R-:W-:Y:S01]  /*13790*/  BAR.SYNC.DEFER_BLOCKING 0x0 ;  /* 0x0000000000007b1d */ /* 0x000fe20000010000 */
[----:B------:R-:W-:-:S13]  /*137a0*/  ISETP.GE.AND P0, PT, R12, 0x2, PT ;  /* 0x000000020c00780c */ /* 0x000fda0003f06270 */
[----:B------:R-:W-:Y:S05]  /*137b0*/  @!P0 BRA `(.L_x_1461) ;  /* 0x0000000000708947 */ /* 0x000fea0003800000 */
[----:B------:R-:W-:-:S07]  /*137c0*/  MOV R5, 0x1 ;  /* 0x0000000100057802 */ /* 0x000fce0000000f00 */
.L_x_1472:
[----:B------:R-:W-:Y:S01]  /*137d0*/  DSETP.GTU.AND P0, PT, |R8|, +INF , PT ;  /* 0x7ff000000800742a */ /* 0x000fe20003f0c200 */
[----:B0-----:R0:W1:Y:S01]  /*137e0*/  SHFL.DOWN PT, R11, R9, R5, 0x1f ;  /* 0x08001f05090b7589 */ /* 0x00106200000e0000 */
        /* <DEDUP_REMOVED lines=14> */
.L_x_1470:
[----:B-12---:R-:W-:Y:S01]  /*138d0*/  DSETP.GTU.AND P0, PT, |R10|, +INF , PT ;  /* 0x7ff000000a00742a */ /* 0x006fe20003f0c200 */
[----:B----4-:R-:W-:-:S05]  /*138e0*/  ISETP.LT.U32.AND P2, PT, R3, R14, PT ;  /* 0x0000000e0300720c */ /* 0x010fca0003f41070 */
[----:B---3--:R-:W-:-:S13]  /*138f0*/  ISETP.LT.OR.EX P0, PT, R4, R13, !P0, P2 ;  /* 0x0000000d0400720c */ /* 0x008fda0004701720 */
.L_x_1471:
[----:B------:R-:W-:Y:S05]  /*13900*/  BSYNC B0 ;  /* 0x0000000000007941 */ /* 0x000fea0003800000 */
.L_x_1469:
[----:B0-----:R-:W-:Y:S01]  /*13910*/  IMAD.SHL.U32 R5, R5, 0x2, RZ ;  /* 0x0000000205057824 */ /* 0x001fe200078e00ff */
[----:B------:R-:W-:Y:S02]  /*13920*/  FSEL R8, R8, R10, P0 ;  /* 0x0000000a08087208 */ /* 0x000fe40000000000 */
[----:B------:R-:W-:Y:S02]  /*13930*/  FSEL R9, R9, R11, P0 ;  /* 0x0000000b09097208 */ /* 0x000fe40000000000 */
[----:B------:R-:W-:Y:S02]  /*13940*/  ISETP.GE.AND P2, PT, R5, R12, PT ;  /* 0x0000000c0500720c */ /* 0x000fe40003f46270 */
[----:B------:R-:W-:Y:S02]  /*13950*/  SEL R3, R3, R14, P0 ;  /* 0x0000000e03037207 */ /* 0x000fe40000000000 */
[----:B------:R-:W-:-:S09]  /*13960*/  SEL R4, R4, R13, P0 ;  /* 0x0000000d04047207 */ /* 0x000fd20000000000 */
[----:B------:R-:W-:Y:S05]  /*13970*/  @!P2 BRA `(.L_x_1472) ;  /* 0xfffffffc0094a947 */ /* 0x000fea000383ffff */
.L_x_1461:
[----:B------:R-:W-:Y:S05]  /*13980*/  @!P1 EXIT ;  /* 0x000000000000994d */ /* 0x000fea0003800000 */
[----:B0-----:R-:W0:Y:S01]  /*13990*/  LDC.64 R10, c[0x0][0x628] ;  /* 0x00018a00ff0a7b82 */ /* 0x001e220000000a00 */
        /* <DEDUP_REMOVED lines=12> */
[----:B------:R-:W2:Y:S04]  /*13a60*/  LDG.E.64 R4, desc[UR36][R6.64] ;  /* 0x0000002406047981 */ /* 0x000ea8000c1e1b00 */
[----:B------:R-:W3:Y:S01]  /*13a70*/  LDG.E.64 R10, desc[UR36][R6.64+0x8] ;  /* 0x00000824060a7981 */ /* 0x000ee2000c1e1b00 */
[----:B------:R-:W-:Y:S01]  /*13a80*/  PLOP3.LUT P0, PT, PT, PT, PT, 0x80, 0x0 ;  /* 0x000000000000781c */ /* 0x000fe20003f0f070 */
[----:B--2---:R-:W-:-:S14]  /*13a90*/  DSETP.GTU.AND P3, PT, |R4|, +INF , PT ;  /* 0x7ff000000400742a */ /* 0x004fdc0003f6c200 */
[C-C-:B------:R-:W-:Y:S02]  /*13aa0*/  @!P3 DSETP.NEU.AND P1, PT, R4.reuse, R8.reuse, PT ;  /* 0x000000080400b22a */ /* 0x140fe40003f2d000 */
[----:B------:R-:W-:-:S04]  /*13ab0*/  @!P3 DSETP.GEU.AND P4, PT, R4, R8, PT ;  /* 0x000000080400b22a */ /* 0x000fc80003f8e000 */
[----:B------:R-:W-:Y:S02]  /*13ac0*/  @!P3 PLOP3.LUT P0, PT, P1, PT, PT, 0x80, 0x0 ;  /* 0x000000000000b81c */ /* 0x000fe40000f0f070 */
[----:B---3--:R-:W-:Y:S02]  /*13ad0*/  @!P3 ISETP.GE.U32.AND P1, PT, R10, R16, PT ;  /* 0x000000100a00b20c */ /* 0x008fe40003f26070 */
[----:B------:R-:W-:Y:S01]  /*13ae0*/  @!P3 SEL R0, RZ, 0xffffffff, P4 ;  /* 0xffffffffff00b807 */ /* 0x000fe20002000000 */
[----:B------:R-:W-:Y:S01]  /*13af0*/  @P3 DSETP.GTU.AND P4, PT, |R8|, +INF , PT ;  /* 0x7ff000000800342a */ /* 0x000fe20003f8c200 */
[----:B------:R-:W-:-:S07]  /*13b00*/  @!P3 ISETP.GE.AND.EX P1, PT, R11, R17, PT, P1 ;  /* 0x000000110b00b20c */ /* 0x000fce0003f26310 */
[----:B------:R-:W-:Y:S02]  /*13b10*/  @!P0 SEL R0, RZ, 0xffffffff, P1 ;  /* 0xffffffffff008807 */ /* 0x000fe40000800000 */
[----:B------:R-:W-:Y:S02]  /*13b20*/  @P3 ISETP.LT.U32.AND P1, PT, R10, R16, PT ;  /* 0x000000100a00320c */ /* 0x000fe40003f21070 */
[----:B------:R-:W-:-:S04]  /*13b30*/  @!P3 LOP3.LUT R0, R0, 0x1, RZ, 0xc0, !PT ;  /* 0x000000010000b812 */ /* 0x000fc800078ec0ff */
[----:B------:R-:W-:Y:S02]  /*13b40*/  @!P3 ISETP.EQ.U32.AND P0, PT, R0, 0x1, PT ;  /* 0x000000010000b80c */ /* 0x000fe40003f02070 */
[----:B------:R-:W-:-:S04]  /*13b50*/  @P3 ISETP.LT.OR.EX P0, PT, R11, R17, !P4, P1 ;  /* 0x000000110b00320c */ /* 0x000fc80006701710 */
[----:B------:R-:W-:Y:S02]  /*13b60*/  FSEL R8, R4, R8, P0 ;  /* 0x0000000804087208 */ /* 0x000fe40000000000 */
[----:B------:R-:W-:Y:S02]  /*13b70*/  FSEL R9, R5, R9, P0 ;  /* 0x0000000905097208 */ /* 0x000fe40000000000 */
[----:B------:R-:W-:Y:S02]  /*13b80*/  SEL R16, R10, R16, P0 ;  /* 0x000000100a107207 */ /* 0x000fe40000000000 */
[----:B------:R-:W-:-:S07]  /*13b90*/  SEL R17, R11, R17, P0 ;  /* 0x000000110b117207 */ /* 0x000fce0000000000 */
.L_x_1474:
        /* <DEDUP_REMOVED lines=9> */
[----:B------:R-:W-:Y:S01]  /*13c30*/  ULDC.64 UR4, c[0x4][0x3c0] ;  /* 0x0100f00000047ab9 */ /* 0x000fe20000000a00 */
[----:B------:R-:W0:Y:S01]  /*13c40*/  LDC.64 R14, c[0x4][R14] ;  /* 0x010000000e0e7b82 */ /* 0x000e220000000a00 */
[----:B------:R-:W-:Y:S01]  /*13c50*/  IMAD.U32 R6, RZ, RZ, UR4 ;  /* 0x00000004ff067e24 */ /* 0x000fe2000f8e00ff */
[----:B------:R-:W-:Y:S01]  /*13c60*/  MOV R11, UR7 ;  /* 0x00000007000b7c02 */ /* 0x000fe20008000f00 */
[----:B------:R-:W-:Y:S02]  /*13c70*/  IMAD.U32 R7, RZ, RZ, UR5 ;  /* 0x00000005ff077e24 */ /* 0x000fe4000f8e00ff */
[----:B------:R-:W-:-:S02]  /*13c80*/  IMAD.U32 R10, RZ, RZ, UR6 ;  /* 0x00000006ff0a7e24 */ /* 0x000fc4000f8e00ff */
[----:B------:R-:W-:Y:S02]  /*13c90*/  IMAD.MOV.U32 R8, RZ, RZ, 0x2ef ;  /* 0x000002efff087424 */ /* 0x000fe400078e00ff */
[----:B------:R-:W-:Y:S02]  /*13ca0*/  IMAD.MOV.U32 R12, RZ, RZ, 0x1 ;  /* 0x00000001ff0c7424 */ /* 0x000fe400078e00ff */
[----:B------:R-:W-:-:S07]  /*13cb0*/  IMAD.MOV.U32 R13, RZ, RZ, RZ ;  /* 0x000000ffff0d7224 */ /* 0x000fce00078e00ff */
[----:B------:R-:W-:-:S07]  /*13cc0*/  LEPC R20, `(.L_x_1476) ;  /* 0x000000001014794e */ /* 0x000fce0000000000 */
[----:B0-----:R-:W-:Y:S05]  /*13cd0*/  CALL.ABS.NOINC R14 ;  /* 0x000000000e007343 */ /* 0x001fea0003c00000 */
.L_x_1476:
[----:B------:R-:W-:Y:S02]  /*13ce0*/  ULDC.64 UR4, c[0x0][0x600] ;  /* 0x0001800000047ab9 */ /* 0x000fe40000000a00 */
[----:B------:R-:W-:-:S04]  /*13cf0*/  IADD3 R2, P0, R2, UR4, RZ ;  /* 0x0000000402027c10 */ /* 0x000fc8000ff1e0ff */
[----:B------:R-:W-:-:S05]  /*13d00*/  IADD3.X R3, RZ, UR5, RZ, P0, !PT ;  /* 0x00000005ff037c10 */ /* 0x000fca00087fe4ff */
[----:B------:R-:W-:Y:S01]  /*13d10*/  STG.E.64 desc[UR36][R2.64], R16 ;  /* 0x0000001002007986 */ /* 0x000fe2000c101b24 */
[----:B------:R-:W-:Y:S05]  /*13d20*/  EXIT ;  /* 0x000000000000794d */ /* 0x000fea0003800000 */
.L_x_1475:
[----:B------:R-:W-:Y:S04]  /*13d30*/  STG.E.64 desc[UR36][R6.64], R8 ;  /* 0x0000000806007986 */ /* 0x000fe8000c101b24 */
[----:B------:R-:W-:Y:S01]  /*13d40*/  STG.E.64 desc[UR36][R6.64+0x8], R16 ;  /* 0x0000081006007986 */ /* 0x000fe2000c101b24 */
[----:B------:R-:W-:Y:S05]  /*13d50*/  EXIT ;  /* 0x000000000000794d */ /* 0x000fea0003800000 */
.L_x_1473:
        /* <DEDUP_REMOVED lines=8> */
[----:B------:R-:W-:Y:S01]  /*13de0*/  HFMA2.MMA R12, -RZ, RZ, 0, 5.9604644775390625e-08 ;  /* 0x00000001ff0c7435 */ /* 0x000fe200000001ff */
[----:B------:R-:W-:Y:S01]  /*13df0*/  IMAD.U32 R6, RZ, RZ, UR6 ;  /* 0x00000006ff067e24 */ /* 0x000fe2000f8e00ff */
[----:B------:R-:W-:Y:S01]  /*13e00*/  MOV R7, UR7 ;  /* 0x0000000700077c02 */ /* 0x000fe20008000f00 */
[----:B------:R-:W-:-:S02]  /*13e10*/  IMAD.U32 R10, RZ, RZ, UR4 ;  /* 0x00000004ff0a7e24 */ /* 0x000fc4000f8e00ff */
[----:B------:R-:W-:Y:S02]  /*13e20*/  IMAD.U32 R11, RZ, RZ, UR5 ;  /* 0x00000005ff0b7e24 */ /* 0x000fe4000f8e00ff */
[----:B------:R-:W-:Y:S02]  /*13e30*/  IMAD.MOV.U32 R8, RZ, RZ, 0x2dd ;  /* 0x000002ddff087424 */ /* 0x000fe400078e00ff */
[----:B0-----:R-:W-:-:S07]  /*13e40*/  IMAD.MOV.U32 R13, RZ, RZ, RZ ;  /* 0x000000ffff0d7224 */ /* 0x001fce00078e00ff */
[----:B------:R-:W-:-:S07]  /*13e50*/  LEPC R20, `(.L_x_1478) ;  /* 0x000000001014794e */ /* 0x000fce0000000000 */
[----:B-1----:R-:W-:Y:S05]  /*13e60*/  CALL.ABS.NOINC R14 ;  /* 0x000000000e007343 */ /* 0x002fea0003c00000 */
.L_x_1478:
[----:B------:R-:W-:-:S07]  /*13e70*/  CS2R R16, SRZ ;  /* 0x0000000000107805 */ /* 0x000fce000001ff00 */
.L_x_1477:
        /* <DEDUP_REMOVED lines=10> */
[----:B------:R-:W-:Y:S01]  /*13f20*/  HFMA2.MMA R8, -RZ, RZ, 0, 4.4763088226318359375e-05 ;  /* 0x000002efff087435 */ /* 0x000fe200000001ff */
        /* <DEDUP_REMOVED lines=8> */
[----:B------:R-:W-:-:S07]  /*13fb0*/  IMAD.MOV.U32 R13, RZ, RZ, RZ ;  /* 0x000000ffff0d7224 */ /* 0x000fce00078e00ff */
[----:B------:R-:W-:-:S07]  /*13fc0*/  LEPC R20, `(.L_x_1480) ;  /* 0x000000001014794e */ /* 0x000fce0000000000 */
[----:B0-----:R-:W-:Y:S05]  /*13fd0*/  CALL.ABS.NOINC R14 ;  /* 0x000000000e007343 */ /* 0x001fea0003c00000 */
.L_x_1480:
[----:B------:R-:W-:Y:S02]  /*13fe0*/  ULDC.64 UR4, c[0x0][0x600] ;  /* 0x0001800000047ab9 */ /* 0x000fe40000000a00 */
[----:B------:R-:W-:-:S05]  /*13ff0*/  IADD3 R2, P0, R2, UR4, RZ ;  /* 0x0000000402027c10 */ /* 0x000fca000ff1e0ff */
[----:B------:R-:W-:-:S05]  /*14000*/  IMAD.X R3, RZ, RZ, UR5, P0 ;  /* 0x00000005ff037e24 */ /* 0x000fca00080e06ff */
[----:B------:R-:W-:Y:S01]  /*14010*/  STG.E.64 desc[UR36][R2.64], R16 ;  /* 0x0000001002007986 */ /* 0x000fe2000c101b24 */
[----:B------:R-:W-:Y:S05]  /*14020*/  EXIT ;  /* 0x000000000000794d */ /* 0x000fea0003800000 */
.L_x_1479:
[----:B------:R-:W-:Y:S01]  /*14030*/  MOV R0, 0x0 ;  /* 0x0000000000007802 */ /* 0x000fe20000000f00 */
[----:B------:R-:W-:Y:S01]  /*14040*/  ULDC.64 UR4, c[0x4][0x3c8] ;  /* 0x0100f20000047ab9 */ /* 0x000fe20000000a00 */
[----:B------:R-:W-:Y:S01]  /*14050*/  ULDC.64 UR6, c[0x4][0x3c0] ;  /* 0x0100f00000067ab9 */ /* 0x000fe20000000a00 */
[----:B------:R-:W-:Y:S01]  /*14060*/  MOV R4, UR4 ;  /* 0x0000000400047c02 */ /* 0x000fe20008000f00 */
[----:B------:R0:W1:Y:S01]  /*14070*/  LDC.64 R2, c[0x4][R0] ;  /* 0x0100000000027b82 */ /* 0x0000620000000a00 */
[----:B------:R-:W-:Y:S01]  /*14080*/  IMAD.U32 R5, RZ, RZ, UR5 ;  /* 0x00000005ff057e24 */ /* 0x000fe2000f8e00ff */
[----:B------:R-:W-:Y:S01]  /*14090*/  ULDC.64 UR4, c[0x4][0x258] ;  /* 0x0100960000047ab9 */ /* 0x000fe20000000a00 */
[----:B------:R-:W-:Y:S01]  /*140a0*/  HFMA2.MMA R13, -RZ, RZ, 0, 0 ;  /* 0x00000000ff0d7435 */ /* 0x000fe200000001ff */
[----:B------:R-:W-:Y:S01]  /*140b0*/  IMAD.U32 R6, RZ, RZ, UR6 ;  /* 0x00000006ff067e24 */ /* 0x000fe2000f8e00ff */
[----:B------:R-:W-:Y:S01]  /*140c0*/  MOV R10, UR4 ;  /* 0x00000004000a7c02 */ /* 0x000fe20008000f00 */
[----:B------:R-:W-:-:S02]  /*140d0*/  IMAD.U32 R7, RZ, RZ, UR7 ;  /* 0x00000007ff077e24 */ /* 0x000fc4000f8e00ff */
[----:B------:R-:W-:Y:S02]  /*140e0*/  IMAD.U32 R11, RZ, RZ, UR5 ;  /* 0x00000005ff0b7e24 */ /* 0x000fe4000f8e00ff */
[----:B------:R-:W-:Y:S02]  /*140f0*/  IMAD.MOV.U32 R8, RZ, RZ, 0x2e9 ;  /* 0x000002e9ff087424 */ /* 0x000fe400078e00ff */
[----:B0-----:R-:W-:-:S07]  /*14100*/  IMAD.MOV.U32 R12, RZ, RZ, 0x1 ;  /* 0x00000001ff0c7424 */ /* 0x001fce00078e00ff */
[----:B------:R-:W-:-:S07]  /*14110*/  LEPC R20, `(.L_x_1481) ;  /* 0x000000001014794e */ /* 0x000fce0000000000 */
[----:B-1----:R-:W-:Y:S05]  /*14120*/  CALL.ABS.NOINC R2 ;  /* 0x0000000002007343 */ /* 0x002fea0003c00000 */
.L_x_1481:
[----:B------:R-:W-:Y:S05]  /*14130*/  EXIT ;  /* 0x000000000000794d */ /* 0x000fea0003800000 */
.L_x_1440:
[----:B------:R-:W0:Y:S01]  /*14140*/  S2R R0, SR_TID.Y ;  /* 0x0000000000007919 */ /* 0x000e220000002200 */
[----:B------:R-:W1:Y:S01]  /*14150*/  S2UR UR4, SR_CTAID.X ;  /* 0x00000000000479c3 */ /* 0x000e620000002500 */
[----:B------:R-:W-:-:S07]  /*14160*/  ULDC UR5, c[0x0][0x250] ;  /* 0x0000940000057ab9 */ /* 0x000fce0000000800 */
[----:B------:R-:W1:Y:S01]  /*14170*/  LDC R8, c[0x0][0x238] ;  /* 0x00008e00ff087b82 */ /* 0x000e620000000800 */
[----:B0-----:R-:W-:-:S04]  /*14180*/  IMAD R9, R0, UR5, R9 ;  /* 0x0000000500097c24 */ /* 0x001fc8000f8e0209 */
[----:B-1----:R-:W-:Y:S01]  /*14190*/  IMAD R8, R8, UR4, R9 ;  /* 0x0000000408087c24 */ /* 0x002fe2000f8e0209 */
        /* <DEDUP_REMOVED lines=44> */
.L_x_1483:
        /* <DEDUP_REMOVED lines=20> */
.L_x_1485:
[----:B------:R-:W-:Y:S02]  /*145a0*/  ULDC.64 UR4, c[0x0][0x600] ;  /* 0x0001800000047ab9 */ /* 0x000fe40000000a00 */
[----:B------:R-:W-:-:S05]  /*145b0*/  IADD3 R2, P0, R2, UR4, RZ ;  /* 0x0000000402027c10 */ /* 0x000fca000ff1e0ff */
[----:B------:R-:W-:-:S05]  /*145c0*/  IMAD.X R3, RZ, RZ, UR5, P0 ;  /* 0x00000005ff037e24 */ /* 0x000fca00080e06ff */
[----:B------:R-:W-:Y:S01]  /*145d0*/  STG.E.64 desc[UR36][R2.64], R16 ;  /* 0x0000001002007986 */ /* 0x000fe2000c101b24 */
[----:B------:R-:W-:Y:S05]  /*145e0*/  EXIT ;  /* 0x000000000000794d */ /* 0x000fea0003800000 */
.L_x_1484:
[----:B------:R-:W-:Y:S04]  /*145f0*/  STG.E.64 desc[UR36][R6.64], R4 ;  /* 0x0000000406007986 */ /* 0x000fe8000c101b24 */
[----:B------:R-:W-:Y:S01]  /*14600*/  STG.E.64 desc[UR36][R6.64+0x8], R16 ;  /* 0x0000081006007986 */ /* 0x000fe2000c101b24 */
[----:B------:R-:W-:Y:S05]  /*14610*/  EXIT ;  /* 0x000000000000794d */ /* 0x000fea0003800000 */
.L_x_1482:
[----:B------:R-:W-:Y:S05]  /*14620*/  @!P3 BRA `(.L_x_1486) ;  /* 0x000000000044b947 */ /* 0x000fea0003800000 */
        /* <DEDUP_REMOVED lines=16> */
.L_x_1487:
[----:B------:R-:W-:-:S07]  /*14730*/  CS2R R16, SRZ ;  /* 0x0000000000107805 */ /* 0x000fce000001ff00 */
.L_x_1486:
        /* <DEDUP_REMOVED lines=10> */
[----:B------:R-:W-:Y:S01]  /*147e0*/  HFMA2.MMA R12, -RZ, RZ, 0, 5.9604644775390625e-08 ;  /* 0x00000001ff0c7435 */ /* 0x000fe200000001ff */
        /* <DEDUP_REMOVED lines=11> */
.L_x_1489:
[----:B------:R-:W-:Y:S02]  /*148a0*/  ULDC.64 UR4, c[0x0][0x600] ;  /* 0x0001800000047ab9 */ /* 0x000fe40000000a00 */
[----:B------:R-:W-:-:S05]  /*148b0*/  IADD3 R2, P0, R2, UR4, RZ ;  /* 0x0000000402027c10 */ /* 0x000fca000ff1e0ff */
[----:B------:R-:W-:-:S05]  /*148c0*/  IMAD.X R3, RZ, RZ, UR5, P0 ;  /* 0x00000005ff037e24 */ /* 0x000fca00080e06ff */
[----:B------:R-:W-:Y:S01]  /*148d0*/  STG.E.64 desc[UR36][R2.64], R16 ;  /* 0x0000001002007986 */ /* 0x000fe2000c101b24 */
[----:B------:R-:W-:Y:S05]  /*148e0*/  EXIT ;  /* 0x000000000000794d */ /* 0x000fea0003800000 */
.L_x_1488:
[----:B------:R-:W-:Y:S01]  /*148f0*/  MOV R0, 0x0 ;  /* 0x0000000000007802 */ /* 0x000fe20000000f00 */
[----:B------:R-:W-:Y:S01]  /*14900*/  ULDC.64 UR4, c[0x4][0x3c8] ;  /* 0x0100f20000047ab9 */ /* 0x000fe20000000a00 */
[----:B------:R-:W-:Y:S01]  /*14910*/  ULDC.64 UR6, c[0x4][0x258] ;  /* 0x0100960000067ab9 */ /* 0x000fe20000000a00 */
[----:B------:R-:W-:Y:S01]  /*14920*/  IMAD.U32 R4, RZ, RZ, UR4 ;  /* 0x00000004ff047e24 */ /* 0x000fe2000f8e00ff */
[----:B------:R0:W1:Y:S01]  /*14930*/  LDC.64 R2, c[0x4][R0] ;  /* 0x0100000000027b82 */ /* 0x0000620000000a00 */
[----:B------:R-:W-:Y:S01]  /*14940*/  MOV R5, UR5 ;  /* 0x0000000500057c02 */ /* 0x000fe20008000f00 */
        /* <DEDUP_REMOVED lines=8> */
[----:B------:R-:W-:-:S07]  /*149d0*/  LEPC R20, `(.L_x_1490) ;  /* 0x000000001014794e */ /* 0x000fce0000000000 */
[----:B-1----:R-:W-:Y:S05]  /*149e0*/  CALL.ABS.NOINC R2 ;  /* 0x0000000002007343 */ /* 0x002fea0003c00000 */
.L_x_1490:
[----:B------:R-:W-:Y:S05]  /*149f0*/  EXIT ;  /* 0x000000000000794d */ /* 0x000fea0003800000 */
        .weak           $__internal_6_$__cuda_sm20_div_u64
        .type           $__internal_6_$__cuda_sm20_div_u64,@function
        .size           $__internal_6_$__cuda_sm20_div_u64,($__internal_7_$__cuda_sm20_rem_u64 - $__internal_6_$__cuda_sm20_div_u64)
$__internal_6_$__cuda_sm20_div_u64:
[----:B------:R-:W-:Y:S01]  /*14a00*/  MOV R12, R0 ;  /* 0x00000000000c7202 */ /* 0x000fe20000000f00 */
        /* <DEDUP_REMOVED lines=24> */
[----:B------:R-:W-:Y:S01]  /*14b90*/  IMAD.X R12, RZ, RZ, ~R13, P0 ;  /* 0x000000ffff0c7224 */ /* 0x000fe200000e0e0d */
[----:B------:R-:W-:-:S03]  /*14ba0*/  HFMA2.MMA R13, -RZ, RZ, 0, 0 ;  /* 0x00000000ff0d7435 */ /* 0x000fc600000001ff */
        /* <DEDUP_REMOVED lines=23> */
[----:B------:R-:W-:Y:S01]  /*14d20*/  ISETP.GE.U32.AND.EX P0, PT, R18, R3, PT, P0 ;  /* 0x000000031200720c */ /* 0x000fe20003f06100 */
[----:B------:R-:W-:Y:S01]  /*14d30*/  IMAD.X R12, RZ, RZ, R15, P3 ;  /* 0x000000ffff0c7224 */ /* 0x000fe200018e060f */
[----:B------:R-:W-:Y:S02]  /*14d40*/  IADD3.X R14, ~R3, R18, RZ, P1, !PT ;  /* 0x00000012030e7210 */ /* 0x000fe40000ffe5ff */
        /* <DEDUP_REMOVED lines=15> */
[----:B------:R-:W-:Y:S06]  /*14e40*/  RET.REL.NODEC R6 `(_ZN2at6native13reduce_kernelILi512ELi1ENS0_8ReduceOpIdNS0_9ArgMinOpsIdEEjlLi4ELi4EEEEEvT1_) ;  /* 0xfffffeb0066c7950 */ /* 0x000fec0003c3ffff */
        .weak           $__internal_7_$__cuda_sm20_rem_u64
        .type           $__internal_7_$__cuda_sm20_rem_u64,@function
        .size           $__internal_7_$__cuda_sm20_rem_u64,(.L_x_6964 - $__internal_7_$__cuda_sm20_rem_u64)
$__internal_7_$__cuda_sm20_rem_u64:
        /* <DEDUP_REMOVED lines=49> */
[----:B------:R-:W-:Y:S02]  /*15160*/  ISETP.GE.U32.AND.EX P0, PT, R6, R13, PT, P0 ;  /* 0x0000000d0600720c */ /* 0x000fe40003f06100 */
[-C--:B------:R-:W-:Y:S02]  /*15170*/  IADD3.X R8, ~R13, R6.reuse, RZ, P1, !PT ;  /* 0x000000060d087210 */ /* 0x080fe40000ffe5ff */
[----:B------:R-:W-:Y:S02]  /*15180*/  SEL R11, R11, R7, P0 ;  /* 0x000000070b0b7207 */ /* 0x000fe40000000000 */
[----:B------:R-:W-:Y:S02]  /*15190*/  SEL R8, R8, R6, P0 ;  /* 0x0000000608087207 */ /* 0x000fe40000000000 */
[----:B------:R-:W-:Y:S02]  /*151a0*/  IADD3 R6, P2, -R14, R11, RZ ;  /* 0x0000000b0e067210 */ /* 0x000fe40007f5e1ff */
[----:B------:R-:W-:-:S02]  /*151b0*/  ISETP.GE.U32.AND P0, PT, R11, R14, PT ;  /* 0x0000000e0b00720c */ /* 0x000fc40003f06070 */
[----:B------:R-:W-:Y:S01]  /*151c0*/  ISETP.NE.U32.AND P1, PT, R14, RZ, PT ;  /* 0x000000ff0e00720c */ /* 0x000fe20003f25070 */
[C---:B------:R-:W-:Y:S01]  /*151d0*/  IMAD.X R7, R8.reuse, 0x1, ~R13, P2 ;  /* 0x0000000108077824 */ /* 0x040fe200010e0e0d */
[----:B------:R-:W-:Y:S02]  /*151e0*/  ISETP.GE.U32.AND.EX P0, PT, R8, R13, PT, P0 ;  /* 0x0000000d0800720c */ /* 0x000fe40003f06100 */
[----:B------:R-:W-:Y:S01]  /*151f0*/  ISETP.NE.AND.EX P1, PT, R13, RZ, PT, P1 ;  /* 0x000000ff0d00720c */ /* 0x000fe20003f25310 */
[----:B------:R-:W-:Y:S01]  /*15200*/  IMAD.MOV.U32 R13, RZ, RZ, 0x0 ;  /* 0x00000000ff0d7424 */ /* 0x000fe200078e00ff */
[----:B------:R-:W-:Y:S02]  /*15210*/  SEL R6, R6, R11, P0 ;  /* 0x0000000b06067207 */ /* 0x000fe40000000000 */
[----:B------:R-:W-:Y:S02]  /*15220*/  SEL R7, R7, R8, P0 ;  /* 0x0000000807077207 */ /* 0x000fe40000000000 */
[----:B------:R-:W-:-:S02]  /*15230*/  SEL R6, R6, 0xffffffff, P1 ;  /* 0xffffffff06067807 */ /* 0x000fc40000800000 */
[----:B------:R-:W-:Y:S01]  /*15240*/  SEL R7, R7, 0xffffffff, P1 ;  /* 0xffffffff07077807 */ /* 0x000fe20000800000 */
[----:B------:R-:W-:Y:S06]  /*15250*/  RET.REL.NODEC R12 `(_ZN2at6native13reduce_kernelILi512ELi1ENS0_8ReduceOpIdNS0_9ArgMinOpsIdEEjlLi4ELi4EEEEEvT1_) ;  /* 0xfffffeac0c687950 */ /* 0x000fec0003c3ffff */
.L_x_1491:
        /* <DEDUP_REMOVED lines=10> */
.L_x_6964:


//--------------------- .text._ZN2at6native13reduce_kernelILi256ELi2ENS0_8ReduceOpIdNS0_9ArgMinOpsIdEEjlLi4ELi4EEEEEvT1_ --------------------------
	.section	.text._ZN2at6native13reduce_kernelILi256ELi2ENS0_8ReduceOpIdNS0_9ArgMinOpsIdEEjlLi4ELi4EEEEEvT1_,"ax",@progbits
	.align	128
        .global         _ZN2at6native13reduce_kernelILi256ELi2ENS0_8ReduceOpIdNS0_9ArgMinOpsIdEEjlLi4ELi4EEEEEvT1_
        .type           _ZN2at6native13reduce_kernelILi256ELi2ENS0_8ReduceOpIdNS0_9ArgMinOpsIdEEjlLi4ELi4EEEEEvT1_,@function
        .size           _ZN2at6native13reduce_kernelILi256ELi2ENS0_8ReduceOpIdNS0_9ArgMinOpsIdEEjlLi4ELi4EEEEEvT1_,(.L_x_6966 - _ZN2at6native13reduce_kernelILi256ELi2ENS0_8ReduceOpIdNS0_9ArgMinOpsIdEEjlLi4ELi4EEEEEvT1_)
        .other          _ZN2at6native13reduce_kernelILi256ELi2ENS0_8ReduceOpIdNS0_9ArgMinOpsIdEEjlLi4ELi4EEEEEvT1_,@"STO_CUDA_ENTRY STV_DEFAULT"
_ZN2at6native13reduce_kernelILi256ELi2ENS0_8ReduceOpIdNS0_9ArgMinOpsIdEEjlLi4ELi4EEEEEvT1_:
.text._ZN2at6native13reduce_kernelILi256ELi2ENS0_8ReduceOpIdNS0_9ArgMinOpsIdEEjlLi4ELi4EEEEEvT1_:
        /* <DEDUP_REMOVED lines=293> */
.L_x_1492:
[----:B------:R-:W-:Y:S01]  /*1250*/  ULDC UR4, c[0x0][0x22c] ;  /* 0x00008b0000047ab9 */ /* 0x000fe20000000800 */
[----:B------:R-:W-:Y:S01]  /*1260*/  ULDC.64 UR60, c[0x0][0x208] ;  /* 0x00008200003c7ab9 */ /* 0x000fe20000000a00 */
[----:B------:R-:W-:Y:S01]  /*1270*/  IMAD.U32 R53, RZ, RZ, UR4 ;  /* 0x00000004ff357e24 */ /* 0x000fe2000f8e00ff */
[----:B------:R-:W-:Y:S01]  /*1280*/  ULDC UR4, c[0x0][0x230] ;  /* 0x00008c0000047ab9 */ /* 0x000fe20000000800 */
[----:B------:R-:W-:Y:S01]  /*1290*/  BSSY B6, `(.L_x_1493) ;  /* 0x0001026000067945 */ /* 0x000fe20003800000 */
[----:B------:R-:W-:Y:S02]  /*12a0*/  CS2R R14, SRZ ;  /* 0x00000000000e7805 */ /* 0x000fe4000001ff00 */
[----:B------:R-:W-:Y:S02]  /*12b0*/  CS2R R6, SRZ ;  /* 0x0000000000067805 */ /* 0x000fe4000001ff00 */
[----:B------:R-:W-:Y:S02]  /*12c0*/  ISETP.GE.U32.AND P0, PT, R44, R53, PT ;  /* 0x000000352c00720c */ /* 0x000fe40003f06070 */
[----:B------:R-:W-:-:S02]  /*12d0*/  CS2R R12, SRZ ;  /* 0x00000000000c7805 */ /* 0x000fc4000001ff00 */
        /* <DEDUP_REMOVED lines=26> */
.L_x_1496:
[----:B------:R-:W0:Y:S01]  /*1480*/  LDC.64 R20, c[0x0][0x218] ;  /* 0x00008600ff147b82 */ /* 0x000e220000000a00 */
        /* <DEDUP_REMOVED lines=8> */
[----:B0-----:R-:W-:Y:S01]  /*1510*/  MOV R12, R20 ;  /* 0x00000014000c7202 */ /* 0x001fe20000000f00 */
[----:B------:R-:W-:Y:S02]  /*1520*/  IMAD.MOV.U32 R13, RZ, RZ, R21 ;  /* 0x000000ffff0d7224 */ /* 0x000fe400078e0015 */
        /* <DEDUP_REMOVED lines=19> */
.L_x_1502:
[----:B------:R-:W-:Y:S05]  /*1660*/  BSYNC B2 ;  /* 0x0000000000027941 */ /* 0x000fea0003800000 */
.L_x_1501:
[----:B------:R-:W-:-:S04]  /*1670*/  PRMT R0, R0, 0x9910, RZ ;  /* 0x0000991000007816 */ /* 0x000fc800000000ff */
[----:B------:R-:W-:-:S13]  /*1680*/  ISETP.NE.AND P0, PT, R0, RZ, PT ;  /* 0x000000ff0000720c */ /* 0x000fda0003f05270 */
[----:B------:R-:W-:Y:S05]  /*1690*/  @!P0 BRA `(.L_x_1500) ;  /* 0x0000000000748947 */ /* 0x000fea0003800000 */
[C---:B------:R-:W-:Y:S01]  /*16a0*/  IADD3 R3, P0, R2.reuse, -R9, RZ ;  /* 0x8000000902037210 */ /* 0x040fe20007f1e0ff */
[----:B------:R-:W0:Y:S08]  /*16b0*/  LDC.64 R6, c[0x0][0x218] ;  /* 0x00008600ff067b82 */ /* 0x000e300000000a00 */
[----:B------:R-:W1:Y:S01]  /*16c0*/  LDC.64 R26, c[0x0][0x220] ;  /* 0x00008800ff1a7b82 */ /* 0x000e620000000a00 */
[----:B------:R-:W-:Y:S01]  /*16d0*/  IMAD.X R0, RZ, RZ, -0x1, P0 ;  /* 0xffffffffff007424 */ /* 0x000fe200000e06ff */
[----:B------:R-:W-:Y:S01]  /*16e0*/  LEA R4, P0, R3, R18, 0x3 ;  /* 0x0000001203047211 */ /* 0x000fe200078018ff */
[----:B------:R-:W-:Y:S01]  /*16f0*/  IMAD.IADD R8, R2, 0x1, -R9 ;  /* 0x0000000102087824 */ /* 0x000fe200078e0a09 */
[----:B------:R-:W-:-:S02]  /*1700*/  ULDC.64 UR4, c[0x0][0x218] ;  /* 0x0000860000047ab9 */ /* 0x000fc40000000a00 */
[----:B------:R-:W-:-:S06]  /*1710*/  LEA.HI.X R5, R3, R19, R0, 0x3, P0 ;  /* 0x0000001303057211 */ /* 0x000fcc00000f1c00 */
[----:B------:R-:W2:Y:S01]  /*1720*/  LDG.E.64 R4, desc[UR60][R4.64] ;  /* 0x0000003c04047981 */ /* 0x000ea2000c1e1b00 */
[----:B------:R-:W-:Y:S01]  /*1730*/  PLOP3.LUT P0, PT, PT, PT, PT, 0x80, 0x0 ;  /* 0x000000000000781c */ /* 0x000fe20003f0f070 */
[----:B0-----:R-:W-:-:S14]  /*1740*/  DSETP.GTU.AND P2, PT, |R6|, +INF , PT ;  /* 0x7ff000000600742a */ /* 0x001fdc0003f4c200 */
[----:B-1----:R-:W-:Y:S01]  /*1750*/  @!P2 IMAD.MOV.U32 R3, RZ, RZ, R26 ;  /* 0x000000ffff03a224 */ /* 0x002fe200078e001a */
[C-C-:B--2---:R-:W-:Y:S02]  /*1760*/  @!P2 DSETP.NEU.AND P1, PT, R4.reuse, R6.reuse, PT ;  /* 0x000000060400a22a */ /* 0x144fe40003f2d000 */
[----:B------:R-:W-:-:S04]  /*1770*/  @!P2 DSETP.GT.AND P3, PT, R4, R6, PT ;  /* 0x000000060400a22a */ /* 0x000fc80003f64000 */
[----:B------:R-:W-:Y:S02]  /*1780*/  @!P2 PLOP3.LUT P0, PT, P1, PT, PT, 0x80, 0x0 ;  /* 0x000000000000a81c */ /* 0x000fe40000f0f070 */
[C---:B------:R-:W-:Y:S01]  /*1790*/  @!P2 ISETP.GT.U32.AND P1, PT, R8.reuse, R3, PT ;  /* 0x000000030800a20c */ /* 0x040fe20003f24070 */
[----:B------:R-:W-:Y:S01]  /*17a0*/  @P2 IMAD.MOV.U32 R3, RZ, RZ, R26 ;  /* 0x000000ffff032224 */ /* 0x000fe200078e001a */
        /* <DEDUP_REMOVED lines=12> */
.L_x_1500:
[----:B------:R-:W-:Y:S05]  /*1870*/  BSYNC B1 ;  /* 0x0000000000017941 */ /* 0x000fea0003800000 */
.L_x_1499:
[----:B------:R-:W0:Y:S01]  /*1880*/  LDC R4, c[0x0][0x22c] ;  /* 0x00008b00ff047b82 */ /* 0x000e220000000800 */
[C---:B------:R-:W-:Y:S02]  /*1890*/  IADD3 R5, P0, -R9.reuse, 0x4, RZ ;  /* 0x0000000409057810 */ /* 0x040fe40007f1e1ff */
[----:B------:R-:W-:Y:S02]  /*18a0*/  IADD3 R23, -R9, 0x4, RZ ;  /* 0x0000000409177810 */ /* 0x000fe40007ffe1ff */
[----:B------:R-:W-:Y:S01]  /*18b0*/  LEA R18, P1, R5, R18, 0x3 ;  /* 0x0000001205127211 */ /* 0x000fe200078218ff */
[----:B------:R-:W-:-:S05]  /*18c0*/  IMAD.X R0, RZ, RZ, -0x1, P0 ;  /* 0xffffffffff007424 */ /* 0x000fca00000e06ff */
[----:B------:R-:W-:Y:S02]  /*18d0*/  LEA.HI.X R19, R5, R19, R0, 0x3, P1 ;  /* 0x0000001305137211 */ /* 0x000fe400008f1c00 */
[----:B0-----:R-:W-:-:S07]  /*18e0*/  IADD3 R31, R9, -0x4, R4 ;  /* 0xfffffffc091f7810 */ /* 0x001fce0007ffe004 */
.L_x_1498:
[----:B------:R-:W-:Y:S05]  /*18f0*/  BSYNC B0 ;  /* 0x0000000000007941 */ /* 0x000fea0003800000 */
.L_x_1497:
        /* <DEDUP_REMOVED lines=11> */
[--C-:B------:R-:W-:Y:S01]  /*19b0*/  IMAD.MOV.U32 R14, RZ, RZ, R20.reuse ;  /* 0x000000ffff0e7224 */ /* 0x100fe200078e0014 */
[----:B------:R-:W-:Y:S01]  /*19c0*/  IADD3 R6, R4, 0x3, RZ ;  /* 0x0000000304067810 */ /* 0x000fe20007ffe0ff */
[--C-:B------:R-:W-:Y:S02]  /*19d0*/  IMAD.MOV.U32 R15, RZ, RZ, R21.reuse ;  /* 0x000000ffff0f7224 */ /* 0x100fe400078e0015 */
[----:B------:R-:W-:Y:S01]  /*19e0*/  IMAD.MOV.U32 R24, RZ, RZ, R20 ;  /* 0x000000ffff187224 */ /* 0x000fe200078e0014 */
[----:B------:R-:W-:Y:S01]  /*19f0*/  ISETP.GE.U32.AND P0, PT, R6, R31, PT ;  /* 0x0000001f0600720c */ /* 0x000fe20003f06070 */
[----:B------:R-:W-:-:S12]  /*1a00*/  IMAD.MOV.U32 R25, RZ, RZ, R21 ;  /* 0x000000ffff197224 */ /* 0x000fd800078e0015 */
[----:B------:R-:W-:Y:S05]  /*1a10*/  @P0 BRA `(.L_x_1504) ;  /* 0x0000000400800947 */ /* 0x000fea0003800000 */
[----:B------:R-:W-:Y:S01]  /*1a20*/  IMAD.MOV.U32 R36, RZ, RZ, R4 ;  /* 0x000000ffff247224 */ /* 0x000fe200078e0004 */
[----:B------:R-:W-:Y:S01]  /*1a30*/  MOV R32, R29 ;  /* 0x0000001d00207202 */ /* 0x000fe20000000f00 */
[----:B------:R-:W-:Y:S02]  /*1a40*/  IMAD.MOV.U32 R30, RZ, RZ, R28 ;  /* 0x000000ffff1e7224 */ /* 0x000fe400078e001c */
[----:B------:R-:W-:Y:S02]  /*1a50*/  IMAD.MOV.U32 R24, RZ, RZ, R20 ;  /* 0x000000ffff187224 */ /* 0x000fe400078e0014 */
[----:B------:R-:W-:-:S07]  /*1a60*/  IMAD.MOV.U32 R25, RZ, RZ, R21 ;  /* 0x000000ffff197224 */ /* 0x000fce00078e0015 */
.L_x_1514:
[----:B------:R-:W-:-:S05]  /*1a70*/  IMAD.WIDE.U32 R34, R33, 0x20, R18 ;  /* 0x0000002021227825 */ /* 0x000fca00078e0012 */
[----:B------:R-:W2:Y:S04]  /*1a80*/  LDG.E.128 R8, desc[UR60][R34.64] ;  /* 0x0000003c22087981 */ /* 0x000ea8000c1e1d00 */
[----:B------:R0:W5:Y:S01]  /*1a90*/  LDG.E.128 R4, desc[UR60][R34.64+0x10] ;  /* 0x0000103c22047981 */ /* 0x000162000c1e1d00 */
[C---:B------:R-:W-:Y:S01]  /*1aa0*/  DSETP.GTU.AND P2, PT, |R12|.reuse, +INF , PT ;  /* 0x7ff000000c00742a */ /* 0x040fe20003f4c200 */
[----:B------:R-:W-:Y:S01]  /*1ab0*/  PLOP3.LUT P0, PT, PT, PT, PT, 0x80, 0x0 ;  /* 0x000000000000781c */ /* 0x000fe20003f0f070 */
[----:B------:R-:W-:Y:S01]  /*1ac0*/  IMAD.IADD R38, R36, 0x1, R23 ;  /* 0x0000000124267824 */ /* 0x000fe200078e0217 */
[----:B------:R-:W-:Y:S11]  /*1ad0*/  BSSY B1, `(.L_x_1505) ;  /* 0x0000020000017945 */ /* 0x000ff60003800000 */
[----:B--2---:R-:W-:-:S02]  /*1ae0*/  @!P2 DSETP.NEU.AND P1, PT, R12, R8, PT ;  /* 0x000000080c00a22a */ /* 0x004fc40003f2d000 */
        /* <DEDUP_REMOVED lines=12> */
[----:B------:R-:W-:Y:S01]  /*1bb0*/  FSEL R13, R13, R9, P0 ;  /* 0x000000090d0d7208 */ /* 0x000fe20000000000 */
[----:B------:R-:W-:Y:S01]  /*1bc0*/  VIADD R9, R38, 0x1 ;  /* 0x0000000126097836 */ /* 0x000fe20000000000 */
[----:B------:R-:W-:Y:S02]  /*1bd0*/  FSEL R12, R12, R8, P0 ;  /* 0x000000080c0c7208 */ /* 0x000fe40000000000 */
[----:B------:R-:W-:Y:S02]  /*1be0*/  SEL R3, R3, R38, P0 ;  /* 0x0000002603037207 */ /* 0x000fe40000000000 */
[----:B------:R-:W-:-:S05]  /*1bf0*/  SEL R27, R27, RZ, P0 ;  /* 0x000000ff1b1b7207 */ /* 0x000fca0000000000 */
        /* <DEDUP_REMOVED lines=10> */
.L_x_1506:
[----:B------:R-:W-:Y:S01]  /*1ca0*/  DSETP.GTU.AND P0, PT, |R10|, +INF , PT ;  /* 0x7ff000000a00742a */ /* 0x000fe20003f0c200 */
[----:B------:R-:W-:-:S05]  /*1cb0*/  ISETP.LT.U32.AND P1, PT, R30, R9, PT ;  /* 0x000000091e00720c */ /* 0x000fca0003f21070 */
[----:B------:R-:W-:-:S13]  /*1cc0*/  ISETP.LT.OR.EX P0, PT, R32, RZ, !P0, P1 ;  /* 0x000000ff2000720c */ /* 0x000fda0004701710 */
.L_x_1507:
[----:B------:R-:W-:Y:S05]  /*1cd0*/  BSYNC B1 ;  /* 0x0000000000017941 */ /* 0x000fea0003800000 */
.L_x_1505:
[----:B------:R-:W-:Y:S01]  /*1ce0*/  DSETP.GTU.AND P1, PT, |R20|, +INF , PT ;  /* 0x7ff000001400742a */ /* 0x000fe20003f2c200 */
[----:B------:R-:W-:Y:S01]  /*1cf0*/  BSSY B1, `(.L_x_1508) ;  /* 0x0000013000017945 */ /* 0x000fe20003800000 */
[----:B------:R-:W-:Y:S01]  /*1d00*/  SEL R30, R30, R9, P0 ;  /* 0x000000091e1e7207 */ /* 0x000fe20000000000 */
[----:B------:R-:W-:Y:S01]  /*1d10*/  VIADD R9, R38, 0x2 ;  /* 0x0000000226097836 */ /* 0x000fe20000000000 */
[----:B------:R-:W-:Y:S02]  /*1d20*/  FSEL R24, R24, R10, P0 ;  /* 0x0000000a18187208 */ /* 0x000fe40000000000 */
[----:B------:R-:W-:Y:S02]  /*1d30*/  FSEL R25, R25, R11, P0 ;  /* 0x0000000b19197208 */ /* 0x000fe40000000000 */
[----:B------:R-:W-:-:S06]  /*1d40*/  SEL R32, R32, RZ, P0 ;  /* 0x000000ff20207207 */ /* 0x000fcc0000000000 */
        /* <DEDUP_REMOVED lines=10> */
.L_x_1509:
[----:B-----5:R-:W-:Y:S01]  /*1df0*/  DSETP.GTU.AND P0, PT, |R4|, +INF , PT ;  /* 0x7ff000000400742a */ /* 0x020fe20003f0c200 */
[----:B------:R-:W-:-:S05]  /*1e00*/  ISETP.LT.U32.AND P1, PT, R28, R9, PT ;  /* 0x000000091c00720c */ /* 0x000fca0003f21070 */
[----:B------:R-:W-:-:S13]  /*1e10*/  ISETP.LT.OR.EX P0, PT, R29, RZ, !P0, P1 ;  /* 0x000000ff1d00720c */ /* 0x000fda0004701710 */
.L_x_1510:
[----:B------:R-:W-:Y:S05]  /*1e20*/  BSYNC B1 ;  /* 0x0000000000017941 */ /* 0x000fea0003800000 */
.L_x_1508:
[----:B------:R-:W-:Y:S01]  /*1e30*/  DSETP.GTU.AND P1, PT, |R14|, +INF , PT ;  /* 0x7ff000000e00742a */ /* 0x000fe20003f2c200 */
[----:B------:R-:W-:Y:S01]  /*1e40*/  BSSY B1, `(.L_x_1511) ;  /* 0x0000013000017945 */ /* 0x000fe20003800000 */
[----:B------:R-:W-:Y:S01]  /*1e50*/  FSEL R21, R21, R5, P0 ;  /* 0x0000000515157208 */ /* 0x000fe20000000000 */
[----:B------:R-:W-:Y:S01]  /*1e60*/  VIADD R5, R38, 0x3 ;  /* 0x0000000326057836 */ /* 0x000fe20000000000 */
[----:B------:R-:W-:Y:S02]  /*1e70*/  FSEL R20, R20, R4, P0 ;  /* 0x0000000414147208 */ /* 0x000fe40000000000 */
[----:B------:R-:W-:Y:S02]  /*1e80*/  SEL R28, R28, R9, P0 ;  /* 0x000000091c1c7207 */ /* 0x000fe40000000000 */
        /* <DEDUP_REMOVED lines=11> */
.L_x_1512:
[----:B------:R-:W-:Y:S01]  /*1f40*/  DSETP.GTU.AND P0, PT, |R6|, +INF , PT ;  /* 0x7ff000000600742a */ /* 0x000fe20003f0c200 */
[----:B------:R-:W-:-:S05]  /*1f50*/  ISETP.LT.U32.AND P1, PT, R26, R5, PT ;  /* 0x000000051a00720c */ /* 0x000fca0003f21070 */
[----:B------:R-:W-:-:S13]  /*1f60*/  ISETP.LT.OR.EX P0, PT, R0, RZ, !P0, P1 ;  /* 0x000000ff0000720c */ /* 0x000fda0004701710 */
.L_x_1513:
[----:B------:R-:W-:Y:S05]  /*1f70*/  BSYNC B1 ;  /* 0x0000000000017941 */ /* 0x000fea0003800000 */
.L_x_1511:
[----:B------:R-:W-:Y:S01]  /*1f80*/  ULDC UR4, c[0x0][0x234] ;  /* 0x00008d0000047ab9 */ /* 0x000fe20000000800 */
[----:B------:R-:W-:Y:S01]  /*1f90*/  FSEL R14, R14, R6, P0 ;  /* 0x000000060e0e7208 */ /* 0x000fe20000000000 */
[----:B------:R-:W-:Y:S01]  /*1fa0*/  VIADD R33, R33, UR4 ;  /* 0x0000000421217c36 */ /* 0x000fe20008000000 */
[----:B------:R-:W-:Y:S02]  /*1fb0*/  FSEL R15, R15, R7, P0 ;  /* 0x000000070f0f7208 */ /* 0x000fe40000000000 */
[----:B------:R-:W-:Y:S01]  /*1fc0*/  SEL R26, R26, R5, P0 ;  /* 0x000000051a1a7207 */ /* 0x000fe20000000000 */
[----:B------:R-:W-:Y:S01]  /*1fd0*/  IMAD.SHL.U32 R36, R33, 0x4, RZ ;  /* 0x0000000421247824 */ /* 0x000fe200078e00ff */
[----:B------:R-:W-:-:S03]  /*1fe0*/  SEL R0, R0, RZ, P0 ;  /* 0x000000ff00007207 */ /* 0x000fc60000000000 */
[----:B------:R-:W-:-:S05]  /*1ff0*/  VIADD R4, R36, 0x3 ;  /* 0x0000000324047836 */ /* 0x000fca0000000000 */
[----:B------:R-:W-:-:S13]  /*2000*/  ISETP.GE.U32.AND P1, PT, R4, R31, PT ;  /* 0x0000001f0400720c */ /* 0x000fda0003f26070 */
[----:B------:R-:W-:Y:S05]  /*2010*/  @!P1 BRA `(.L_x_1514) ;  /* 0xfffffff800949947 */ /* 0x000fea000383ffff */
.L_x_1504:
[----:B------:R-:W-:Y:S05]  /*2020*/  BSYNC B0 ;  /* 0x0000000000007941 */ /* 0x000fea0003800000 */
.L_x_1503:
        /* <DEDUP_REMOVED lines=12> */
.L_x_1516:
[----:B------:R-:W-:Y:S05]  /*20f0*/  BSYNC B0 ;  /* 0x0000000000007941 */ /* 0x000fea0003800000 */
.L_x_1515:
[----:B------:R-:W-:Y:S01]  /*2100*/  PRMT R4, R4, 0x9910, RZ ;  /* 0x0000991004047816 */ /* 0x000fe200000000ff */
[----:B------:R-:W-:Y:S03]  /*2110*/  BSSY B0, `(.L_x_1517) ;  /* 0x000001d000007945 */ /* 0x000fe60003800000 */
[----:B------:R-:W-:-:S13]  /*2120*/  ISETP.NE.AND P0, PT, R4, RZ, PT ;  /* 0x000000ff0400720c */ /* 0x000fda0003f05270 */
[----:B------:R-:W-:Y:S05]  /*2130*/  @!P0 BRA `(.L_x_1518) ;  /* 0x0000000000688947 */ /* 0x000fea0003800000 */
[----:B------:R-:W-:-:S04]  /*2140*/  LOP3.LUT R5, R31, 0xfffffffc, RZ, 0xc0, !PT ;  /* 0xfffffffc1f057812 */ /* 0x000fc800078ec0ff */
[----:B------:R-:W-:-:S04]  /*2150*/  IADD3 R4, R5, R2, RZ ;  /* 0x0000000205047210 */ /* 0x000fc80007ffe0ff */
[----:B------:R-:W-:-:S13]  /*2160*/  ISETP.GE.U32.AND P0, PT, R4, R31, PT ;  /* 0x0000001f0400720c */ /* 0x000fda0003f06070 */
[----:B------:R-:W-:Y:S05]  /*2170*/  @P0 BRA `(.L_x_1518) ;  /* 0x0000000000580947 */ /* 0x000fea0003800000 */
[----:B------:R-:W-:-:S06]  /*2180*/  IMAD.WIDE R18, R4, 0x8, R18 ;  /* 0x0000000804127825 */ /* 0x000fcc00078e0212 */
[----:B------:R-:W2:Y:S01]  /*2190*/  LDG.E.64 R18, desc[UR60][R18.64] ;  /* 0x0000003c12127981 */ /* 0x000ea2000c1e1b00 */
[----:B------:R-:W-:Y:S01]  /*21a0*/  DSETP.GTU.AND P2, PT, |R12|, +INF , PT ;  /* 0x7ff000000c00742a */ /* 0x000fe20003f4c200 */
[----:B------:R-:W-:Y:S01]  /*21b0*/  PLOP3.LUT P0, PT, PT, PT, PT, 0x80, 0x0 ;  /* 0x000000000000781c */ /* 0x000fe20003f0f070 */
[----:B------:R-:W-:-:S05]  /*21c0*/  IMAD.IADD R6, R4, 0x1, R23 ;  /* 0x0000000104067824 */ /* 0x000fca00078e0217 */
[----:B------:R-:W-:-:S07]  /*21d0*/  SHF.R.S32.HI R8, RZ, 0x1f, R6 ;  /* 0x0000001fff087819 */ /* 0x000fce0000011406 */
[C-C-:B--2---:R-:W-:Y:S02]  /*21e0*/  @!P2 DSETP.NEU.AND P1, PT, R12.reuse, R18.reuse, PT ;  /* 0x000000120c00a22a */ /* 0x144fe40003f2d000 */
        /* <DEDUP_REMOVED lines=15> */
.L_x_1518:
[----:B------:R-:W-:Y:S05]  /*22e0*/  BSYNC B0 ;  /* 0x0000000000007941 */ /* 0x000fea0003800000 */
.L_x_1517:
        /* <DEDUP_REMOVED lines=12> */
.L_x_1520:
[----:B------:R-:W-:Y:S01]  /*23b0*/  DSETP.GTU.AND P0, PT, |R24|, +INF , PT ;  /* 0x7ff000001800742a */ /* 0x000fe20003f0c200 */
[----:B------:R-:W-:-:S05]  /*23c0*/  ISETP.LT.U32.AND P1, PT, R3, R30, PT ;  /* 0x0000001e0300720c */ /* 0x000fca0003f21070 */
[----:B------:R-:W-:-:S13]  /*23d0*/  ISETP.LT.OR.EX P0, PT, R27, R32, !P0, P1 ;  /* 0x000000201b00720c */ /* 0x000fda0004701710 */
.L_x_1521:
[----:B------:R-:W-:Y:S05]  /*23e0*/  BSYNC B0 ;  /* 0x0000000000007941 */ /* 0x000fea0003800000 */
.L_x_1519:
        /* <DEDUP_REMOVED lines=16> */
.L_x_1523:
[----:B------:R-:W-:Y:S01]  /*24f0*/  DSETP.GTU.AND P0, PT, |R20|, +INF , PT ;  /* 0x7ff000001400742a */ /* 0x000fe20003f0c200 */
[----:B------:R-:W-:-:S05]  /*2500*/  ISETP.LT.U32.AND P1, PT, R7, R28, PT ;  /* 0x0000001c0700720c */ /* 0x000fca0003f21070 */
[----:B------:R-:W-:-:S13]  /*2510*/  ISETP.LT.OR.EX P0, PT, R32, R29, !P0, P1 ;  /* 0x0000001d2000720c */ /* 0x000fda0004701710 */
.L_x_1524:
[----:B------:R-:W-:Y:S05]  /*2520*/  BSYNC B0 ;  /* 0x0000000000007941 */ /* 0x000fea0003800000 */
.L_x_1522:
        /* <DEDUP_REMOVED lines=16> */
.L_x_1526:
[----:B------:R-:W-:Y:S01]  /*2630*/  DSETP.GTU.AND P0, PT, |R14|, +INF , PT ;  /* 0x7ff000000e00742a */ /* 0x000fe20003f0c200 */
[----:B------:R-:W-:-:S05]  /*2640*/  ISETP.LT.U32.AND P1, PT, R7, R26, PT ;  /* 0x0000001a0700720c */ /* 0x000fca0003f21070 */
[----:B------:R-:W-:-:S13]  /*2650*/  ISETP.LT.OR.EX P0, PT, R29, R0, !P0, P1 ;  /* 0x000000001d00720c */ /* 0x000fda0004701710 */
.L_x_1527:
[----:B------:R-:W-:Y:S05]  /*2660*/  BSYNC B0 ;  /* 0x0000000000007941 */ /* 0x000fea0003800000 */
.L_x_1525:
[----:B------:R-:W-:Y:S02]  /*2670*/  FSEL R4, R4, R14, P0 ;  /* 0x0000000e04047208 */ /* 0x000fe40000000000 */
[----:B------:R-:W-:Y:S02]  /*2680*/  CS2R R12, SRZ ;  /* 0x00000000000c7805 */ /* 0x000fe4000001ff00 */
[----:B------:R-:W-:Y:S02]  /*2690*/  FSEL R5, R5, R15, P0 ;  /* 0x0000000f05057208 */ /* 0x000fe40000000000 */
[----:B------:R-:W-:Y:S02]  /*26a0*/  CS2R R14, SRZ ;  /* 0x00000000000e7805 */ /* 0x000fe4000001ff00 */
[----:B------:R-:W-:Y:S02]  /*26b0*/  SEL R6, R7, R26, P0 ;  /* 0x0000001a07067207 */ /* 0x000fe40000000000 */
[----:B------:R-:W-:Y:S01]  /*26c0*/  SEL R7, R29, R0, P0 ;  /* 0x000000001d077207 */ /* 0x000fe20000000000 */
[----:B------:R-:W-:Y:S06]  /*26d0*/  BRA `(.L_x_1494) ;  /* 0x000000ec00847947 */ /* 0x000fec0003800000 */
.L_x_1495:
[----:B------:R-:W0:Y:S08]  /*26e0*/  LDC R3, c[0x0][0x398] ;  /* 0x0000e600ff037b82 */ /* 0x000e300000000800 */
[----:B------:R-:W1:Y:S01]  /*26f0*/  LDC R8, c[0x0][0x268] ;  /* 0x00009a00ff087b82 */ /* 0x000e620000000800 */
[----:B0-----:R-:W-:-:S04]  /*2700*/  SHF.R.U32.HI R3, RZ, 0x3, R3 ;  /* 0x00000003ff037819 */ /* 0x001fc80000011603 */
[----:B------:R-:W-:Y:S02]  /*2710*/  ISETP.NE.AND P0, PT, R3, 0x1, PT ;  /* 0x000000010300780c */ /* 0x000fe40003f05270 */
[----:B-1----:R-:W-:-:S13]  /*2720*/  ISETP.EQ.AND P1, PT, R8, 0x1, PT ;  /* 0x000000010800780c */ /* 0x002fda0003f22270 */
[----:B------:R-:W-:Y:S05]  /*2730*/  @!P0 BRA P1, `(.L_x_1528) ;  /* 0x000000c800ac8947 */ /* 0x000fea0000800000 */
[----:B------:R-:W0:Y:S01]  /*2740*/  LDC.64 R38, c[0x0][0x218] ;  /* 0x00008600ff267b82 */ /* 0x000e220000000a00 */
[----:B------:R-:W-:Y:S01]  /*2750*/  ISETP.NE.AND P0, PT, R8, 0x1, PT ;  /* 0x000000010800780c */ /* 0x000fe20003f05270 */
[----:B------:R-:W-:Y:S02]  /*2760*/  ULDC UR4, c[0x0][0x234] ;  /* 0x00008d0000047ab9 */ /* 0x000fe40000000800 */
[----:B------:R-:W-:-:S04]  /*2770*/  IMAD.U32 R45, RZ, RZ, UR4 ;  /* 0x00000004ff2d7e24 */ /* 0x000fc8000f8e00ff */
[----:B------:R-:W1:Y:S01]  /*2780*/  LDC R5, c[0x0][0x220] ;  /* 0x00008800ff057b82 */ /* 0x000e620000000800 */
[----:B------:R-:W-:-:S07]  /*2790*/  IMAD R0, R45, 0x3, R44 ;  /* 0x000000032d007824 */ /* 0x000fce00078e022c */
[----:B------:R-:W2:Y:S01]  /*27a0*/  LDC R4, c[0x0][0x224] ;  /* 0x00008900ff047b82 */ /* 0x000ea20000000800 */
[----:B0-----:R-:W-:Y:S02]  /*27b0*/  IMAD.MOV.U32 R56, RZ, RZ, R38 ;  /* 0x000000ffff387224 */ /* 0x001fe400078e0026 */
[----:B------:R-:W-:Y:S02]  /*27c0*/  IMAD.MOV.U32 R57, RZ, RZ, R39 ;  /* 0x000000ffff397224 */ /* 0x000fe400078e0027 */
[----:B-1----:R-:W-:Y:S02]  /*27d0*/  IMAD.MOV.U32 R37, RZ, RZ, R5 ;  /* 0x000000ffff257224 */ /* 0x002fe400078e0005 */
[----:B--2---:R-:W-:Y:S01]  /*27e0*/  IMAD.MOV.U32 R36, RZ, RZ, R4 ;  /* 0x000000ffff247224 */ /* 0x004fe200078e0004 */
[----:B------:R-:W-:Y:S06]  /*27f0*/  @!P0 BRA `(.L_x_1529) ;  /* 0x000000a400b88947 */ /* 0x000fec0003800000 */
[----:B------:R-:W-:Y:S01]  /*2800*/  ISETP.GE.U32.AND P0, PT, R0, R53, PT ;  /* 0x000000350000720c */ /* 0x000fe20003f06070 */
[----:B------:R-:W-:Y:S01]  /*2810*/  BSSY B0, `(.L_x_1530) ;  /* 0x00004df000007945 */ /* 0x000fe20003800000 */
[--C-:B------:R-:W-:Y:S01]  /*2820*/  IMAD.MOV.U32 R35, RZ, RZ, R5.reuse ;  /* 0x000000ffff237224 */ /* 0x100fe200078e0005 */
[----:B------:R-:W-:Y:S01]  /*2830*/  MOV R31, R5 ;  /* 0x00000005001f7202 */ /* 0x000fe20000000f00 */
[--C-:B------:R-:W-:Y:S01]  /*2840*/  IMAD.MOV.U32 R34, RZ, RZ, R4.reuse ;  /* 0x000000ffff227224 */ /* 0x100fe200078e0004 */
[----:B------:R-:W-:Y:S01]  /*2850*/  MOV R51, R39 ;  /* 0x0000002700337202 */ /* 0x000fe20000000f00 */
[----:B------:R-:W-:Y:S02]  /*2860*/  IMAD.MOV.U32 R33, RZ, RZ, R5 ;  /* 0x000000ffff217224 */ /* 0x000fe400078e0005 */
        /* <DEDUP_REMOVED lines=17> */
[----:B------:R-:W-:Y:S02]  /*2980*/  IMAD.MOV.U32 R42, RZ, RZ, R38 ;  /* 0x000000ffff2a7224 */ /* 0x000fe400078e0026 */
[----:B------:R-:W-:Y:S01]  /*2990*/  IMAD.MOV.U32 R43, RZ, RZ, R39 ;  /* 0x000000ffff2b7224 */ /* 0x000fe200078e0027 */
[----:B------:R-:W-:Y:S06]  /*29a0*/  @P0 BRA `(.L_x_1531) ;  /* 0x0000004c00140947 */ /* 0x000fec0003800000 */
[----:B------:R-:W-:Y:S01]  /*29b0*/  ISETP.NE.AND P1, PT, R8, RZ, PT ;  /* 0x000000ff0800720c */ /* 0x000fe20003f25270 */
[--C-:B------:R-:W-:Y:S01]  /*29c0*/  IMAD.MOV.U32 R35, RZ, RZ, R5.reuse ;  /* 0x000000ffff237224 */ /* 0x100fe200078e0005 */
[----:B------:R-:W-:Y:S01]  /*29d0*/  MOV R31, R5 ;  /* 0x00000005001f7202 */ /* 0x000fe20000000f00 */
[--C-:B------:R-:W-:Y:S01]  /*29e0*/  IMAD.MOV.U32 R33, RZ, RZ, R5.reuse ;  /* 0x000000ffff217224 */ /* 0x100fe200078e0005 */
[----:B------:R-:W-:Y:S01]  /*29f0*/  MOV R55, R39 ;  /* 0x0000002700377202 */ /* 0x000fe20000000f00 */
        /* <DEDUP_REMOVED lines=18> */
[----:B------:R-:W-:Y:S02]  /*2b20*/  IMAD.MOV.U32 R42, RZ, RZ, R38 ;  /* 0x000000ffff2a7224 */ /* 0x000fe400078e0026 */
[----:B------:R-:W-:-:S07]  /*2b30*/  IMAD.MOV.U32 R43, RZ, RZ, R39 ;  /* 0x000000ffff2b7224 */ /* 0x000fce00078e0027 */
.L_x_1557:
[----:B------:R-:W0:Y:S01]  /*2b40*/  LDC.64 R12, c[0x0][0x268] ;  /* 0x00009a00ff0c7b82 */ /* 0x000e220000000a00 */
        /* <DEDUP_REMOVED lines=50> */
[----:B------:R-:W-:Y:S01]  /*2e70*/  HFMA2.MMA R20, -RZ, RZ, 0, 0 ;  /* 0x00000000ff147435 */ /* 0x000fe200000001ff */
[----:B------:R-:W-:Y:S01]  /*2e80*/  IMAD.MOV.U32 R14, RZ, RZ, RZ ;  /* 0x000000ffff0e7224 */ /* 0x000fe200078e00ff */
[----:B0-----:R-:W-:Y:S09]  /*2e90*/  @!P1 BRA `(.L_x_1532) ;  /* 0x0000000c00d49947 */ /* 0x001ff20003800000 */
[----:B------:R-:W-:Y:S01]  /*2ea0*/  IMAD.MOV.U32 R8, RZ, RZ, RZ ;  /* 0x000000ffff087224 */ /* 0x000fe200078e00ff */
[----:B------:R-:W-:Y:S01]  /*2eb0*/  ISETP.NE.AND P0, PT, R12, 0x1, PT ;  /* 0x000000010c00780c */ /* 0x000fe20003f05270 */
        /* <DEDUP_REMOVED lines=243> */
.L_x_1532:
[----:B------:R-:W-:-:S04]  /*3df0*/  LOP3.LUT R9, R14, 0xfffffff0, RZ, 0xc0, !PT ;  /* 0xfffffff00e097812 */ /* 0x000fc800078ec0ff */
[----:B------:R-:W-:-:S05]  /*3e00*/  IADD3 R8, P0, R18, R9, RZ ;  /* 0x0000000912087210 */ /* 0x000fca0007f1e0ff */
[----:B------:R-:W-:-:S06]  /*3e10*/  IMAD.X R9, RZ, RZ, R19, P0 ;  /* 0x000000ffff097224 */ /* 0x000fcc00000e0613 */
[----:B------:R-:W5:Y:S01]  /*3e20*/  LDG.E.128 R8, desc[UR60][R8.64] ;  /* 0x0000003c08087981 */ /* 0x000f62000c1e1d00 */
[----:B------:R-:W-:Y:S05]  /*3e30*/  @!P1 BRA `(.L_x_1533) ;  /* 0x0000000c00ac9947 */ /* 0x000fea0003800000 */
[----:B------:R-:W-:Y:S01]  /*3e40*/  ULDC UR36, c[0x0][0x234] ;  /* 0x00008d0000247ab9 */ /* 0x000fe20000000800 */
[----:B------:R-:W-:Y:S01]  /*3e50*/  IMAD.MOV.U32 R14, RZ, RZ, RZ ;  /* 0x000000ffff0e7224 */ /* 0x000fe200078e00ff */
[----:B------:R-:W-:Y:S02]  /*3e60*/  IADD3 R15, R44, UR36, RZ ;  /* 0x000000242c0f7c10 */ /* 0x000fe4000fffe0ff */
        /* <DEDUP_REMOVED lines=232> */
.L_x_1533:
[----:B------:R-:W-:Y:S01]  /*4cf0*/  LOP3.LUT R13, R20, 0xfffffff0, RZ, 0xc0, !PT ;  /* 0xfffffff0140d7812 */ /* 0x000fe200078ec0ff */
[----:B------:R-:W-:-:S03]  /*4d00*/  ULDC UR36, c[0x0][0x234] ;  /* 0x00008d0000247ab9 */ /* 0x000fc60000000800 */
[----:B------:R-:W-:-:S05]  /*4d10*/  IADD3 R12, P0, R18, R13, RZ ;  /* 0x0000000d120c7210 */ /* 0x000fca0007f1e0ff */
[----:B------:R-:W-:-:S06]  /*4d20*/  IMAD.X R13, RZ, RZ, R19, P0 ;  /* 0x000000ffff0d7224 */ /* 0x000fcc00000e0613 */
[----:B------:R-:W5:Y:S01]  /*4d30*/  LDG.E.128 R12, desc[UR60][R12.64] ;  /* 0x0000003c0c0c7981 */ /* 0x000f62000c1e1d00 */
[----:B------:R-:W-:Y:S01]  /*4d40*/  IMAD.U32 R45, RZ, RZ, UR36 ;  /* 0x00000024ff2d7e24 */ /* 0x000fe2000f8e00ff */
[----:B------:R-:W-:Y:S01]  /*4d50*/  MOV R24, RZ ;  /* 0x000000ff00187202 */ /* 0x000fe20000000f00 */
[----:B------:R-:W-:Y:S02]  /*4d60*/  IMAD.MOV.U32 R26, RZ, RZ, RZ ;  /* 0x000000ffff1a7224 */ /* 0x000fe400078e00ff */
[----:B------:R-:W-:Y:S01]  /*4d70*/  IMAD.IADD R53, R44, 0x1, R45 ;  /* 0x000000012c357824 */ /* 0x000fe200078e022d */
[----:B------:R-:W-:Y:S06]  /*4d80*/  @!P1 BRA `(.L_x_1534) ;  /* 0x0000000c00ac9947 */ /* 0x000fec0003800000 */
[----:B------:R-:W0:Y:S01]  /*4d90*/  LDC.64 R20, c[0x0][0x268] ;  /* 0x00009a00ff147b82 */ /* 0x000e220000000a00 */
        /* <DEDUP_REMOVED lines=234> */
.L_x_1534:
[----:B------:R-:W-:-:S04]  /*5c40*/  LOP3.LUT R21, R24, 0xfffffff0, RZ, 0xc0, !PT ;  /* 0xfffffff018157812 */ /* 0x000fc800078ec0ff */
[----:B------:R-:W-:-:S05]  /*5c50*/  IADD3 R20, P0, R18, R21, RZ ;  /* 0x0000001512147210 */ /* 0x000fca0007f1e0ff */
[----:B------:R-:W-:-:S06]  /*5c60*/  IMAD.X R21, RZ, RZ, R19, P0 ;  /* 0x000000ffff157224 */ /* 0x000fcc00000e0613 */
[----:B------:R-:W5:Y:S01]  /*5c70*/  LDG.E.128 R20, desc[UR60][R20.64] ;  /* 0x0000003c14147981 */ /* 0x000f62000c1e1d00 */
[----:B------:R-:W-:Y:S05]  /*5c80*/  @!P1 BRA `(.L_x_1535) ;  /* 0x0000000c00b09947 */ /* 0x000fea0003800000 */
[----:B------:R-:W0:Y:S01]  /*5c90*/  LDC.64 R24, c[0x0][0x268] ;  /* 0x00009a00ff187b82 */ /* 0x000e220000000a00 */
[----:B------:R-:W-:-:S05]  /*5ca0*/  IADD3 R26, R53, R45, RZ ;  /* 0x0000002d351a7210 */ /* 0x000fca0007ffe0ff */
        /* <DEDUP_REMOVED lines=223> */
[----:B------:R-:W-:Y:S02]  /*6aa0*/  @P0 IMAD.MOV.U32 R58, RZ, RZ, RZ ;  /* 0x000000ffff3a0224 */ /* 0x000fe400078e00ff */
[----:B------:R-:W-:-:S04]  /*6ab0*/  IMAD.MOV R52, RZ, RZ, -R59 ;  /* 0x000000ffff347224 */ /* 0x000fc800078e0a3b */
[----:B------:R-:W-:Y:S02]  /*6ac0*/  IMAD R27, R52, UR4, R27 ;  /* 0x00000004341b7c24 */ /* 0x000fe4000f8e021b */
[----:B------:R-:W1:Y:S02]  /*6ad0*/  @P0 LDC R52, c[0x0][0x3f8] ;  /* 0x0000fe00ff340b82 */ /* 0x000e640000000800 */
[----:B------:R-:W-:Y:S02]  /*6ae0*/  IMAD R26, R27, UR28, R26 ;  /* 0x0000001c1b1a7c24 */ /* 0x000fe4000f8e021a */
[----:B0-----:R-:W-:-:S05]  /*6af0*/  @P0 IMAD.HI.U32 R24, R59, R24, R58 ;  /* 0x000000183b180227 */ /* 0x001fca00078e003a */
[----:B------:R-:W-:Y:S02]  /*6b00*/  @P0 SHF.R.U32.HI R24, RZ, R25, R24 ;  /* 0x00000019ff180219 */ /* 0x000fe40000011618 */
[----:B------:R-:W0:Y:S03]  /*6b10*/  @P0 LDC R25, c[0x0][0x38c] ;  /* 0x0000e300ff190b82 */ /* 0x000e260000000800 */
[----:B------:R-:W-:-:S04]  /*6b20*/  @P0 IMAD.MOV R58, RZ, RZ, -R24 ;  /* 0x000000ffff3a0224 */ /* 0x000fc800078e0a18 */
[----:B0-----:R-:W-:-:S04]  /*6b30*/  @P0 IMAD R25, R25, R58, R59 ;  /* 0x0000003a19190224 */ /* 0x001fc800078e023b */
[----:B-1----:R-:W-:-:S07]  /*6b40*/  @P0 IMAD R26, R25, R52, R26 ;  /* 0x00000034191a0224 */ /* 0x002fce00078e021a */
.L_x_1535:
[----:B------:R-:W-:-:S04]  /*6b50*/  LOP3.LUT R25, R26, 0xfffffff0, RZ, 0xc0, !PT ;  /* 0xfffffff01a197812 */ /* 0x000fc800078ec0ff */
[----:B------:R-:W-:-:S05]  /*6b60*/  IADD3 R24, P0, R18, R25, RZ ;  /* 0x0000001912187210 */ /* 0x000fca0007f1e0ff */
[----:B------:R-:W-:-:S06]  /*6b70*/  IMAD.X R25, RZ, RZ, R19, P0 ;  /* 0x000000ffff197224 */ /* 0x000fcc00000e0613 */
[----:B------:R-:W5:Y:S01]  /*6b80*/  LDG.E.128 R24, desc[UR60][R24.64] ;  /* 0x0000003c18187981 */ /* 0x000f62000c1e1d00 */
[----:B------:R-:W-:Y:S01]  /*6b90*/  DSETP.GTU.AND P3, PT, |R42|, +INF , PT ;  /* 0x7ff000002a00742a */ /* 0x000fe20003f6c200 */
[----:B------:R-:W-:Y:S01]  /*6ba0*/  PLOP3.LUT P0, PT, PT, PT, PT, 0x80, 0x0 ;  /* 0x000000000000781c */ /* 0x000fe20003f0f070 */
[----:B------:R-:W-:-:S12]  /*6bb0*/  BSSY B1, `(.L_x_1536) ;  /* 0x000001f000017945 */ /* 0x000fd80003800000 */
[C-C-:B-----5:R-:W-:Y:S02]  /*6bc0*/  @!P3 DSETP.NEU.AND P2, PT, R42.reuse, R8.reuse, PT ;  /* 0x000000082a00b22a */ /* 0x160fe40003f4d000 */
[----:B------:R-:W-:-:S04]  /*6bd0*/  @!P3 DSETP.GEU.AND P4, PT, R42, R8, PT ;  /* 0x000000082a00b22a */ /* 0x000fc80003f8e000 */
[----:B------:R-:W-:Y:S02]  /*6be0*/  @!P3 PLOP3.LUT P0, PT, P2, PT, PT, 0x80, 0x0 ;  /* 0x000000000000b81c */ /* 0x000fe4000170f070 */
[CC--:B------:R-:W-:Y:S02]  /*6bf0*/  @!P3 ISETP.GE.U32.AND P2, PT, R3.reuse, R44.reuse, PT ;  /* 0x0000002c0300b20c */ /* 0x0c0fe40003f46070 */
        /* <DEDUP_REMOVED lines=10> */
[----:B------:R-:W-:Y:S02]  /*6ca0*/  FSEL R42, R42, R8, P0 ;  /* 0x000000082a2a7208 */ /* 0x000fe40000000000 */
[----:B------:R-:W-:Y:S02]  /*6cb0*/  SEL R3, R3, R44, P0 ;  /* 0x0000002c03037207 */ /* 0x000fe40000000000 */
[----:B------:R-:W-:-:S05]  /*6cc0*/  SEL R0, R0, RZ, P0 ;  /* 0x000000ff00007207 */ /* 0x000fca0000000000 */
[----:B------:R-:W-:Y:S05]  /*6cd0*/  @P2 BRA `(.L_x_1537) ;  /* 0x0000000000242947 */ /* 0x000fea0003800000 */
[C-C-:B------:R-:W-:Y:S01]  /*6ce0*/  DSETP.NEU.AND P2, PT, R40.reuse, R10.reuse, PT ;  /* 0x0000000a2800722a */ /* 0x140fe20003f4d000 */
[----:B------:R-:W-:Y:S01]  /*6cf0*/  ISETP.GE.U32.AND P0, PT, R5, R44, PT ;  /* 0x0000002c0500720c */ /* 0x000fe20003f06070 */
[----:B------:R-:W-:-:S03]  /*6d00*/  DSETP.GEU.AND P3, PT, R40, R10, PT ;  /* 0x0000000a2800722a */ /* 0x000fc60003f6e000 */
[----:B------:R-:W-:-:S04]  /*6d10*/  ISETP.GE.AND.EX P0, PT, R4, RZ, PT, P0 ;  /* 0x000000ff0400720c */ /* 0x000fc80003f06300 */
[----:B------:R-:W-:-:S05]  /*6d20*/  SEL R52, RZ, 0xffffffff, P0 ;  /* 0xffffffffff347807 */ /* 0x000fca0000000000 */
[----:B------:R-:W-:-:S04]  /*6d30*/  @P2 SEL R52, RZ, 0xffffffff, P3 ;  /* 0xffffffffff342807 */ /* 0x000fc80001800000 */
[----:B------:R-:W-:-:S04]  /*6d40*/  LOP3.LUT R52, R52, 0x1, RZ, 0xc0, !PT ;  /* 0x0000000134347812 */ /* 0x000fc800078ec0ff */
[----:B------:R-:W-:Y:S01]  /*6d50*/  ISETP.EQ.U32.AND P0, PT, R52, 0x1, PT ;  /* 0x000000013400780c */ /* 0x000fe20003f02070 */
[----:B------:R-:W-:-:S12]  /*6d60*/  BRA `(.L_x_1538) ;  /* 0x00000000000c7947 */ /* 0x000fd80003800000 */
.L_x_1537:
[----:B------:R-:W-:Y:S01]  /*6d70*/  DSETP.GTU.AND P0, PT, |R10|, +INF , PT ;  /* 0x7ff000000a00742a */ /* 0x000fe20003f0c200 */
[----:B------:R-:W-:-:S05]  /*6d80*/  ISETP.LT.U32.AND P2, PT, R5, R44, PT ;  /* 0x0000002c0500720c */ /* 0x000fca0003f41070 */
[----:B------:R-:W-:-:S13]  /*6d90*/  ISETP.LT.OR.EX P0, PT, R4, RZ, !P0, P2 ;  /* 0x000000ff0400720c */ /* 0x000fda0004701720 */
.L_x_1538:
[----:B------:R-:W-:Y:S05]  /*6da0*/  BSYNC B1 ;  /* 0x0000000000017941 */ /* 0x000fea0003800000 */
.L_x_1536:
[----:B------:R-:W-:Y:S01]  /*6db0*/  DSETP.GTU.AND P2, PT, |R38|, +INF , PT ;  /* 0x7ff000002600742a */ /* 0x000fe20003f4c200 */
[----:B------:R-:W-:Y:S01]  /*6dc0*/  BSSY B1, `(.L_x_1539) ;  /* 0x0000012000017945 */ /* 0x000fe20003800000 */
[----:B------:R-:W-:Y:S02]  /*6dd0*/  FSEL R41, R41, R11, P0 ;  /* 0x0000000b29297208 */ /* 0x000fe40000000000 */
        /* <DEDUP_REMOVED lines=13> */
.L_x_1540:
[----:B------:R-:W-:Y:S01]  /*6eb0*/  DSETP.GTU.AND P0, PT, |R12|, +INF , PT ;  /* 0x7ff000000c00742a */ /* 0x000fe20003f0c200 */
[----:B------:R-:W-:-:S05]  /*6ec0*/  ISETP.LT.U32.AND P2, PT, R6, R53, PT ;  /* 0x000000350600720c */ /* 0x000fca0003f41070 */
[----:B------:R-:W-:-:S13]  /*6ed0*/  ISETP.LT.OR.EX P0, PT, R7, RZ, !P0, P2 ;  /* 0x000000ff0700720c */ /* 0x000fda0004701720 */
.L_x_1541:
[----:B------:R-:W-:Y:S05]  /*6ee0*/  BSYNC B1 ;  /* 0x0000000000017941 */ /* 0x000fea0003800000 */
.L_x_1539:
        /* <DEDUP_REMOVED lines=16> */
.L_x_1543:
[----:B------:R-:W-:Y:S01]  /*6ff0*/  DSETP.GTU.AND P0, PT, |R14|, +INF , PT ;  /* 0x7ff000000e00742a */ /* 0x000fe20003f0c200 */
[----:B------:R-:W-:-:S05]  /*7000*/  ISETP.LT.U32.AND P2, PT, R28, R53, PT ;  /* 0x000000351c00720c */ /* 0x000fca0003f41070 */
[----:B------:R-:W-:-:S13]  /*7010*/  ISETP.LT.OR.EX P0, PT, R29, RZ, !P0, P2 ;  /* 0x000000ff1d00720c */ /* 0x000fda0004701720 */
.L_x_1544:
[----:B------:R-:W-:Y:S05]  /*7020*/  BSYNC B1 ;  /* 0x0000000000017941 */ /* 0x000fea0003800000 */
.L_x_1542:
[----:B------:R-:W-:Y:S01]  /*7030*/  DSETP.GTU.AND P2, PT, |R48|, +INF , PT ;  /* 0x7ff000003000742a */ /* 0x000fe20003f4c200 */
[----:B------:R-:W-:Y:S01]  /*7040*/  BSSY B1, `(.L_x_1545) ;  /* 0x0000013000017945 */ /* 0x000fe20003800000 */
[----:B------:R-:W-:Y:S01]  /*7050*/  FSEL R47, R47, R15, P0 ;  /* 0x0000000f2f2f7208 */ /* 0x000fe20000000000 */
[----:B------:R-:W-:Y:S01]  /*7060*/  IMAD.IADD R52, R53, 0x1, R45 ;  /* 0x0000000135347824 */ /* 0x000fe200078e022d */
        /* <DEDUP_REMOVED lines=13> */
.L_x_1546:
[----:B------:R-:W-:Y:S01]  /*7140*/  DSETP.GTU.AND P0, PT, |R20|, +INF , PT ;  /* 0x7ff000001400742a */ /* 0x000fe20003f0c200 */
[----:B------:R-:W-:-:S05]  /*7150*/  ISETP.LT.U32.AND P2, PT, R31, R52, PT ;  /* 0x000000341f00720c */ /* 0x000fca0003f41070 */
[----:B------:R-:W-:-:S13]  /*7160*/  ISETP.LT.OR.EX P0, PT, R30, RZ, !P0, P2 ;  /* 0x000000ff1e00720c */ /* 0x000fda0004701720 */
.L_x_1547:
[----:B------:R-:W-:Y:S05]  /*7170*/  BSYNC B1 ;  /* 0x0000000000017941 */ /* 0x000fea0003800000 */
.L_x_1545:
        /* <DEDUP_REMOVED lines=16> */
.L_x_1549:
[----:B------:R-:W-:Y:S01]  /*7280*/  DSETP.GTU.AND P0, PT, |R22|, +INF , PT ;  /* 0x7ff000001600742a */ /* 0x000fe20003f0c200 */
[----:B------:R-:W-:-:S05]  /*7290*/  ISETP.LT.U32.AND P2, PT, R33, R52, PT ;  /* 0x000000342100720c */ /* 0x000fca0003f41070 */
[----:B------:R-:W-:-:S13]  /*72a0*/  ISETP.LT.OR.EX P0, PT, R32, RZ, !P0, P2 ;  /* 0x000000ff2000720c */ /* 0x000fda0004701720 */
.L_x_1550:
[----:B------:R-:W-:Y:S05]  /*72b0*/  BSYNC B1 ;  /* 0x0000000000017941 */ /* 0x000fea0003800000 */
.L_x_1548:
[----:B------:R-:W-:Y:S01]  /*72c0*/  DSETP.GTU.AND P2, PT, |R54|, +INF , PT ;  /* 0x7ff000003600742a */ /* 0x000fe20003f4c200 */
[----:B------:R-:W-:Y:S01]  /*72d0*/  BSSY B1, `(.L_x_1551) ;  /* 0x0000013000017945 */ /* 0x000fe20003800000 */
[----:B------:R-:W-:Y:S02]  /*72e0*/  SEL R33, R33, R52, P0 ;  /* 0x0000003421217207 */ /* 0x000fe40000000000 */
[----:B------:R-:W-:Y:S02]  /*72f0*/  FSEL R51, R51, R23, P0 ;  /* 0x0000001733337208 */ /* 0x000fe40000000000 */
[----:B------:R-:W-:Y:S02]  /*7300*/  FSEL R50, R50, R22, P0 ;  /* 0x0000001632327208 */ /* 0x000fe40000000000 */
[----:B------:R-:W-:Y:S02]  /*7310*/  IADD3 R52, R45, R52, RZ ;  /* 0x000000342d347210 */ /* 0x000fe40007ffe0ff */
[----:B------:R-:W-:-:S04]  /*7320*/  SEL R32, R32, RZ, P0 ;  /* 0x000000ff20207207 */ /* 0x000fc80000000000 */
        /* <DEDUP_REMOVED lines=10> */
.L_x_1552:
[----:B------:R-:W-:Y:S01]  /*73d0*/  DSETP.GTU.AND P0, PT, |R24|, +INF , PT ;  /* 0x7ff000001800742a */ /* 0x000fe20003f0c200 */
[----:B------:R-:W-:-:S05]  /*73e0*/  ISETP.LT.U32.AND P2, PT, R35, R52, PT ;  /* 0x000000342300720c */ /* 0x000fca0003f41070 */
[----:B------:R-:W-:-:S13]  /*73f0*/  ISETP.LT.OR.EX P0, PT, R34, RZ, !P0, P2 ;  /* 0x000000ff2200720c */ /* 0x000fda0004701720 */
.L_x_1553:
[----:B------:R-:W-:Y:S05]  /*7400*/  BSYNC B1 ;  /* 0x0000000000017941 */ /* 0x000fea0003800000 */
.L_x_1551:
        /* <DEDUP_REMOVED lines=16> */
.L_x_1555:
[----:B------:R-:W-:Y:S01]  /*7510*/  DSETP.GTU.AND P0, PT, |R26|, +INF , PT ;  /* 0x7ff000001a00742a */ /* 0x000fe20003f0c200 */
[----:B------:R-:W-:-:S05]  /*7520*/  ISETP.LT.U32.AND P2, PT, R37, R52, PT ;  /* 0x000000342500720c */ /* 0x000fca0003f41070 */
[----:B------:R-:W-:-:S13]  /*7530*/  ISETP.LT.OR.EX P0, PT, R36, RZ, !P0, P2 ;  /* 0x000000ff2400720c */ /* 0x000fda0004701720 */
.L_x_1556:
[----:B------:R-:W-:Y:S05]  /*7540*/  BSYNC B1 ;  /* 0x0000000000017941 */ /* 0x000fea0003800000 */
.L_x_1554:
[----:B------:R-:W-:Y:S01]  /*7550*/  IMAD.IADD R44, R45, 0x1, R52 ;  /* 0x000000012d2c7824 */ /* 0x000fe200078e0234 */
[----:B------:R-:W-:Y:S01]  /*7560*/  ULDC UR4, c[0x0][0x22c] ;  /* 0x00008b0000047ab9 */ /* 0x000fe20000000800 */
[----:B------:R-:W-:Y:S01]  /*7570*/  FSEL R58, R56, R26, P0 ;  /* 0x0000001a383a7208 */ /* 0x000fe20000000000 */
[----:B------:R-:W-:Y:S01]  /*7580*/  IMAD.U32 R53, RZ, RZ, UR4 ;  /* 0x00000004ff357e24 */ /* 0x000fe2000f8e00ff */
[----:B------:R-:W-:Y:S01]  /*7590*/  FSEL R57, R57, R27, P0 ;  /* 0x0000001b39397208 */ /* 0x000fe20000000000 */
[----:B------:R-:W-:Y:S01]  /*75a0*/  IMAD R56, R45, 0x3, R44 ;  /* 0x000000032d387824 */ /* 0x000fe200078e022c */
[----:B------:R-:W-:Y:S02]  /*75b0*/  SEL R37, R37, R52, P0 ;  /* 0x0000003425257207 */ /* 0x000fe40000000000 */
[----:B------:R-:W-:Y:S02]  /*75c0*/  SEL R36, R36, RZ, P0 ;  /* 0x000000ff24247207 */ /* 0x000fe40000000000 */
[----:B------:R-:W-:Y:S01]  /*75d0*/  ISETP.GE.U32.AND P2, PT, R56, R53, PT ;  /* 0x000000353800720c */ /* 0x000fe20003f46070 */
[----:B------:R-:W-:-:S12]  /*75e0*/  IMAD.MOV.U32 R56, RZ, RZ, R58 ;  /* 0x000000ffff387224 */ /* 0x000fd800078e003a */
[----:B------:R-:W-:Y:S05]  /*75f0*/  @!P2 BRA `(.L_x_1557) ;  /* 0xffffffb40050a947 */ /* 0x000fea000383ffff */
.L_x_1531:
[----:B------:R-:W-:Y:S05]  /*7600*/  BSYNC B0 ;  /* 0x0000000000007941 */ /* 0x000fea0003800000 */
.L_x_1530:
        /* <DEDUP_REMOVED lines=263> */
[----:B------:R-:W-:Y:S01]  /*8680*/  ISETP.NE.AND P2, PT, R52, 0x18, PT ;  /* 0x000000183400780c */ /* 0x000fe20003f45270 */
[----:B------:R-:W-:Y:S01]  /*8690*/  ULDC UR4, c[0x0][0x388] ;  /* 0x0000e20000047ab9 */ /* 0x000fe20000000800 */
[----:B------:R-:W-:-:S05]  /*86a0*/  IMAD.HI.U32 R10, R9, UR7, R8 ;  /* 0x00000007090a7c27 */ /* 0x000fca000f8e0008 */
[----:B------:R-:W-:Y:S01]  /*86b0*/  SHF.R.U32.HI R11, RZ, UR4, R10 ;  /* 0x00000004ff0b7c19 */ /* 0x000fe2000801160a */
[----:B------:R-:W-:-:S04]  /*86c0*/  ULDC UR4, c[0x0][0x3f4] ;  /* 0x0000fd0000047ab9 */ /* 0x000fc80000000800 */
[----:B------:R-:W-:Y:S02]  /*86d0*/  IMAD.MOV R59, RZ, RZ, -R11 ;  /* 0x000000ffff3b7224 */ /* 0x000fe400078e0a0b */
[----:B------:R-:W-:Y:S02]  /*86e0*/  @P2 IMAD.MOV.U32 R10, RZ, RZ, RZ ;  /* 0x000000ffff0a2224 */ /* 0x000fe400078e00ff */
[----:B------:R-:W-:Y:S02]  /*86f0*/  IMAD R59, R59, UR6, R9 ;  /* 0x000000063b3b7c24 */ /* 0x000fe4000f8e0209 */
[----:B------:R-:W0:Y:S02]  /*8700*/  @P2 LDC.64 R8, c[0x0][0x390] ;  /* 0x0000e400ff082b82 */ /* 0x000e240000000a00 */
[----:B------:R-:W-:-:S06]  /*8710*/  IMAD R58, R59, UR4, R58 ;  /* 0x000000043b3a7c24 */ /* 0x000fcc000f8e023a */
[----:B------:R-:W1:Y:S01]  /*8720*/  @P2 LDC R59, c[0x0][0x3f8] ;  /* 0x0000fe00ff3b2b82 */ /* 0x000e620000000800 */
[----:B0-----:R-:W-:-:S07]  /*8730*/  @P2 IMAD.HI.U32 R8, R11, R8, R10 ;  /* 0x000000080b082227 */ /* 0x001fce00078e000a */
[----:B------:R-:W0:Y:S01]  /*8740*/  @P2 LDC R10, c[0x0][0x38c] ;  /* 0x0000e300ff0a2b82 */ /* 0x000e220000000800 */
[----:B------:R-:W-:-:S05]  /*8750*/  @P2 SHF.R.U32.HI R8, RZ, R9, R8 ;  /* 0x00000009ff082219 */ /* 0x000fca0000011608 */
[----:B------:R-:W-:-:S04]  /*8760*/  @P2 IMAD.MOV R9, RZ, RZ, -R8 ;  /* 0x000000ffff092224 */ /* 0x000fc800078e0a08 */
[----:B0-----:R-:W-:-:S04]  /*8770*/  @P2 IMAD R11, R10, R9, R11 ;  /* 0x000000090a0b2224 */ /* 0x001fc800078e020b */
[----:B-1----:R-:W-:-:S07]  /*8780*/  @P2 IMAD R58, R11, R59, R58 ;  /* 0x0000003b0b3a2224 */ /* 0x002fce00078e023a */
.L_x_1560:
        /* <DEDUP_REMOVED lines=274> */
[----:B0-----:R-:W-:-:S06]  /*98b0*/  @P2 IMAD.HI.U32 R12, R15, R12, R14 ;  /* 0x0000000c0f0c2227 */ /* 0x001fcc00078e000e */
[----:B------:R-:W0:Y:S01]  /*98c0*/  @P2 LDC R14, c[0x0][0x38c] ;  /* 0x0000e300ff0e2b82 */ /* 0x000e220000000800 */
[----:B------:R-:W-:-:S05]  /*98d0*/  @P2 SHF.R.U32.HI R12, RZ, R13, R12 ;  /* 0x0000000dff0c2219 */ /* 0x000fca000001160c */
[----:B------:R-:W-:Y:S02]  /*98e0*/  @P2 IMAD.MOV R13, RZ, RZ, -R12 ;  /* 0x000000ffff0d2224 */ /* 0x000fe400078e0a0c */
[----:B------:R-:W1:Y:S02]  /*98f0*/  @P2 LDC R12, c[0x0][0x3f8] ;  /* 0x0000fe00ff0c2b82 */ /* 0x000e640000000800 */
[----:B0-----:R-:W-:-:S04]  /*9900*/  @P2 IMAD R15, R14, R13, R15 ;  /* 0x0000000d0e0f2224 */ /* 0x001fc800078e020f */
[----:B-1----:R-:W-:-:S07]  /*9910*/  @P2 IMAD R60, R15, R12, R60 ;  /* 0x0000000c0f3c2224 */ /* 0x002fce00078e023c */
.L_x_1561:
[----:B------:R-:W-:-:S04]  /*9920*/  LOP3.LUT R13, R60, 0xfffffff0, RZ, 0xc0, !PT ;  /* 0xfffffff03c0d7812 */ /* 0x000fc800078ec0ff */
[----:B------:R-:W-:-:S05]  /*9930*/  IADD3 R12, P2, R18, R13, RZ ;  /* 0x0000000d120c7210 */ /* 0x000fca0007f5e0ff */
[----:B------:R-:W-:-:S06]  /*9940*/  IMAD.X R13, RZ, RZ, R19, P2 ;  /* 0x000000ffff0d7224 */ /* 0x000fcc00010e0613 */
[----:B------:R-:W5:Y:S01]  /*9950*/  LDG.E.128 R12, desc[UR60][R12.64] ;  /* 0x0000003c0c0c7981 */ /* 0x000f62000c1e1d00 */
[----:B------:R-:W-:-:S05]  /*9960*/  IMAD.IADD R59, R59, 0x1, R45 ;  /* 0x000000013b3b7824 */ /* 0x000fca00078e022d */
[----:B------:R-:W-:-:S13]  /*9970*/  ISETP.GE.U32.AND P2, PT, R59, R53, PT ;  /* 0x000000353b00720c */ /* 0x000fda0003f46070 */
[----:B------:R-:W-:Y:S05]  /*9980*/  @P2 BRA `(.L_x_1559) ;  /* 0x0000002000bc2947 */ /* 0x000fea0003800000 */
        /* <DEDUP_REMOVED lines=269> */
[----:B------:R-:W-:-:S04]  /*aa60*/  @P2 SHF.R.U32.HI R20, RZ, R21, R20 ;  /* 0x00000015ff142219 */ /* 0x000fc80000011614 */
[----:B------:R-:W-:-:S03]  /*aa70*/  @P2 IADD3 R21, -R20, RZ, RZ ;  /* 0x000000ff14152210 */ /* 0x000fc60007ffe1ff */
[----:B------:R-:W1:Y:S02]  /*aa80*/  @P2 LDC R20, c[0x0][0x3f8] ;  /* 0x0000fe00ff142b82 */ /* 0x000e640000000800 */
[----:B0-----:R-:W-:-:S04]  /*aa90*/  @P2 IMAD R23, R22, R21, R23 ;  /* 0x0000001516172224 */ /* 0x001fc800078e0217 */
[----:B-1----:R-:W-:-:S07]  /*aaa0*/  @P2 IMAD R60, R23, R20, R60 ;  /* 0x00000014173c2224 */ /* 0x002fce00078e023c */
.L_x_1562:
        /* <DEDUP_REMOVED lines=263> */
[----:B------:R-:W-:Y:S01]  /*bb20*/  ULDC.64 UR6, c[0x0][0x380] ;  /* 0x0000e00000067ab9 */ /* 0x000fe20000000a00 */
[----:B------:R-:W-:Y:S01]  /*bb30*/  MOV R26, RZ ;  /* 0x000000ff001a7202 */ /* 0x000fe20000000f00 */
[----:B------:R-:W-:-:S04]  /*bb40*/  ULDC UR4, c[0x0][0x388] ;  /* 0x0000e20000047ab9 */ /* 0x000fc80000000800 */
[----:B------:R-:W-:-:S05]  /*bb50*/  IMAD.HI.U32 R58, R27, UR7, R26 ;  /* 0x000000071b3a7c27 */ /* 0x000fca000f8e001a */
[----:B------:R-:W-:Y:S01]  /*bb60*/  SHF.R.U32.HI R59, RZ, UR4, R58 ;  /* 0x00000004ff3b7c19 */ /* 0x000fe2000801163a */
[----:B------:R-:W0:Y:S01]  /*bb70*/  @P1 LDC.64 R24, c[0x0][0x390] ;  /* 0x0000e400ff181b82 */ /* 0x000e220000000a00 */
[----:B------:R-:W-:Y:S01]  /*bb80*/  @P1 IMAD.MOV.U32 R58, RZ, RZ, RZ ;  /* 0x000000ffff3a1224 */ /* 0x000fe200078e00ff */
[----:B------:R-:W-:-:S03]  /*bb90*/  ULDC UR4, c[0x0][0x3f4] ;  /* 0x0000fd0000047ab9 */ /* 0x000fc60000000800 */
[----:B0-----:R-:W-:-:S03]  /*bba0*/  @P1 IMAD.HI.U32 R24, R59, R24, R58 ;  /* 0x000000183b181227 */ /* 0x001fc600078e003a */
[----:B------:R-:W0:Y:S02]  /*bbb0*/  @P1 LDC R58, c[0x0][0x38c] ;  /* 0x0000e300ff3a1b82 */ /* 0x000e240000000800 */
[----:B------:R-:W-:-:S06]  /*bbc0*/  @P1 SHF.R.U32.HI R24, RZ, R25, R24 ;  /* 0x00000019ff181219 */ /* 0x000fcc0000011618 */
[----:B------:R-:W1:Y:S01]  /*bbd0*/  @P1 LDC R25, c[0x0][0x3f8] ;  /* 0x0000fe00ff191b82 */ /* 0x000e620000000800 */
[----:B------:R-:W-:-:S04]  /*bbe0*/  @P1 IMAD.MOV R61, RZ, RZ, -R24 ;  /* 0x000000ffff3d1224 */ /* 0x000fc800078e0a18 */
[--C-:B0-----:R-:W-:Y:S02]  /*bbf0*/  @P1 IMAD R58, R58, R61, R59.reuse ;  /* 0x0000003d3a3a1224 */ /* 0x101fe400078e023b */
[----:B------:R-:W-:-:S04]  /*bc00*/  IMAD.MOV R59, RZ, RZ, -R59 ;  /* 0x000000ffff3b7224 */ /* 0x000fc800078e0a3b */
[----:B------:R-:W-:-:S04]  /*bc10*/  IMAD R27, R59, UR6, R27 ;  /* 0x000000063b1b7c24 */ /* 0x000fc8000f8e021b */
[----:B------:R-:W-:-:S04]  /*bc20*/  IMAD R60, R27, UR4, R60 ;  /* 0x000000041b3c7c24 */ /* 0x000fc8000f8e023c */
[----:B-1----:R-:W-:-:S07]  /*bc30*/  @P1 IMAD R60, R58, R25, R60 ;  /* 0x000000193a3c1224 */ /* 0x002fce00078e023c */
.L_x_1563:
[----:B------:R-:W-:-:S04]  /*bc40*/  LOP3.LUT R25, R60, 0xfffffff0, RZ, 0xc0, !PT ;  /* 0xfffffff03c197812 */ /* 0x000fc800078ec0ff */
[----:B------:R-:W-:-:S05]  /*bc50*/  IADD3 R24, P1, R18, R25, RZ ;  /* 0x0000001912187210 */ /* 0x000fca0007f3e0ff */
[----:B------:R-:W-:-:S06]  /*bc60*/  IMAD.X R25, RZ, RZ, R19, P1 ;  /* 0x000000ffff197224 */ /* 0x000fcc00008e0613 */
[----:B------:R-:W5:Y:S02]  /*bc70*/  LDG.E.128 R24, desc[UR60][R24.64] ;  /* 0x0000003c18187981 */ /* 0x000f64000c1e1d00 */
.L_x_1559:
[----:B------:R-:W-:Y:S05]  /*bc80*/  BSYNC B0 ;  /* 0x0000000000007941 */ /* 0x000fea0003800000 */
.L_x_1558:
[----:B------:R-:W-:Y:S04]  /*bc90*/  BSSY B0, `(.L_x_1564) ;  /* 0x00000ab000007945 */ /* 0x000fe80003800000 */
[----:B------:R-:W-:Y:S05]  /*bca0*/  @P0 BRA `(.L_x_1565) ;  /* 0x0000000800a40947 */ /* 0x000fea0003800000 */
[----:B------:R-:W-:Y:S01]  /*bcb0*/  DSETP.GTU.AND P0, PT, |R42|, +INF , PT ;  /* 0x7ff000002a00742a */ /* 0x000fe20003f0c200 */
[----:B------:R-:W-:-:S13]  /*bcc0*/  BSSY B1, `(.L_x_1566) ;  /* 0x000000e000017945 */ /* 0x000fda0003800000 */
        /* <DEDUP_REMOVED lines=10> */
.L_x_1567:
[----:B-----5:R-:W-:Y:S01]  /*bd70*/  DSETP.GTU.AND P0, PT, |R8|, +INF , PT ;  /* 0x7ff000000800742a */ /* 0x020fe20003f0c200 */
[----:B------:R-:W-:-:S05]  /*bd80*/  ISETP.LT.U32.AND P1, PT, R3, R44, PT ;  /* 0x0000002c0300720c */ /* 0x000fca0003f21070 */
[----:B------:R-:W-:-:S13]  /*bd90*/  ISETP.LT.OR.EX P0, PT, R0, RZ, !P0, P1 ;  /* 0x000000ff0000720c */ /* 0x000fda0004701710 */
.L_x_1568:
[----:B------:R-:W-:Y:S05]  /*bda0*/  BSYNC B1 ;  /* 0x0000000000017941 */ /* 0x000fea0003800000 */
.L_x_1566:
        /* <DEDUP_REMOVED lines=16> */
.L_x_1570:
[----:B------:R-:W-:Y:S01]  /*beb0*/  DSETP.GTU.AND P0, PT, |R10|, +INF , PT ;  /* 0x7ff000000a00742a */ /* 0x000fe20003f0c200 */
[----:B------:R-:W-:-:S05]  /*bec0*/  ISETP.LT.U32.AND P1, PT, R5, R44, PT ;  /* 0x0000002c0500720c */ /* 0x000fca0003f21070 */
[----:B------:R-:W-:-:S13]  /*bed0*/  ISETP.LT.OR.EX P0, PT, R4, RZ, !P0, P1 ;  /* 0x000000ff0400720c */ /* 0x000fda0004701710 */
.L_x_1571:
[----:B------:R-:W-:Y:S05]  /*bee0*/  BSYNC B1 ;  /* 0x0000000000017941 */ /* 0x000fea0003800000 */
.L_x_1569:
        /* <DEDUP_REMOVED lines=19> */
.L_x_1573:
[----:B------:R-:W-:Y:S01]  /*c020*/  DSETP.GTU.AND P0, PT, |R12|, +INF , PT ;  /* 0x7ff000000c00742a */ /* 0x000fe20003f0c200 */
[----:B------:R-:W-:-:S05]  /*c030*/  ISETP.LT.U32.AND P1, PT, R6, R9, PT ;  /* 0x000000090600720c */ /* 0x000fca0003f21070 */
[----:B------:R-:W-:-:S13]  /*c040*/  ISETP.LT.OR.EX P0, PT, R7, RZ, !P0, P1 ;  /* 0x000000ff0700720c */ /* 0x000fda0004701710 */
.L_x_1574:
[----:B------:R-:W-:Y:S05]  /*c050*/  BSYNC B1 ;  /* 0x0000000000017941 */ /* 0x000fea0003800000 */
.L_x_1572:
        /* <DEDUP_REMOVED lines=16> */
.L_x_1576:
[----:B------:R-:W-:Y:S01]  /*c160*/  DSETP.GTU.AND P0, PT, |R14|, +INF , PT ;  /* 0x7ff000000e00742a */ /* 0x000fe20003f0c200 */
[----:B------:R-:W-:-:S05]  /*c170*/  ISETP.LT.U32.AND P1, PT, R28, R9, PT ;  /* 0x000000091c00720c */ /* 0x000fca0003f21070 */
[----:B------:R-:W-:-:S13]  /*c180*/  ISETP.LT.OR.EX P0, PT, R29, RZ, !P0, P1 ;  /* 0x000000ff1d00720c */ /* 0x000fda0004701710 */
.L_x_1577:
[----:B------:R-:W-:Y:S05]  /*c190*/  BSYNC B1 ;  /* 0x0000000000017941 */ /* 0x000fea0003800000 */
.L_x_1575:
        /* <DEDUP_REMOVED lines=19> */
.L_x_1579:
[----:B------:R-:W-:Y:S01]  /*c2d0*/  DSETP.GTU.AND P0, PT, |R20|, +INF , PT ;  /* 0x7ff000001400742a */ /* 0x000fe20003f0c200 */
[----:B------:R-:W-:-:S05]  /*c2e0*/  ISETP.LT.U32.AND P1, PT, R31, R10, PT ;  /* 0x0000000a1f00720c */ /* 0x000fca0003f21070 */
[----:B------:R-:W-:-:S13]  /*c2f0*/  ISETP.LT.OR.EX P0, PT, R30, RZ, !P0, P1 ;  /* 0x000000ff1e00720c */ /* 0x000fda0004701710 */
.L_x_1580:
[----:B------:R-:W-:Y:S05]  /*c300*/  BSYNC B1 ;  /* 0x0000000000017941 */ /* 0x000fea0003800000 */
.L_x_1578:
        /* <DEDUP_REMOVED lines=16> */
.L_x_1582:
[----:B------:R-:W-:Y:S01]  /*c410*/  DSETP.GTU.AND P0, PT, |R22|, +INF , PT ;  /* 0x7ff000001600742a */ /* 0x000fe20003f0c200 */
[----:B------:R-:W-:-:S05]  /*c420*/  ISETP.LT.U32.AND P1, PT, R33, R10, PT ;  /* 0x0000000a2100720c */ /* 0x000fca0003f21070 */
[----:B------:R-:W-:-:S13]  /*c430*/  ISETP.LT.OR.EX P0, PT, R32, RZ, !P0, P1 ;  /* 0x000000ff2000720c */ /* 0x000fda0004701710 */
.L_x_1583:
[----:B------:R-:W-:Y:S05]  /*c440*/  BSYNC B1 ;  /* 0x0000000000017941 */ /* 0x000fea0003800000 */
.L_x_1581:
        /* <DEDUP_REMOVED lines=19> */
.L_x_1585:
[----:B------:R-:W-:Y:S01]  /*c580*/  DSETP.GTU.AND P0, PT, |R24|, +INF , PT ;  /* 0x7ff000001800742a */ /* 0x000fe20003f0c200 */
[----:B------:R-:W-:-:S05]  /*c590*/  ISETP.LT.U32.AND P1, PT, R35, R12, PT ;  /* 0x0000000c2300720c */ /* 0x000fca0003f21070 */
[----:B------:R-:W-:-:S13]  /*c5a0*/  ISETP.LT.OR.EX P0, PT, R34, RZ, !P0, P1 ;  /* 0x000000ff2200720c */ /* 0x000fda0004701710 */
.L_x_1586:
[----:B------:R-:W-:Y:S05]  /*c5b0*/  BSYNC B1 ;  /* 0x0000000000017941 */ /* 0x000fea0003800000 */
.L_x_1584:
        /* <DEDUP_REMOVED lines=16> */
.L_x_1588:
[----:B------:R-:W-:Y:S01]  /*c6c0*/  DSETP.GTU.AND P0, PT, |R26|, +INF , PT ;  /* 0x7ff000001a00742a */ /* 0x000fe20003f0c200 */
[----:B------:R-:W-:-:S05]  /*c6d0*/  ISETP.LT.U32.AND P1, PT, R37, R12, PT ;  /* 0x0000000c2500720c */ /* 0x000fca0003f21070 */
[----:B------:R-:W-:-:S13]  /*c6e0*/  ISETP.LT.OR.EX P0, PT, R36, RZ, !P0, P1 ;  /* 0x000000ff2400720c */ /* 0x000fda0004701710 */
.L_x_1589:
[----:B------:R-:W-:Y:S05]  /*c6f0*/  BSYNC B1 ;  /* 0x0000000000017941 */ /* 0x000fea0003800000 */
.L_x_1587:
[----:B------:R-:W-:Y:S02]  /*c700*/  FSEL R56, R56, R26, P0 ;  /* 0x0000001a38387208 */ /* 0x000fe40000000000 */
[----:B------:R-:W-:Y:S02]  /*c710*/  FSEL R57, R57, R27, P0 ;  /* 0x0000001b39397208 */ /* 0x000fe40000000000 */
[----:B------:R-:W-:Y:S02]  /*c720*/  SEL R37, R37, R12, P0 ;  /* 0x0000000c25257207 */ /* 0x000fe40000000000 */
[----:B------:R-:W-:-:S07]  /*c730*/  SEL R36, R36, RZ, P0 ;  /* 0x000000ff24247207 */ /* 0x000fce0000000000 */
.L_x_1565:
[----:B------:R-:W-:Y:S05]  /*c740*/  BSYNC B0 ;  /* 0x0000000000007941 */ /* 0x000fea0003800000 */
.L_x_1564:
[----:B------:R-:W-:Y:S01]  /*c750*/  DSETP.GTU.AND P0, PT, |R42|, +INF , PT ;  /* 0x7ff000002a00742a */ /* 0x000fe20003f0c200 */
[----:B------:R-:W-:-:S13]  /*c760*/  BSSY B0, `(.L_x_1590) ;  /* 0x000000e000007945 */ /* 0x000fda0003800000 */
[----:B------:R-:W-:Y:S05]  /*c770*/  @P0 BRA `(.L_x_1591) ;  /* 0x0000000000240947 */ /* 0x000fea0003800000 */
[C-C-:B------:R-:W-:Y:S01]  /*c780*/  DSETP.NEU.AND P1, PT, R42.reuse, R38.reuse, PT ;  /* 0x000000262a00722a */ /* 0x140fe20003f2d000 */
[----:B------:R-:W-:Y:S01]  /*c790*/  ISETP.GE.U32.AND P0, PT, R3, R6, PT ;  /* 0x000000060300720c */ /* 0x000fe20003f06070 */
[----:B------:R-:W-:-:S03]  /*c7a0*/  DSETP.GEU.AND P2, PT, R42, R38, PT ;  /* 0x000000262a00722a */ /* 0x000fc60003f4e000 */
[----:B------:R-:W-:-:S03]  /*c7b0*/  ISETP.GE.AND.EX P0, PT, R0, R7, PT, P0 ;  /* 0x000000070000720c */ /* 0x000fc60003f06300 */
[----:B-----5:R-:W-:-:S06]  /*c7c0*/  SEL R8, RZ, 0xffffffff, P2 ;  /* 0xffffffffff087807 */ /* 0x020fcc0001000000 */
[----:B------:R-:W-:-:S04]  /*c7d0*/  @!P1 SEL R8, RZ, 0xffffffff, P0 ;  /* 0xffffffffff089807 */ /* 0x000fc80000000000 */
[----:B------:R-:W-:-:S04]  /*c7e0*/  LOP3.LUT R8, R8, 0x1, RZ, 0xc0, !PT ;  /* 0x0000000108087812 */ /* 0x000fc800078ec0ff */
[----:B------:R-:W-:Y:S01]  /*c7f0*/  ISETP.EQ.U32.AND P0, PT, R8, 0x1, PT ;  /* 0x000000010800780c */ /* 0x000fe20003f02070 */
[----:B------:R-:W-:-:S12]  /*c800*/  BRA `(.L_x_1592) ;  /* 0x00000000000c7947 */ /* 0x000fd80003800000 */
.L_x_1591:
[----:B------:R-:W-:Y:S01]  /*c810*/  DSETP.GTU.AND P0, PT, |R38|, +INF , PT ;  /* 0x7ff000002600742a */ /* 0x000fe20003f0c200 */
[----:B------:R-:W-:-:S05]  /*c820*/  ISETP.LT.U32.AND P1, PT, R3, R6, PT ;  /* 0x000000060300720c */ /* 0x000fca0003f21070 */
[----:B------:R-:W-:-:S13]  /*c830*/  ISETP.LT.OR.EX P0, PT, R0, R7, !P0, P1 ;  /* 0x000000070000720c */ /* 0x000fda0004701710 */
.L_x_1592:
[----:B------:R-:W-:Y:S05]  /*c840*/  BSYNC B0 ;  /* 0x0000000000007941 */ /* 0x000fea0003800000 */
.L_x_1590:
[----:B------:R-:W-:Y:S01]  /*c850*/  DSETP.GTU.AND P1, PT, |R40|, +INF , PT ;  /* 0x7ff000002800742a */ /* 0x000fe20003f2c200 */
[----:B------:R-:W-:Y:S01]  /*c860*/  BSSY B0, `(.L_x_1593) ;  /* 0x0000012000007945 */ /* 0x000fe20003800000 */
[----:B-----5:R-:W-:Y:S02]  /*c870*/  SEL R10, R3, R6, P0 ;  /* 0x00000006030a7207 */ /* 0x020fe40000000000 */
[----:B------:R-:W-:Y:S02]  /*c880*/  FSEL R8, R42, R38, P0 ;  /* 0x000000262a087208 */ /* 0x000fe40000000000 */
[----:B------:R-:W-:Y:S02]  /*c890*/  FSEL R9, R43, R39, P0 ;  /* 0x000000272b097208 */ /* 0x000fe40000000000 */
[----:B------:R-:W-:-:S06]  /*c8a0*/  SEL R3, R0, R7, P0 ;  /* 0x0000000700037207 */ /* 0x000fcc0000000000 */
        /* <DEDUP_REMOVED lines=10> */
.L_x_1594:
[----:B------:R-:W-:Y:S01]  /*c950*/  DSETP.GTU.AND P0, PT, |R46|, +INF , PT ;  /* 0x7ff000002e00742a */ /* 0x000fe20003f0c200 */
[----:B------:R-:W-:-:S05]  /*c960*/  ISETP.LT.U32.AND P1, PT, R5, R28, PT ;  /* 0x0000001c0500720c */ /* 0x000fca0003f21070 */
[----:B------:R-:W-:-:S13]  /*c970*/  ISETP.LT.OR.EX P0, PT, R4, R29, !P0, P1 ;  /* 0x0000001d0400720c */ /* 0x000fda0004701710 */
.L_x_1595:
[----:B------:R-:W-:Y:S05]  /*c980*/  BSYNC B0 ;  /* 0x0000000000007941 */ /* 0x000fea0003800000 */
.L_x_1593:
[----:B------:R-:W-:Y:S01]  /*c990*/  DSETP.GTU.AND P1, PT, |R8|, +INF , PT ;  /* 0x7ff000000800742a */ /* 0x000fe20003f2c200 */
[----:B------:R-:W-:Y:S01]  /*c9a0*/  BSSY B0, `(.L_x_1596) ;  /* 0x0000012000007945 */ /* 0x000fe20003800000 */
[----:B------:R-:W-:Y:S02]  /*c9b0*/  FSEL R6, R40, R46, P0 ;  /* 0x0000002e28067208 */ /* 0x000fe40000000000 */
[----:B------:R-:W-:Y:S02]  /*c9c0*/  FSEL R7, R41, R47, P0 ;  /* 0x0000002f29077208 */ /* 0x000fe40000000000 */
[----:B------:R-:W-:Y:S02]  /*c9d0*/  SEL R28, R5, R28, P0 ;  /* 0x0000001c051c7207 */ /* 0x000fe40000000000 */
        /* <DEDUP_REMOVED lines=11> */
.L_x_1597:
[----:B------:R-:W-:Y:S01]  /*ca90*/  DSETP.GTU.AND P0, PT, |R48|, +INF , PT ;  /* 0x7ff000003000742a */ /* 0x000fe20003f0c200 */
[----:B------:R-:W-:-:S05]  /*caa0*/  ISETP.LT.U32.AND P1, PT, R10, R31, PT ;  /* 0x0000001f0a00720c */ /* 0x000fca0003f21070 */
[----:B------:R-:W-:-:S13]  /*cab0*/  ISETP.LT.OR.EX P0, PT, R3, R30, !P0, P1 ;  /* 0x0000001e0300720c */ /* 0x000fda0004701710 */
.L_x_1598:
[----:B------:R-:W-:Y:S05]  /*cac0*/  BSYNC B0 ;  /* 0x0000000000007941 */ /* 0x000fea0003800000 */
.L_x_1596:
        /* <DEDUP_REMOVED lines=16> */
.L_x_1600:
[----:B------:R-:W-:Y:S01]  /*cbd0*/  DSETP.GTU.AND P0, PT, |R50|, +INF , PT ;  /* 0x7ff000003200742a */ /* 0x000fe20003f0c200 */
[----:B------:R-:W-:-:S05]  /*cbe0*/  ISETP.LT.U32.AND P1, PT, R28, R33, PT ;  /* 0x000000211c00720c */ /* 0x000fca0003f21070 */
[----:B------:R-:W-:-:S13]  /*cbf0*/  ISETP.LT.OR.EX P0, PT, R29, R32, !P0, P1 ;  /* 0x000000201d00720c */ /* 0x000fda0004701710 */
.L_x_1601:
[----:B------:R-:W-:Y:S05]  /*cc00*/  BSYNC B0 ;  /* 0x0000000000007941 */ /* 0x000fea0003800000 */
.L_x_1599:
        /* <DEDUP_REMOVED lines=16> */
.L_x_1603:
[----:B------:R-:W-:Y:S01]  /*cd10*/  DSETP.GTU.AND P0, PT, |R54|, +INF , PT ;  /* 0x7ff000003600742a */ /* 0x000fe20003f0c200 */
[----:B------:R-:W-:-:S05]  /*cd20*/  ISETP.LT.U32.AND P1, PT, R10, R35, PT ;  /* 0x000000230a00720c */ /* 0x000fca0003f21070 */
[----:B------:R-:W-:-:S13]  /*cd30*/  ISETP.LT.OR.EX P0, PT, R3, R34, !P0, P1 ;  /* 0x000000220300720c */ /* 0x000fda0004701710 */
.L_x_1604:
[----:B------:R-:W-:Y:S05]  /*cd40*/  BSYNC B0 ;  /* 0x0000000000007941 */ /* 0x000fea0003800000 */
.L_x_1602:
        /* <DEDUP_REMOVED lines=16> */
.L_x_1606:
[----:B------:R-:W-:Y:S01]  /*ce50*/  DSETP.GTU.AND P0, PT, |R56|, +INF , PT ;  /* 0x7ff000003800742a */ /* 0x000fe20003f0c200 */
[----:B------:R-:W-:-:S05]  /*ce60*/  ISETP.LT.U32.AND P1, PT, R14, R37, PT ;  /* 0x000000250e00720c */ /* 0x000fca0003f21070 */
[----:B------:R-:W-:-:S13]  /*ce70*/  ISETP.LT.OR.EX P0, PT, R15, R36, !P0, P1 ;  /* 0x000000240f00720c */ /* 0x000fda0004701710 */
.L_x_1607:
[----:B------:R-:W-:Y:S05]  /*ce80*/  BSYNC B0 ;  /* 0x0000000000007941 */ /* 0x000fea0003800000 */
.L_x_1605:
[----:B------:R-:W-:Y:S02]  /*ce90*/  FSEL R12, R8, R56, P0 ;  /* 0x00000038080c7208 */ /* 0x000fe40000000000 */
[----:B------:R-:W-:Y:S02]  /*cea0*/  FSEL R13, R9, R57, P0 ;  /* 0x00000039090d7208 */ /* 0x000fe40000000000 */
[----:B------:R-:W-:Y:S02]  /*ceb0*/  SEL R14, R14, R37, P0 ;  /* 0x000000250e0e7207 */ /* 0x000fe40000000000 */
[----:B------:R-:W-:Y:S01]  /*cec0*/  SEL R15, R15, R36, P0 ;  /* 0x000000240f0f7207 */ /* 0x000fe20000000000 */
[----:B------:R-:W-:Y:S06]  /*ced0*/  BRA `(.L_x_1494) ;  /* 0x0000004400847947 */ /* 0x000fec0003800000 */
.L_x_1529:
[----:B------:R-:W-:Y:S01]  /*cee0*/  ISETP.GE.U32.AND P0, PT, R0, R53, PT ;  /* 0x000000350000720c */ /* 0x000fe20003f06070 */
[----:B------:R-:W-:Y:S01]  /*cef0*/  BSSY B0, `(.L_x_1608) ;  /* 0x00000ee000007945 */ /* 0x000fe20003800000 */
[--C-:B------:R-:W-:Y:S01]  /*cf00*/  IMAD.MOV.U32 R0, RZ, RZ, R5.reuse ;  /* 0x000000ffff007224 */ /* 0x100fe200078e0005 */
[-C--:B------:R-:W-:Y:S01]  /*cf10*/  MOV R25, R5.reuse ;  /* 0x0000000500197202 */ /* 0x080fe20000000f00 */
[--C-:B------:R-:W-:Y:S01]  /*cf20*/  IMAD.MOV.U32 R24, RZ, RZ, R4.reuse ;  /* 0x000000ffff187224 */ /* 0x100fe200078e0004 */
[----:B------:R-:W-:Y:S01]  /*cf30*/  MOV R61, R5 ;  /* 0x00000005003d7202 */ /* 0x000fe20000000f00 */
[--C-:B------:R-:W-:Y:S01]  /*cf40*/  IMAD.MOV.U32 R26, RZ, RZ, R4.reuse ;  /* 0x000000ffff1a7224 */ /* 0x100fe200078e0004 */
[----:B------:R-:W-:Y:S01]  /*cf50*/  MOV R40, R38 ;  /* 0x0000002600287202 */ /* 0x000fe20000000f00 */
        /* <DEDUP_REMOVED lines=8> */
[----:B------:R-:W-:Y:S02]  /*cfe0*/  IMAD.MOV.U32 R59, RZ, RZ, R4 ;  /* 0x000000ffff3b7224 */ /* 0x000fe400078e0004 */
        /* <DEDUP_REMOVED lines=10> */
[----:B------:R-:W-:Y:S01]  /*d090*/  IMAD.MOV.U32 R43, RZ, RZ, R39 ;  /* 0x000000ffff2b7224 */ /* 0x000fe200078e0027 */
[----:B------:R-:W-:Y:S06]  /*d0a0*/  @P0 BRA `(.L_x_1609) ;  /* 0x0000000c00480947 */ /* 0x000fec0003800000 */
[----:B------:R-:W0:Y:S01]  /*d0b0*/  LDC R45, c[0x0][0x234] ;  /* 0x00008d00ff2d7b82 */ /* 0x000e220000000800 */
[--C-:B------:R-:W-:Y:S01]  /*d0c0*/  IMAD.MOV.U32 R0, RZ, RZ, R5.reuse ;  /* 0x000000ffff007224 */ /* 0x100fe200078e0005 */
[----:B------:R-:W-:Y:S01]  /*d0d0*/  MOV R61, R5 ;  /* 0x00000005003d7202 */ /* 0x000fe20000000f00 */
[--C-:B------:R-:W-:Y:S01]  /*d0e0*/  IMAD.MOV.U32 R25, RZ, RZ, R5.reuse ;  /* 0x000000ffff197224 */ /* 0x100fe200078e0005 */
[----:B------:R-:W-:Y:S01]  /*d0f0*/  MOV R30, R38 ;  /* 0x00000026001e7202 */ /* 0x000fe20000000f00 */
        /* <DEDUP_REMOVED lines=21> */
[----:B------:R-:W-:-:S07]  /*d250*/  IMAD.MOV.U32 R43, RZ, RZ, R39 ;  /* 0x000000ffff2b7224 */ /* 0x000fce00078e0027 */
.L_x_1631:
[----:B------:R-:W-:-:S05]  /*d260*/  IMAD R4, R3, R44, RZ ;  /* 0x0000002c03047224 */ /* 0x000fca00078e02ff */
[----:B------:R-:W-:-:S05]  /*d270*/  SHF.R.U32.HI R5, RZ, 0x1, R4 ;  /* 0x00000001ff057819 */ /* 0x000fca0000011604 */
[----:B------:R-:W-:-:S06]  /*d280*/  IMAD.WIDE.U32 R4, R5, 0x10, R18 ;  /* 0x0000001005047825 */ /* 0x000fcc00078e0012 */
[----:B------:R-:W2:Y:S01]  /*d290*/  LDG.E.128 R4, desc[UR60][R4.64] ;  /* 0x0000003c04047981 */ /* 0x000ea2000c1e1d00 */
[----:B0-----:R-:W-:-:S05]  /*d2a0*/  IADD3 R52, R44, R45, RZ ;  /* 0x0000002d2c347210 */ /* 0x001fca0007ffe0ff */
        /* <DEDUP_REMOVED lines=14> */
[----:B------:R-:W-:Y:S01]  /*d390*/  DSETP.GTU.AND P2, PT, |R42|, +INF , PT ;  /* 0x7ff000002a00742a */ /* 0x000fe20003f4c200 */
[----:B------:R-:W-:Y:S01]  /*d3a0*/  PLOP3.LUT P0, PT, PT, PT, PT, 0x80, 0x0 ;  /* 0x000000000000781c */ /* 0x000fe20003f0f070 */
[----:B------:R-:W-:-:S12]  /*d3b0*/  BSSY B1, `(.L_x_1610) ;  /* 0x000001f000017945 */ /* 0x000fd80003800000 */
[C-C-:B--2---:R-:W-:Y:S02]  /*d3c0*/  @!P2 DSETP.NEU.AND P1, PT, R42.reuse, R4.reuse, PT ;  /* 0x000000042a00a22a */ /* 0x144fe40003f2d000 */
        /* <DEDUP_REMOVED lines=26> */
.L_x_1611:
[----:B------:R-:W-:Y:S01]  /*d570*/  DSETP.GTU.AND P0, PT, |R6|, +INF , PT ;  /* 0x7ff000000600742a */ /* 0x000fe20003f0c200 */
[----:B------:R-:W-:-:S05]  /*d580*/  ISETP.LT.U32.AND P1, PT, R51, R44, PT ;  /* 0x0000002c3300720c */ /* 0x000fca0003f21070 */
[----:B------:R-:W-:-:S13]  /*d590*/  ISETP.LT.OR.EX P0, PT, R55, RZ, !P0, P1 ;  /* 0x000000ff3700720c */ /* 0x000fda0004701710 */
.L_x_1612:
[----:B------:R-:W-:Y:S05]  /*d5a0*/  BSYNC B1 ;  /* 0x0000000000017941 */ /* 0x000fea0003800000 */
.L_x_1610:
[----:B------:R-:W-:Y:S01]  /*d5b0*/  DSETP.GTU.AND P1, PT, |R38|, +INF , PT ;  /* 0x7ff000002600742a */ /* 0x000fe20003f2c200 */
[----:B------:R-:W-:Y:S01]  /*d5c0*/  BSSY B1, `(.L_x_1613) ;  /* 0x0000012000017945 */ /* 0x000fe20003800000 */
[----:B------:R-:W-:Y:S02]  /*d5d0*/  SEL R51, R51, R44, P0 ;  /* 0x0000002c33337207 */ /* 0x000fe40000000000 */
        /* <DEDUP_REMOVED lines=13> */
.L_x_1614:
[----:B-----5:R-:W-:Y:S01]  /*d6b0*/  DSETP.GTU.AND P0, PT, |R8|, +INF , PT ;  /* 0x7ff000000800742a */ /* 0x020fe20003f0c200 */
[----:B------:R-:W-:-:S05]  /*d6c0*/  ISETP.LT.U32.AND P1, PT, R49, R52, PT ;  /* 0x000000343100720c */ /* 0x000fca0003f21070 */
[----:B------:R-:W-:-:S13]  /*d6d0*/  ISETP.LT.OR.EX P0, PT, R50, RZ, !P0, P1 ;  /* 0x000000ff3200720c */ /* 0x000fda0004701710 */
.L_x_1615:
[----:B------:R-:W-:Y:S05]  /*d6e0*/  BSYNC B1 ;  /* 0x0000000000017941 */ /* 0x000fea0003800000 */
.L_x_1613:
        /* <DEDUP_REMOVED lines=16> */
.L_x_1617:
[----:B------:R-:W-:Y:S01]  /*d7f0*/  DSETP.GTU.AND P0, PT, |R10|, +INF , PT ;  /* 0x7ff000000a00742a */ /* 0x000fe20003f0c200 */
[----:B------:R-:W-:-:S05]  /*d800*/  ISETP.LT.U32.AND P1, PT, R47, R52, PT ;  /* 0x000000342f00720c */ /* 0x000fca0003f21070 */
[----:B------:R-:W-:-:S13]  /*d810*/  ISETP.LT.OR.EX P0, PT, R48, RZ, !P0, P1 ;  /* 0x000000ff3000720c */ /* 0x000fda0004701710 */
.L_x_1618:
[----:B------:R-:W-:Y:S05]  /*d820*/  BSYNC B1 ;  /* 0x0000000000017941 */ /* 0x000fea0003800000 */
.L_x_1616:
        /* <DEDUP_REMOVED lines=16> */
.L_x_1620:
[----:B------:R-:W-:Y:S01]  /*d930*/  DSETP.GTU.AND P0, PT, |R12|, +INF , PT ;  /* 0x7ff000000c00742a */ /* 0x000fe20003f0c200 */
[----:B------:R-:W-:-:S05]  /*d940*/  ISETP.LT.U32.AND P1, PT, R27, R54, PT ;  /* 0x000000361b00720c */ /* 0x000fca0003f21070 */
[----:B------:R-:W-:-:S13]  /*d950*/  ISETP.LT.OR.EX P0, PT, R46, RZ, !P0, P1 ;  /* 0x000000ff2e00720c */ /* 0x000fda0004701710 */
.L_x_1621:
[----:B------:R-:W-:Y:S05]  /*d960*/  BSYNC B1 ;  /* 0x0000000000017941 */ /* 0x000fea0003800000 */
.L_x_1619:
        /* <DEDUP_REMOVED lines=16> */
.L_x_1623:
[----:B------:R-:W-:Y:S01]  /*da70*/  DSETP.GTU.AND P0, PT, |R14|, +INF , PT ;  /* 0x7ff000000e00742a */ /* 0x000fe20003f0c200 */
[----:B------:R-:W-:-:S05]  /*da80*/  ISETP.LT.U32.AND P1, PT, R25, R54, PT ;  /* 0x000000361900720c */ /* 0x000fca0003f21070 */
[----:B------:R-:W-:-:S13]  /*da90*/  ISETP.LT.OR.EX P0, PT, R26, RZ, !P0, P1 ;  /* 0x000000ff1a00720c */ /* 0x000fda0004701710 */
.L_x_1624:
[----:B------:R-:W-:Y:S05]  /*daa0*/  BSYNC B1 ;  /* 0x0000000000017941 */ /* 0x000fea0003800000 */
.L_x_1622:
        /* <DEDUP_REMOVED lines=16> */
.L_x_1626:
[----:B------:R-:W-:Y:S01]  /*dbb0*/  DSETP.GTU.AND P0, PT, |R20|, +INF , PT ;  /* 0x7ff000001400742a */ /* 0x000fe20003f0c200 */
[----:B------:R-:W-:-:S05]  /*dbc0*/  ISETP.LT.U32.AND P1, PT, R0, R58, PT ;  /* 0x0000003a0000720c */ /* 0x000fca0003f21070 */
[----:B------:R-:W-:-:S13]  /*dbd0*/  ISETP.LT.OR.EX P0, PT, R24, RZ, !P0, P1 ;  /* 0x000000ff1800720c */ /* 0x000fda0004701710 */
.L_x_1627:
[----:B------:R-:W-:Y:S05]  /*dbe0*/  BSYNC B1 ;  /* 0x0000000000017941 */ /* 0x000fea0003800000 */
.L_x_1625:
        /* <DEDUP_REMOVED lines=16> */
.L_x_1629:
[----:B------:R-:W-:Y:S01]  /*dcf0*/  DSETP.GTU.AND P0, PT, |R22|, +INF , PT ;  /* 0x7ff000001600742a */ /* 0x000fe20003f0c200 */
[----:B------:R-:W-:-:S05]  /*dd00*/  ISETP.LT.U32.AND P1, PT, R37, R58, PT ;  /* 0x0000003a2500720c */ /* 0x000fca0003f21070 */
[----:B------:R-:W-:-:S13]  /*dd10*/  ISETP.LT.OR.EX P0, PT, R36, RZ, !P0, P1 ;  /* 0x000000ff2400720c */ /* 0x000fda0004701710 */
.L_x_1630:
[----:B------:R-:W-:Y:S05]  /*dd20*/  BSYNC B1 ;  /* 0x0000000000017941 */ /* 0x000fea0003800000 */
.L_x_1628:
[----:B------:R-:W-:Y:S01]  /*dd30*/  IMAD.IADD R44, R58, 0x1, R45 ;  /* 0x000000013a2c7824 */ /* 0x000fe200078e022d */
[----:B------:R-:W-:Y:S01]  /*dd40*/  ULDC UR4, c[0x0][0x22c] ;  /* 0x00008b0000047ab9 */ /* 0x000fe20000000800 */
[----:B------:R-:W-:Y:S01]  /*dd50*/  SEL R37, R37, R58, P0 ;  /* 0x0000003a25257207 */ /* 0x000fe20000000000 */
[----:B------:R-:W-:Y:S01]  /*dd60*/  IMAD.U32 R53, RZ, RZ, UR4 ;  /* 0x00000004ff357e24 */ /* 0x000fe2000f8e00ff */
[----:B------:R-:W-:Y:S01]  /*dd70*/  FSEL R57, R57, R23, P0 ;  /* 0x0000001739397208 */ /* 0x000fe20000000000 */
[----:B------:R-:W-:Y:S01]  /*dd80*/  IMAD R52, R45, 0x3, R44 ;  /* 0x000000032d347824 */ /* 0x000fe200078e022c */
[----:B------:R-:W-:Y:S02]  /*dd90*/  FSEL R56, R56, R22, P0 ;  /* 0x0000001638387208 */ /* 0x000fe40000000000 */
[----:B------:R-:W-:Y:S02]  /*dda0*/  SEL R36, R36, RZ, P0 ;  /* 0x000000ff24247207 */ /* 0x000fe40000000000 */
[----:B------:R-:W-:-:S13]  /*ddb0*/  ISETP.GE.U32.AND P1, PT, R52, R53, PT ;  /* 0x000000353400720c */ /* 0x000fda0003f26070 */
[----:B------:R-:W-:Y:S05]  /*ddc0*/  @!P1 BRA `(.L_x_1631) ;  /* 0xfffffff400249947 */ /* 0x000fea000383ffff */
.L_x_1609:
[----:B------:R-:W-:Y:S05]  /*ddd0*/  BSYNC B0 ;  /* 0x0000000000007941 */ /* 0x000fea0003800000 */
.L_x_1608:
        /* <DEDUP_REMOVED lines=17> */
[----:B------:R-:W-:-:S05]  /*def0*/  IMAD.IADD R12, R52, 0x1, R45 ;  /* 0x00000001340c7824 */ /* 0x000fca00078e022d */
[----:B------:R-:W-:-:S13]  /*df00*/  ISETP.GE.U32.AND P0, PT, R12, R53, PT ;  /* 0x000000350c00720c */ /* 0x000fda0003f06070 */
[C---:B------:R-:W-:Y:S02]  /*df10*/  @!P0 IMAD R12, R3.reuse, R12, RZ ;  /* 0x0000000c030c8224 */ /* 0x040fe400078e02ff */
[----:B------:R-:W-:-:S03]  /*df20*/  IMAD R3, R3, R52, RZ ;  /* 0x0000003403037224 */ /* 0x000fc600078e02ff */
[----:B------:R-:W-:Y:S02]  /*df30*/  @!P0 SHF.R.U32.HI R13, RZ, 0x1, R12 ;  /* 0x00000001ff0d8819 */ /* 0x000fe4000001160c */
[----:B------:R-:W-:-:S03]  /*df40*/  SHF.R.U32.HI R3, RZ, 0x1, R3 ;  /* 0x00000001ff037819 */ /* 0x000fc60000011603 */
[----:B------:R-:W-:-:S04]  /*df50*/  @!P0 IMAD.WIDE.U32 R12, R13, 0x10, R18 ;  /* 0x000000100d0c8825 */ /* 0x000fc800078e0012 */
[----:B------:R-:W-:Y:S01]  /*df60*/  IMAD.WIDE.U32 R14, R3, 0x10, R18 ;  /* 0x00000010030e7825 */ /* 0x000fe200078e0012 */
[----:B------:R0:W5:Y:S05]  /*df70*/  @!P0 LDG.E.128 R20, desc[UR60][R12.64] ;  /* 0x0000003c0c148981 */ /* 0x00016a000c1e1d00 */
[----:B0-----:R-:W5:Y:S02]  /*df80*/  LDG.E.128 R12, desc[UR60][R14.64] ;  /* 0x0000003c0e0c7981 */ /* 0x001f64000c1e1d00 */
.L_x_1633:
[----:B------:R-:W-:Y:S05]  /*df90*/  BSYNC B0 ;  /* 0x0000000000007941 */ /* 0x000fea0003800000 */
.L_x_1632:
        /* <DEDUP_REMOVED lines=14> */
.L_x_1637:
[----:B-----5:R-:W-:Y:S01]  /*e080*/  DSETP.GTU.AND P0, PT, |R4|, +INF , PT ;  /* 0x7ff000000400742a */ /* 0x020fe20003f0c200 */
[----:B------:R-:W-:-:S05]  /*e090*/  ISETP.LT.U32.AND P1, PT, R61, R44, PT ;  /* 0x0000002c3d00720c */ /* 0x000fca0003f21070 */
[----:B------:R-:W-:-:S13]  /*e0a0*/  ISETP.LT.OR.EX P0, PT, R59, RZ, !P0, P1 ;  /* 0x000000ff3b00720c */ /* 0x000fda0004701710 */
.L_x_1638:
[----:B------:R-:W-:Y:S05]  /*e0b0*/  BSYNC B1 ;  /* 0x0000000000017941 */ /* 0x000fea0003800000 */
.L_x_1636:
        /* <DEDUP_REMOVED lines=16> */
.L_x_1640:
[----:B------:R-:W-:Y:S01]  /*e1c0*/  DSETP.GTU.AND P0, PT, |R6|, +INF , PT ;  /* 0x7ff000000600742a */ /* 0x000fe20003f0c200 */
[----:B------:R-:W-:-:S05]  /*e1d0*/  ISETP.LT.U32.AND P1, PT, R51, R44, PT ;  /* 0x0000002c3300720c */ /* 0x000fca0003f21070 */
[----:B------:R-:W-:-:S13]  /*e1e0*/  ISETP.LT.OR.EX P0, PT, R55, RZ, !P0, P1 ;  /* 0x000000ff3700720c */ /* 0x000fda0004701710 */
.L_x_1641:
[----:B------:R-:W-:Y:S05]  /*e1f0*/  BSYNC B1 ;  /* 0x0000000000017941 */ /* 0x000fea0003800000 */
.L_x_1639:
        /* <DEDUP_REMOVED lines=19> */
.L_x_1643:
[----:B------:R-:W-:Y:S01]  /*e330*/  DSETP.GTU.AND P0, PT, |R8|, +INF , PT ;  /* 0x7ff000000800742a */ /* 0x000fe20003f0c200 */
[----:B------:R-:W-:-:S05]  /*e340*/  ISETP.LT.U32.AND P1, PT, R49, R4, PT ;  /* 0x000000043100720c */ /* 0x000fca0003f21070 */
[----:B------:R-:W-:-:S13]  /*e350*/  ISETP.LT.OR.EX P0, PT, R50, RZ, !P0, P1 ;  /* 0x000000ff3200720c */ /* 0x000fda0004701710 */
.L_x_1644:
[----:B------:R-:W-:Y:S05]  /*e360*/  BSYNC B1 ;  /* 0x0000000000017941 */ /* 0x000fea0003800000 */
.L_x_1642:
        /* <DEDUP_REMOVED lines=16> */
.L_x_1646:
[----:B------:R-:W-:Y:S01]  /*e470*/  DSETP.GTU.AND P0, PT, |R10|, +INF , PT ;  /* 0x7ff000000a00742a */ /* 0x000fe20003f0c200 */
[----:B------:R-:W-:-:S05]  /*e480*/  ISETP.LT.U32.AND P1, PT, R47, R4, PT ;  /* 0x000000042f00720c */ /* 0x000fca0003f21070 */
[----:B------:R-:W-:-:S13]  /*e490*/  ISETP.LT.OR.EX P0, PT, R48, RZ, !P0, P1 ;  /* 0x000000ff3000720c */ /* 0x000fda0004701710 */
.L_x_1647:
[----:B------:R-:W-:Y:S05]  /*e4a0*/  BSYNC B1 ;  /* 0x0000000000017941 */ /* 0x000fea0003800000 */
.L_x_1645:
        /* <DEDUP_REMOVED lines=19> */
.L_x_1649:
[----:B------:R-:W-:Y:S01]  /*e5e0*/  DSETP.GTU.AND P0, PT, |R12|, +INF , PT ;  /* 0x7ff000000c00742a */ /* 0x000fe20003f0c200 */
[----:B------:R-:W-:-:S05]  /*e5f0*/  ISETP.LT.U32.AND P1, PT, R27, R6, PT ;  /* 0x000000061b00720c */ /* 0x000fca0003f21070 */
[----:B------:R-:W-:-:S13]  /*e600*/  ISETP.LT.OR.EX P0, PT, R46, RZ, !P0, P1 ;  /* 0x000000ff2e00720c */ /* 0x000fda0004701710 */
.L_x_1650:
[----:B------:R-:W-:Y:S05]  /*e610*/  BSYNC B1 ;  /* 0x0000000000017941 */ /* 0x000fea0003800000 */
.L_x_1648:
        /* <DEDUP_REMOVED lines=16> */
.L_x_1652:
[----:B------:R-:W-:Y:S01]  /*e720*/  DSETP.GTU.AND P0, PT, |R14|, +INF , PT ;  /* 0x7ff000000e00742a */ /* 0x000fe20003f0c200 */
[----:B------:R-:W-:-:S05]  /*e730*/  ISETP.LT.U32.AND P1, PT, R25, R6, PT ;  /* 0x000000061900720c */ /* 0x000fca0003f21070 */
[----:B------:R-:W-:-:S13]  /*e740*/  ISETP.LT.OR.EX P0, PT, R26, RZ, !P0, P1 ;  /* 0x000000ff1a00720c */ /* 0x000fda0004701710 */
.L_x_1653:
[----:B------:R-:W-:Y:S05]  /*e750*/  BSYNC B1 ;  /* 0x0000000000017941 */ /* 0x000fea0003800000 */
.L_x_1651:
[----:B------:R-:W-:Y:S02]  /*e760*/  IADD3 R4, R6, R45, RZ ;  /* 0x0000002d06047210 */ /* 0x000fe40007ffe0ff */
[----:B------:R-:W-:Y:S02]  /*e770*/  FSEL R30, R30, R14, P0 ;  /* 0x0000000e1e1e7208 */ /* 0x000fe40000000000 */
[----:B------:R-:W-:Y:S02]  /*e780*/  ISETP.GE.U32.AND P1, PT, R4, R53, PT ;  /* 0x000000350400720c */ /* 0x000fe40003f26070 */
[----:B------:R-:W-:Y:S02]  /*e790*/  FSEL R31, R31, R15, P0 ;  /* 0x0000000f1f1f7208 */ /* 0x000fe40000000000 */
[----:B------:R-:W-:Y:S02]  /*e7a0*/  SEL R25, R25, R6, P0 ;  /* 0x0000000619197207 */ /* 0x000fe40000000000 */
[----:B------:R-:W-:-:S07]  /*e7b0*/  SEL R26, R26, RZ, P0 ;  /* 0x000000ff1a1a7207 */ /* 0x000fce0000000000 */
        /* <DEDUP_REMOVED lines=13> */
.L_x_1655:
[----:B------:R-:W-:Y:S01]  /*e890*/  DSETP.GTU.AND P0, PT, |R20|, +INF , PT ;  /* 0x7ff000001400742a */ /* 0x000fe20003f0c200 */
[----:B------:R-:W-:-:S05]  /*e8a0*/  ISETP.LT.U32.AND P1, PT, R0, R4, PT ;  /* 0x000000040000720c */ /* 0x000fca0003f21070 */
[----:B------:R-:W-:-:S13]  /*e8b0*/  ISETP.LT.OR.EX P0, PT, R24, RZ, !P0, P1 ;  /* 0x000000ff1800720c */ /* 0x000fda0004701710 */
.L_x_1656:
[----:B------:R-:W-:Y:S05]  /*e8c0*/  BSYNC B1 ;  /* 0x0000000000017941 */ /* 0x000fea0003800000 */
.L_x_1654:
        /* <DEDUP_REMOVED lines=16> */
.L_x_1658:
[----:B------:R-:W-:Y:S01]  /*e9d0*/  DSETP.GTU.AND P0, PT, |R22|, +INF , PT ;  /* 0x7ff000001600742a */ /* 0x000fe20003f0c200 */
[----:B------:R-:W-:-:S05]  /*e9e0*/  ISETP.LT.U32.AND P1, PT, R37, R4, PT ;  /* 0x000000042500720c */ /* 0x000fca0003f21070 */
[----:B------:R-:W-:-:S13]  /*e9f0*/  ISETP.LT.OR.EX P0, PT, R36, RZ, !P0, P1 ;  /* 0x000000ff2400720c */ /* 0x000fda0004701710 */
.L_x_1659:
[----:B------:R-:W-:Y:S05]  /*ea00*/  BSYNC B1 ;  /* 0x0000000000017941 */ /* 0x000fea0003800000 */
.L_x_1657:
[----:B------:R-:W-:Y:S02]  /*ea10*/  FSEL R56, R56, R22, P0 ;  /* 0x0000001638387208 */ /* 0x000fe40000000000 */
[----:B------:R-:W-:Y:S02]  /*ea20*/  FSEL R57, R57, R23, P0 ;  /* 0x0000001739397208 */ /* 0x000fe40000000000 */
[----:B------:R-:W-:Y:S02]  /*ea30*/  SEL R37, R37, R4, P0 ;  /* 0x0000000425257207 */ /* 0x000fe40000000000 */
[----:B------:R-:W-:-:S07]  /*ea40*/  SEL R36, R36, RZ, P0 ;  /* 0x000000ff24247207 */ /* 0x000fce0000000000 */
.L_x_1635:
[----:B------:R-:W-:Y:S05]  /*ea50*/  BSYNC B0 ;  /* 0x0000000000007941 */ /* 0x000fea0003800000 */
.L_x_1634:
        /* <DEDUP_REMOVED lines=12> */
.L_x_1661:
[----:B------:R-:W-:Y:S01]  /*eb20*/  DSETP.GTU.AND P0, PT, |R38|, +INF , PT ;  /* 0x7ff000002600742a */ /* 0x000fe20003f0c200 */
[----:B------:R-:W-:-:S05]  /*eb30*/  ISETP.LT.U32.AND P1, PT, R61, R49, PT ;  /* 0x000000313d00720c */ /* 0x000fca0003f21070 */
[----:B------:R-:W-:-:S13]  /*eb40*/  ISETP.LT.OR.EX P0, PT, R59, R50, !P0, P1 ;  /* 0x000000323b00720c */ /* 0x000fda0004701710 */
.L_x_1662:
[----:B------:R-:W-:Y:S05]  /*eb50*/  BSYNC B0 ;  /* 0x0000000000007941 */ /* 0x000fea0003800000 */
.L_x_1660:
[----:B------:R-:W-:Y:S01]  /*eb60*/  DSETP.GTU.AND P1, PT, |R40|, +INF , PT ;  /* 0x7ff000002800742a */ /* 0x000fe20003f2c200 */
[----:B------:R-:W-:Y:S01]  /*eb70*/  BSSY B0, `(.L_x_1663) ;  /* 0x0000012000007945 */ /* 0x000fe20003800000 */
[----:B-----5:R-:W-:Y:S02]  /*eb80*/  FSEL R4, R42, R38, P0 ;  /* 0x000000262a047208 */ /* 0x020fe40000000000 */
        /* <DEDUP_REMOVED lines=13> */
.L_x_1664:
[----:B------:R-:W-:Y:S01]  /*ec60*/  DSETP.GTU.AND P0, PT, |R34|, +INF , PT ;  /* 0x7ff000002200742a */ /* 0x000fe20003f0c200 */
[----:B------:R-:W-:-:S05]  /*ec70*/  ISETP.LT.U32.AND P1, PT, R51, R47, PT ;  /* 0x0000002f3300720c */ /* 0x000fca0003f21070 */
[----:B------:R-:W-:-:S13]  /*ec80*/  ISETP.LT.OR.EX P0, PT, R55, R48, !P0, P1 ;  /* 0x000000303700720c */ /* 0x000fda0004701710 */
.L_x_1665:
[----:B------:R-:W-:Y:S05]  /*ec90*/  BSYNC B0 ;  /* 0x0000000000007941 */ /* 0x000fea0003800000 */
.L_x_1663:
        /* <DEDUP_REMOVED lines=16> */
.L_x_1667:
[----:B------:R-:W-:Y:S01]  /*eda0*/  DSETP.GTU.AND P0, PT, |R32|, +INF , PT ;  /* 0x7ff000002000742a */ /* 0x000fe20003f0c200 */
[----:B------:R-:W-:-:S05]  /*edb0*/  ISETP.LT.U32.AND P1, PT, R8, R27, PT ;  /* 0x0000001b0800720c */ /* 0x000fca0003f21070 */
[----:B------:R-:W-:-:S13]  /*edc0*/  ISETP.LT.OR.EX P0, PT, R59, R46, !P0, P1 ;  /* 0x0000002e3b00720c */ /* 0x000fda0004701710 */
.L_x_1668:
[----:B------:R-:W-:Y:S05]  /*edd0*/  BSYNC B0 ;  /* 0x0000000000007941 */ /* 0x000fea0003800000 */
.L_x_1666:
        /* <DEDUP_REMOVED lines=16> */
.L_x_1670:
[----:B------:R-:W-:Y:S01]  /*eee0*/  DSETP.GTU.AND P0, PT, |R30|, +INF , PT ;  /* 0x7ff000001e00742a */ /* 0x000fe20003f0c200 */
[----:B------:R-:W-:-:S05]  /*eef0*/  ISETP.LT.U32.AND P1, PT, R10, R25, PT ;  /* 0x000000190a00720c */ /* 0x000fca0003f21070 */
[----:B------:R-:W-:-:S13]  /*ef00*/  ISETP.LT.OR.EX P0, PT, R55, R26, !P0, P1 ;  /* 0x0000001a3700720c */ /* 0x000fda0004701710 */
.L_x_1671:
[----:B------:R-:W-:Y:S05]  /*ef10*/  BSYNC B0 ;  /* 0x0000000000007941 */ /* 0x000fea0003800000 */
.L_x_1669:
        /* <DEDUP_REMOVED lines=16> */
.L_x_1673:
[----:B------:R-:W-:Y:S01]  /*f020*/  DSETP.GTU.AND P0, PT, |R28|, +INF , PT ;  /* 0x7ff000001c00742a */ /* 0x000fe20003f0c200 */
[----:B------:R-:W-:-:S05]  /*f030*/  ISETP.LT.U32.AND P1, PT, R27, R0, PT ;  /* 0x000000001b00720c */ /* 0x000fca0003f21070 */
[----:B------:R-:W-:-:S13]  /*f040*/  ISETP.LT.OR.EX P0, PT, R59, R24, !P0, P1 ;  /* 0x000000183b00720c */ /* 0x000fda0004701710 */
.L_x_1674:
[----:B------:R-:W-:Y:S05]  /*f050*/  BSYNC B0 ;  /* 0x0000000000007941 */ /* 0x000fea0003800000 */
.L_x_1672:
        /* <DEDUP_REMOVED lines=16> */
.L_x_1676:
[----:B------:R-:W-:Y:S01]  /*f160*/  DSETP.GTU.AND P0, PT, |R56|, +INF , PT ;  /* 0x7ff000003800742a */ /* 0x000fe20003f0c200 */
[----:B------:R-:W-:-:S05]  /*f170*/  ISETP.LT.U32.AND P1, PT, R10, R37, PT ;  /* 0x000000250a00720c */ /* 0x000fca0003f21070 */
[----:B------:R-:W-:-:S13]  /*f180*/  ISETP.LT.OR.EX P0, PT, R15, R36, !P0, P1 ;  /* 0x000000240f00720c */ /* 0x000fda0004701710 */
.L_x_1677:
[----:B------:R-:W-:Y:S05]  /*f190*/  BSYNC B0 ;  /* 0x0000000000007941 */ /* 0x000fea0003800000 */
.L_x_1675:
[----:B------:R-:W-:Y:S02]  /*f1a0*/  FSEL R12, R8, R56, P0 ;  /* 0x00000038080c7208 */ /* 0x000fe40000000000 */
[----:B------:R-:W-:Y:S02]  /*f1b0*/  FSEL R13, R9, R57, P0 ;  /* 0x00000039090d7208 */ /* 0x000fe40000000000 */
[----:B------:R-:W-:Y:S02]  /*f1c0*/  SEL R14, R10, R37, P0 ;  /* 0x000000250a0e7207 */ /* 0x000fe40000000000 */
[----:B------:R-:W-:Y:S01]  /*f1d0*/  SEL R15, R15, R36, P0 ;  /* 0x000000240f0f7207 */ /* 0x000fe20000000000 */
[----:B------:R-:W-:Y:S06]  /*f1e0*/  BRA `(.L_x_1494) ;  /* 0x0000002000c07947 */ /* 0x000fec0003800000 */
.L_x_1528:
[----:B------:R-:W-:Y:S01]  /*f1f0*/  ULDC UR4, c[0x0][0x234] ;  /* 0x00008d0000047ab9 */ /* 0x000fe20000000800 */
[----:B------:R-:W0:Y:S01]  /*f200*/  LDC.64 R32, c[0x0][0x218] ;  /* 0x00008600ff207b82 */ /* 0x000e220000000a00 */
[----:B------:R-:W-:Y:S01]  /*f210*/  IMAD.U32 R55, RZ, RZ, UR4 ;  /* 0x00000004ff377e24 */ /* 0x000fe2000f8e00ff */
[----:B------:R-:W-:Y:S01]  /*f220*/  BSSY B0, `(.L_x_1678) ;  /* 0x00000f0000007945 */ /* 0x000fe20003800000 */
[--C-:B------:R-:W-:Y:S02]  /*f230*/  IMAD.MOV.U32 R56, RZ, RZ, R44.reuse ;  /* 0x000000ffff387224 */ /* 0x100fe400078e002c */
[----:B------:R-:W-:-:S03]  /*f240*/  IMAD R0, R55, 0x3, R44 ;  /* 0x0000000337007824 */ /* 0x000fc600078e022c */
[----:B------:R-:W1:Y:S02]  /*f250*/  LDC R30, c[0x0][0x220] ;  /* 0x00008800ff1e7b82 */ /* 0x000e640000000800 */
[----:B------:R-:W-:-:S06]  /*f260*/  ISETP.GE.U32.AND P0, PT, R0, R53, PT ;  /* 0x000000350000720c */ /* 0x000fcc0003f06070 */
[----:B------:R-:W2:Y:S01]  /*f270*/  LDC R3, c[0x0][0x224] ;  /* 0x00008900ff037b82 */ /* 0x000ea20000000800 */
[--C-:B0-----:R-:W-:Y:S01]  /*f280*/  IMAD.MOV.U32 R46, RZ, RZ, R32.reuse ;  /* 0x000000ffff2e7224 */ /* 0x101fe200078e0020 */
[----:B------:R-:W-:Y:S01]  /*f290*/  MOV R41, R33 ;  /* 0x0000002100297202 */ /* 0x000fe20000000f00 */
[--C-:B------:R-:W-:Y:S02]  /*f2a0*/  IMAD.MOV.U32 R47, RZ, RZ, R33.reuse ;  /* 0x000000ffff2f7224 */ /* 0x100fe400078e0021 */
[--C-:B------:R-:W-:Y:S02]  /*f2b0*/  IMAD.MOV.U32 R44, RZ, RZ, R32.reuse ;  /* 0x000000ffff2c7224 */ /* 0x100fe400078e0020 */
[--C-:B------:R-:W-:Y:S02]  /*f2c0*/  IMAD.MOV.U32 R45, RZ, RZ, R33.reuse ;  /* 0x000000ffff2d7224 */ /* 0x100fe400078e0021 */
[----:B------:R-:W-:Y:S01]  /*f2d0*/  IMAD.MOV.U32 R42, RZ, RZ, R32 ;  /* 0x000000ffff2a7224 */ /* 0x000fe200078e0020 */
[----:B-1----:R-:W-:Y:S01]  /*f2e0*/  MOV R50, R30 ;  /* 0x0000001e00327202 */ /* 0x002fe20000000f00 */
[----:B------:R-:W-:-:S02]  /*f2f0*/  IMAD.MOV.U32 R43, RZ, RZ, R33 ;  /* 0x000000ffff2b7224 */ /* 0x000fc400078e0021 */
[--C-:B------:R-:W-:Y:S02]  /*f300*/  IMAD.MOV.U32 R40, RZ, RZ, R32.reuse ;  /* 0x000000ffff287224 */ /* 0x100fe400078e0020 */
[--C-:B------:R-:W-:Y:S02]  /*f310*/  IMAD.MOV.U32 R38, RZ, RZ, R32.reuse ;  /* 0x000000ffff267224 */ /* 0x100fe400078e0020 */
[--C-:B------:R-:W-:Y:S01]  /*f320*/  IMAD.MOV.U32 R39, RZ, RZ, R33.reuse ;  /* 0x000000ffff277224 */ /* 0x100fe200078e0021 */
[----:B--2---:R-:W-:Y:S01]  /*f330*/  MOV R0, R3 ;  /* 0x0000000300007202 */ /* 0x004fe20000000f00 */
[--C-:B------:R-:W-:Y:S02]  /*f340*/  IMAD.MOV.U32 R36, RZ, RZ, R32.reuse ;  /* 0x000000ffff247224 */ /* 0x100fe400078e0020 */
[----:B------:R-:W-:Y:S02]  /*f350*/  IMAD.MOV.U32 R37, RZ, RZ, R33 ;  /* 0x000000ffff257224 */ /* 0x000fe400078e0021 */
[----:B------:R-:W-:-:S02]  /*f360*/  IMAD.MOV.U32 R34, RZ, RZ, R32 ;  /* 0x000000ffff227224 */ /* 0x000fc400078e0020 */
[----:B------:R-:W-:Y:S02]  /*f370*/  IMAD.MOV.U32 R35, RZ, RZ, R33 ;  /* 0x000000ffff237224 */ /* 0x000fe400078e0021 */
        /* <DEDUP_REMOVED lines=38> */
.L_x_1701:
[----:B------:R-:W-:-:S05]  /*f5e0*/  SHF.R.U32.HI R9, RZ, 0x1, R56 ;  /* 0x00000001ff097819 */ /* 0x000fca0000011638 */
[----:B------:R-:W-:-:S06]  /*f5f0*/  IMAD.WIDE.U32 R8, R9, 0x10, R18 ;  /* 0x0000001009087825 */ /* 0x000fcc00078e0012 */
[----:B------:R-:W2:Y:S01]  /*f600*/  LDG.E.128 R8, desc[UR60][R8.64] ;  /* 0x0000003c08087981 */ /* 0x000ea2000c1e1d00 */
        /* <DEDUP_REMOVED lines=12> */
[----:B------:R-:W-:Y:S01]  /*f6d0*/  DSETP.GTU.AND P2, PT, |R32|, +INF , PT ;  /* 0x7ff000002000742a */ /* 0x000fe20003f4c200 */
[----:B------:R-:W-:Y:S01]  /*f6e0*/  PLOP3.LUT P0, PT, PT, PT, PT, 0x80, 0x0 ;  /* 0x000000000000781c */ /* 0x000fe20003f0f070 */
[----:B------:R-:W-:-:S12]  /*f6f0*/  BSSY B1, `(.L_x_1680) ;  /* 0x000001f000017945 */ /* 0x000fd80003800000 */
[----:B--2---:R-:W-:-:S06]  /*f700*/  @!P2 DSETP.NEU.AND P1, PT, R32, R8, PT ;  /* 0x000000082000a22a */ /* 0x004fcc0003f2d000 */
[----:B------:R-:W-:Y:S01]  /*f710*/  @!P2 PLOP3.LUT P0, PT, P1, PT, PT, 0x80, 0x0 ;  /* 0x000000000000a81c */ /* 0x000fe20000f0f070 */
[----:B------:R-:W-:Y:S01]  /*f720*/  @!P2 DSETP.GEU.AND P3, PT, R32, R8, PT ;  /* 0x000000082000a22a */ /* 0x000fe20003f6e000 */
[----:B------:R-:W-:-:S04]  /*f730*/  @!P2 ISETP.GE.U32.AND P1, PT, R30, R56, PT ;  /* 0x000000381e00a20c */ /* 0x000fc80003f26070 */
[----:B------:R-:W-:Y:S02]  /*f740*/  @!P2 ISETP.GE.AND.EX P1, PT, R0, RZ, PT, P1 ;  /* 0x000000ff0000a20c */ /* 0x000fe40003f26310 */
[----:B------:R-:W-:-:S05]  /*f750*/  @!P2 SEL R57, RZ, 0xffffffff, P3 ;  /* 0xffffffffff39a807 */ /* 0x000fca0001800000 */
[----:B------:R-:W-:Y:S01]  /*f760*/  @!P0 SEL R57, RZ, 0xffffffff, P1 ;  /* 0xffffffffff398807 */ /* 0x000fe20000800000 */
[----:B------:R-:W-:Y:S01]  /*f770*/  @P2 DSETP.GTU.AND P1, PT, |R8|, +INF , PT ;  /* 0x7ff000000800242a */ /* 0x000fe20003f2c200 */
[----:B------:R-:W-:Y:S02]  /*f780*/  @P2 ISETP.LT.U32.AND P3, PT, R30, R56, PT ;  /* 0x000000381e00220c */ /* 0x000fe40003f61070 */
        /* <DEDUP_REMOVED lines=18> */
.L_x_1681:
[----:B------:R-:W-:Y:S01]  /*f8b0*/  DSETP.GTU.AND P0, PT, |R10|, +INF , PT ;  /* 0x7ff000000a00742a */ /* 0x000fe20003f0c200 */
[----:B------:R-:W-:-:S05]  /*f8c0*/  ISETP.LT.U32.AND P1, PT, R31, R56, PT ;  /* 0x000000381f00720c */ /* 0x000fca0003f21070 */
[----:B------:R-:W-:-:S13]  /*f8d0*/  ISETP.LT.OR.EX P0, PT, R3, RZ, !P0, P1 ;  /* 0x000000ff0300720c */ /* 0x000fda0004701710 */
.L_x_1682:
[----:B------:R-:W-:Y:S05]  /*f8e0*/  BSYNC B1 ;  /* 0x0000000000017941 */ /* 0x000fea0003800000 */
.L_x_1680:
        /* <DEDUP_REMOVED lines=16> */
.L_x_1684:
[----:B-----5:R-:W-:Y:S01]  /*f9f0*/  DSETP.GTU.AND P0, PT, |R12|, +INF , PT ;  /* 0x7ff000000c00742a */ /* 0x020fe20003f0c200 */
[----:B------:R-:W-:-:S05]  /*fa00*/  ISETP.LT.U32.AND P1, PT, R49, R58, PT ;  /* 0x0000003a3100720c */ /* 0x000fca0003f21070 */
[----:B------:R-:W-:-:S13]  /*fa10*/  ISETP.LT.OR.EX P0, PT, R5, RZ, !P0, P1 ;  /* 0x000000ff0500720c */ /* 0x000fda0004701710 */
.L_x_1685:
[----:B------:R-:W-:Y:S05]  /*fa20*/  BSYNC B1 ;  /* 0x0000000000017941 */ /* 0x000fea0003800000 */
.L_x_1683:
        /* <DEDUP_REMOVED lines=16> */
.L_x_1687:
[----:B------:R-:W-:Y:S01]  /*fb30*/  DSETP.GTU.AND P0, PT, |R14|, +INF , PT ;  /* 0x7ff000000e00742a */ /* 0x000fe20003f0c200 */
[----:B------:R-:W-:-:S05]  /*fb40*/  ISETP.LT.U32.AND P1, PT, R48, R58, PT ;  /* 0x0000003a3000720c */ /* 0x000fca0003f21070 */
[----:B------:R-:W-:-:S13]  /*fb50*/  ISETP.LT.OR.EX P0, PT, R4, RZ, !P0, P1 ;  /* 0x000000ff0400720c */ /* 0x000fda0004701710 */
.L_x_1688:
[----:B------:R-:W-:Y:S05]  /*fb60*/  BSYNC B1 ;  /* 0x0000000000017941 */ /* 0x000fea0003800000 */
.L_x_1686:
        /* <DEDUP_REMOVED lines=16> */
.L_x_1690:
[----:B------:R-:W-:Y:S01]  /*fc70*/  DSETP.GTU.AND P0, PT, |R20|, +INF , PT ;  /* 0x7ff000001400742a */ /* 0x000fe20003f0c200 */
[----:B------:R-:W-:-:S05]  /*fc80*/  ISETP.LT.U32.AND P1, PT, R50, R60, PT ;  /* 0x0000003c3200720c */ /* 0x000fca0003f21070 */
[----:B------:R-:W-:-:S13]  /*fc90*/  ISETP.LT.OR.EX P0, PT, R6, RZ, !P0, P1 ;  /* 0x000000ff0600720c */ /* 0x000fda0004701710 */
.L_x_1691:
[----:B------:R-:W-:Y:S05]  /*fca0*/  BSYNC B1 ;  /* 0x0000000000017941 */ /* 0x000fea0003800000 */
.L_x_1689:
        /* <DEDUP_REMOVED lines=16> */
.L_x_1693:
[----:B------:R-:W-:Y:S01]  /*fdb0*/  DSETP.GTU.AND P0, PT, |R22|, +INF , PT ;  /* 0x7ff000001600742a */ /* 0x000fe20003f0c200 */
[----:B------:R-:W-:-:S05]  /*fdc0*/  ISETP.LT.U32.AND P1, PT, R51, R60, PT ;  /* 0x0000003c3300720c */ /* 0x000fca0003f21070 */
[----:B------:R-:W-:-:S13]  /*fdd0*/  ISETP.LT.OR.EX P0, PT, R7, RZ, !P0, P1 ;  /* 0x000000ff0700720c */ /* 0x000fda0004701710 */
.L_x_1694:
[----:B------:R-:W-:Y:S05]  /*fde0*/  BSYNC B1 ;  /* 0x0000000000017941 */ /* 0x000fea0003800000 */
.L_x_1692:
        /* <DEDUP_REMOVED lines=16> */
.L_x_1696:
[----:B------:R-:W-:Y:S01]  /*fef0*/  DSETP.GTU.AND P0, PT, |R24|, +INF , PT ;  /* 0x7ff000001800742a */ /* 0x000fe20003f0c200 */
[----:B------:R-:W-:-:S05]  /*ff00*/  ISETP.LT.U32.AND P1, PT, R52, R53, PT ;  /* 0x000000353400720c */ /* 0x000fca0003f21070 */
[----:B------:R-:W-:-:S13]  /*ff10*/  ISETP.LT.OR.EX P0, PT, R28, RZ, !P0, P1 ;  /* 0x000000ff1c00720c */ /* 0x000fda0004701710 */
.L_x_1697:
[----:B------:R-:W-:Y:S05]  /*ff20*/  BSYNC B1 ;  /* 0x0000000000017941 */ /* 0x000fea0003800000 */
.L_x_1695:
        /* <DEDUP_REMOVED lines=16> */
.L_x_1699:
[----:B------:R-:W-:Y:S01]  /*10030*/  DSETP.GTU.AND P0, PT, |R26|, +INF , PT ;  /* 0x7ff000001a00742a */ /* 0x000fe20003f0c200 */
[----:B------:R-:W-:-:S05]  /*10040*/  ISETP.LT.U32.AND P1, PT, R54, R53, PT ;  /* 0x000000353600720c */ /* 0x000fca0003f21070 */
[----:B------:R-:W-:-:S13]  /*10050*/  ISETP.LT.OR.EX P0, PT, R29, RZ, !P0, P1 ;  /* 0x000000ff1d00720c */ /* 0x000fda0004701710 */
.L_x_1700:
[----:B------:R-:W-:Y:S05]  /*10060*/  BSYNC B1 ;  /* 0x0000000000017941 */ /* 0x000fea0003800000 */
.L_x_1698:
        /* <DEDUP_REMOVED lines=8> */
[----:B------:R-:W-:-:S02]  /*100f0*/  ISETP.GE.U32.AND P1, PT, R46, R53, PT ;  /* 0x000000352e00720c */ /* 0x000fc40003f26070 */
[----:B------:R-:W-:-:S11]  /*10100*/  MOV R46, R57 ;  /* 0x00000039002e7202 */ /* 0x000fd60000000f00 */
[----:B------:R-:W-:Y:S05]  /*10110*/  @!P1 BRA `(.L_x_1701) ;  /* 0xfffffff400309947 */ /* 0x000fea000383ffff */
.L_x_1679:
[----:B------:R-:W-:Y:S05]  /*10120*/  BSYNC B0 ;  /* 0x0000000000007941 */ /* 0x000fea0003800000 */
.L_x_1678:
        /* <DEDUP_REMOVED lines=17> */
[----:B------:R-:W-:-:S13]  /*10240*/  ISETP.GE.U32.AND P0, PT, R20, R53, PT ;  /* 0x000000351400720c */ /* 0x000fda0003f06070 */
[----:B------:R-:W-:-:S05]  /*10250*/  @!P0 SHF.R.U32.HI R59, RZ, 0x1, R20 ;  /* 0x00000001ff3b8819 */ /* 0x000fca0000011614 */
[----:B------:R-:W-:-:S04]  /*10260*/  @!P0 IMAD.WIDE.U32 R58, R59, 0x10, R18 ;  /* 0x000000103b3a8825 */ /* 0x000fc800078e0012 */
[----:B------:R-:W-:Y:S01]  /*10270*/  IMAD.WIDE.U32 R18, R21, 0x10, R18 ;  /* 0x0000001015127825 */ /* 0x000fe200078e0012 */
[----:B------:R0:W5:Y:S04]  /*10280*/  @!P0 LDG.E.128 R24, desc[UR60][R58.64] ;  /* 0x0000003c3a188981 */ /* 0x000168000c1e1d00 */
[----:B------:R0:W5:Y:S02]  /*10290*/  LDG.E.128 R20, desc[UR60][R18.64] ;  /* 0x0000003c12147981 */ /* 0x000164000c1e1d00 */
.L_x_1703:
[----:B------:R-:W-:Y:S05]  /*102a0*/  BSYNC B0 ;  /* 0x0000000000007941 */ /* 0x000fea0003800000 */
.L_x_1702:
        /* <DEDUP_REMOVED lines=9> */
[----:B0-----:R-:W-:-:S06]  /*10340*/  SEL R18, RZ, 0xffffffff, P2 ;  /* 0xffffffffff127807 */ /* 0x001fcc0001000000 */
[----:B------:R-:W-:-:S04]  /*10350*/  @!P1 SEL R18, RZ, 0xffffffff, P0 ;  /* 0xffffffffff129807 */ /* 0x000fc80000000000 */
[----:B------:R-:W-:-:S04]  /*10360*/  LOP3.LUT R18, R18, 0x1, RZ, 0xc0, !PT ;  /* 0x0000000112127812 */ /* 0x000fc800078ec0ff */
[----:B------:R-:W-:Y:S01]  /*10370*/  ISETP.EQ.U32.AND P0, PT, R18, 0x1, PT ;  /* 0x000000011200780c */ /* 0x000fe20003f02070 */
[----:B------:R-:W-:-:S12]  /*10380*/  BRA `(.L_x_1708) ;  /* 0x00000000000c7947 */ /* 0x000fd80003800000 */
.L_x_1707:
[----:B-----5:R-:W-:Y:S01]  /*10390*/  DSETP.GTU.AND P0, PT, |R8|, +INF , PT ;  /* 0x7ff000000800742a */ /* 0x020fe20003f0c200 */
[----:B------:R-:W-:-:S05]  /*103a0*/  ISETP.LT.U32.AND P1, PT, R30, R56, PT ;  /* 0x000000381e00720c */ /* 0x000fca0003f21070 */
[----:B------:R-:W-:-:S13]  /*103b0*/  ISETP.LT.OR.EX P0, PT, R0, RZ, !P0, P1 ;  /* 0x000000ff0000720c */ /* 0x000fda0004701710 */
.L_x_1708:
[----:B------:R-:W-:Y:S05]  /*103c0*/  BSYNC B1 ;  /* 0x0000000000017941 */ /* 0x000fea0003800000 */
.L_x_1706:
        /* <DEDUP_REMOVED lines=16> */
.L_x_1710:
[----:B------:R-:W-:Y:S01]  /*104d0*/  DSETP.GTU.AND P0, PT, |R10|, +INF , PT ;  /* 0x7ff000000a00742a */ /* 0x000fe20003f0c200 */
[----:B------:R-:W-:-:S05]  /*104e0*/  ISETP.LT.U32.AND P1, PT, R31, R56, PT ;  /* 0x000000381f00720c */ /* 0x000fca0003f21070 */
[----:B------:R-:W-:-:S13]  /*104f0*/  ISETP.LT.OR.EX P0, PT, R3, RZ, !P0, P1 ;  /* 0x000000ff0300720c */ /* 0x000fda0004701710 */
.L_x_1711:
[----:B------:R-:W-:Y:S05]  /*10500*/  BSYNC B1 ;  /* 0x0000000000017941 */ /* 0x000fea0003800000 */
.L_x_1709:
        /* <DEDUP_REMOVED lines=19> */
.L_x_1713:
[----:B------:R-:W-:Y:S01]  /*10640*/  DSETP.GTU.AND P0, PT, |R12|, +INF , PT ;  /* 0x7ff000000c00742a */ /* 0x000fe20003f0c200 */
[----:B------:R-:W-:-:S05]  /*10650*/  ISETP.LT.U32.AND P1, PT, R49, R8, PT ;  /* 0x000000083100720c */ /* 0x000fca0003f21070 */
[----:B------:R-:W-:-:S13]  /*10660*/  ISETP.LT.OR.EX P0, PT, R5, RZ, !P0, P1 ;  /* 0x000000ff0500720c */ /* 0x000fda0004701710 */
.L_x_1714:
[----:B------:R-:W-:Y:S05]  /*10670*/  BSYNC B1 ;  /* 0x0000000000017941 */ /* 0x000fea0003800000 */
.L_x_1712:
        /* <DEDUP_REMOVED lines=16> */
.L_x_1716:
[----:B------:R-:W-:Y:S01]  /*10780*/  DSETP.GTU.AND P0, PT, |R14|, +INF , PT ;  /* 0x7ff000000e00742a */ /* 0x000fe20003f0c200 */
[----:B------:R-:W-:-:S05]  /*10790*/  ISETP.LT.U32.AND P1, PT, R48, R8, PT ;  /* 0x000000083000720c */ /* 0x000fca0003f21070 */
[----:B------:R-:W-:-:S13]  /*107a0*/  ISETP.LT.OR.EX P0, PT, R4, RZ, !P0, P1 ;  /* 0x000000ff0400720c */ /* 0x000fda0004701710 */
.L_x_1717:
[----:B------:R-:W-:Y:S05]  /*107b0*/  BSYNC B1 ;  /* 0x0000000000017941 */ /* 0x000fea0003800000 */
.L_x_1715:
        /* <DEDUP_REMOVED lines=19> */
.L_x_1719:
[----:B------:R-:W-:Y:S01]  /*108f0*/  DSETP.GTU.AND P0, PT, |R20|, +INF , PT ;  /* 0x7ff000001400742a */ /* 0x000fe20003f0c200 */
[----:B------:R-:W-:-:S05]  /*10900*/  ISETP.LT.U32.AND P1, PT, R50, R10, PT ;  /* 0x0000000a3200720c */ /* 0x000fca0003f21070 */
[----:B------:R-:W-:-:S13]  /*10910*/  ISETP.LT.OR.EX P0, PT, R6, RZ, !P0, P1 ;  /* 0x000000ff0600720c */ /* 0x000fda0004701710 */
.L_x_1720:
[----:B------:R-:W-:Y:S05]  /*10920*/  BSYNC B1 ;  /* 0x0000000000017941 */ /* 0x000fea0003800000 */
.L_x_1718:
        /* <DEDUP_REMOVED lines=16> */
.L_x_1722:
[----:B------:R-:W-:Y:S01]  /*10a30*/  DSETP.GTU.AND P0, PT, |R22|, +INF , PT ;  /* 0x7ff000001600742a */ /* 0x000fe20003f0c200 */
[----:B------:R-:W-:-:S05]  /*10a40*/  ISETP.LT.U32.AND P1, PT, R51, R10, PT ;  /* 0x0000000a3300720c */ /* 0x000fca0003f21070 */
[----:B------:R-:W-:-:S13]  /*10a50*/  ISETP.LT.OR.EX P0, PT, R7, RZ, !P0, P1 ;  /* 0x000000ff0700720c */ /* 0x000fda0004701710 */
.L_x_1723:
[----:B------:R-:W-:Y:S05]  /*10a60*/  BSYNC B1 ;  /* 0x0000000000017941 */ /* 0x000fea0003800000 */
.L_x_1721:
        /* <DEDUP_REMOVED lines=19> */
.L_x_1725:
[----:B------:R-:W-:Y:S01]  /*10ba0*/  DSETP.GTU.AND P0, PT, |R24|, +INF , PT ;  /* 0x7ff000001800742a */ /* 0x000fe20003f0c200 */
[----:B------:R-:W-:-:S05]  /*10bb0*/  ISETP.LT.U32.AND P1, PT, R52, R55, PT ;  /* 0x000000373400720c */ /* 0x000fca0003f21070 */
[----:B------:R-:W-:-:S13]  /*10bc0*/  ISETP.LT.OR.EX P0, PT, R28, RZ, !P0, P1 ;  /* 0x000000ff1c00720c */ /* 0x000fda0004701710 */
.L_x_1726:
[----:B------:R-:W-:Y:S05]  /*10bd0*/  BSYNC B1 ;  /* 0x0000000000017941 */ /* 0x000fea0003800000 */
.L_x_1724:
        /* <DEDUP_REMOVED lines=16> */
.L_x_1728:
[----:B------:R-:W-:Y:S01]  /*10ce0*/  DSETP.GTU.AND P0, PT, |R26|, +INF , PT ;  /* 0x7ff000001a00742a */ /* 0x000fe20003f0c200 */
[----:B------:R-:W-:-:S05]  /*10cf0*/  ISETP.LT.U32.AND P1, PT, R54, R55, PT ;  /* 0x000000373600720c */ /* 0x000fca0003f21070 */
[----:B------:R-:W-:-:S13]  /*10d00*/  ISETP.LT.OR.EX P0, PT, R29, RZ, !P0, P1 ;  /* 0x000000ff1d00720c */ /* 0x000fda0004701710 */
.L_x_1729:
[----:B------:R-:W-:Y:S05]  /*10d10*/  BSYNC B1 ;  /* 0x0000000000017941 */ /* 0x000fea0003800000 */
.L_x_1727:
[----:B------:R-:W-:Y:S02]  /*10d20*/  FSEL R46, R46, R26, P0 ;  /* 0x0000001a2e2e7208 */ /* 0x000fe40000000000 */
[----:B------:R-:W-:Y:S02]  /*10d30*/  FSEL R47, R47, R27, P0 ;  /* 0x0000001b2f2f7208 */ /* 0x000fe40000000000 */
[----:B------:R-:W-:Y:S02]  /*10d40*/  SEL R54, R54, R55, P0 ;  /* 0x0000003736367207 */ /* 0x000fe40000000000 */
[----:B------:R-:W-:-:S07]  /*10d50*/  SEL R29, R29, RZ, P0 ;  /* 0x000000ff1d1d7207 */ /* 0x000fce0000000000 */
.L_x_1705:
[----:B------:R-:W-:Y:S05]  /*10d60*/  BSYNC B0 ;  /* 0x0000000000007941 */ /* 0x000fea0003800000 */
.L_x_1704:
        /* <DEDUP_REMOVED lines=12> */
.L_x_1731:
[----:B------:R-:W-:Y:S01]  /*10e30*/  DSETP.GTU.AND P0, PT, |R36|, +INF , PT ;  /* 0x7ff000002400742a */ /* 0x000fe20003f0c200 */
[----:B------:R-:W-:-:S05]  /*10e40*/  ISETP.LT.U32.AND P1, PT, R30, R49, PT ;  /* 0x000000311e00720c */ /* 0x000fca0003f21070 */
[----:B------:R-:W-:-:S13]  /*10e50*/  ISETP.LT.OR.EX P0, PT, R0, R5, !P0, P1 ;  /* 0x000000050000720c */ /* 0x000fda0004701710 */
.L_x_1732:
[----:B------:R-:W-:Y:S05]  /*10e60*/  BSYNC B0 ;  /* 0x0000000000007941 */ /* 0x000fea0003800000 */
.L_x_1730:
        /* <DEDUP_REMOVED lines=16> */
.L_x_1734:
[----:B------:R-:W-:Y:S01]  /*10f70*/  DSETP.GTU.AND P0, PT, |R38|, +INF , PT ;  /* 0x7ff000002600742a */ /* 0x000fe20003f0c200 */
[----:B------:R-:W-:-:S05]  /*10f80*/  ISETP.LT.U32.AND P1, PT, R31, R48, PT ;  /* 0x000000301f00720c */ /* 0x000fca0003f21070 */
[----:B------:R-:W-:-:S13]  /*10f90*/  ISETP.LT.OR.EX P0, PT, R3, R4, !P0, P1 ;  /* 0x000000040300720c */ /* 0x000fda0004701710 */
.L_x_1735:
[----:B------:R-:W-:Y:S05]  /*10fa0*/  BSYNC B0 ;  /* 0x0000000000007941 */ /* 0x000fea0003800000 */
.L_x_1733:
        /* <DEDUP_REMOVED lines=16> */
.L_x_1737:
[----:B------:R-:W-:Y:S01]  /*110b0*/  DSETP.GTU.AND P0, PT, |R40|, +INF , PT ;  /* 0x7ff000002800742a */ /* 0x000fe20003f0c200 */
[----:B------:R-:W-:-:S05]  /*110c0*/  ISETP.LT.U32.AND P1, PT, R49, R50, PT ;  /* 0x000000323100720c */ /* 0x000fca0003f21070 */
[----:B------:R-:W-:-:S13]  /*110d0*/  ISETP.LT.OR.EX P0, PT, R13, R6, !P0, P1 ;  /* 0x000000060d00720c */ /* 0x000fda0004701710 */
.L_x_1738:
[----:B------:R-:W-:Y:S05]  /*110e0*/  BSYNC B0 ;  /* 0x0000000000007941 */ /* 0x000fea0003800000 */
.L_x_1736:
        /* <DEDUP_REMOVED lines=16> */
.L_x_1740:
[----:B------:R-:W-:Y:S01]  /*111f0*/  DSETP.GTU.AND P0, PT, |R42|, +INF , PT ;  /* 0x7ff000002a00742a */ /* 0x000fe20003f0c200 */
[----:B------:R-:W-:-:S05]  /*11200*/  ISETP.LT.U32.AND P1, PT, R48, R51, PT ;  /* 0x000000333000720c */ /* 0x000fca0003f21070 */
[----:B------:R-:W-:-:S13]  /*11210*/  ISETP.LT.OR.EX P0, PT, R12, R7, !P0, P1 ;  /* 0x000000070c00720c */ /* 0x000fda0004701710 */
.L_x_1741:
[----:B------:R-:W-:Y:S05]  /*11220*/  BSYNC B0 ;  /* 0x0000000000007941 */ /* 0x000fea0003800000 */
.L_x_1739:
        /* <DEDUP_REMOVED lines=16> */
.L_x_1743:
[----:B------:R-:W-:Y:S01]  /*11330*/  DSETP.GTU.AND P0, PT, |R44|, +INF , PT ;  /* 0x7ff000002c00742a */ /* 0x000fe20003f0c200 */
[----:B------:R-:W-:-:S05]  /*11340*/  ISETP.LT.U32.AND P1, PT, R49, R52, PT ;  /* 0x000000343100720c */ /* 0x000fca0003f21070 */
[----:B------:R-:W-:-:S13]  /*11350*/  ISETP.LT.OR.EX P0, PT, R13, R28, !P0, P1 ;  /* 0x0000001c0d00720c */ /* 0x000fda0004701710 */
.L_x_1744:
[----:B------:R-:W-:Y:S05]  /*11360*/  BSYNC B0 ;  /* 0x0000000000007941 */ /* 0x000fea0003800000 */
.L_x_1742:
        /* <DEDUP_REMOVED lines=16> */
.L_x_1746:
[----:B------:R-:W-:Y:S01]  /*11470*/  DSETP.GTU.AND P0, PT, |R46|, +INF , PT ;  /* 0x7ff000002e00742a */ /* 0x000fe20003f0c200 */
[----:B------:R-:W-:-:S05]  /*11480*/  ISETP.LT.U32.AND P1, PT, R51, R54, PT ;  /* 0x000000363300720c */ /* 0x000fca0003f21070 */
[----:B------:R-:W-:-:S13]  /*11490*/  ISETP.LT.OR.EX P0, PT, R10, R29, !P0, P1 ;  /* 0x0000001d0a00720c */ /* 0x000fda0004701710 */
.L_x_1747:
[----:B------:R-:W-:Y:S05]  /*114a0*/  BSYNC B0 ;  /* 0x0000000000007941 */ /* 0x000fea0003800000 */
.L_x_1745:
[----:B------:R-:W-:Y:S02]  /*114b0*/  FSEL R12, R8, R46, P0 ;  /* 0x0000002e080c7208 */ /* 0x000fe40000000000 */
[----:B------:R-:W-:Y:S02]  /*114c0*/  FSEL R13, R9, R47, P0 ;  /* 0x0000002f090d7208 */ /* 0x000fe40000000000 */
[----:B------:R-:W-:Y:S02]  /*114d0*/  SEL R14, R51, R54, P0 ;  /* 0x00000036330e7207 */ /* 0x000fe40000000000 */
[----:B------:R-:W-:-:S07]  /*114e0*/  SEL R15, R10, R29, P0 ;  /* 0x0000001d0a0f7207 */ /* 0x000fce0000000000 */
.L_x_1494:
[----:B------:R-:W-:Y:S05]  /*114f0*/  BSYNC B6 ;  /* 0x0000000000067941 */ /* 0x000fea0003800000 */
.L_x_1493:
[----:B------:R-:W-:Y:S02]  /*11500*/  ULDC UR4, c[0x0][0x244] ;  /* 0x0000910000047ab9 */ /* 0x000fe40000000800 */
[----:B------:R-:W-:-:S13]  /*11510*/  ISETP.NE.AND P0, PT, RZ, UR4, PT ;  /* 0x00000004ff007c0c */ /* 0x000fda000bf05270 */
[----:B------:R-:W-:Y:S05]  /*11520*/  @!P0 BRA `(.L_x_1748) ;  /* 0x0000000400188947 */ /* 0x000fea0003800000 */
[----:B------:R-:W1:Y:S01]  /*11530*/  S2R R8, SR_CgaCtaId ;  /* 0x0000000000087919 */ /* 0x000e620000008800 */
[----:B------:R-:W2:Y:S01]  /*11540*/  LDC R25, c[0x0][RZ] ;  /* 0x00000000ff197b82 */ /* 0x000ea20000000800 */
[----:B------:R-:W-:-:S05]  /*11550*/  MOV R0, 0x400 ;  /* 0x0000040000007802 */ /* 0x000fca0000000f00 */
[----:B------:R-:W-:Y:S02]  /*11560*/  VIADD R3, R0, 0x10 ;  /* 0x0000001000037836 */ /* 0x000fe40000000000 */
[----:B------:R-:W3:Y:S01]  /*11570*/  LDC R24, c[0x0][0x4] ;  /* 0x00000100ff187b82 */ /* 0x000ee20000000800 */
[----:B--2---:R-:W-:Y:S02]  /*11580*/  IMAD R0, R17, R25, R2 ;  /* 0x0000001911007224 */ /* 0x004fe400078e0202 */
[----:B-1----:R-:W-:-:S05]  /*11590*/  LEA R3, R8, R3, 0x18 ;  /* 0x0000000308037211 */ /* 0x002fca00078ec0ff */
[----:B0-----:R-:W-:Y:S01]  /*115a0*/  IMAD R19, R0, 0x20, R3 ;  /* 0x0000002000137824 */ /* 0x001fe200078e0203 */
[----:B---3--:R-:W-:-:S04]  /*115b0*/  SHF.R.U32.HI R0, RZ, 0x1, R24 ;  /* 0x00000001ff007819 */ /* 0x008fc80000011618 */
[----:B------:R1:W-:Y:S01]  /*115c0*/  STS.128 [R19], R4 ;  /* 0x0000000413007388 */ /* 0x0003e20000000c00 */
[----:B------:R-:W-:-:S03]  /*115d0*/  ISETP.NE.AND P0, PT, R0, RZ, PT ;  /* 0x000000ff0000720c */ /* 0x000fc60003f05270 */
[----:B------:R1:W-:Y:S10]  /*115e0*/  STS.128 [R19+0x10], R12 ;  /* 0x0000100c13007388 */ /* 0x0003f40000000c00 */
[----:B------:R-:W-:Y:S05]  /*115f0*/  @!P0 BRA `(.L_x_1748) ;  /* 0x0000000000e48947 */ /* 0x000fea0003800000 */
.L_x_1757:
[----:B------:R-:W-:Y:S01]  /*11600*/  IMAD.IADD R9, R17, 0x1, R0 ;  /* 0x0000000111097824 */ /* 0x000fe200078e0200 */
[----:B------:R-:W-:Y:S05]  /*11610*/  WARPSYNC.ALL ;  /* 0x0000000000007948 */ /* 0x000fea0003800000 */
[----:B------:R-:W-:Y:S01]  /*11620*/  BAR.SYNC.DEFER_BLOCKING 0x0 ;  /* 0x0000000000007b1d */ /* 0x000fe20000010000 */
[----:B------:R-:W-:-:S04]  /*11630*/  ISETP.GE.U32.AND P0, PT, R9, R24, PT ;  /* 0x000000180900720c */ /* 0x000fc80003f06070 */
[----:B------:R-:W-:Y:S01]  /*11640*/  ISETP.GE.U32.OR P0, PT, R17, R0, P0 ;  /* 0x000000001100720c */ /* 0x000fe20000706470 */
[----:B------:R-:W-:-:S12]  /*11650*/  BSSY B0, `(.L_x_1749) ;  /* 0x0000030000007945 */ /* 0x000fd80003800000 */
[----:B0-2---:R-:W-:Y:S05]  /*11660*/  @P0 BRA `(.L_x_1750) ;  /* 0x0000000000b80947 */ /* 0x005fea0003800000 */
[----:B------:R-:W-:Y:S01]  /*11670*/  IMAD R8, R9, R25, R2 ;  /* 0x0000001909087224 */ /* 0x000fe200078e0202 */
[----:B------:R-:W-:Y:S01]  /*11680*/  DSETP.GTU.AND P0, PT, |R4|, +INF , PT ;  /* 0x7ff000000400742a */ /* 0x000fe20003f0c200 */
[----:B------:R-:W-:Y:S03]  /*11690*/  BSSY B1, `(.L_x_1751) ;  /* 0x0000011000017945 */ /* 0x000fe60003800000 */
[----:B------:R-:W-:-:S05]  /*116a0*/  LEA R18, R8, R3, 0x5 ;  /* 0x0000000308127211 */ /* 0x000fca00078e28ff */
[----:B------:R0:W2:Y:S04]  /*116b0*/  LDS.128 R8, [R18] ;  /* 0x0000000012087984 */ /* 0x0000a80000000c00 */
[----:B------:R0:W3:Y:S01]  /*116c0*/  LDS.128 R20, [R18+0x10] ;  /* 0x0000100012147984 */ /* 0x0000e20000000c00 */
[----:B------:R-:W-:Y:S05]  /*116d0*/  @P0 BRA `(.L_x_1752) ;  /* 0x0000000000240947 */ /* 0x000fea0003800000 */
[C-C-:B--2---:R-:W-:Y:S01]  /*116e0*/  DSETP.NEU.AND P1, PT, R4.reuse, R8.reuse, PT ;  /* 0x000000080400722a */ /* 0x144fe20003f2d000 */
        /* <DEDUP_REMOVED lines=8> */
.L_x_1752:
[----:B--2---:R-:W-:Y:S01]  /*11770*/  DSETP.GTU.AND P0, PT, |R8|, +INF , PT ;  /* 0x7ff000000800742a */ /* 0x004fe20003f0c200 */
[----:B------:R-:W-:-:S05]  /*11780*/  ISETP.LT.U32.AND P1, PT, R6, R10, PT ;  /* 0x0000000a0600720c */ /* 0x000fca0003f21070 */
[----:B------:R-:W-:-:S13]  /*11790*/  ISETP.LT.OR.EX P0, PT, R7, R11, !P0, P1 ;  /* 0x0000000b0700720c */ /* 0x000fda0004701710 */
.L_x_1753:
[----:B------:R-:W-:Y:S05]  /*117a0*/  BSYNC B1 ;  /* 0x0000000000017941 */ /* 0x000fea0003800000 */
.L_x_1751:
[----:B------:R-:W-:Y:S01]  /*117b0*/  DSETP.GTU.AND P1, PT, |R12|, +INF , PT ;  /* 0x7ff000000c00742a */ /* 0x000fe20003f2c200 */
[----:B------:R-:W-:Y:S01]  /*117c0*/  BSSY B1, `(.L_x_1754) ;  /* 0x0000012000017945 */ /* 0x000fe20003800000 */
[----:B-1----:R-:W-:Y:S02]  /*117d0*/  FSEL R4, R4, R8, P0 ;  /* 0x0000000804047208 */ /* 0x002fe40000000000 */
[----:B------:R-:W-:Y:S02]  /*117e0*/  FSEL R5, R5, R9, P0 ;  /* 0x0000000905057208 */ /* 0x000fe40000000000 */
[----:B------:R-:W-:Y:S02]  /*117f0*/  SEL R6, R6, R10, P0 ;  /* 0x0000000a06067207 */ /* 0x000fe40000000000 */
[----:B------:R-:W-:-:S06]  /*11800*/  SEL R7, R7, R11, P0 ;  /* 0x0000000b07077207 */ /* 0x000fcc0000000000 */
[----:B------:R-:W-:Y:S05]  /*11810*/  @P1 BRA `(.L_x_1755) ;  /* 0x0000000000241947 */ /* 0x000fea0003800000 */
[C-C-:B---3--:R-:W-:Y:S01]  /*11820*/  DSETP.NEU.AND P1, PT, R12.reuse, R20.reuse, PT ;  /* 0x000000140c00722a */ /* 0x148fe20003f2d000 */
        /* <DEDUP_REMOVED lines=8> */
.L_x_1755:
[----:B---3--:R-:W-:Y:S01]  /*118b0*/  DSETP.GTU.AND P0, PT, |R20|, +INF , PT ;  /* 0x7ff000001400742a */ /* 0x008fe20003f0c200 */
[----:B------:R-:W-:-:S05]  /*118c0*/  ISETP.LT.U32.AND P1, PT, R14, R22, PT ;  /* 0x000000160e00720c */ /* 0x000fca0003f21070 */
[----:B------:R-:W-:-:S13]  /*118d0*/  ISETP.LT.OR.EX P0, PT, R15, R23, !P0, P1 ;  /* 0x000000170f00720c */ /* 0x000fda0004701710 */
.L_x_1756:
[----:B------:R-:W-:Y:S05]  /*118e0*/  BSYNC B1 ;  /* 0x0000000000017941 */ /* 0x000fea0003800000 */
.L_x_1754:
[----:B------:R-:W-:Y:S01]  /*118f0*/  FSEL R12, R12, R20, P0 ;  /* 0x000000140c0c7208 */ /* 0x000fe20000000000 */
[----:B------:R2:W-:Y:S01]  /*11900*/  STS.128 [R19], R4 ;  /* 0x0000000413007388 */ /* 0x0005e20000000c00 */
[----:B------:R-:W-:Y:S02]  /*11910*/  FSEL R13, R13, R21, P0 ;  /* 0x000000150d0d7208 */ /* 0x000fe40000000000 */
[----:B------:R-:W-:Y:S02]  /*11920*/  SEL R14, R14, R22, P0 ;  /* 0x000000160e0e7207 */ /* 0x000fe40000000000 */
[----:B------:R-:W-:-:S05]  /*11930*/  SEL R15, R15, R23, P0 ;  /* 0x000000170f0f7207 */ /* 0x000fca0000000000 */
[----:B------:R2:W-:Y:S02]  /*11940*/  STS.128 [R19+0x10], R12 ;  /* 0x0000100c13007388 */ /* 0x0005e40000000c00 */
.L_x_1750:
[----:B------:R-:W-:Y:S05]  /*11950*/  BSYNC B0 ;  /* 0x0000000000007941 */ /* 0x000fea0003800000 */
.L_x_1749:
[----:B------:R-:W-:Y:S02]  /*11960*/  ISETP.GT.AND P0, PT, R0, 0x1, PT ;  /* 0x000000010000780c */ /* 0x000fe40003f04270 */
[----:B------:R-:W-:-:S11]  /*11970*/  SHF.R.S32.HI R0, RZ, 0x1, R0 ;  /* 0x00000001ff007819 */ /* 0x000fd60000011400 */
[----:B------:R-:W-:Y:S05]  /*11980*/  @P0 BRA `(.L_x_1757) ;  /* 0xfffffffc001c0947 */ /* 0x000fea000383ffff */
.L_x_1748:
[----:B------:R-:W-:Y:S02]  /*11990*/  ULDC UR4, c[0x0][0x240] ;  /* 0x0000900000047ab9 */ /* 0x000fe40000000800 */
[----:B------:R-:W-:-:S13]  /*119a0*/  ISETP.NE.AND P0, PT, RZ, UR4, PT ;  /* 0x00000004ff007c0c */ /* 0x000fda000bf05270 */
[----:B------:R-:W-:Y:S05]  /*119b0*/  @!P0 BRA `(.L_x_1758) ;  /* 0x0000000800088947 */ /* 0x000fea0003800000 */
[----:B012---:R-:W0:Y:S02]  /*119c0*/  LDC R19, c[0x0][RZ] ;  /* 0x00000000ff137b82 */ /* 0x007e240000000800 */
[----:B0-----:R-:W-:Y:S01]  /*119d0*/  ISETP.GT.AND P0, PT, R19, 0x20, PT ;  /* 0x000000201300780c */ /* 0x001fe20003f04270 */
[----:B------:R-:W-:-:S12]  /*119e0*/  IMAD.MOV.U32 R0, RZ, RZ, R19 ;  /* 0x000000ffff007224 */ /* 0x000fd800078e0013 */
[----:B------:R-:W-:Y:S05]  /*119f0*/  @!P0 BRA `(.L_x_1759) ;  /* 0x0000000400188947 */ /* 0x000fea0003800000 */
[----:B------:R-:W0:Y:S01]  /*11a00*/  S2UR UR5, SR_CgaCtaId ;  /* 0x00000000000579c3 */ /* 0x000e220000008800 */
[----:B------:R-:W-:Y:S01]  /*11a10*/  UMOV UR4, 0x400 ;  /* 0x0000040000047882 */ /* 0x000fe20000000000 */
[-C--:B------:R-:W-:Y:S01]  /*11a20*/  IMAD R17, R17, R19.reuse, R2 ;  /* 0x0000001311117224 */ /* 0x080fe200078e0202 */
[----:B------:R-:W-:Y:S01]  /*11a30*/  UIADD3 UR4, UR4, 0x10, URZ ;  /* 0x0000001004047890 */ /* 0x000fe2000fffe03f */
[----:B------:R-:W-:-:S04]  /*11a40*/  LEA.HI R0, R19, R19, RZ, 0x1 ;  /* 0x0000001313007211 */ /* 0x000fc800078f08ff */
[----:B------:R-:W-:Y:S01]  /*11a50*/  SHF.R.S32.HI R3, RZ, 0x1, R0 ;  /* 0x00000001ff037819 */ /* 0x000fe20000011400 */
[----:B------:R-:W-:-:S03]  /*11a60*/  IMAD.MOV.U32 R0, RZ, RZ, 0x20 ;  /* 0x00000020ff007424 */ /* 0x000fc600078e00ff */
[----:B------:R-:W-:Y:S01]  /*11a70*/  ISETP.GE.AND P0, PT, R3, 0x20, PT ;  /* 0x000000200300780c */ /* 0x000fe20003f06270 */
[----:B0-----:R-:W-:-:S06]  /*11a80*/  ULEA UR4, UR5, UR4, 0x18 ;  /* 0x0000000405047291 */ /* 0x001fcc000f8ec03f */
[----:B------:R-:W-:-:S05]  /*11a90*/  LEA R17, R17, UR4, 0x5 ;  /* 0x0000000411117c11 */ /* 0x000fca000f8e28ff */
[----:B------:R0:W-:Y:S04]  /*11aa0*/  STS.128 [R17], R4 ;  /* 0x0000000411007388 */ /* 0x0001e80000000c00 */
[----:B------:R0:W-:Y:S01]  /*11ab0*/  STS.128 [R17+0x10], R12 ;  /* 0x0000100c11007388 */ /* 0x0001e20000000c00 */
[----:B------:R-:W-:Y:S05]  /*11ac0*/  @!P0 BRA `(.L_x_1759) ;  /* 0x0000000000e48947 */ /* 0x000fea0003800000 */
.L_x_1768:
        /* <DEDUP_REMOVED lines=8> */
[----:B------:R-:W-:Y:S01]  /*11b50*/  DSETP.GTU.AND P0, PT, |R4|, +INF , PT ;  /* 0x7ff000000400742a */ /* 0x000fe20003f0c200 */
[----:B------:R-:W-:Y:S03]  /*11b60*/  BSSY B1, `(.L_x_1762) ;  /* 0x0000010000017945 */ /* 0x000fe60003800000 */
[----:B------:R1:W2:Y:S04]  /*11b70*/  LDS.128 R8, [R0] ;  /* 0x0000000000087984 */ /* 0x0002a80000000c00 */
[----:B------:R1:W3:Y:S06]  /*11b80*/  LDS.128 R20, [R0+0x10] ;  /* 0x0000100000147984 */ /* 0x0002ec0000000c00 */
[----:B------:R-:W-:Y:S05]  /*11b90*/  @P0 BRA `(.L_x_1763) ;  /* 0x0000000000240947 */ /* 0x000fea0003800000 */
[C-C-:B--2---:R-:W-:Y:S01]  /*11ba0*/  DSETP.NEU.AND P1, PT, R4.reuse, R8.reuse, PT ;  /* 0x000000080400722a */ /* 0x144fe20003f2d000 */
[----:B------:R-:W-:Y:S01]  /*11bb0*/  ISETP.GE.U32.AND P0, PT, R6, R10, PT ;  /* 0x0000000a0600720c */ /* 0x000fe20003f06070 */
[----:B------:R-:W-:-:S03]  /*11bc0*/  DSETP.GEU.AND P2, PT, R4, R8, PT ;  /* 0x000000080400722a */ /* 0x000fc60003f4e000 */
[----:B------:R-:W-:-:S03]  /*11bd0*/  ISETP.GE.AND.EX P0, PT, R7, R11, PT, P0 ;  /* 0x0000000b0700720c */ /* 0x000fc60003f06300 */
[----:B-1----:R-:W-:-:S06]  /*11be0*/  SEL R0, RZ, 0xffffffff, P2 ;  /* 0xffffffffff007807 */ /* 0x002fcc0001000000 */
[----:B------:R-:W-:-:S04]  /*11bf0*/  @!P1 SEL R0, RZ, 0xffffffff, P0 ;  /* 0xffffffffff009807 */ /* 0x000fc80000000000 */
[----:B------:R-:W-:-:S04]  /*11c00*/  LOP3.LUT R0, R0, 0x1, RZ, 0xc0, !PT ;  /* 0x0000000100007812 */ /* 0x000fc800078ec0ff */
[----:B------:R-:W-:Y:S01]  /*11c10*/  ISETP.EQ.U32.AND P0, PT, R0, 0x1, PT ;  /* 0x000000010000780c */ /* 0x000fe20003f02070 */
[----:B------:R-:W-:-:S12]  /*11c20*/  BRA `(.L_x_1764) ;  /* 0x00000000000c7947 */ /* 0x000fd80003800000 */
.L_x_1763:
[----:B--2---:R-:W-:Y:S01]  /*11c30*/  DSETP.GTU.AND P0, PT, |R8|, +INF , PT ;  /* 0x7ff000000800742a */ /* 0x004fe20003f0c200 */
[----:B------:R-:W-:-:S05]  /*11c40*/  ISETP.LT.U32.AND P1, PT, R6, R10, PT ;  /* 0x0000000a0600720c */ /* 0x000fca0003f21070 */
[----:B------:R-:W-:-:S13]  /*11c50*/  ISETP.LT.OR.EX P0, PT, R7, R11, !P0, P1 ;  /* 0x0000000b0700720c */ /* 0x000fda0004701710 */
.L_x_1764:
[----:B------:R-:W-:Y:S05]  /*11c60*/  BSYNC B1 ;  /* 0x0000000000017941 */ /* 0x000fea0003800000 */
.L_x_1762:
[----:B------:R-:W-:Y:S01]  /*11c70*/  DSETP.GTU.AND P1, PT, |R12|, +INF , PT ;  /* 0x7ff000000c00742a */ /* 0x000fe20003f2c200 */
[----:B------:R-:W-:Y:S01]  /*11c80*/  BSSY B1, `(.L_x_1765) ;  /* 0x0000012000017945 */ /* 0x000fe20003800000 */
[----:B0-----:R-:W-:Y:S02]  /*11c90*/  FSEL R4, R4, R8, P0 ;  /* 0x0000000804047208 */ /* 0x001fe40000000000 */
        /* <DEDUP_REMOVED lines=13> */
.L_x_1766:
[----:B---3--:R-:W-:Y:S01]  /*11d70*/  DSETP.GTU.AND P0, PT, |R20|, +INF , PT ;  /* 0x7ff000001400742a */ /* 0x008fe20003f0c200 */
[----:B------:R-:W-:-:S05]  /*11d80*/  ISETP.LT.U32.AND P1, PT, R14, R22, PT ;  /* 0x000000160e00720c */ /* 0x000fca0003f21070 */
[----:B------:R-:W-:-:S13]  /*11d90*/  ISETP.LT.OR.EX P0, PT, R15, R23, !P0, P1 ;  /* 0x000000170f00720c */ /* 0x000fda0004701710 */
.L_x_1767:
[----:B------:R-:W-:Y:S05]  /*11da0*/  BSYNC B1 ;  /* 0x0000000000017941 */ /* 0x000fea0003800000 */
.L_x_1765:
[----:B------:R-:W-:Y:S01]  /*11db0*/  FSEL R12, R12, R20, P0 ;  /* 0x000000140c0c7208 */ /* 0x000fe20000000000 */
[----:B------:R2:W-:Y:S01]  /*11dc0*/  STS.128 [R17], R4 ;  /* 0x0000000411007388 */ /* 0x0005e20000000c00 */
[----:B------:R-:W-:Y:S02]  /*11dd0*/  FSEL R13, R13, R21, P0 ;  /* 0x000000150d0d7208 */ /* 0x000fe40000000000 */
[----:B------:R-:W-:Y:S02]  /*11de0*/  SEL R14, R14, R22, P0 ;  /* 0x000000160e0e7207 */ /* 0x000fe40000000000 */
[----:B------:R-:W-:-:S05]  /*11df0*/  SEL R15, R15, R23, P0 ;  /* 0x000000170f0f7207 */ /* 0x000fca0000000000 */
[----:B------:R2:W-:Y:S02]  /*11e00*/  STS.128 [R17+0x10], R12 ;  /* 0x0000100c11007388 */ /* 0x0005e40000000c00 */
.L_x_1761:
[----:B------:R-:W-:Y:S05]  /*11e10*/  BSYNC B0 ;  /* 0x0000000000007941 */ /* 0x000fea0003800000 */
.L_x_1760:
[----:B------:R-:W-:-:S04]  /*11e20*/  SHF.R.S32.HI R3, RZ, 0x1, R3 ;  /* 0x00000001ff037819 */ /* 0x000fc80000011403 */
[----:B------:R-:W-:-:S13]  /*11e30*/  ISETP.GE.AND P0, PT, R3, 0x20, PT ;  /* 0x000000200300780c */ /* 0x000fda0003f06270 */
[----:B------:R-:W-:Y:S05]  /*11e40*/  @P0 BRA `(.L_x_1768) ;  /* 0xfffffffc00200947 */ /* 0x000fea000383ffff */
[----:B-1----:R-:W-:-:S07]  /*11e50*/  IMAD.MOV.U32 R0, RZ, RZ, 0x20 ;  /* 0x00000020ff007424 */ /* 0x002fce00078e00ff */
.L_x_1759:
[----:B------:R-:W-:Y:S01]  /*11e60*/  ISETP.GE.AND P0, PT, R0, 0x2, PT ;  /* 0x000000020000780c */ /* 0x000fe20003f06270 */
[----:B------:R-:W-:Y:S05]  /*11e70*/  WARPSYNC.ALL ;  /* 0x0000000000007948 */ /* 0x000fea0003800000 */
[----:B------:R-:W-:Y:S07]  /*11e80*/  BAR.SYNC.DEFER_BLOCKING 0x0 ;  /* 0x0000000000007b1d */ /* 0x000fee0000010000 */
[----:B------:R-:W-:Y:S05]  /*11e90*/  @!P0 BRA `(.L_x_1758) ;  /* 0x0000000000d08947 */ /* 0x000fea0003800000 */
[----:B------:R-:W-:-:S07]  /*11ea0*/  IMAD.MOV.U32 R3, RZ, RZ, 0x1 ;  /* 0x00000001ff037424 */ /* 0x000fce00078e00ff */
.L_x_1775:
[----:B------:R-:W-:Y:S01]  /*11eb0*/  DSETP.GTU.AND P0, PT, |R4|, +INF , PT ;  /* 0x7ff000000400742a */ /* 0x000fe20003f0c200 */
[----:B------:R1:W3:Y:S01]  /*11ec0*/  SHFL.DOWN PT, R9, R5, R3, 0x1f ;  /* 0x08001f0305097589 */ /* 0x0002e200000e0000 */
[----:B------:R-:W-:Y:S03]  /*11ed0*/  BSSY B0, `(.L_x_1769) ;  /* 0x0000011000007945 */ /* 0x000fe60003800000 */
[----:B------:R1:W4:Y:S04]  /*11ee0*/  SHFL.DOWN PT, R8, R4, R3, 0x1f ;  /* 0x08001f0304087589 */ /* 0x00032800000e0000 */
[----:B------:R1:W1:Y:S04]  /*11ef0*/  SHFL.DOWN PT, R18, R7, R3, 0x1f ;  /* 0x08001f0307127589 */ /* 0x00026800000e0000 */
[----:B0-2---:R0:W2:Y:S01]  /*11f00*/  SHFL.DOWN PT, R17, R6, R3, 0x1f ;  /* 0x08001f0306117589 */ /* 0x0050a200000e0000 */
[----:B------:R-:W-:Y:S05]  /*11f10*/  @P0 BRA `(.L_x_1770) ;  /* 0x0000000000240947 */ /* 0x000fea0003800000 */
[C-C-:B---34-:R-:W-:Y:S01]  /*11f20*/  DSETP.NEU.AND P1, PT, R4.reuse, R8.reuse, PT ;  /* 0x000000080400722a */ /* 0x158fe20003f2d000 */
[----:B--2---:R-:W-:Y:S01]  /*11f30*/  ISETP.GE.U32.AND P0, PT, R6, R17, PT ;  /* 0x000000110600720c */ /* 0x004fe20003f06070 */
[----:B------:R-:W-:-:S03]  /*11f40*/  DSETP.GEU.AND P2, PT, R4, R8, PT ;  /* 0x000000080400722a */ /* 0x000fc60003f4e000 */
[----:B-1----:R-:W-:-:S03]  /*11f50*/  ISETP.GE.AND.EX P0, PT, R7, R18, PT, P0 ;  /* 0x000000120700720c */ /* 0x002fc60003f06300 */
[----:B------:R-:W-:-:S06]  /*11f60*/  SEL R10, RZ, 0xffffffff, P2 ;  /* 0xffffffffff0a7807 */ /* 0x000fcc0001000000 */
[----:B------:R-:W-:-:S04]  /*11f70*/  @!P1 SEL R10, RZ, 0xffffffff, P0 ;  /* 0xffffffffff0a9807 */ /* 0x000fc80000000000 */
[----:B------:R-:W-:-:S04]  /*11f80*/  LOP3.LUT R10, R10, 0x1, RZ, 0xc0, !PT ;  /* 0x000000010a0a7812 */ /* 0x000fc800078ec0ff */
[----:B------:R-:W-:Y:S01]  /*11f90*/  ISETP.EQ.U32.AND P0, PT, R10, 0x1, PT ;  /* 0x000000010a00780c */ /* 0x000fe20003f02070 */
[----:B------:R-:W-:-:S12]  /*11fa0*/  BRA `(.L_x_1771) ;  /* 0x00000000000c7947 */ /* 0x000fd80003800000 */
.L_x_1770:
[----:B---34-:R-:W-:Y:S01]  /*11fb0*/  DSETP.GTU.AND P0, PT, |R8|, +INF , PT ;  /* 0x7ff000000800742a */ /* 0x018fe20003f0c200 */
[----:B--2---:R-:W-:-:S05]  /*11fc0*/  ISETP.LT.U32.AND P1, PT, R6, R17, PT ;  /* 0x000000110600720c */ /* 0x004fca0003f21070 */
[----:B-1----:R-:W-:-:S13]  /*11fd0*/  ISETP.LT.OR.EX P0, PT, R7, R18, !P0, P1 ;  /* 0x000000120700720c */ /* 0x002fda0004701710 */
.L_x_1771:
[----:B------:R-:W-:Y:S05]  /*11fe0*/  BSYNC B0 ;  /* 0x0000000000007941 */ /* 0x000fea0003800000 */
.L_x_1769:
[----:B------:R-:W-:Y:S01]  /*11ff0*/  DSETP.GTU.AND P1, PT, |R12|, +INF , PT ;  /* 0x7ff000000c00742a */ /* 0x000fe20003f2c200 */
[----:B------:R1:W2:Y:S01]  /*12000*/  SHFL.DOWN PT, R11, R13, R3, 0x1f ;  /* 0x08001f030d0b7589 */ /* 0x0002a200000e0000 */
[----:B------:R-:W-:Y:S01]  /*12010*/  BSSY B0, `(.L_x_1772) ;  /* 0x0000015000007945 */ /* 0x000fe20003800000 */
[----:B------:R-:W-:Y:S02]  /*12020*/  FSEL R4, R4, R8, P0 ;  /* 0x0000000804047208 */ /* 0x000fe40000000000 */
[----:B------:R1:W3:Y:S01]  /*12030*/  SHFL.DOWN PT, R10, R12, R3, 0x1f ;  /* 0x08001f030c0a7589 */ /* 0x0002e200000e0000 */
[----:B------:R-:W-:Y:S02]  /*12040*/  FSEL R5, R5, R9, P0 ;  /* 0x0000000905057208 */ /* 0x000fe40000000000 */
[----:B0-----:R-:W-:Y:S01]  /*12050*/  SEL R6, R6, R17, P0 ;  /* 0x0000001106067207 */ /* 0x001fe20000000000 */
[----:B------:R1:W0:Y:S01]  /*12060*/  SHFL.DOWN PT, R20, R15, R3, 0x1f ;  /* 0x08001f030f147589 */ /* 0x00022200000e0000 */
[----:B------:R-:W-:-:S03]  /*12070*/  SEL R7, R7, R18, P0 ;  /* 0x0000001207077207 */ /* 0x000fc60000000000 */
[----:B------:R1:W4:Y:S01]  /*12080*/  SHFL.DOWN PT, R19, R14, R3, 0x1f ;  /* 0x08001f030e137589 */ /* 0x00032200000e0000 */
[----:B------:R-:W-:Y:S05]  /*12090*/  @P1 BRA `(.L_x_1773) ;  /* 0x0000000000241947 */ /* 0x000fea0003800000 */
[C-C-:B--23--:R-:W-:Y:S01]  /*120a0*/  DSETP.NEU.AND P1, PT, R12.reuse, R10.reuse, PT ;  /* 0x0000000a0c00722a */ /* 0x14cfe20003f2d000 */
[----:B----4-:R-:W-:Y:S01]  /*120b0*/  ISETP.GE.U32.AND P0, PT, R14, R19, PT ;  /* 0x000000130e00720c */ /* 0x010fe20003f06070 */
[----:B------:R-:W-:-:S03]  /*120c0*/  DSETP.GEU.AND P2, PT, R12, R10, PT ;  /* 0x0000000a0c00722a */ /* 0x000fc60003f4e000 */
[----:B0-----:R-:W-:-:S03]  /*120d0*/  ISETP.GE.AND.EX P0, PT, R15, R20, PT, P0 ;  /* 0x000000140f00720c */ /* 0x001fc60003f06300 */
[----:B------:R-:W-:-:S06]  /*120e0*/  SEL R8, RZ, 0xffffffff, P2 ;  /* 0xffffffffff087807 */ /* 0x000fcc0001000000 */
[----:B------:R-:W-:-:S04]  /*120f0*/  @!P1 SEL R8, RZ, 0xffffffff, P0 ;  /* 0xffffffffff089807 */ /* 0x000fc80000000000 */
[----:B------:R-:W-:-:S04]  /*12100*/  LOP3.LUT R8, R8, 0x1, RZ, 0xc0, !PT ;  /* 0x0000000108087812 */ /* 0x000fc800078ec0ff */
[----:B------:R-:W-:Y:S01]  /*12110*/  ISETP.EQ.U32.AND P0, PT, R8, 0x1, PT ;  /* 0x000000010800780c */ /* 0x000fe20003f02070 */
[----:B------:R-:W-:-:S12]  /*12120*/  BRA `(.L_x_1774) ;  /* 0x00000000000c7947 */ /* 0x000fd80003800000 */
.L_x_1773:
[----:B--23--:R-:W-:Y:S01]  /*12130*/  DSETP.GTU.AND P0, PT, |R10|, +INF , PT ;  /* 0x7ff000000a00742a */ /* 0x00cfe20003f0c200 */
[----:B----4-:R-:W-:-:S05]  /*12140*/  ISETP.LT.U32.AND P1, PT, R14, R19, PT ;  /* 0x000000130e00720c */ /* 0x010fca0003f21070 */
[----:B0-----:R-:W-:-:S13]  /*12150*/  ISETP.LT.OR.EX P0, PT, R15, R20, !P0, P1 ;  /* 0x000000140f00720c */ /* 0x001fda0004701710 */
.L_x_1774:
[----:B------:R-:W-:Y:S05]  /*12160*/  BSYNC B0 ;  /* 0x0000000000007941 */ /* 0x000fea0003800000 */
.L_x_1772:
[----:B-1----:R-:W-:Y:S01]  /*12170*/  IMAD.SHL.U32 R3, R3, 0x2, RZ ;  /* 0x0000000203037824 */ /* 0x002fe200078e00ff */
[----:B------:R-:W-:Y:S02]  /*12180*/  FSEL R12, R12, R10, P0 ;  /* 0x0000000a0c0c7208 */ /* 0x000fe40000000000 */
[----:B------:R-:W-:Y:S02]  /*12190*/  FSEL R13, R13, R11, P0 ;  /* 0x0000000b0d0d7208 */ /* 0x000fe40000000000 */
[----:B------:R-:W-:Y:S02]  /*121a0*/  ISETP.GE.AND P1, PT, R3, R0, PT ;  /* 0x000000000300720c */ /* 0x000fe40003f26270 */
[----:B------:R-:W-:Y:S02]  /*121b0*/  SEL R14, R14, R19, P0 ;  /* 0x000000130e0e7207 */ /* 0x000fe40000000000 */
[----:B------:R-:W-:-:S09]  /*121c0*/  SEL R15, R15, R20, P0 ;  /* 0x000000140f0f7207 */ /* 0x000fd20000000000 */
[----:B------:R-:W-:Y:S05]  /*121d0*/  @!P1 BRA `(.L_x_1775) ;  /* 0xfffffffc00349947 */ /* 0x000fea000383ffff */
.L_x_1758:
[----:B------:R-:W3:Y:S01]  /*121e0*/  LDC R0, c[0x0][0x3fc] ;  /* 0x0000ff00ff007b82 */ /* 0x000ee20000000800 */
[----:B0-2---:R-:W-:Y:S02]  /*121f0*/  IMAD.MOV.U32 R17, RZ, RZ, RZ ;  /* 0x000000ffff117224 */ /* 0x005fe400078e00ff */
[----:B------:R-:W-:Y:S01]  /*12200*/  IMAD.MOV.U32 R18, RZ, RZ, RZ ;  /* 0x000000ffff127224 */ /* 0x000fe200078e00ff */
[----:B---3--:R-:W-:-:S13]  /*12210*/  ISETP.NE.AND P0, PT, R0, RZ, PT ;  /* 0x000000ff0000720c */ /* 0x008fda0003f05270 */
        /* <DEDUP_REMOVED lines=9> */
[----:B------:R-:W-:-:S04]  /*122b0*/  ULDC UR4, c[0x0][0x408] ;  /* 0x0001020000047ab9 */ /* 0x000fc80000000800 */
[----:B------:R-:W-:Y:S01]  /*122c0*/  SHF.L.U32 R9, R8, 0x1, RZ ;  /* 0x0000000108097819 */ /* 0x000fe200000006ff */
        /* <DEDUP_REMOVED lines=266> */
[----:B------:R-:W-:-:S03]  /*13370*/  ULDC UR4, c[0x0][0x5ec] ;  /* 0x00017b0000047ab9 */ /* 0x000fc60000000800 */
[----:B------:R-:W-:-:S05]  /*13380*/  IADD3 R3, -R3, RZ, RZ ;  /* 0x000000ff03037210 */ /* 0x000fca0007ffe1ff */
[----:B------:R-:W-:-:S04]  /*13390*/  IMAD R3, R3, UR6, R9 ;  /* 0x0000000603037c24 */ /* 0x000fc8000f8e0209 */
[----:B------:R-:W-:-:S07]  /*133a0*/  IMAD R18, R3, UR4, R18 ;  /* 0x0000000403127c24 */ /* 0x000fce000f8e0212 */
.L_x_1776:
[----:B-1----:R-:W0:Y:S01]  /*133b0*/  S2R R19, SR_TID.Y ;  /* 0x0000000000137919 */ /* 0x002e220000002200 */
        /* <DEDUP_REMOVED lines=280> */
.L_x_1777:
        /* <DEDUP_REMOVED lines=11> */
.L_x_1783:
        /* <DEDUP_REMOVED lines=8> */
[----:B------:R-:W-:Y:S01]  /*14670*/  IMAD.MOV.U32 R20, RZ, RZ, R16 ;  /* 0x000000ffff147224 */ /* 0x000fe200078e0010 */
[----:B------:R-:W-:-:S07]  /*14680*/  MOV R16, R21 ;  /* 0x0000001500107202 */ /* 0x000fce0000000f00 */
[----:B------:R-:W-:Y:S05]  /*14690*/  CALL.REL.NOINC `($__internal_9_$__cuda_sm20_rem_u64) ;  /* 0x0000006400547944 */ /* 0x000fea0003c00000 */
[----:B------:R-:W-:Y:S02]  /*146a0*/  IMAD.MOV.U32 R10, RZ, RZ, R8 ;  /* 0x000000ffff0a7224 */ /* 0x000fe400078e0008 */
[----:B------:R-:W-:Y:S01]  /*146b0*/  IMAD.MOV.U32 R11, RZ, RZ, R21 ;  /* 0x000000ffff0b7224 */ /* 0x000fe200078e0015 */
[----:B------:R-:W-:Y:S06]  /*146c0*/  BRA `(.L_x_1782) ;  /* 0x00000000004c7947 */ /* 0x000fec0003800000 */
.L_x_1781:
        /* <DEDUP_REMOVED lines=8> */
[----:B------:R-:W-:Y:S01]  /*14750*/  IMAD.HI.U32 R21, R21, R11, R20 ;  /* 0x0000000b15157227 */ /* 0x000fe200078e0014 */
[----:B------:R-:W-:-:S05]  /*14760*/  HFMA2.MMA R11, -RZ, RZ, 0, 0 ;  /* 0x00000000ff0b7435 */ /* 0x000fca00000001ff */
        /* <DEDUP_REMOVED lines=9> */
.L_x_1782:
[----:B------:R-:W-:Y:S05]  /*14800*/  BSYNC B1 ;  /* 0x0000000000017941 */ /* 0x000fea0003800000 */
.L_x_1780:
[----:B------:R-:W-:Y:S01]  /*14810*/  ISETP.NE.U32.AND P0, PT, R10, RZ, PT ;  /* 0x000000ff0a00720c */ /* 0x000fe20003f05070 */
[----:B------:R-:W-:Y:S02]  /*14820*/  IMAD.MOV.U32 R16, RZ, RZ, R0 ;  /* 0x000000ffff107224 */ /* 0x000fe400078e0000 */
[----:B------:R-:W-:Y:S01]  /*14830*/  IMAD.MOV.U32 R21, RZ, RZ, R9 ;  /* 0x000000ffff157224 */ /* 0x000fe200078e0009 */
[----:B------:R-:W-:-:S13]  /*14840*/  ISETP.NE.AND.EX P0, PT, R11, RZ, PT, P0 ;  /* 0x000000ff0b00720c */ /* 0x000fda0003f05300 */
[----:B------:R-:W-:Y:S05]  /*14850*/  @P0 BRA `(.L_x_1783) ;  /* 0xfffffffc00640947 */ /* 0x000fea000383ffff */
[----:B------:R-:W-:Y:S05]  /*14860*/  BSYNC B0 ;  /* 0x0000000000007941 */ /* 0x000fea0003800000 */
.L_x_1779:
[----:B------:R-:W-:Y:S01]  /*14870*/  ISETP.NE.U32.AND P2, PT, R9, RZ, PT ;  /* 0x000000ff0900720c */ /* 0x000fe20003f45070 */
[----:B------:R-:W-:-:S12]  /*14880*/  BSSY B0, `(.L_x_1784) ;  /* 0x000001c000007945 */ /* 0x000fd80003800000 */
[----:B------:R-:W-:Y:S05]  /*14890*/  @!P2 BRA `(.L_x_1785) ;  /* 0x00000000001ca947 */ /* 0x000fea0003800000 */
[----:B------:R-:W-:Y:S01]  /*148a0*/  IMAD.MOV.U32 R8, RZ, RZ, 0x10 ;  /* 0x00000010ff087424 */ /* 0x000fe200078e00ff */
[----:B------:R-:W-:Y:S01]  /*148b0*/  MOV R16, 0x148e0 ;  /* 0x000148e000107802 */ /* 0x000fe20000000f00 */
[----:B------:R-:W-:-:S07]  /*148c0*/  IMAD.MOV.U32 R20, RZ, RZ, RZ ;  /* 0x000000ffff147224 */ /* 0x000fce00078e00ff */
[----:B------:R-:W-:Y:S05]  /*148d0*/  CALL.REL.NOINC `($__internal_8_$__cuda_sm20_div_u64) ;  /* 0x0000005c00ac7944 */ /* 0x000fea0003c00000 */
[----:B------:R-:W-:Y:S02]  /*148e0*/  IMAD.MOV.U32 R10, RZ, RZ, R8 ;  /* 0x000000ffff0a7224 */ /* 0x000fe400078e0008 */
[----:B------:R-:W-:Y:S01]  /*148f0*/  IMAD.MOV.U32 R11, RZ, RZ, R23 ;  /* 0x000000ffff0b7224 */ /* 0x000fe200078e0017 */
[----:B------:R-:W-:Y:S06]  /*14900*/  BRA `(.L_x_1786) ;  /* 0x00000000004c7947 */ /* 0x000fec0003800000 */
.L_x_1785:
        /* <DEDUP_REMOVED lines=9> */
[----:B------:R-:W-:-:S05]  /*149a0*/  IMAD.HI.U32 R10, R10, 0x10, RZ ;  /* 0x000000100a0a7827 */ /* 0x000fca00078e00ff */
[----:B------:R-:W-:-:S05]  /*149b0*/  IADD3 R11, -R10, RZ, RZ ;  /* 0x000000ff0a0b7210 */ /* 0x000fca0007ffe1ff */
        /* <DEDUP_REMOVED lines=8> */
.L_x_1786:
[----:B------:R-:W-:Y:S05]  /*14a40*/  BSYNC B0 ;  /* 0x0000000000007941 */ /* 0x000fea0003800000 */
.L_x_1784:
[----:B------:R-:W-:Y:S04]  /*14a50*/  BSSY B0, `(.L_x_1787) ;  /* 0x000001c000007945 */ /* 0x000fe80003800000 */
        /* <DEDUP_REMOVED lines=8> */
.L_x_1788:
[----:B------:R-:W0:Y:S01]  /*14ae0*/  I2F.U32.RP R16, R0 ;  /* 0x0000000000107306 */ /* 0x000e220000209000 */
[----:B------:R-:W-:-:S07]  /*14af0*/  ISETP.NE.U32.AND P2, PT, R0, RZ, PT ;  /* 0x000000ff0000720c */ /* 0x000fce0003f45070 */
[----:B0-----:R-:W0:Y:S02]  /*14b00*/  MUFU.RCP R16, R16 ;  /* 0x0000001000107308 */ /* 0x001e240000001000 */
[----:B0-----:R-:W-:-:S06]  /*14b10*/  VIADD R8, R16, 0xffffffe ;  /* 0x0ffffffe10087836 */ /* 0x001fcc0000000000 */
[----:B------:R0:W1:Y:S02]  /*14b20*/  F2I.FTZ.U32.TRUNC.NTZ R9, R8 ;  /* 0x0000000800097305 */ /* 0x000064000021f000 */
[----:B0-----:R-:W-:Y:S01]  /*14b30*/  IMAD.MOV.U32 R8, RZ, RZ, RZ ;  /* 0x000000ffff087224 */ /* 0x001fe200078e00ff */
[----:B-1----:R-:W-:-:S05]  /*14b40*/  IADD3 R21, RZ, -R9, RZ ;  /* 0x80000009ff157210 */ /* 0x002fca0007ffe0ff */
[----:B------:R-:W-:-:S04]  /*14b50*/  IMAD R21, R21, R0, RZ ;  /* 0x0000000015157224 */ /* 0x000fc800078e02ff */
[----:B------:R-:W-:-:S06]  /*14b60*/  IMAD.HI.U32 R21, R9, R21, R8 ;  /* 0x0000001509157227 */ /* 0x000fcc00078e0008 */
[----:B------:R-:W-:-:S04]  /*14b70*/  IMAD.HI.U32 R20, R21, 0x8, RZ ;  /* 0x0000000815147827 */ /* 0x000fc800078e00ff */
[----:B------:R-:W-:Y:S02]  /*14b80*/  IMAD.MOV R9, RZ, RZ, -R20 ;  /* 0x000000ffff097224 */ /* 0x000fe400078e0a14 */
[----:B------:R-:W-:Y:S02]  /*14b90*/  IMAD.MOV.U32 R21, RZ, RZ, RZ ;  /* 0x000000ffff157224 */ /* 0x000fe400078e00ff */
[----:B------:R-:W-:-:S05]  /*14ba0*/  IMAD R9, R0, R9, 0x8 ;  /* 0x0000000800097424 */ /* 0x000fca00078e0209 */
[----:B------:R-:W-:-:S13]  /*14bb0*/  ISETP.GE.U32.AND P0, PT, R9, R0, PT ;  /* 0x000000000900720c */ /* 0x000fda0003f06070 */
[----:B------:R-:W-:Y:S02]  /*14bc0*/  @P0 IMAD.IADD R9, R9, 0x1, -R0 ;  /* 0x0000000109090824 */ /* 0x000fe400078e0a00 */
[----:B------:R-:W-:-:S03]  /*14bd0*/  @P0 VIADD R20, R20, 0x1 ;  /* 0x0000000114140836 */ /* 0x000fc60000000000 */
[----:B------:R-:W-:-:S13]  /*14be0*/  ISETP.GE.U32.AND P1, PT, R9, R0, PT ;  /* 0x000000000900720c */ /* 0x000fda0003f26070 */
[----:B------:R-:W-:Y:S01]  /*14bf0*/  @P1 VIADD R20, R20, 0x1 ;  /* 0x0000000114141836 */ /* 0x000fe20000000000 */
[----:B------:R-:W-:-:S07]  /*14c00*/  @!P2 LOP3.LUT R20, RZ, R0, RZ, 0x33, !PT ;  /* 0x00000000ff14a212 */ /* 0x000fce00078e33ff */
.L_x_1789:
[----:B------:R-:W-:Y:S05]  /*14c10*/  BSYNC B0 ;  /* 0x0000000000007941 */ /* 0x000fea0003800000 */
.L_x_1787:
        /* <DEDUP_REMOVED lines=10> */
[----:B------:R-:W-:Y:S05]  /*14cc0*/  CALL.REL.NOINC `($__internal_8_$__cuda_sm20_div_u64) ;  /* 0x0000005800b07944 */ /* 0x000fea0003c00000 */
[----:B------:R-:W-:Y:S01]  /*14cd0*/  IMAD.MOV.U32 R9, RZ, RZ, R23 ;  /* 0x000000ffff097224 */ /* 0x000fe200078e0017 */
[----:B------:R-:W-:Y:S06]  /*14ce0*/  BRA `(.L_x_1792) ;  /* 0x0000000000507947 */ /* 0x000fec0003800000 */
.L_x_1791:
        /* <DEDUP_REMOVED lines=13> */
[----:B------:R-:W-:Y:S02]  /*14dc0*/  @P0 IMAD.IADD R9, R9, 0x1, -R20 ;  /* 0x0000000109090824 */ /* 0x000fe400078e0a14 */
[----:B------:R-:W-:-:S03]  /*14dd0*/  @P0 VIADD R11, R11, 0x1 ;  /* 0x000000010b0b0836 */ /* 0x000fc60000000000 */
[----:B------:R-:W-:Y:S01]  /*14de0*/  ISETP.GE.U32.AND P1, PT, R9, R20, PT ;  /* 0x000000140900720c */ /* 0x000fe20003f26070 */
[----:B------:R-:W-:-:S12]  /*14df0*/  HFMA2.MMA R9, -RZ, RZ, 0, 0 ;  /* 0x00000000ff097435 */ /* 0x000fd800000001ff */
[----:B------:R-:W-:Y:S01]  /*14e00*/  @P1 VIADD R11, R11, 0x1 ;  /* 0x000000010b0b1836 */ /* 0x000fe20000000000 */
[----:B------:R-:W-:-:S05]  /*14e10*/  @!P2 LOP3.LUT R11, RZ, R20, RZ, 0x33, !PT ;  /* 0x00000014ff0ba212 */ /* 0x000fca00078e33ff */
[----:B------:R-:W-:-:S07]  /*14e20*/  IMAD.MOV.U32 R8, RZ, RZ, R11 ;  /* 0x000000ffff087224 */ /* 0x000fce00078e000b */
.L_x_1792:
[----:B------:R-:W-:Y:S05]  /*14e30*/  BSYNC B0 ;  /* 0x0000000000007941 */ /* 0x000fea0003800000 */
.L_x_1790:
[----:B------:R-:W-:Y:S02]  /*14e40*/  ULDC.64 UR4, c[0x0][0x610] ;  /* 0x0001840000047ab9 */ /* 0x000fe40000000a00 */
[----:B------:R-:W-:-:S04]  /*14e50*/  IADD3 R8, P0, R8, UR4, RZ ;  /* 0x0000000408087c10 */ /* 0x000fc8000ff1e0ff */
[----:B------:R-:W-:-:S05]  /*14e60*/  IADD3.X R9, R9, UR5, RZ, P0, !PT ;  /* 0x0000000509097c10 */ /* 0x000fca00087fe4ff */
[----:B------:R-:W-:-:S07]  /*14e70*/  IMAD.MOV.U32 R0, RZ, RZ, R9 ;  /* 0x000000ffff007224 */ /* 0x000fce00078e0009 */
.L_x_1778:
        /* <DEDUP_REMOVED lines=288> */
.L_x_1794:
        /* <DEDUP_REMOVED lines=275> */
.L_x_1795:
        /* <DEDUP_REMOVED lines=14> */
.L_x_1797:
[----:B------:R-:W-:Y:S05]  /*17290*/  BSYNC B0 ;  /* 0x0000000000007941 */ /* 0x000fea0003800000 */
.L_x_1796:
[----:B------:R-:W-:Y:S01]  /*172a0*/  PRMT R10, R10, 0x9910, RZ ;  /* 0x000099100a0a7816 */ /* 0x000fe200000000ff */
[----:B------:R-:W-:Y:S01]  /*172b0*/  BSSY B0, `(.L_x_1798) ;  /* 0x0000010000007945 */ /* 0x000fe20003800000 */
[----:B------:R-:W-:Y:S02]  /*172c0*/  LOP3.LUT P0, RZ, R2, R19, RZ, 0xfc, !PT ;  /* 0x0000001302ff7212 */ /* 0x000fe4000780fcff */
[----:B------:R-:W-:-:S13]  /*172d0*/  ISETP.NE.AND P1, PT, R10, RZ, PT ;  /* 0x000000ff0a00720c */ /* 0x000fda0003f25270 */
[----:B------:R-:W-:Y:S05]  /*172e0*/  @!P1 BRA `(.L_x_1799) ;  /* 0x0000000000309947 */ /* 0x000fea0003800000 */
[----:B------:R-:W0:Y:S01]  /*172f0*/  S2UR UR4, SR_CTAID.Y ;  /* 0x00000000000479c3 */ /* 0x000e220000002600 */
[----:B------:R-:W-:-:S07]  /*17300*/  ISETP.NE.AND P2, PT, R20, RZ, PT ;  /* 0x000000ff1400720c */ /* 0x000fce0003f45270 */
        /* <DEDUP_REMOVED lines=9> */
[----:B------:R0:W-:Y:S02]  /*173a0*/  STG.E.64 desc[UR60][R10.64+0x18], R14 ;  /* 0x0000180e0a007986 */ /* 0x0001e4000c101b3c */
.L_x_1799:
[----:B------:R-:W-:Y:S05]  /*173b0*/  BSYNC B0 ;  /* 0x0000000000007941 */ /* 0x000fea0003800000 */
.L_x_1798:
        /* <DEDUP_REMOVED lines=35> */
.L_x_1801:
[----:B------:R-:W-:Y:S05]  /*175f0*/  BSYNC B0 ;  /* 0x0000000000007941 */ /* 0x000fea0003800000 */
.L_x_1800:
[----:B------:R-:W2:Y:S08]  /*17600*/  S2UR UR5, SR_CgaCtaId ;  /* 0x00000000000579c3 */ /* 0x000eb00000008800 */
[----:B------:R-:W-:Y:S06]  /*17610*/  BAR.SYNC.DEFER_BLOCKING 0x0 ;  /* 0x0000000000007b1d */ /* 0x000fec0000010000 */
[----:B------:R-:W-:-:S02]  /*17620*/  UMOV UR4, 0x400 ;  /* 0x0000040000047882 */ /* 0x000fc40000000000 */
[----:B--2---:R-:W-:-:S09]  /*17630*/  ULEA UR4, UR5, UR4, 0x18 ;  /* 0x0000000405047291 */ /* 0x004fd2000f8ec03f */
[----:B01----:R-:W0:Y:S02]  /*17640*/  LDS.U8 R4, [UR4] ;  /* 0x00000004ff047984 */ /* 0x003e240008000000 */
[----:B0-----:R-:W-:-:S13]  /*17650*/  ISETP.NE.AND P0, PT, R4, RZ, PT ;  /* 0x000000ff0400720c */ /* 0x001fda0003f05270 */
[----:B------:R-:W-:Y:S05]  /*17660*/  @!P0 EXIT ;  /* 0x000000000000894d */ /* 0x000fea0003800000 */
[----:B------:R-:W-:Y:S01]  /*17670*/  ISETP.NE.AND P0, PT, R20, RZ, PT ;  /* 0x000000ff1400720c */ /* 0x000fe20003f05270 */
[----:B------:R-:W-:Y:S01]  /*17680*/  @!PT LDS RZ, [RZ] ;  /* 0x00000000fffff984 */ /* 0x000fe20000000800 */
[----:B------:R-:W-:Y:S01]  /*17690*/  @!PT LDS RZ, [RZ] ;  /* 0x00000000fffff984 */ /* 0x000fe20000000800 */
[----:B------:R-:W-:Y:S01]  /*176a0*/  @!PT LDS RZ, [RZ] ;  /* 0x00000000fffff984 */ /* 0x000fe20000000800 */
[----:B------:R-:W-:Y:S01]  /*176b0*/  @!PT LDS RZ, [RZ] ;  /* 0x00000000fffff984 */ /* 0x000fe20000000800 */
[----:B------:R0:W-:Y:S06]  /*176c0*/  MEMBAR.ALL.CTA ;  /* 0x0000000000007992 */ /* 0x0001ec0000008000 */
[----:B0-----:R-:W-:Y:S06]  /*176d0*/  MEMBAR.SC.GPU ;  /* 0x0000000000007992 */ /* 0x001fec0000002000 */
[----:B------:R-:W-:-:S00]  /*176e0*/  ERRBAR ;  /* 0x00000000000079ab */ /* 0x000fc00000000000 */
[----:B------:R-:W-:Y:S06]  /*176f0*/  CGAERRBAR ;  /* 0x00000000000075ab */ /* 0x000fec0000000000 */
[----:B------:R-:W-:Y:S01]  /*17700*/  CCTL.IVALL ;  /* 0x00000000ff00798f */ /* 0x000fe20002000000 */
[----:B------:R-:W-:Y:S01]  /*17710*/  ULDC.64 UR6, c[0x0][0x218] ;  /* 0x0000860000067ab9 */ /* 0x000fe20000000a00 */
[----:B------:R-:W-:Y:S01]  /*17720*/  ULDC.64 UR8, c[0x0][0x220] ;  /* 0x0000880000087ab9 */ /* 0x000fe20000000a00 */
[----:B------:R-:W-:Y:S01]  /*17730*/  IMAD.U32 R12, RZ, RZ, UR6 ;  /* 0x00000006ff0c7e24 */ /* 0x000fe2000f8e00ff */
[----:B------:R-:W-:Y:S01]  /*17740*/  BSSY B0, `(.L_x_1802) ;  /* 0x000008c000007945 */ /* 0x000fe20003800000 */
[----:B------:R-:W-:-:S02]  /*17750*/  IMAD.U32 R13, RZ, RZ, UR7 ;  /* 0x00000007ff0d7e24 */ /* 0x000fc4000f8e00ff */
[----:B------:R-:W-:Y:S02]  /*17760*/  IMAD.U32 R14, RZ, RZ, UR8 ;  /* 0x00000008ff0e7e24 */ /* 0x000fe4000f8e00ff */
[----:B------:R-:W-:Y:S01]  /*17770*/  IMAD.U32 R15, RZ, RZ, UR9 ;  /* 0x00000009ff0f7e24 */ /* 0x000fe2000f8e00ff */
[----:B------:R-:W-:Y:S06]  /*17780*/  @!P0 BRA `(.L_x_1803) ;  /* 0x0000000400148947 */ /* 0x000fec0003800000 */
[----:B------:R-:W-:Y:S01]  /*17790*/  ULDC UR4, c[0x0][0x0] ;  /* 0x0000000000047ab9 */ /* 0x000fe20000000800 */
[----:B------:R-:W-:Y:S01]  /*177a0*/  ULDC UR5, c[0x0][0x23c] ;  /* 0x00008f0000057ab9 */ /* 0x000fe20000000800 */
[----:B------:R-:W-:Y:S01]  /*177b0*/  IMAD R18, R19, UR4, R2 ;  /* 0x0000000413127c24 */ /* 0x000fe2000f8e0202 */
[----:B------:R-:W-:Y:S01]  /*177c0*/  ULDC UR10, c[0x0][0x23c] ;  /* 0x00008f00000a7ab9 */ /* 0x000fe20000000800 */
[----:B------:R-:W-:Y:S01]  /*177d0*/  IMAD.U32 R4, RZ, RZ, UR6 ;  /* 0x00000006ff047e24 */ /* 0x000fe2000f8e00ff */
[----:B------:R-:W-:Y:S01]  /*177e0*/  MOV R6, UR8 ;  /* 0x0000000800067c02 */ /* 0x000fe20008000f00 */
        /* <DEDUP_REMOVED lines=12> */
[----:B------:R-:W-:Y:S02]  /*178b0*/  IMAD R3, R3, UR5, RZ ;  /* 0x0000000503037c24 */ /* 0x000fe4000f8e02ff */
[----:B0-----:R-:W-:-:S07]  /*178c0*/  IMAD R31, R31, UR4, RZ ;  /* 0x000000041f1f7c24 */ /* 0x001fce000f8e02ff */
.L_x_1809:
[----:B------:R-:W-:-:S04]  /*178d0*/  IMAD.IADD R21, R3, 0x1, R18 ;  /* 0x0000000103157824 */ /* 0x000fc800078e0212 */
[----:B-1----:R-:W-:-:S05]  /*178e0*/  IMAD.WIDE.U32 R20, R21, 0x20, R10 ;  /* 0x0000002015147825 */ /* 0x002fca00078e000a */
[----:B------:R-:W2:Y:S04]  /*178f0*/  LDG.E.64 R22, desc[UR60][R20.64] ;  /* 0x0000003c14167981 */ /* 0x000ea8000c1e1b00 */
[----:B------:R-:W3:Y:S04]  /*17900*/  LDG.E.64 R24, desc[UR60][R20.64+0x8] ;  /* 0x0000083c14187981 */ /* 0x000ee8000c1e1b00 */
[----:B------:R0:W5:Y:S04]  /*17910*/  LDG.E.64 R26, desc[UR60][R20.64+0x10] ;  /* 0x0000103c141a7981 */ /* 0x000168000c1e1b00 */
[----:B------:R0:W5:Y:S01]  /*17920*/  LDG.E.64 R28, desc[UR60][R20.64+0x18] ;  /* 0x0000183c141c7981 */ /* 0x000162000c1e1b00 */
[C---:B------:R-:W-:Y:S01]  /*17930*/  DSETP.GTU.AND P3, PT, |R12|.reuse, +INF , PT ;  /* 0x7ff000000c00742a */ /* 0x040fe20003f6c200 */
[----:B------:R-:W-:Y:S01]  /*17940*/  PLOP3.LUT P0, PT, PT, PT, PT, 0x80, 0x0 ;  /* 0x000000000000781c */ /* 0x000fe20003f0f070 */
[----:B------:R-:W-:Y:S01]  /*17950*/  IMAD.IADD R18, R31, 0x1, R18 ;  /* 0x000000011f127824 */ /* 0x000fe200078e0212 */
[----:B------:R-:W-:Y:S11]  /*17960*/  BSSY B2, `(.L_x_1806) ;  /* 0x0000020000027945 */ /* 0x000ff60003800000 */
[----:B--2---:R-:W-:-:S02]  /*17970*/  @!P3 DSETP.NEU.AND P2, PT, R12, R22, PT ;  /* 0x000000160c00b22a */ /* 0x004fc40003f4d000 */
        /* <DEDUP_REMOVED lines=10> */
[----:B------:R-:W-:Y:S01]  /*17a20*/  @P3 ISETP.LT.OR.EX P0, PT, R15, R25, !P2, P4 ;  /* 0x000000190f00320c */ /* 0x000fe20005701740 */
[----:B------:R-:W-:Y:S01]  /*17a30*/  DSETP.GTU.AND P2, PT, |R4|, +INF , PT ;  /* 0x7ff000000400742a */ /* 0x000fe20003f4c200 */
[----:B------:R-:W-:Y:S02]  /*17a40*/  ISETP.GE.U32.AND P3, PT, R18, UR10, PT ;  /* 0x0000000a12007c0c */ /* 0x000fe4000bf66070 */
[----:B------:R-:W-:Y:S02]  /*17a50*/  FSEL R12, R12, R22, P0 ;  /* 0x000000160c0c7208 */ /* 0x000fe40000000000 */
[----:B------:R-:W-:Y:S02]  /*17a60*/  FSEL R13, R13, R23, P0 ;  /* 0x000000170d0d7208 */ /* 0x000fe40000000000 */
[----:B------:R-:W-:-:S02]  /*17a70*/  SEL R14, R14, R24, P0 ;  /* 0x000000180e0e7207 */ /* 0x000fc40000000000 */
[----:B------:R-:W-:-:S05]  /*17a80*/  SEL R15, R15, R25, P0 ;  /* 0x000000190f0f7207 */ /* 0x000fca0000000000 */
[----:B0-----:R-:W-:Y:S05]  /*17a90*/  @P2 BRA `(.L_x_1807) ;  /* 0x0000000000242947 */ /* 0x001fea0003800000 */
[C-C-:B-----5:R-:W-:Y:S01]  /*17aa0*/  DSETP.NEU.AND P2, PT, R4.reuse, R26.reuse, PT ;  /* 0x0000001a0400722a */ /* 0x160fe20003f4d000 */
        /* <DEDUP_REMOVED lines=8> */
.L_x_1807:
[----:B-----5:R-:W-:Y:S01]  /*17b30*/  DSETP.GTU.AND P0, PT, |R26|, +INF , PT ;  /* 0x7ff000001a00742a */ /* 0x020fe20003f0c200 */
[----:B------:R-:W-:-:S05]  /*17b40*/  ISETP.LT.U32.AND P2, PT, R6, R28, PT ;  /* 0x0000001c0600720c */ /* 0x000fca0003f41070 */
[----:B------:R-:W-:-:S13]  /*17b50*/  ISETP.LT.OR.EX P0, PT, R7, R29, !P0, P2 ;  /* 0x0000001d0700720c */ /* 0x000fda0004701720 */
.L_x_1808:
[----:B------:R-:W-:Y:S05]  /*17b60*/  BSYNC B2 ;  /* 0x0000000000027941 */ /* 0x000fea0003800000 */
.L_x_1806:
[----:B------:R-:W-:Y:S02]  /*17b70*/  FSEL R4, R4, R26, P0 ;  /* 0x0000001a04047208 */ /* 0x000fe40000000000 */
[----:B------:R-:W-:Y:S02]  /*17b80*/  FSEL R5, R5, R27, P0 ;  /* 0x0000001b05057208 */ /* 0x000fe40000000000 */
[----:B------:R-:W-:Y:S02]  /*17b90*/  SEL R6, R6, R28, P0 ;  /* 0x0000001c06067207 */ /* 0x000fe40000000000 */
[----:B------:R-:W-:Y:S01]  /*17ba0*/  SEL R7, R7, R29, P0 ;  /* 0x0000001d07077207 */ /* 0x000fe20000000000 */
[----:B------:R-:W-:Y:S06]  /*17bb0*/  @!P3 BRA `(.L_x_1809) ;  /* 0xfffffffc0044b947 */ /* 0x000fec000383ffff */
[----:B------:R-:W-:Y:S05]  /*17bc0*/  BSYNC B1 ;  /* 0x0000000000017941 */ /* 0x000fea0003800000 */
.L_x_1805:
[----:B------:R-:W-:Y:S05]  /*17bd0*/  BRA `(.L_x_1804) ;  /* 0x0000000400087947 */ /* 0x000fea0003800000 */
.L_x_1803:
[----:B------:R-:W-:Y:S01]  /*17be0*/  ULDC UR4, c[0x0][0x23c] ;  /* 0x00008f0000047ab9 */ /* 0x000fe20000000800 */
[----:B------:R-:W-:Y:S01]  /*17bf0*/  IMAD.U32 R4, RZ, RZ, UR6 ;  /* 0x00000006ff047e24 */ /* 0x000fe2000f8e00ff */
[----:B------:R-:W-:Y:S01]  /*17c00*/  ISETP.GE.U32.AND P0, PT, R19, UR4, PT ;  /* 0x0000000413007c0c */ /* 0x000fe2000bf06070 */
[----:B------:R-:W-:Y:S01]  /*17c10*/  IMAD.U32 R5, RZ, RZ, UR7 ;  /* 0x00000007ff057e24 */ /* 0x000fe2000f8e00ff */
[----:B------:R-:W-:Y:S01]  /*17c20*/  ULDC UR5, c[0x0][0x23c] ;  /* 0x00008f0000057ab9 */ /* 0x000fe20000000800 */
[----:B------:R-:W-:Y:S01]  /*17c30*/  MOV R6, UR8 ;  /* 0x0000000800067c02 */ /* 0x000fe20008000f00 */
[----:B------:R-:W-:-:S09]  /*17c40*/  IMAD.U32 R7, RZ, RZ, UR9 ;  /* 0x00000009ff077e24 */ /* 0x000fd2000f8e00ff */
[----:B------:R-:W-:Y:S05]  /*17c50*/  @P0 BRA `(.L_x_1804) ;  /* 0x0000000000e80947 */ /* 0x000fea0003800000 */
[----:B------:R-:W-:Y:S01]  /*17c60*/  ULDC UR4, c[0x0][0x10] ;  /* 0x0000040000047ab9 */ /* 0x000fe20000000800 */
[----:B------:R-:W0:Y:S01]  /*17c70*/  LDC R31, c[0x0][RZ] ;  /* 0x00000000ff1f7b82 */ /* 0x000e220000000800 */
[----:B------:R-:W-:Y:S02]  /*17c80*/  IMAD.U32 R6, RZ, RZ, UR8 ;  /* 0x00000008ff067e24 */ /* 0x000fe4000f8e00ff */
[----:B------:R-:W-:Y:S02]  /*17c90*/  IMAD.U32 R7, RZ, RZ, UR9 ;  /* 0x00000009ff077e24 */ /* 0x000fe4000f8e00ff */
[----:B------:R-:W-:Y:S02]  /*17ca0*/  IMAD.MOV.U32 R18, RZ, RZ, R19 ;  /* 0x000000ffff127224 */ /* 0x000fe400078e0013 */
[----:B------:R-:W-:Y:S01]  /*17cb0*/  IMAD.U32 R4, RZ, RZ, UR6 ;  /* 0x00000006ff047e24 */ /* 0x000fe2000f8e00ff */
[----:B------:R-:W1:Y:S01]  /*17cc0*/  LDC.64 R10, c[0x0][0x618] ;  /* 0x00018600ff0a7b82 */ /* 0x000e620000000a00 */
[----:B------:R-:W-:-:S02]  /*17cd0*/  IMAD.U32 R5, RZ, RZ, UR7 ;  /* 0x00000007ff057e24 */ /* 0x000fc4000f8e00ff */
[----:B------:R-:W-:-:S05]  /*17ce0*/  IMAD R3, R3, UR4, RZ ;  /* 0x0000000403037c24 */ /* 0x000fca000f8e02ff */
[----:B------:R-:W2:Y:S02]  /*17cf0*/  LDC R33, c[0x0][0x4] ;  /* 0x00000100ff217b82 */ /* 0x000ea40000000800 */
.L_x_1813:
[----:B------:R-:W-:-:S04]  /*17d00*/  IMAD.IADD R21, R3, 0x1, R18 ;  /* 0x0000000103157824 */ /* 0x000fc800078e0212 */
[----:B0-----:R-:W-:-:S04]  /*17d10*/  IMAD R21, R21, R31, R2 ;  /* 0x0000001f15157224 */ /* 0x001fc800078e0202 */
[----:B-1----:R-:W-:-:S05]  /*17d20*/  IMAD.WIDE.U32 R20, R21, 0x20, R10 ;  /* 0x0000002015147825 */ /* 0x002fca00078e000a */
[----:B------:R-:W3:Y:S04]  /*17d30*/  LDG.E.64 R22, desc[UR60][R20.64] ;  /* 0x0000003c14167981 */ /* 0x000ee8000c1e1b00 */
[----:B------:R-:W4:Y:S04]  /*17d40*/  LDG.E.64 R24, desc[UR60][R20.64+0x8] ;  /* 0x0000083c14187981 */ /* 0x000f28000c1e1b00 */
[----:B------:R0:W5:Y:S04]  /*17d50*/  LDG.E.64 R26, desc[UR60][R20.64+0x10] ;  /* 0x0000103c141a7981 */ /* 0x000168000c1e1b00 */
[----:B------:R0:W5:Y:S01]  /*17d60*/  LDG.E.64 R28, desc[UR60][R20.64+0x18] ;  /* 0x0000183c141c7981 */ /* 0x000162000c1e1b00 */
[----:B------:R-:W-:Y:S01]  /*17d70*/  DSETP.GTU.AND P3, PT, |R12|, +INF , PT ;  /* 0x7ff000000c00742a */ /* 0x000fe20003f6c200 */
[----:B------:R-:W-:Y:S01]  /*17d80*/  PLOP3.LUT P0, PT, PT, PT, PT, 0x80, 0x0 ;  /* 0x000000000000781c */ /* 0x000fe20003f0f070 */
[----:B------:R-:W-:Y:S01]  /*17d90*/  BSSY B1, `(.L_x_1810) ;  /* 0x0000021000017945 */ /* 0x000fe20003800000 */
[----:B--2---:R-:W-:-:S11]  /*17da0*/  IADD3 R18, R33, R18, RZ ;  /* 0x0000001221127210 */ /* 0x004fd60007ffe0ff */
        /* <DEDUP_REMOVED lines=28> */
.L_x_1811:
[----:B-----5:R-:W-:Y:S01]  /*17f70*/  DSETP.GTU.AND P0, PT, |R26|, +INF , PT ;  /* 0x7ff000001a00742a */ /* 0x020fe20003f0c200 */
[----:B------:R-:W-:-:S05]  /*17f80*/  ISETP.LT.U32.AND P2, PT, R6, R28, PT ;  /* 0x0000001c0600720c */ /* 0x000fca0003f41070 */
[----:B------:R-:W-:-:S13]  /*17f90*/  ISETP.LT.OR.EX P0, PT, R7, R29, !P0, P2 ;  /* 0x0000001d0700720c */ /* 0x000fda0004701720 */
.L_x_1812:
[----:B------:R-:W-:Y:S05]  /*17fa0*/  BSYNC B1 ;  /* 0x0000000000017941 */ /* 0x000fea0003800000 */
.L_x_1810:
[----:B------:R-:W-:Y:S02]  /*17fb0*/  FSEL R4, R4, R26, P0 ;  /* 0x0000001a04047208 */ /* 0x000fe40000000000 */
[----:B------:R-:W-:Y:S02]  /*17fc0*/  FSEL R5, R5, R27, P0 ;  /* 0x0000001b05057208 */ /* 0x000fe40000000000 */
[----:B------:R-:W-:Y:S02]  /*17fd0*/  SEL R6, R6, R28, P0 ;  /* 0x0000001c06067207 */ /* 0x000fe40000000000 */
[----:B------:R-:W-:Y:S01]  /*17fe0*/  SEL R7, R7, R29, P0 ;  /* 0x0000001d07077207 */ /* 0x000fe20000000000 */
[----:B------:R-:W-:Y:S06]  /*17ff0*/  @!P3 BRA `(.L_x_1813) ;  /* 0xfffffffc0040b947 */ /* 0x000fec000383ffff */
.L_x_1804:
[----:B------:R-:W-:Y:S05]  /*18000*/  BSYNC B0 ;  /* 0x0000000000007941 */ /* 0x000fea0003800000 */
.L_x_1802:
[----:B------:R-:W0:Y:S01]  /*18010*/  S2UR UR5, SR_CgaCtaId ;  /* 0x00000000000579c3 */ /* 0x000e220000008800 */
[----:B------:R-:W-:Y:S02]  /*18020*/  UMOV UR4, 0x400 ;  /* 0x0000040000047882 */ /* 0x000fe40000000000 */
[----:B------:R-:W-:-:S05]  /*18030*/  UIADD3 UR4, UR4, 0x10, URZ ;  /* 0x0000001004047890 */ /* 0x000fca000fffe03f */
[----:B------:R-:W1:Y:S01]  /*18040*/  LDC R3, c[0x0][RZ] ;  /* 0x00000000ff037b82 */ /* 0x000e620000000800 */
[----:B------:R-:W-:Y:S01]  /*18050*/  ULDC UR6, c[0x0][0x4] ;  /* 0x0000010000067ab9 */ /* 0x000fe20000000800 */
[----:B0-----:R-:W-:Y:S02]  /*18060*/  ULEA UR4, UR5, UR4, 0x18 ;  /* 0x0000000405047291 */ /* 0x001fe4000f8ec03f */
[----:B------:R-:W-:Y:S01]  /*18070*/  USHF.R.U32.HI UR5, URZ, 0x1, UR6 ;  /* 0x000000013f057899 */ /* 0x000fe20008011606 */
[----:B-1----:R-:W-:-:S05]  /*18080*/  IMAD R11, R19, R3, R2 ;  /* 0x00000003130b7224 */ /* 0x002fca00078e0202 */
[----:B------:R-:W-:Y:S02]  /*18090*/  ISETP.NE.AND P0, PT, RZ, UR5, PT ;  /* 0x00000005ff007c0c */ /* 0x000fe4000bf05270 */
[----:B------:R-:W-:-:S05]  /*180a0*/  LEA R11, R11, UR4, 0x5 ;  /* 0x000000040b0b7c11 */ /* 0x000fca000f8e28ff */
[----:B------:R0:W-:Y:S04]  /*180b0*/  STS.128 [R11], R12 ;  /* 0x0000000c0b007388 */ /* 0x0001e80000000c00 */
[----:B------:R0:W-:Y:S02]  /*180c0*/  STS.128 [R11+0x10], R4 ;  /* 0x000010040b007388 */ /* 0x0001e40000000c00 */
[----:B------:R-:W-:Y:S05]  /*180d0*/  @!P0 BRA `(.L_x_1814) ;  /* 0x0000000000e48947 */ /* 0x000fea0003800000 */
[----:B------:R-:W-:-:S07]  /*180e0*/  IMAD.U32 R10, RZ, RZ, UR5 ;  /* 0x00000005ff0a7e24 */ /* 0x000fce000f8e00ff */
.L_x_1823:
[C---:B-1----:R-:W-:Y:S01]  /*180f0*/  IMAD.IADD R18, R19.reuse, 0x1, R10 ;  /* 0x0000000113127824 */ /* 0x042fe200078e020a */
[----:B------:R-:W-:Y:S04]  /*18100*/  BAR.SYNC.DEFER_BLOCKING 0x0 ;  /* 0x0000000000007b1d */ /* 0x000fe80000010000 */
[----:B------:R-:W-:Y:S02]  /*18110*/  ISETP.GE.U32.AND P0, PT, R18, UR6, PT ;  /* 0x0000000612007c0c */ /* 0x000fe4000bf06070 */
[----:B------:R-:W-:Y:S02]  /*18120*/  BSSY B0, `(.L_x_1815) ;  /* 0x0000031000007945 */ /* 0x000fe40003800000 */
[----:B------:R-:W-:-:S13]  /*18130*/  ISETP.GE.U32.OR P0, PT, R19, R10, P0 ;  /* 0x0000000a1300720c */ /* 0x000fda0000706470 */
[----:B--2---:R-:W-:Y:S05]  /*18140*/  @P0 BRA `(.L_x_1816) ;  /* 0x0000000000b80947 */ /* 0x004fea0003800000 */
[----:B------:R-:W-:Y:S01]  /*18150*/  IMAD R18, R18, R3, R2 ;  /* 0x0000000312127224 */ /* 0x000fe200078e0202 */
[----:B------:R-:W-:Y:S01]  /*18160*/  DSETP.GTU.AND P0, PT, |R12|, +INF , PT ;  /* 0x7ff000000c00742a */ /* 0x000fe20003f0c200 */
[----:B------:R-:W-:Y:S03]  /*18170*/  BSSY B1, `(.L_x_1817) ;  /* 0x0000011000017945 */ /* 0x000fe60003800000 */
[----:B------:R-:W-:-:S05]  /*18180*/  LEA R18, R18, UR4, 0x5 ;  /* 0x0000000412127c11 */ /* 0x000fca000f8e28ff */
[----:B------:R1:W2:Y:S04]  /*18190*/  LDS.128 R20, [R18] ;  /* 0x0000000012147984 */ /* 0x0002a80000000c00 */
[----:B------:R1:W3:Y:S01]  /*181a0*/  LDS.128 R24, [R18+0x10] ;  /* 0x0000100012187984 */ /* 0x0002e20000000c00 */
        /* <DEDUP_REMOVED lines=10> */
.L_x_1818:
[----:B--2---:R-:W-:Y:S01]  /*18250*/  DSETP.GTU.AND P0, PT, |R20|, +INF , PT ;  /* 0x7ff000001400742a */ /* 0x004fe20003f0c200 */
[----:B------:R-:W-:-:S05]  /*18260*/  ISETP.LT.U32.AND P2, PT, R14, R22, PT ;  /* 0x000000160e00720c */ /* 0x000fca0003f41070 */
[----:B------:R-:W-:-:S13]  /*18270*/  ISETP.LT.OR.EX P0, PT, R15, R23, !P0, P2 ;  /* 0x000000170f00720c */ /* 0x000fda0004701720 */
.L_x_1819:
[----:B------:R-:W-:Y:S05]  /*18280*/  BSYNC B1 ;  /* 0x0000000000017941 */ /* 0x000fea0003800000 */
.L_x_1817:
        /* <DEDUP_REMOVED lines=16> */
.L_x_1821:
[----:B---3--:R-:W-:Y:S01]  /*18390*/  DSETP.GTU.AND P0, PT, |R24|, +INF , PT ;  /* 0x7ff000001800742a */ /* 0x008fe20003f0c200 */
[----:B------:R-:W-:-:S05]  /*183a0*/  ISETP.LT.U32.AND P2, PT, R6, R26, PT ;  /* 0x0000001a0600720c */ /* 0x000fca0003f41070 */
[----:B------:R-:W-:-:S13]  /*183b0*/  ISETP.LT.OR.EX P0, PT, R7, R27, !P0, P2 ;  /* 0x0000001b0700720c */ /* 0x000fda0004701720 */
.L_x_1822:
[----:B------:R-:W-:Y:S05]  /*183c0*/  BSYNC B1 ;  /* 0x0000000000017941 */ /* 0x000fea0003800000 */
.L_x_1820:
[----:B------:R-:W-:Y:S01]  /*183d0*/  FSEL R4, R4, R24, P0 ;  /* 0x0000001804047208 */ /* 0x000fe20000000000 */
[----:B------:R2:W-:Y:S01]  /*183e0*/  STS.128 [R11], R12 ;  /* 0x0000000c0b007388 */ /* 0x0005e20000000c00 */
[----:B------:R-:W-:Y:S02]  /*183f0*/  FSEL R5, R5, R25, P0 ;  /* 0x0000001905057208 */ /* 0x000fe40000000000 */
[----:B------:R-:W-:Y:S02]  /*18400*/  SEL R6, R6, R26, P0 ;  /* 0x0000001a06067207 */ /* 0x000fe40000000000 */
[----:B------:R-:W-:-:S05]  /*18410*/  SEL R7, R7, R27, P0 ;  /* 0x0000001b07077207 */ /* 0x000fca0000000000 */
[----:B------:R2:W-:Y:S02]  /*18420*/  STS.128 [R11+0x10], R4 ;  /* 0x000010040b007388 */ /* 0x0005e40000000c00 */
.L_x_1816:
[----:B------:R-:W-:Y:S05]  /*18430*/  BSYNC B0 ;  /* 0x0000000000007941 */ /* 0x000fea0003800000 */
.L_x_1815:
[----:B------:R-:W-:Y:S02]  /*18440*/  ISETP.GT.AND P0, PT, R10, 0x1, PT ;  /* 0x000000010a00780c */ /* 0x000fe40003f04270 */
[----:B------:R-:W-:-:S11]  /*18450*/  SHF.R.S32.HI R10, RZ, 0x1, R10 ;  /* 0x00000001ff0a7819 */ /* 0x000fd6000001140a */
[----:B------:R-:W-:Y:S05]  /*18460*/  @P0 BRA `(.L_x_1823) ;  /* 0xfffffffc00200947 */ /* 0x000fea000383ffff */
.L_x_1814:
[----:B------:R-:W-:Y:S02]  /*18470*/  ULDC UR4, c[0x0][0x240] ;  /* 0x0000900000047ab9 */ /* 0x000fe40000000800 */
[----:B------:R-:W-:-:S13]  /*18480*/  ISETP.NE.AND P0, PT, RZ, UR4, PT ;  /* 0x00000004ff007c0c */ /* 0x000fda000bf05270 */
[----:B------:R-:W-:Y:S05]  /*18490*/  @!P0 BRA `(.L_x_1824) ;  /* 0x0000000400e48947 */ /* 0x000fea0003800000 */
[----:B------:R-:W-:Y:S01]  /*184a0*/  ISETP.GT.AND P0, PT, R3, 0x20, PT ;  /* 0x000000200300780c */ /* 0x000fe20003f04270 */
[----:B-1----:R-:W-:-:S12]  /*184b0*/  IMAD.MOV.U32 R18, RZ, RZ, R3 ;  /* 0x000000ffff127224 */ /* 0x002fd800078e0003 */
[----:B------:R-:W-:Y:S05]  /*184c0*/  @!P0 BRA `(.L_x_1825) ;  /* 0x0000000000fc8947 */ /* 0x000fea0003800000 */
[----:B------:R-:W-:Y:S01]  /*184d0*/  LEA.HI R10, R3, R3, RZ, 0x1 ;  /* 0x00000003030a7211 */ /* 0x000fe200078f08ff */
[----:B------:R1:W-:Y:S01]  /*184e0*/  STS.128 [R11], R12 ;  /* 0x0000000c0b007388 */ /* 0x0003e20000000c00 */
[----:B------:R-:W-:Y:S02]  /*184f0*/  IMAD.MOV.U32 R18, RZ, RZ, 0x20 ;  /* 0x00000020ff127424 */ /* 0x000fe400078e00ff */
[----:B------:R-:W-:Y:S01]  /*18500*/  SHF.R.S32.HI R10, RZ, 0x1, R10 ;  /* 0x00000001ff0a7819 */ /* 0x000fe2000001140a */
[----:B------:R1:W-:Y:S03]  /*18510*/  STS.128 [R11+0x10], R4 ;  /* 0x000010040b007388 */ /* 0x0003e60000000c00 */
[----:B------:R-:W-:-:S13]  /*18520*/  ISETP.GE.AND P0, PT, R10, 0x20, PT ;  /* 0x000000200a00780c */ /* 0x000fda0003f06270 */
[----:B-1----:R-:W-:Y:S05]  /*18530*/  @!P0 BRA `(.L_x_1825) ;  /* 0x0000000000e08947 */ /* 0x002fea0003800000 */
.L_x_1834:
[----:B-1----:R-:W-:Y:S01]  /*18540*/  IMAD.IADD R18, R2, 0x1, R10 ;  /* 0x0000000102127824 */ /* 0x002fe200078e020a */
[----:B------:R-:W-:Y:S04]  /*18550*/  BAR.SYNC.DEFER_BLOCKING 0x0 ;  /* 0x0000000000007b1d */ /* 0x000fe80000010000 */
[----:B------:R-:W-:Y:S02]  /*18560*/  ISETP.GE.U32.AND P0, PT, R18, R3, PT ;  /* 0x000000031200720c */ /* 0x000fe40003f06070 */
[----:B------:R-:W-:Y:S02]  /*18570*/  BSSY B0, `(.L_x_1826) ;  /* 0x0000030000007945 */ /* 0x000fe40003800000 */
[----:B------:R-:W-:-:S13]  /*18580*/  ISETP.GE.U32.OR P0, PT, R2, R10, P0 ;  /* 0x0000000a0200720c */ /* 0x000fda0000706470 */
[----:B---3--:R-:W-:Y:S05]  /*18590*/  @P0 BRA `(.L_x_1827) ;  /* 0x0000000000b40947 */ /* 0x008fea0003800000 */
[----:B------:R-:W-:Y:S01]  /*185a0*/  IMAD R18, R10, 0x20, R11 ;  /* 0x000000200a127824 */ /* 0x000fe200078e020b */
[----:B------:R-:W-:Y:S01]  /*185b0*/  DSETP.GTU.AND P0, PT, |R12|, +INF , PT ;  /* 0x7ff000000c00742a */ /* 0x000fe20003f0c200 */
[----:B------:R-:W-:Y:S03]  /*185c0*/  BSSY B1, `(.L_x_1828) ;  /* 0x0000010000017945 */ /* 0x000fe60003800000 */
[----:B------:R1:W3:Y:S04]  /*185d0*/  LDS.128 R20, [R18] ;  /* 0x0000000012147984 */ /* 0x0002e80000000c00 */
[----:B------:R1:W4:Y:S06]  /*185e0*/  LDS.128 R24, [R18+0x10] ;  /* 0x0000100012187984 */ /* 0x00032c0000000c00 */
        /* <DEDUP_REMOVED lines=10> */
.L_x_1829:
[----:B---3--:R-:W-:Y:S01]  /*18690*/  DSETP.GTU.AND P0, PT, |R20|, +INF , PT ;  /* 0x7ff000001400742a */ /* 0x008fe20003f0c200 */
[----:B------:R-:W-:-:S05]  /*186a0*/  ISETP.LT.U32.AND P2, PT, R14, R22, PT ;  /* 0x000000160e00720c */ /* 0x000fca0003f41070 */
[----:B------:R-:W-:-:S13]  /*186b0*/  ISETP.LT.OR.EX P0, PT, R15, R23, !P0, P2 ;  /* 0x000000170f00720c */ /* 0x000fda0004701720 */
.L_x_1830:
[----:B------:R-:W-:Y:S05]  /*186c0*/  BSYNC B1 ;  /* 0x0000000000017941 */ /* 0x000fea0003800000 */
.L_x_1828:
[----:B------:R-:W-:Y:S01]  /*186d0*/  DSETP.GTU.AND P2, PT, |R4|, +INF , PT ;  /* 0x7ff000000400742a */ /* 0x000fe20003f4c200 */
[----:B------:R-:W-:Y:S01]  /*186e0*/  BSSY B1, `(.L_x_1831) ;  /* 0x0000012000017945 */ /* 0x000fe20003800000 */
[----:B0-2---:R-:W-:Y:S02]  /*186f0*/  FSEL R12, R12, R20, P0 ;  /* 0x000000140c0c7208 */ /* 0x005fe40000000000 */
[----:B------:R-:W-:Y:S02]  /*18700*/  FSEL R13, R13, R21, P0 ;  /* 0x000000150d0d7208 */ /* 0x000fe40000000000 */
[----:B------:R-:W-:Y:S02]  /*18710*/  SEL R14, R14, R22, P0 ;  /* 0x000000160e0e7207 */ /* 0x000fe40000000000 */
[----:B------:R-:W-:-:S06]  /*18720*/  SEL R15, R15, R23, P0 ;  /* 0x000000170f0f7207 */ /* 0x000fcc0000000000 */
[----:B------:R-:W-:Y:S05]  /*18730*/  @P2 BRA `(.L_x_1832) ;  /* 0x0000000000242947 */ /* 0x000fea0003800000 */
[C-C-:B----4-:R-:W-:Y:S01]  /*18740*/  DSETP.NEU.AND P2, PT, R4.reuse, R24.reuse, PT ;  /* 0x000000180400722a */ /* 0x150fe20003f4d000 */
        /* <DEDUP_REMOVED lines=8> */
.L_x_1832:
[----:B----4-:R-:W-:Y:S01]  /*187d0*/  DSETP.GTU.AND P0, PT, |R24|, +INF , PT ;  /* 0x7ff000001800742a */ /* 0x010fe20003f0c200 */
[----:B------:R-:W-:-:S05]  /*187e0*/  ISETP.LT.U32.AND P2, PT, R6, R26, PT ;  /* 0x0000001a0600720c */ /* 0x000fca0003f41070 */
[----:B------:R-:W-:-:S13]  /*187f0*/  ISETP.LT.OR.EX P0, PT, R7, R27, !P0, P2 ;  /* 0x0000001b0700720c */ /* 0x000fda0004701720 */
.L_x_1833:
[----:B------:R-:W-:Y:S05]  /*18800*/  BSYNC B1 ;  /* 0x0000000000017941 */ /* 0x000fea0003800000 */
.L_x_1831:
[----:B------:R-:W-:Y:S01]  /*18810*/  FSEL R4, R4, R24, P0 ;  /* 0x0000001804047208 */ /* 0x000fe20000000000 */
[----:B------:R3:W-:Y:S01]  /*18820*/  STS.128 [R11], R12 ;  /* 0x0000000c0b007388 */ /* 0x0007e20000000c00 */
[----:B------:R-:W-:Y:S02]  /*18830*/  FSEL R5, R5, R25, P0 ;  /* 0x0000001905057208 */ /* 0x000fe40000000000 */
[----:B------:R-:W-:Y:S02]  /*18840*/  SEL R6, R6, R26, P0 ;  /* 0x0000001a06067207 */ /* 0x000fe40000000000 */
[----:B------:R-:W-:-:S05]  /*18850*/  SEL R7, R7, R27, P0 ;  /* 0x0000001b07077207 */ /* 0x000fca0000000000 */
[----:B------:R3:W-:Y:S02]  /*18860*/  STS.128 [R11+0x10], R4 ;  /* 0x000010040b007388 */ /* 0x0007e40000000c00 */
.L_x_1827:
[----:B------:R-:W-:Y:S05]  /*18870*/  BSYNC B0 ;  /* 0x0000000000007941 */ /* 0x000fea0003800000 */
.L_x_1826:
[----:B------:R-:W-:-:S04]  /*18880*/  SHF.R.S32.HI R10, RZ, 0x1, R10 ;  /* 0x00000001ff0a7819 */ /* 0x000fc8000001140a */
[----:B------:R-:W-:-:S13]  /*18890*/  ISETP.GE.AND P0, PT, R10, 0x20, PT ;  /* 0x000000200a00780c */ /* 0x000fda0003f06270 */
[----:B------:R-:W-:Y:S05]  /*188a0*/  @P0 BRA `(.L_x_1834) ;  /* 0xfffffffc00240947 */ /* 0x000fea000383ffff */
[----:B-1----:R-:W-:-:S07]  /*188b0*/  IMAD.MOV.U32 R18, RZ, RZ, 0x20 ;  /* 0x00000020ff127424 */ /* 0x002fce00078e00ff */
.L_x_1825:
[----:B------:R-:W-:Y:S01]  /*188c0*/  BAR.SYNC.DEFER_BLOCKING 0x0 ;  /* 0x0000000000007b1d */ /* 0x000fe20000010000 */
[----:B------:R-:W-:-:S13]  /*188d0*/  ISETP.GE.AND P0, PT, R18, 0x2, PT ;  /* 0x000000021200780c */ /* 0x000fda0003f06270 */
[----:B------:R-:W-:Y:S05]  /*188e0*/  @!P0 BRA `(.L_x_1824) ;  /* 0x0000000000d08947 */ /* 0x000fea0003800000 */
[----:B------:R-:W-:-:S07]  /*188f0*/  IMAD.MOV.U32 R19, RZ, RZ, 0x1 ;  /* 0x00000001ff137424 */ /* 0x000fce00078e00ff */
.L_x_1841:
[----:B------:R-:W-:Y:S01]  /*18900*/  DSETP.GTU.AND P0, PT, |R12|, +INF , PT ;  /* 0x7ff000000c00742a */ /* 0x000fe20003f0c200 */
[----:B------:R1:W4:Y:S01]  /*18910*/  SHFL.DOWN PT, R3, R13, R19, 0x1f ;  /* 0x08001f130d037589 */ /* 0x00032200000e0000 */
[----:B------:R-:W-:Y:S03]  /*18920*/  BSSY B0, `(.L_x_1835) ;  /* 0x0000011000007945 */ /* 0x000fe60003800000 */
[----:B------:R1:W0:Y:S04]  /*18930*/  SHFL.DOWN PT, R2, R12, R19, 0x1f ;  /* 0x08001f130c027589 */ /* 0x00022800000e0000 */
[----:B------:R1:W0:Y:S04]  /*18940*/  SHFL.DOWN PT, R20, R15, R19, 0x1f ;  /* 0x08001f130f147589 */ /* 0x00022800000e0000 */
[----:B------:R1:W0:Y:S01]  /*18950*/  SHFL.DOWN PT, R21, R14, R19, 0x1f ;  /* 0x08001f130e157589 */ /* 0x00022200000e0000 */
[----:B------:R-:W-:Y:S05]  /*18960*/  @P0 BRA `(.L_x_1836) ;  /* 0x0000000000240947 */ /* 0x000fea0003800000 */
[C-C-:B0---4-:R-:W-:Y:S01]  /*18970*/  DSETP.NEU.AND P2, PT, R12.reuse, R2.reuse, PT ;  /* 0x000000020c00722a */ /* 0x151fe20003f4d000 */
        /* <DEDUP_REMOVED lines=8> */
.L_x_1836:
[----:B0---4-:R-:W-:Y:S01]  /*18a00*/  DSETP.GTU.AND P0, PT, |R2|, +INF , PT ;  /* 0x7ff000000200742a */ /* 0x011fe20003f0c200 */
[----:B------:R-:W-:-:S05]  /*18a10*/  ISETP.LT.U32.AND P2, PT, R14, R21, PT ;  /* 0x000000150e00720c */ /* 0x000fca0003f41070 */
[----:B------:R-:W-:-:S13]  /*18a20*/  ISETP.LT.OR.EX P0, PT, R15, R20, !P0, P2 ;  /* 0x000000140f00720c */ /* 0x000fda0004701720 */
.L_x_1837:
[----:B------:R-:W-:Y:S05]  /*18a30*/  BSYNC B0 ;  /* 0x0000000000007941 */ /* 0x000fea0003800000 */
.L_x_1835:
[----:B------:R-:W-:Y:S01]  /*18a40*/  DSETP.GTU.AND P2, PT, |R4|, +INF , PT ;  /* 0x7ff000000400742a */ /* 0x000fe20003f4c200 */
[----:B--23--:R0:W2:Y:S01]  /*18a50*/  SHFL.DOWN PT, R11, R5, R19, 0x1f ;  /* 0x08001f13050b7589 */ /* 0x00c0a200000e0000 */
[----:B------:R-:W-:Y:S01]  /*18a60*/  BSSY B0, `(.L_x_1838) ;  /* 0x0000015000007945 */ /* 0x000fe20003800000 */
[----:B-1----:R-:W-:Y:S02]  /*18a70*/  FSEL R12, R12, R2, P0 ;  /* 0x000000020c0c7208 */ /* 0x002fe40000000000 */
[----:B------:R0:W1:Y:S01]  /*18a80*/  SHFL.DOWN PT, R10, R4, R19, 0x1f ;  /* 0x08001f13040a7589 */ /* 0x00006200000e0000 */
[----:B------:R-:W-:Y:S02]  /*18a90*/  FSEL R13, R13, R3, P0 ;  /* 0x000000030d0d7208 */ /* 0x000fe40000000000 */
[----:B------:R-:W-:Y:S01]  /*18aa0*/  SEL R14, R14, R21, P0 ;  /* 0x000000150e0e7207 */ /* 0x000fe20000000000 */
[----:B------:R0:W3:Y:S01]  /*18ab0*/  SHFL.DOWN PT, R22, R7, R19, 0x1f ;  /* 0x08001f1307167589 */ /* 0x0000e200000e0000 */
[----:B------:R-:W-:-:S03]  /*18ac0*/  SEL R15, R15, R20, P0 ;  /* 0x000000140f0f7207 */ /* 0x000fc60000000000 */
        /* <DEDUP_REMOVED lines=11> */
.L_x_1839:
[----:B-12---:R-:W-:Y:S01]  /*18b80*/  DSETP.GTU.AND P0, PT, |R10|, +INF , PT ;  /* 0x7ff000000a00742a */ /* 0x006fe20003f0c200 */
[----:B----4-:R-:W-:-:S05]  /*18b90*/  ISETP.LT.U32.AND P2, PT, R6, R23, PT ;  /* 0x000000170600720c */ /* 0x010fca0003f41070 */
[----:B---3--:R-:W-:-:S13]  /*18ba0*/  ISETP.LT.OR.EX P0, PT, R7, R22, !P0, P2 ;  /* 0x000000160700720c */ /* 0x008fda0004701720 */
.L_x_1840:
[----:B------:R-:W-:Y:S05]  /*18bb0*/  BSYNC B0 ;  /* 0x0000000000007941 */ /* 0x000fea0003800000 */
.L_x_1838:
[----:B0-----:R-:W-:Y:S01]  /*18bc0*/  IMAD.SHL.U32 R19, R19, 0x2, RZ ;  /* 0x0000000213137824 */ /* 0x001fe200078e00ff */
[----:B------:R-:W-:Y:S02]  /*18bd0*/  FSEL R4, R4, R10, P0 ;  /* 0x0000000a04047208 */ /* 0x000fe40000000000 */
[----:B------:R-:W-:Y:S02]  /*18be0*/  FSEL R5, R5, R11, P0 ;  /* 0x0000000b05057208 */ /* 0x000fe40000000000 */
[----:B------:R-:W-:Y:S02]  /*18bf0*/  ISETP.GE.AND P2, PT, R19, R18, PT ;  /* 0x000000121300720c */ /* 0x000fe40003f46270 */
[----:B------:R-:W-:Y:S02]  /*18c00*/  SEL R6, R6, R23, P0 ;  /* 0x0000001706067207 */ /* 0x000fe40000000000 */
[----:B------:R-:W-:-:S09]  /*18c10*/  SEL R7, R7, R22, P0 ;  /* 0x0000001607077207 */ /* 0x000fd20000000000 */
[----:B------:R-:W-:Y:S05]  /*18c20*/  @!P2 BRA `(.L_x_1841) ;  /* 0xfffffffc0034a947 */ /* 0x000fea000383ffff */
.L_x_1824:
[----:B------:R-:W-:Y:S05]  /*18c30*/  @!P1 EXIT ;  /* 0x000000000000994d */ /* 0x000fea0003800000 */
[----:B------:R-:W4:Y:S01]  /*18c40*/  LDC.64 R2, c[0x0][0x628] ;  /* 0x00018a00ff027b82 */ /* 0x000f220000000a00 */
[----:B------:R-:W-:Y:S01]  /*18c50*/  ISETP.NE.U32.AND P0, PT, R8, RZ, PT ;  /* 0x000000ff0800720c */ /* 0x000fe20003f05070 */
[----:B------:R-:W-:Y:S02]  /*18c60*/  ULDC.U8 UR4, c[0x0][0x630] ;  /* 0x00018c0000047ab9 */ /* 0x000fe40000000000 */
[----:B------:R-:W-:Y:S02]  /*18c70*/  ISETP.NE.AND P1, PT, RZ, UR4, PT ;  /* 0x00000004ff007c0c */ /* 0x000fe4000bf25270 */
[----:B------:R-:W-:Y:S02]  /*18c80*/  ISETP.NE.AND.EX P0, PT, R0, RZ, PT, P0 ;  /* 0x000000ff0000720c */ /* 0x000fe40003f05300 */
[----:B----4-:R-:W-:Y:S02]  /*18c90*/  SEL R21, R2, RZ, P1 ;  /* 0x000000ff02157207 */ /* 0x010fe40000800000 */
[----:B------:R-:W-:-:S02]  /*18ca0*/  SEL R0, R3, RZ, P1 ;  /* 0x000000ff03007207 */ /* 0x000fc40000800000 */
[-C--:B------:R-:W-:Y:S02]  /*18cb0*/  IADD3 R22, P2, R14, R21.reuse, RZ ;  /* 0x000000150e167210 */ /* 0x080fe40007f5e0ff */
[----:B------:R-:W-:Y:S02]  /*18cc0*/  IADD3 R21, P3, R6, R21, RZ ;  /* 0x0000001506157210 */ /* 0x000fe40007f7e0ff */
[----:B------:R-:W-:-:S03]  /*18cd0*/  IADD3.X R23, R15, R0, RZ, P2, !PT ;  /* 0x000000000f177210 */ /* 0x000fc600017fe4ff */
[----:B------:R-:W-:Y:S01]  /*18ce0*/  IMAD.X R25, R7, 0x1, R0, P3 ;  /* 0x0000000107197824 */ /* 0x000fe200018e0600 */
[----:B------:R-:W-:Y:S07]  /*18cf0*/  @!P0 BRA `(.L_x_1842) ;  /* 0x0000000400888947 */ /* 0x000fee0003800000 */
[----:B------:R-:W-:Y:S02]  /*18d00*/  ULDC.U8 UR4, c[0x0][0x631] ;  /* 0x00018c4000047ab9 */ /* 0x000fe40000000000 */
[----:B------:R-:W-:Y:S01]  /*18d10*/  ISETP.NE.AND P3, PT, RZ, UR4, PT ;  /* 0x00000004ff007c0c */ /* 0x000fe2000bf65270 */
[----:B------:R-:W-:-:S12]  /*18d20*/  @!P1 BRA `(.L_x_1843) ;  /* 0x0000000000a09947 */ /* 0x000fd80003800000 */
[----:B0-23--:R-:W2:Y:S04]  /*18d30*/  LDG.E.64 R14, desc[UR60][R8.64+0x10] ;  /* 0x0000103c080e7981 */ /* 0x00dea8000c1e1b00 */
[----:B------:R-:W3:Y:S04]  /*18d40*/  LDG.E.64 R2, desc[UR60][R8.64] ;  /* 0x0000003c08027981 */ /* 0x000ee8000c1e1b00 */
[----:B------:R-:W4:Y:S04]  /*18d50*/  LDG.E.64 R10, desc[UR60][R8.64+0x18] ;  /* 0x0000183c080a7981 */ /* 0x000f28000c1e1b00 */
[----:B------:R-:W5:Y:S01]  /*18d60*/  LDG.E.64 R6, desc[UR60][R8.64+0x8] ;  /* 0x0000083c08067981 */ /* 0x000f62000c1e1b00 */
[----:B------:R-:W-:Y:S01]  /*18d70*/  PLOP3.LUT P0, PT, PT, PT, PT, 0x80, 0x0 ;  /* 0x000000000000781c */ /* 0x000fe20003f0f070 */
[----:B--2---:R-:W-:-:S02]  /*18d80*/  DSETP.GTU.AND P5, PT, |R14|, +INF , PT ;  /* 0x7ff000000e00742a */ /* 0x004fc40003fac200 */
[----:B---3--:R-:W-:-:S12]  /*18d90*/  DSETP.GTU.AND P4, PT, |R2|, +INF , PT ;  /* 0x7ff000000200742a */ /* 0x008fd80003f8c200 */
[C-C-:B------:R-:W-:Y:S02]  /*18da0*/  @!P5 DSETP.NEU.AND P2, PT, R14.reuse, R4.reuse, PT ;  /* 0x000000040e00d22a */ /* 0x140fe40003f4d000 */
[----:B------:R-:W-:Y:S02]  /*18db0*/  @!P5 DSETP.GEU.AND P1, PT, R14, R4, PT ;  /* 0x000000040e00d22a */ /* 0x000fe40003f2e000 */
[----:B------:R-:W-:Y:S02]  /*18dc0*/  @!P4 DSETP.NEU.AND P6, PT, R2, R12, PT ;  /* 0x0000000c0200c22a */ /* 0x000fe40003fcd000 */
[----:B------:R-:W-:Y:S02]  /*18dd0*/  @!P5 PLOP3.LUT P0, PT, P2, PT, PT, 0x80, 0x0 ;  /* 0x000000000000d81c */ /* 0x000fe4000170f070 */
[----:B----4-:R-:W-:Y:S02]  /*18de0*/  @!P5 ISETP.GE.U32.AND P2, PT, R10, R21, PT ;  /* 0x000000150a00d20c */ /* 0x010fe40003f46070 */
[----:B-1----:R-:W-:-:S02]  /*18df0*/  @!P5 SEL R18, RZ, 0xffffffff, P1 ;  /* 0xffffffffff12d807 */ /* 0x002fc40000800000 */
[----:B------:R-:W-:Y:S02]  /*18e00*/  PLOP3.LUT P1, PT, PT, PT, PT, 0x80, 0x0 ;  /* 0x000000000000781c */ /* 0x000fe40003f2f070 */
[----:B------:R-:W-:Y:S02]  /*18e10*/  @!P5 ISETP.GE.AND.EX P2, PT, R11, R25, PT, P2 ;  /* 0x000000190b00d20c */ /* 0x000fe40003f46320 */
[----:B------:R-:W-:Y:S01]  /*18e20*/  @!P4 PLOP3.LUT P1, PT, P6, PT, PT, 0x80, 0x0 ;  /* 0x000000000000c81c */ /* 0x000fe2000372f070 */
[----:B------:R-:W-:Y:S02]  /*18e30*/  @!P4 DSETP.GEU.AND P6, PT, R2, R12, PT ;  /* 0x0000000c0200c22a */ /* 0x000fe40003fce000 */
[----:B------:R-:W-:Y:S02]  /*18e40*/  @!P0 SEL R18, RZ, 0xffffffff, P2 ;  /* 0xffffffffff128807 */ /* 0x000fe40001000000 */
[----:B-----5:R-:W-:Y:S01]  /*18e50*/  @!P4 ISETP.GE.U32.AND P0, PT, R6, R22, PT ;  /* 0x000000160600c20c */ /* 0x020fe20003f06070 */
[----:B------:R-:W-:Y:S01]  /*18e60*/  @P5 DSETP.GTU.AND P2, PT, |R4|, +INF , PT ;  /* 0x7ff000000400542a */ /* 0x000fe20003f4c200 */
[----:B------:R-:W-:-:S02]  /*18e70*/  @!P4 SEL R0, RZ, 0xffffffff, P6 ;  /* 0xffffffffff00c807 */ /* 0x000fc40003000000 */
[----:B------:R-:W-:Y:S02]  /*18e80*/  @!P4 ISETP.GE.AND.EX P0, PT, R7, R23, PT, P0 ;  /* 0x000000170700c20c */ /* 0x000fe40003f06300 */
[----:B------:R-:W-:Y:S02]  /*18e90*/  @!P5 LOP3.LUT R18, R18, 0x1, RZ, 0xc0, !PT ;  /* 0x000000011212d812 */ /* 0x000fe400078ec0ff */
[----:B------:R-:W-:Y:S01]  /*18ea0*/  @!P1 SEL R0, RZ, 0xffffffff, P0 ;  /* 0xffffffffff009807 */ /* 0x000fe20000000000 */
[----:B------:R-:W-:Y:S01]  /*18eb0*/  @P4 DSETP.GTU.AND P1, PT, |R12|, +INF , PT ;  /* 0x7ff000000c00442a */ /* 0x000fe20003f2c200 */
[----:B------:R-:W-:Y:S02]  /*18ec0*/  @P5 ISETP.LT.U32.AND P6, PT, R10, R21, PT ;  /* 0x000000150a00520c */ /* 0x000fe40003fc1070 */
[----:B------:R-:W-:Y:S02]  /*18ed0*/  @!P5 ISETP.EQ.U32.AND P0, PT, R18, 0x1, PT ;  /* 0x000000011200d80c */ /* 0x000fe40003f02070 */
[----:B------:R-:W-:-:S02]  /*18ee0*/  @!P4 LOP3.LUT R0, R0, 0x1, RZ, 0xc0, !PT ;  /* 0x000000010000c812 */ /* 0x000fc400078ec0ff */
[----:B------:R-:W-:Y:S02]  /*18ef0*/  @P5 ISETP.LT.OR.EX P0, PT, R11, R25, !P2, P6 ;  /* 0x000000190b00520c */ /* 0x000fe40005701760 */
[----:B------:R-:W-:Y:S02]  /*18f00*/  @P4 ISETP.LT.U32.AND P5, PT, R6, R22, PT ;  /* 0x000000160600420c */ /* 0x000fe40003fa1070 */
[----:B------:R-:W-:Y:S02]  /*18f10*/  @!P4 ISETP.EQ.U32.AND P2, PT, R0, 0x1, PT ;  /* 0x000000010000c80c */ /* 0x000fe40003f42070 */
[----:B------:R-:W-:Y:S02]  /*18f20*/  @P4 ISETP.LT.OR.EX P2, PT, R7, R23, !P1, P5 ;  /* 0x000000170700420c */ /* 0x000fe40004f41750 */
[----:B------:R-:W-:Y:S02]  /*18f30*/  FSEL R4, R14, R4, P0 ;  /* 0x000000040e047208 */ /* 0x000fe40000000000 */
[----:B------:R-:W-:-:S02]  /*18f40*/  FSEL R5, R15, R5, P0 ;  /* 0x000000050f057208 */ /* 0x000fc40000000000 */
[----:B------:R-:W-:Y:S02]  /*18f50*/  SEL R21, R10, R21, P0 ;  /* 0x000000150a157207 */ /* 0x000fe40000000000 */
[----:B------:R-:W-:Y:S02]  /*18f60*/  SEL R25, R11, R25, P0 ;  /* 0x000000190b197207 */ /* 0x000fe40000000000 */
[----:B------:R-:W-:Y:S02]  /*18f70*/  FSEL R12, R2, R12, P2 ;  /* 0x0000000c020c7208 */ /* 0x000fe40001000000 */
[----:B------:R-:W-:Y:S02]  /*18f80*/  FSEL R13, R3, R13, P2 ;  /* 0x0000000d030d7208 */ /* 0x000fe40001000000 */
[----:B------:R-:W-:Y:S02]  /*18f90*/  SEL R22, R6, R22, P2 ;  /* 0x0000001606167207 */ /* 0x000fe40001000000 */
[----:B------:R-:W-:-:S07]  /*18fa0*/  SEL R23, R7, R23, P2 ;  /* 0x0000001707177207 */ /* 0x000fce0001000000 */
.L_x_1843:
[----:B-1----:R-:W-:Y:S02]  /*18fb0*/  IMAD.MOV.U32 R18, RZ, RZ, R21 ;  /* 0x000000ffff127224 */ /* 0x002fe400078e0015 */
[----:B------:R-:W-:Y:S01]  /*18fc0*/  IMAD.MOV.U32 R19, RZ, RZ, R25 ;  /* 0x000000ffff137224 */ /* 0x000fe200078e0019 */
[----:B------:R-:W-:Y:S06]  /*18fd0*/  @!P3 BRA `(.L_x_1844) ;  /* 0x0000000000bcb947 */ /* 0x000fec0003800000 */
[----:B------:R-:W1:Y:S02]  /*18fe0*/  LDC R24, c[0x0][0x634] ;  /* 0x00018d00ff187b82 */ /* 0x000e640000000800 */
[----:B-1----:R-:W-:-:S04]  /*18ff0*/  ISETP.NE.AND P0, PT, R24, 0x1, PT ;  /* 0x000000011800780c */ /* 0x002fc80003f05270 */
[----:B------:R-:W-:-:S09]  /*19000*/  P2R R0, PR, RZ, 0x1 ;  /* 0x00000001ff007803 */ /* 0x000fd20000000000 */
[----:B------:R-:W-:Y:S05]  /*19010*/  @!P0 BRA `(.L_x_1845) ;  /* 0x0000000000408947 */ /* 0x000fea0003800000 */
[----:B------:R-:W-:Y:S01]  /*19020*/  MOV R0, 0x0 ;  /* 0x0000000000007802 */ /* 0x000fe20000000f00 */
[----:B------:R-:W-:Y:S01]  /*19030*/  ULDC.64 UR4, c[0x4][0x3d8] ;  /* 0x0100f60000047ab9 */ /* 0x000fe20000000a00 */
[----:B------:R-:W-:Y:S01]  /*19040*/  ULDC.64 UR6, c[0x4][0x3c0] ;  /* 0x0100f00000067ab9 */ /* 0x000fe20000000a00 */
[----:B0-23--:R-:W-:Y:S01]  /*19050*/  IMAD.U32 R4, RZ, RZ, UR4 ;  /* 0x00000004ff047e24 */ /* 0x00dfe2000f8e00ff */
[----:B------:R0:W1:Y:S01]  /*19060*/  LDC.64 R2, c[0x4][R0] ;  /* 0x0100000000027b82 */ /* 0x0000620000000a00 */
[----:B------:R-:W-:Y:S01]  /*19070*/  IMAD.U32 R5, RZ, RZ, UR5 ;  /* 0x00000005ff057e24 */ /* 0x000fe2000f8e00ff */
[----:B------:R-:W-:Y:S01]  /*19080*/  ULDC.64 UR4, c[0x4][0x250] ;  /* 0x0100940000047ab9 */ /* 0x000fe20000000a00 */
[----:B------:R-:W-:Y:S01]  /*19090*/  HFMA2.MMA R8, -RZ, RZ, 0, 4.4763088226318359375e-05 ;  /* 0x000002efff087435 */ /* 0x000fe200000001ff */
[----:B------:R-:W-:Y:S02]  /*190a0*/  IMAD.U32 R6, RZ, RZ, UR6 ;  /* 0x00000006ff067e24 */ /* 0x000fe4000f8e00ff */
[----:B------:R-:W-:-:S02]  /*190b0*/  IMAD.U32 R7, RZ, RZ, UR7 ;  /* 0x00000007ff077e24 */ /* 0x000fc4000f8e00ff */
[----:B------:R-:W-:Y:S02]  /*190c0*/  IMAD.U32 R10, RZ, RZ, UR4 ;  /* 0x00000004ff0a7e24 */ /* 0x000fe4000f8e00ff */
[----:B------:R-:W-:Y:S02]  /*190d0*/  IMAD.U32 R11, RZ, RZ, UR5 ;  /* 0x00000005ff0b7e24 */ /* 0x000fe4000f8e00ff */
[----:B------:R-:W-:Y:S02]  /*190e0*/  IMAD.MOV.U32 R12, RZ, RZ, 0x1 ;  /* 0x00000001ff0c7424 */ /* 0x000fe400078e00ff */
[----:B0-----:R-:W-:-:S07]  /*190f0*/  IMAD.MOV.U32 R13, RZ, RZ, RZ ;  /* 0x000000ffff0d7224 */ /* 0x001fce00078e00ff */
[----:B------:R-:W-:-:S07]  /*19100*/  LEPC R20, `(.L_x_1845) ;  /* 0x000000001014794e */ /* 0x000fce0000000000 */
[----:B-1----:R-:W-:Y:S05]  /*19110*/  CALL.ABS.NOINC R2 ;  /* 0x0000000002007343 */ /* 0x002fea0003c00000 */
.L_x_1845:
        /* <DEDUP_REMOVED lines=9> */
[----:B0-23--:R-:W-:Y:S01]  /*191b0*/  IMAD.U32 R4, RZ, RZ, UR4 ;  /* 0x00000004ff047e24 */ /* 0x00dfe2000f8e00ff */
[----:B-1----:R0:W1:Y:S01]  /*191c0*/  LDC.64 R2, c[0x4][R0] ;  /* 0x0100000000027b82 */ /* 0x0020620000000a00 */
        /* <DEDUP_REMOVED lines=11> */
.L_x_1846:
[----:B------:R-:W-:Y:S02]  /*19280*/  ULDC.64 UR4, c[0x0][0x600] ;  /* 0x0001800000047ab9 */ /* 0x000fe40000000a00 */
[----:B------:R-:W-:-:S05]  /*19290*/  IADD3 R16, P0, R16, UR4, RZ ;  /* 0x0000000410107c10 */ /* 0x000fca000ff1e0ff */
[----:B------:R-:W-:-:S05]  /*192a0*/  IMAD.X R17, RZ, RZ, UR5, P0 ;  /* 0x00000005ff117e24 */ /* 0x000fca00080e06ff */
[----:B------:R-:W-:Y:S01]  /*192b0*/  STG.E.64 desc[UR60][R16.64], R18 ;  /* 0x0000001210007986 */ /* 0x000fe2000c101b3c */
[----:B------:R-:W-:Y:S05]  /*192c0*/  EXIT ;  /* 0x000000000000794d */ /* 0x000fea0003800000 */
.L_x_1844:
[----:B------:R-:W-:Y:S04]  /*192d0*/  STG.E.64 desc[UR60][R8.64], R12 ;  /* 0x0000000c08007986 */ /* 0x000fe8000c101b3c */
[----:B------:R-:W-:Y:S04]  /*192e0*/  STG.E.64 desc[UR60][R8.64+0x8], R22 ;  /* 0x0000081608007986 */ /* 0x000fe8000c101b3c */
[----:B------:R-:W-:Y:S04]  /*192f0*/  STG.E.64 desc[UR60][R8.64+0x10], R4 ;  /* 0x0000100408007986 */ /* 0x000fe8000c101b3c */
[----:B------:R-:W-:Y:S01]  /*19300*/  STG.E.64 desc[UR60][R8.64+0x18], R18 ;  /* 0x0000181208007986 */ /* 0x000fe2000c101b3c */
[----:B------:R-:W-:Y:S05]  /*19310*/  EXIT ;  /* 0x000000000000794d */ /* 0x000fea0003800000 */
.L_x_1842:
[----:B------:R-:W-:Y:S05]  /*19320*/  @!P1 BRA `(.L_x_1847) ;  /* 0x00000000004c9947 */ /* 0x000fea0003800000 */
[----:B------:R-:W-:Y:S01]  /*19330*/  MOV R0, 0x0 ;  /* 0x0000000000007802 */ /* 0x000fe20000000f00 */
[----:B------:R-:W-:Y:S01]  /*19340*/  ULDC.64 UR4, c[0x4][0x3c8] ;  /* 0x0100f20000047ab9 */ /* 0x000fe20000000a00 */
[----:B------:R-:W-:Y:S01]  /*19350*/  ULDC.64 UR6, c[0x4][0x3c0] ;  /* 0x0100f00000067ab9 */ /* 0x000fe20000000a00 */
[----:B0-23--:R-:W-:Y:S01]  /*19360*/  IMAD.U32 R4, RZ, RZ, UR4 ;  /* 0x00000004ff047e24 */ /* 0x00dfe2000f8e00ff */
[----:B------:R0:W2:Y:S01]  /*19370*/  LDC.64 R2, c[0x4][R0] ;  /* 0x0100000000027b82 */ /* 0x0000a20000000a00 */
[----:B------:R-:W-:Y:S01]  /*19380*/  IMAD.U32 R5, RZ, RZ, UR5 ;  /* 0x00000005ff057e24 */ /* 0x000fe2000f8e00ff */
[----:B------:R-:W-:Y:S01]  /*19390*/  ULDC.64 UR4, c[0x4][0x268] ;  /* 0x01009a0000047ab9 */ /* 0x000fe20000000a00 */
[----:B------:R-:W-:Y:S01]  /*193a0*/  HFMA2.MMA R8, -RZ, RZ, 0, 4.3690204620361328125e-05 ;  /* 0x000002ddff087435 */ /* 0x000fe200000001ff */
[----:B------:R-:W-:Y:S02]  /*193b0*/  IMAD.U32 R6, RZ, RZ, UR6 ;  /* 0x00000006ff067e24 */ /* 0x000fe4000f8e00ff */
[----:B------:R-:W-:-:S02]  /*193c0*/  IMAD.U32 R7, RZ, RZ, UR7 ;  /* 0x00000007ff077e24 */ /* 0x000fc4000f8e00ff */
[----:B------:R-:W-:Y:S02]  /*193d0*/  IMAD.U32 R10, RZ, RZ, UR4 ;  /* 0x00000004ff0a7e24 */ /* 0x000fe4000f8e00ff */
[----:B------:R-:W-:Y:S02]  /*193e0*/  IMAD.U32 R11, RZ, RZ, UR5 ;  /* 0x00000005ff0b7e24 */ /* 0x000fe4000f8e00ff */
[----:B------:R-:W-:Y:S02]  /*193f0*/  IMAD.MOV.U32 R12, RZ, RZ, 0x1 ;  /* 0x00000001ff0c7424 */ /* 0x000fe400078e00ff */
[----:B0-----:R-:W-:-:S07]  /*19400*/  IMAD.MOV.U32 R13, RZ, RZ, RZ ;  /* 0x000000ffff0d7224 */ /* 0x001fce00078e00ff */
[----:B------:R-:W-:-:S07]  /*19410*/  LEPC R20, `(.L_x_1848) ;  /* 0x000000001014794e */ /* 0x000fce0000000000 */
[----:B-12---:R-:W-:Y:S05]  /*19420*/  CALL.ABS.NOINC R2 ;  /* 0x0000000002007343 */ /* 0x006fea0003c00000 */
.L_x_1848:
[----:B------:R-:W-:Y:S01]  /*19430*/  CS2R R22, SRZ ;  /* 0x0000000000167805 */ /* 0x000fe2000001ff00 */
[----:B------:R-:W-:Y:S02]  /*19440*/  IMAD.MOV.U32 R21, RZ, RZ, RZ ;  /* 0x000000ffff157224 */ /* 0x000fe400078e00ff */
[----:B------:R-:W-:-:S07]  /*19450*/  IMAD.MOV.U32 R25, RZ, RZ, RZ ;  /* 0x000000ffff197224 */ /* 0x000fce00078e00ff */
.L_x_1847:
[----:B------:R-:W-:Y:S01]  /*19460*/  ULDC.U8 UR4, c[0x0][0x631] ;  /* 0x00018c4000047ab9 */ /* 0x000fe20000000000 */
[----:B-1----:R-:W-:Y:S01]  /*19470*/  IMAD.MOV.U32 R18, RZ, RZ, R22 ;  /* 0x000000ffff127224 */ /* 0x002fe200078e0016 */
[----:B------:R-:W-:Y:S01]  /*19480*/  ISETP.NE.AND P0, PT, RZ, UR4, PT ;  /* 0x00000004ff007c0c */ /* 0x000fe2000bf05270 */
[----:B------:R-:W-:Y:S02]  /*19490*/  IMAD.MOV.U32 R19, RZ, RZ, R23 ;  /* 0x000000ffff137224 */ /* 0x000fe400078e0017 */
[----:B------:R-:W-:Y:S02]  /*194a0*/  IMAD.MOV.U32 R22, RZ, RZ, R21 ;  /* 0x000000ffff167224 */ /* 0x000fe400078e0015 */
[----:B------:R-:W-:-:S08]  /*194b0*/  IMAD.MOV.U32 R23, RZ, RZ, R25 ;  /* 0x000000ffff177224 */ /* 0x000fd000078e0019 */
[----:B------:R-:W-:Y:S05]  /*194c0*/  @!P0 BRA `(.L_x_1849) ;  /* 0x0000000000bc8947 */ /* 0x000fea0003800000 */
        /* <DEDUP_REMOVED lines=9> */
[----:B------:R-:W-:Y:S01]  /*19560*/  MOV R5, UR5 ;  /* 0x0000000500057c02 */ /* 0x000fe20008000f00 */
        /* <DEDUP_REMOVED lines=10> */
.L_x_1850:
        /* <DEDUP_REMOVED lines=22> */
.L_x_1851:
[----:B------:R-:W-:Y:S02]  /*19770*/  ULDC.64 UR4, c[0x0][0x600] ;  /* 0x0001800000047ab9 */ /* 0x000fe40000000a00 */
[----:B------:R-:W-:-:S05]  /*19780*/  IADD3 R16, P0, R16, UR4, RZ ;  /* 0x0000000410107c10 */ /* 0x000fca000ff1e0ff */
[----:B------:R-:W-:-:S05]  /*19790*/  IMAD.X R17, RZ, RZ, UR5, P0 ;  /* 0x00000005ff117e24 */ /* 0x000fca00080e06ff */
[----:B------:R-:W-:Y:S01]  /*197a0*/  STG.E.64 desc[UR60][R16.64], R22 ;  /* 0x0000001610007986 */ /* 0x000fe2000c101b3c */
[----:B------:R-:W-:Y:S05]  /*197b0*/  EXIT ;  /* 0x000000000000794d */ /* 0x000fea0003800000 */
.L_x_1849:
        /* <DEDUP_REMOVED lines=16> */
.L_x_1852:
[----:B------:R-:W0:Y:S01]  /*198c0*/  LDC.64 R2, c[0x4][R2] ;  /* 0x0100000002027b82 */ /* 0x000e220000000a00 */
[----:B------:R-:W-:Y:S01]  /*198d0*/  ULDC.64 UR4, c[0x4][0x3c8] ;  /* 0x0100f20000047ab9 */ /* 0x000fe20000000a00 */
[----:B------:R-:W-:Y:S01]  /*198e0*/  ULDC.64 UR6, c[0x4][0x258] ;  /* 0x0100960000067ab9 */ /* 0x000fe20000000a00 */
[----:B------:R-:W-:Y:S02]  /*198f0*/  IMAD.U32 R4, RZ, RZ, UR4 ;  /* 0x00000004ff047e24 */ /* 0x000fe4000f8e00ff */
        /* <DEDUP_REMOVED lines=11> */
.L_x_1853:
[----:B------:R-:W-:Y:S05]  /*199b0*/  EXIT ;  /* 0x000000000000794d */ /* 0x000fea0003800000 */
.L_x_1793:
        /* <DEDUP_REMOVED lines=19> */
[-C--:B------:R-:W-:Y:S02]  /*19af0*/  IADD3 R22, P1, R14, R11.reuse, RZ ;  /* 0x0000000b0e167210 */ /* 0x080fe40007f3e0ff */
[----:B------:R-:W-:-:S03]  /*19b00*/  IADD3 R24, P2, R6, R11, RZ ;  /* 0x0000000b06187210 */ /* 0x000fc60007f5e0ff */
[--C-:B------:R-:W-:Y:S02]  /*19b10*/  IMAD.X R23, R15, 0x1, R0.reuse, P1 ;  /* 0x000000010f177824 */ /* 0x100fe400008e0600 */
[----:B------:R-:W-:Y:S01]  /*19b20*/  IMAD.X R25, R7, 0x1, R0, P2 ;  /* 0x0000000107197824 */ /* 0x000fe200010e0600 */
[----:B------:R-:W-:Y:S07]  /*19b30*/  @!P0 BRA `(.L_x_1854) ;  /* 0x0000000400808947 */ /* 0x000fee0003800000 */
[----:B------:R-:W-:Y:S02]  /*19b40*/  ULDC.U8 UR4, c[0x0][0x631] ;  /* 0x00018c4000047ab9 */ /* 0x000fe40000000000 */
[----:B------:R-:W-:Y:S01]  /*19b50*/  ISETP.NE.AND P3, PT, RZ, UR4, PT ;  /* 0x00000004ff007c0c */ /* 0x000fe2000bf65270 */
[----:B------:R-:W-:-:S12]  /*19b60*/  @!P4 BRA `(.L_x_1855) ;  /* 0x0000000000a0c947 */ /* 0x000fd80003800000 */
[----:B------:R-:W2:Y:S04]  /*19b70*/  LDG.E.64 R14, desc[UR60][R8.64+0x10] ;  /* 0x0000103c080e7981 */ /* 0x000ea8000c1e1b00 */
        /* <DEDUP_REMOVED lines=11> */
[----:B------:R-:W-:-:S02]  /*19c30*/  @!P5 SEL R16, RZ, 0xffffffff, P1 ;  /* 0xffffffffff10d807 */ /* 0x000fc40000800000 */
        /* <DEDUP_REMOVED lines=27> */
.L_x_1855:
        /* <DEDUP_REMOVED lines=21> */
.L_x_1857:
        /* <DEDUP_REMOVED lines=9> */
[----:B------:R-:W-:Y:S01]  /*19fd0*/  MOV R4, UR4 ;  /* 0x0000000400047c02 */ /* 0x000fe20008000f00 */
        /* <DEDUP_REMOVED lines=12> */
.L_x_1858:
[----:B------:R-:W-:Y:S02]  /*1a0a0*/  ULDC.64 UR4, c[0x0][0x600] ;  /* 0x0001800000047ab9 */ /* 0x000fe40000000a00 */
[----:B------:R-:W-:-:S05]  /*1a0b0*/  IADD3 R2, P0, R17, UR4, RZ ;  /* 0x0000000411027c10 */ /* 0x000fca000ff1e0ff */
[----:B------:R-:W-:-:S05]  /*1a0c0*/  IMAD.X R3, RZ, RZ, UR5, P0 ;  /* 0x00000005ff037e24 */ /* 0x000fca00080e06ff */
[----:B------:R-:W-:Y:S01]  /*1a0d0*/  STG.E.64 desc[UR60][R2.64], R22 ;  /* 0x0000001602007986 */ /* 0x000fe2000c101b3c */
[----:B------:R-:W-:Y:S05]  /*1a0e0*/  EXIT ;  /* 0x000000000000794d */ /* 0x000fea0003800000 */
.L_x_1856:
[----:B------:R-:W-:Y:S04]  /*1a0f0*/  STG.E.64 desc[UR60][R8.64], R4 ;  /* 0x0000000408007986 */ /* 0x000fe8000c101b3c */
[----:B------:R-:W-:Y:S04]  /*1a100*/  STG.E.64 desc[UR60][R8.64+0x8], R24 ;  /* 0x0000081808007986 */ /* 0x000fe8000c101b3c */
[----:B------:R-:W-:Y:S04]  /*1a110*/  STG.E.64 desc[UR60][R8.64+0x10], R12 ;  /* 0x0000100c08007986 */ /* 0x000fe8000c101b3c */
[----:B------:R-:W-:Y:S01]  /*1a120*/  STG.E.64 desc[UR60][R8.64+0x18], R22 ;  /* 0x0000181608007986 */ /* 0x000fe2000c101b3c */
[----:B------:R-:W-:Y:S05]  /*1a130*/  EXIT ;  /* 0x000000000000794d */ /* 0x000fea0003800000 */
.L_x_1854:
        /* <DEDUP_REMOVED lines=17> */
.L_x_1860:
[----:B------:R-:W-:Y:S02]  /*1a250*/  CS2R R22, SRZ ;  /* 0x0000000000167805 */ /* 0x000fe4000001ff00 */
[----:B------:R-:W-:-:S07]  /*1a260*/  CS2R R24, SRZ ;  /* 0x0000000000187805 */ /* 0x000fce000001ff00 */
.L_x_1859:
        /* <DEDUP_REMOVED lines=23> */
.L_x_1862:
        /* <DEDUP_REMOVED lines=22> */
.L_x_1863:
[----:B------:R-:W-:Y:S02]  /*1a540*/  ULDC.64 UR4, c[0x0][0x600] ;  /* 0x0001800000047ab9 */ /* 0x000fe40000000a00 */
[----:B------:R-:W-:-:S05]  /*1a550*/  IADD3 R2, P0, R17, UR4, RZ ;  /* 0x0000000411027c10 */ /* 0x000fca000ff1e0ff */
[----:B------:R-:W-:-:S05]  /*1a560*/  IMAD.X R3, RZ, RZ, UR5, P0 ;  /* 0x00000005ff037e24 */ /* 0x000fca00080e06ff */
[----:B------:R-:W-:Y:S01]  /*1a570*/  STG.E.64 desc[UR60][R2.64], R22 ;  /* 0x0000001602007986 */ /* 0x000fe2000c101b3c */
[----:B------:R-:W-:Y:S05]  /*1a580*/  EXIT ;  /* 0x000000000000794d */ /* 0x000fea0003800000 */
.L_x_1861:
        /* <DEDUP_REMOVED lines=16> */
.L_x_1864:
        /* <DEDUP_REMOVED lines=15> */
.L_x_1865:
[----:B------:R-:W-:Y:S05]  /*1a780*/  EXIT ;  /* 0x000000000000794d */ /* 0x000fea0003800000 */
        .weak           $__internal_8_$__cuda_sm20_div_u64
        .type           $__internal_8_$__cuda_sm20_div_u64,@function
        .size           $__internal_8_$__cuda_sm20_div_u64,($__internal_9_$__cuda_sm20_rem_u64 - $__internal_8_$__cuda_sm20_div_u64)
$__internal_8_$__cuda_sm20_div_u64:
        /* <DEDUP_REMOVED lines=10> */
[----:B------:R-:W-:-:S03]  /*1a830*/  IMAD.HI.U32 R24, R22, R29, RZ ;  /* 0x0000001d16187227 */ /* 0x000fc600078e00ff */
[----:B------:R-:W-:Y:S01]  /*1a840*/  IADD3.X R31, RZ, ~R25, RZ, P0, !PT ;  /* 0x80000019ff1f7210 */ /* 0x000fe200007fe4ff */
[----:B------:R-:W-:-:S04]  /*1a850*/  IMAD.MOV.U32 R25, RZ, RZ, R22 ;  /* 0x000000ffff197224 */ /* 0x000fc800078e0016 */
[----:B------:R-:W-:-:S04]  /*1a860*/  IMAD.WIDE.U32 R24, P0, R22, R31, R24 ;  /* 0x0000001f16187225 */ /* 0x000fc80007800018 */
[C---:B------:R-:W-:Y:S02]  /*1a870*/  IMAD R27, R23.reuse, R31, RZ ;  /* 0x0000001f171b7224 */ /* 0x040fe400078e02ff */
[----:B------:R-:W-:-:S04]  /*1a880*/  IMAD.HI.U32 R24, P1, R23, R29, R24 ;  /* 0x0000001d17187227 */ /* 0x000fc80007820018 */
[----:B------:R-:W-:Y:S01]  /*1a890*/  IMAD.HI.U32 R21, R23, R31, RZ ;  /* 0x0000001f17157227 */ /* 0x000fe200078e00ff */
[----:B------:R-:W-:-:S03]  /*1a8a0*/  IADD3 R25, P3, R27, R24, RZ ;  /* 0x000000181b197210 */ /* 0x000fc60007f7e0ff */
[----:B------:R-:W-:Y:S02]  /*1a8b0*/  IMAD.X R21, R21, 0x1, R23, P0 ;  /* 0x0000000115157824 */ /* 0x000fe400000e0617 */
[----:B------:R-:W-:-:S03]  /*1a8c0*/  IMAD.WIDE.U32 R22, R25, R0, RZ ;  /* 0x0000000019167225 */ /* 0x000fc600078e00ff */
[----:B------:R-:W-:Y:S01]  /*1a8d0*/  IADD3.X R21, RZ, RZ, R21, P3, P1 ;  /* 0x000000ffff157210 */ /* 0x000fe20001fe2415 */
        /* <DEDUP_REMOVED lines=26> */
[----:B------:R-:W-:-:S04]  /*1aa80*/  IMAD R23, R21, R0, R23 ;  /* 0x0000000015177224 */ /* 0x000fc800078e0217 */
[----:B------:R-:W-:Y:S01]  /*1aa90*/  IMAD.X R24, R20, 0x1, ~R23, P1 ;  /* 0x0000000114187824 */ /* 0x000fe200008e0e17 */
[----:B------:R-:W-:Y:S02]  /*1aaa0*/  IADD3 R23, P1, -R0, R27, RZ ;  /* 0x0000001b00177210 */ /* 0x000fe40007f3e1ff */
[----:B------:R-:W-:Y:S02]  /*1aab0*/  IADD3.X R20, RZ, R21, RZ, P3, !PT ;  /* 0x00000015ff147210 */ /* 0x000fe40001ffe4ff */
[C---:B------:R-:W-:Y:S01]  /*1aac0*/  ISETP.GE.U32.AND.EX P0, PT, R24.reuse, R9, PT, P0 ;  /* 0x000000091800720c */ /* 0x040fe20003f06100 */
[----:B------:R-:W-:Y:S01]  /*1aad0*/  IMAD.X R22, R24, 0x1, ~R9, P1 ;  /* 0x0000000118167824 */ /* 0x000fe200008e0e09 */
[----:B------:R-:W-:Y:S02]  /*1aae0*/  ISETP.NE.U32.AND P1, PT, R0, RZ, PT ;  /* 0x000000ff0000720c */ /* 0x000fe40003f25070 */
[----:B------:R-:W-:Y:S02]  /*1aaf0*/  SEL R25, R8, R25, P0 ;  /* 0x0000001908197207 */ /* 0x000fe40000000000 */
[----:B------:R-:W-:-:S02]  /*1ab00*/  SEL R23, R23, R27, P0 ;  /* 0x0000001b17177207 */ /* 0x000fc40000000000 */
[----:B------:R-:W-:Y:S01]  /*1ab10*/  SEL R20, R20, R21, P0 ;  /* 0x0000001514147207 */ /* 0x000fe20000000000 */
[----:B------:R-:W-:Y:S01]  /*1ab20*/  IMAD.MOV.U32 R21, RZ, RZ, 0x0 ;  /* 0x00000000ff157424 */ /* 0x000fe200078e00ff */
[----:B------:R-:W-:Y:S02]  /*1ab30*/  IADD3 R8, P3, R25, 0x1, RZ ;  /* 0x0000000119087810 */ /* 0x000fe40007f7e0ff */
[----:B------:R-:W-:Y:S02]  /*1ab40*/  SEL R22, R22, R24, P0 ;  /* 0x0000001816167207 */ /* 0x000fe40000000000 */
[----:B------:R-:W-:Y:S01]  /*1ab50*/  ISETP.GE.U32.AND P0, PT, R23, R0, PT ;  /* 0x000000001700720c */ /* 0x000fe20003f06070 */
[----:B------:R-:W-:Y:S01]  /*1ab60*/  IMAD.X R23, RZ, RZ, R20, P3 ;  /* 0x000000ffff177224 */ /* 0x000fe200018e0614 */
[----:B------:R-:W-:Y:S02]  /*1ab70*/  ISETP.NE.AND.EX P1, PT, R9, RZ, PT, P1 ;  /* 0x000000ff0900720c */ /* 0x000fe40003f25310 */
[----:B------:R-:W-:-:S04]  /*1ab80*/  ISETP.GE.U32.AND.EX P0, PT, R22, R9, PT, P0 ;  /* 0x000000091600720c */ /* 0x000fc80003f06100 */
[----:B------:R-:W-:Y:S01]  /*1ab90*/  SEL R23, R23, R20, P0 ;  /* 0x0000001417177207 */ /* 0x000fe20000000000 */
[----:B------:R-:W-:Y:S01]  /*1aba0*/  IMAD.MOV.U32 R20, RZ, RZ, R16 ;  /* 0x000000ffff147224 */ /* 0x000fe200078e0010 */
[----:B------:R-:W-:Y:S02]  /*1abb0*/  SEL R8, R8, R25, P0 ;  /* 0x0000001908087207 */ /* 0x000fe40000000000 */
[----:B------:R-:W-:Y:S02]  /*1abc0*/  SEL R23, R23, 0xffffffff, P1 ;  /* 0xffffffff17177807 */ /* 0x000fe40000800000 */
[----:B------:R-:W-:Y:S01]  /*1abd0*/  SEL R8, R8, 0xffffffff, P1 ;  /* 0xffffffff08087807 */ /* 0x000fe20000800000 */
[----:B------:R-:W-:Y:S06]  /*1abe0*/  RET.REL.NODEC R20 `(_ZN2at6native13reduce_kernelILi256ELi2ENS0_8ReduceOpIdNS0_9ArgMinOpsIdEEjlLi4ELi4EEEEEvT1_) ;  /* 0xfffffe5414047950 */ /* 0x000fec0003c3ffff */
        .weak           $__internal_9_$__cuda_sm20_rem_u64
        .type           $__internal_9_$__cuda_sm20_rem_u64,@function
        .size           $__internal_9_$__cuda_sm20_rem_u64,(.L_x_6966 - $__internal_9_$__cuda_sm20_rem_u64)
$__internal_9_$__cuda_sm20_rem_u64:
        /* <DEDUP_REMOVED lines=24> */
[----:B------:R-:W-:-:S03]  /*1ad70*/  IMAD.HI.U32 R24, R25, R27, RZ ;  /* 0x0000001b19187227 */ /* 0x000fc600078e00ff */
[----:B------:R-:W-:Y:S01]  /*1ad80*/  IADD3.X R22, RZ, ~R23, RZ, P0, !PT ;  /* 0x80000017ff167210 */ /* 0x000fe200007fe4ff */
[----:B------:R-:W-:-:S04]  /*1ad90*/  IMAD.MOV.U32 R23, RZ, RZ, RZ ;  /* 0x000000ffff177224 */ /* 0x000fc800078e00ff */
        /* <DEDUP_REMOVED lines=31> */
[----:B------:R-:W-:Y:S01]  /*1af90*/  ISETP.GE.U32.AND.EX P0, PT, R20, R11, PT, P0 ;  /* 0x0000000b1400720c */ /* 0x000fe20003f06100 */
[----:B------:R-:W-:-:S03]  /*1afa0*/  IMAD.MOV.U32 R11, RZ, RZ, 0x0 ;  /* 0x00000000ff0b7424 */ /* 0x000fc600078e00ff */
[----:B------:R-:W-:Y:S02]  /*1afb0*/  SEL R8, R16, R23, P0 ;  /* 0x0000001710087207 */ /* 0x000fe40000000000 */
[----:B------:R-:W-:Y:S02]  /*1afc0*/  SEL R21, R21, R20, P0 ;  /* 0x0000001415157207 */ /* 0x000fe40000000000 */
[----:B------:R-:W-:Y:S02]  /*1afd0*/  SEL R8, R8, 0xffffffff, P1 ;  /* 0xffffffff08087807 */ /* 0x000fe40000800000 */
[----:B------:R-:W-:Y:S01]  /*1afe0*/  SEL R21, R21, 0xffffffff, P1 ;  /* 0xffffffff15157807 */ /* 0x000fe20000800000 */
[----:B------:R-:W-:Y:S06]  /*1aff0*/  RET.REL.NODEC R10 `(_ZN2at6native13reduce_kernelILi256ELi2ENS0_8ReduceOpIdNS0_9ArgMinOpsIdEEjlLi4ELi4EEEEEvT1_) ;  /* 0xfffffe500a007950 */ /* 0x000fec0003c3ffff */
.L_x_1866:
        /* <DEDUP_REMOVED lines=16> */
.L_x_6966:


//--------------------- .text._ZN2at6native13reduce_kernelILi128ELi4ENS0_8ReduceOpIdNS0_9ArgMinOpsIdEEjlLi4ELi4EEEEEvT1_ --------------------------
	.section	.text._ZN2at6native13reduce_kernelILi128ELi4ENS0_8ReduceOpIdNS0_9ArgMinOpsIdEEjlLi4ELi4EEEEEvT1_,"ax",@progbits
	.align	128
        .global         _ZN2at6native13reduce_kernelILi128ELi4ENS0_8ReduceOpIdNS0_9ArgMinOpsIdEEjlLi4ELi4EEEEEvT1_
        .type           _ZN2at6native13reduce_kernelILi128ELi4ENS0_8ReduceOpIdNS0_9ArgMinOpsIdEEjlLi4ELi4EEEEEvT1_,@function
        .size           _ZN2at6native13reduce_kernelILi128ELi4ENS0_8ReduceOpIdNS0_9ArgMinOpsIdEEjlLi4ELi4EEEEEvT1_,(.L_x_6968 - _ZN2at6native13reduce_kernelILi128ELi4ENS0_8ReduceOpIdNS0_9ArgMinOpsIdEEjlLi4ELi4EEEEEvT1_)
        .other          _ZN2at6native13reduce_kernelILi128ELi4ENS0_8ReduceOpIdNS0_9ArgMinOpsIdEEjlLi4ELi4EEEEEvT1_,@"STO_CUDA_ENTRY STV_DEFAULT"
_ZN2at6native13reduce_kernelILi128ELi4ENS0_8ReduceOpIdNS0_9ArgMinOpsIdEEjlLi4ELi4EEEEEvT1_:
.text._ZN2at6native13reduce_kernelILi128ELi4ENS0_8ReduceOpIdNS0_9ArgMinOpsIdEEjlLi4ELi4EEEEEvT1_:
        /* <DEDUP_REMOVED lines=293> */
.L_x_1867:
        /* <DEDUP_REMOVED lines=9> */
[----:B------:R-:W-:Y:S02]  /*12e0*/  CS2R R6, SRZ ;  /* 0x0000000000067805 */ /* 0x000fe4000001ff00 */
[----:B------:R-:W-:Y:S02]  /*12f0*/  CS2R R20, SRZ ;  /* 0x0000000000147805 */ /* 0x000fe4000001ff00 */
[----:B------:R-:W-:Y:S02]  /*1300*/  ISETP.GE.U32.OR P0, PT, R5, UR4, P0 ;  /* 0x0000000405007c0c */ /* 0x000fe40008706470 */
[----:B------:R-:W-:Y:S02]  /*1310*/  CS2R R12, SRZ ;  /* 0x00000000000c7805 */ /* 0x000fe4000001ff00 */
[----:B------:R-:W-:Y:S02]  /*1320*/  CS2R R8, SRZ ;  /* 0x0000000000087805 */ /* 0x000fe4000001ff00 */
[----:B------:R-:W-:-:S07]  /*1330*/  CS2R R4, SRZ ;  /* 0x0000000000047805 */ /* 0x000fce000001ff00 */
        /* <DEDUP_REMOVED lines=24> */
.L_x_1871:
[----:B------:R-:W0:Y:S01]  /*14c0*/  LDC.64 R20, c[0x0][0x218] ;  /* 0x00008600ff147b82 */ /* 0x000e220000000a00 */
        /* <DEDUP_REMOVED lines=29> */
.L_x_1877:
[----:B------:R-:W-:Y:S05]  /*16a0*/  BSYNC B2 ;  /* 0x0000000000027941 */ /* 0x000fea0003800000 */
.L_x_1876:
        /* <DEDUP_REMOVED lines=32> */
.L_x_1875:
[----:B------:R-:W-:Y:S05]  /*18b0*/  BSYNC B1 ;  /* 0x0000000000017941 */ /* 0x000fea0003800000 */
.L_x_1874:
[----:B------:R-:W0:Y:S01]  /*18c0*/  LDC R0, c[0x0][0x22c] ;  /* 0x00008b00ff007b82 */ /* 0x000e220000000800 */
[C---:B------:R-:W-:Y:S02]  /*18d0*/  IADD3 R3, P0, -R9.reuse, 0x4, RZ ;  /* 0x0000000409037810 */ /* 0x040fe40007f1e1ff */
[----:B------:R-:W-:Y:S02]  /*18e0*/  IADD3 R25, -R9, 0x4, RZ ;  /* 0x0000000409197810 */ /* 0x000fe40007ffe1ff */
[----:B------:R-:W-:Y:S01]  /*18f0*/  LEA R18, P1, R3, R18, 0x3 ;  /* 0x0000001203127211 */ /* 0x000fe200078218ff */
[----:B------:R-:W-:-:S05]  /*1900*/  IMAD.X R4, RZ, RZ, -0x1, P0 ;  /* 0xffffffffff047424 */ /* 0x000fca00000e06ff */
[----:B------:R-:W-:Y:S02]  /*1910*/  LEA.HI.X R19, R3, R19, R4, 0x3, P1 ;  /* 0x0000001303137211 */ /* 0x000fe400008f1c04 */
[----:B0-----:R-:W-:-:S07]  /*1920*/  IADD3 R0, R9, -0x4, R0 ;  /* 0xfffffffc09007810 */ /* 0x001fce0007ffe000 */
.L_x_1873:
[----:B------:R-:W-:Y:S05]  /*1930*/  BSYNC B0 ;  /* 0x0000000000007941 */ /* 0x000fea0003800000 */
.L_x_1872:
        /* <DEDUP_REMOVED lines=12> */
[--C-:B------:R-:W-:Y:S02]  /*1a00*/  IMAD.MOV.U32 R14, RZ, RZ, R20.reuse ;  /* 0x000000ffff0e7224 */ /* 0x100fe400078e0014 */
[----:B------:R-:W-:Y:S01]  /*1a10*/  IMAD.MOV.U32 R15, RZ, RZ, R21 ;  /* 0x000000ffff0f7224 */ /* 0x000fe200078e0015 */
[----:B------:R-:W-:Y:S01]  /*1a20*/  ISETP.GE.U32.AND P0, PT, R5, R0, PT ;  /* 0x000000000500720c */ /* 0x000fe20003f06070 */
[----:B------:R-:W-:-:S02]  /*1a30*/  IMAD.MOV.U32 R22, RZ, RZ, R20 ;  /* 0x000000ffff167224 */ /* 0x000fc400078e0014 */
[----:B------:R-:W-:-:S10]  /*1a40*/  IMAD.MOV.U32 R23, RZ, RZ, R21 ;  /* 0x000000ffff177224 */ /* 0x000fd400078e0015 */
[----:B------:R-:W-:Y:S05]  /*1a50*/  @P0 BRA `(.L_x_1879) ;  /* 0x00000004007c0947 */ /* 0x000fea0003800000 */
[----:B------:R-:W-:Y:S02]  /*1a60*/  IMAD.MOV.U32 R31, RZ, RZ, R28 ;  /* 0x000000ffff1f7224 */ /* 0x000fe400078e001c */
[----:B------:R-:W-:Y:S02]  /*1a70*/  IMAD.MOV.U32 R32, RZ, RZ, R30 ;  /* 0x000000ffff207224 */ /* 0x000fe400078e001e */
[----:B------:R-:W-:Y:S02]  /*1a80*/  IMAD.MOV.U32 R22, RZ, RZ, R20 ;  /* 0x000000ffff167224 */ /* 0x000fe400078e0014 */
[----:B------:R-:W-:-:S07]  /*1a90*/  IMAD.MOV.U32 R23, RZ, RZ, R21 ;  /* 0x000000ffff177224 */ /* 0x000fce00078e0015 */
.L_x_1889:
        /* <DEDUP_REMOVED lines=35> */
.L_x_1881:
[----:B------:R-:W-:Y:S01]  /*1cd0*/  DSETP.GTU.AND P0, PT, |R10|, +INF , PT ;  /* 0x7ff000000a00742a */ /* 0x000fe20003f0c200 */
[----:B------:R-:W-:-:S05]  /*1ce0*/  ISETP.LT.U32.AND P1, PT, R28, R9, PT ;  /* 0x000000091c00720c */ /* 0x000fca0003f21070 */
[----:B------:R-:W-:-:S13]  /*1cf0*/  ISETP.LT.OR.EX P0, PT, R30, RZ, !P0, P1 ;  /* 0x000000ff1e00720c */ /* 0x000fda0004701710 */
.L_x_1882:
[----:B------:R-:W-:Y:S05]  /*1d00*/  BSYNC B1 ;  /* 0x0000000000017941 */ /* 0x000fea0003800000 */
.L_x_1880:
        /* <DEDUP_REMOVED lines=17> */
.L_x_1884:
[----:B-----5:R-:W-:Y:S01]  /*1e20*/  DSETP.GTU.AND P0, PT, |R4|, +INF , PT ;  /* 0x7ff000000400742a */ /* 0x020fe20003f0c200 */
[----:B------:R-:W-:-:S05]  /*1e30*/  ISETP.LT.U32.AND P1, PT, R31, R8, PT ;  /* 0x000000081f00720c */ /* 0x000fca0003f21070 */
[----:B------:R-:W-:-:S13]  /*1e40*/  ISETP.LT.OR.EX P0, PT, R32, RZ, !P0, P1 ;  /* 0x000000ff2000720c */ /* 0x000fda0004701710 */
.L_x_1885:
[----:B------:R-:W-:Y:S05]  /*1e50*/  BSYNC B1 ;  /* 0x0000000000017941 */ /* 0x000fea0003800000 */
.L_x_1883:
        /* <DEDUP_REMOVED lines=17> */
.L_x_1887:
[----:B------:R-:W-:Y:S01]  /*1f70*/  DSETP.GTU.AND P0, PT, |R6|, +INF , PT ;  /* 0x7ff000000600742a */ /* 0x000fe20003f0c200 */
[----:B------:R-:W-:-:S05]  /*1f80*/  ISETP.LT.U32.AND P1, PT, R33, R36, PT ;  /* 0x000000242100720c */ /* 0x000fca0003f21070 */
[----:B------:R-:W-:-:S13]  /*1f90*/  ISETP.LT.OR.EX P0, PT, R34, RZ, !P0, P1 ;  /* 0x000000ff2200720c */ /* 0x000fda0004701710 */
.L_x_1888:
[----:B------:R-:W-:Y:S05]  /*1fa0*/  BSYNC B1 ;  /* 0x0000000000017941 */ /* 0x000fea0003800000 */
.L_x_1886:
        /* <DEDUP_REMOVED lines=10> */
.L_x_1879:
[----:B------:R-:W-:Y:S05]  /*2050*/  BSYNC B0 ;  /* 0x0000000000007941 */ /* 0x000fea0003800000 */
.L_x_1878:
        /* <DEDUP_REMOVED lines=12> */
.L_x_1891:
[----:B------:R-:W-:Y:S05]  /*2120*/  BSYNC B0 ;  /* 0x0000000000007941 */ /* 0x000fea0003800000 */
.L_x_1890:
        /* <DEDUP_REMOVED lines=30> */
.L_x_1893:
[----:B------:R-:W-:Y:S05]  /*2310*/  BSYNC B0 ;  /* 0x0000000000007941 */ /* 0x000fea0003800000 */
.L_x_1892:
        /* <DEDUP_REMOVED lines=12> */
.L_x_1895:
[----:B------:R-:W-:Y:S01]  /*23e0*/  DSETP.GTU.AND P0, PT, |R22|, +INF , PT ;  /* 0x7ff000001600742a */ /* 0x000fe20003f0c200 */
[----:B------:R-:W-:-:S05]  /*23f0*/  ISETP.LT.U32.AND P1, PT, R35, R28, PT ;  /* 0x0000001c2300720c */ /* 0x000fca0003f21070 */
[----:B------:R-:W-:-:S13]  /*2400*/  ISETP.LT.OR.EX P0, PT, R37, R30, !P0, P1 ;  /* 0x0000001e2500720c */ /* 0x000fda0004701710 */
.L_x_1896:
[----:B------:R-:W-:Y:S05]  /*2410*/  BSYNC B0 ;  /* 0x0000000000007941 */ /* 0x000fea0003800000 */
.L_x_1894:
        /* <DEDUP_REMOVED lines=16> */
.L_x_1898:
[----:B------:R-:W-:Y:S01]  /*2520*/  DSETP.GTU.AND P0, PT, |R20|, +INF , PT ;  /* 0x7ff000001400742a */ /* 0x000fe20003f0c200 */
[----:B------:R-:W-:-:S05]  /*2530*/  ISETP.LT.U32.AND P1, PT, R28, R31, PT ;  /* 0x0000001f1c00720c */ /* 0x000fca0003f21070 */
[----:B------:R-:W-:-:S13]  /*2540*/  ISETP.LT.OR.EX P0, PT, R37, R32, !P0, P1 ;  /* 0x000000202500720c */ /* 0x000fda0004701710 */
.L_x_1899:
[----:B------:R-:W-:Y:S05]  /*2550*/  BSYNC B0 ;  /* 0x0000000000007941 */ /* 0x000fea0003800000 */
.L_x_1897:
        /* <DEDUP_REMOVED lines=16> */
.L_x_1901:
[----:B------:R-:W-:Y:S01]  /*2660*/  DSETP.GTU.AND P0, PT, |R14|, +INF , PT ;  /* 0x7ff000000e00742a */ /* 0x000fe20003f0c200 */
[----:B------:R-:W-:-:S05]  /*2670*/  ISETP.LT.U32.AND P1, PT, R6, R33, PT ;  /* 0x000000210600720c */ /* 0x000fca0003f21070 */
[----:B------:R-:W-:-:S13]  /*2680*/  ISETP.LT.OR.EX P0, PT, R7, R34, !P0, P1 ;  /* 0x000000220700720c */ /* 0x000fda0004701710 */
.L_x_1902:
[----:B------:R-:W-:Y:S05]  /*2690*/  BSYNC B0 ;  /* 0x0000000000007941 */ /* 0x000fea0003800000 */
.L_x_1900:
[----:B------:R-:W-:Y:S02]  /*26a0*/  FSEL R4, R4, R14, P0 ;  /* 0x0000000e04047208 */ /* 0x000fe40000000000 */
[----:B------:R-:W-:Y:S02]  /*26b0*/  CS2R R10, SRZ ;  /* 0x00000000000a7805 */ /* 0x000fe4000001ff00 */
[----:B------:R-:W-:Y:S02]  /*26c0*/  FSEL R5, R5, R15, P0 ;  /* 0x0000000f05057208 */ /* 0x000fe40000000000 */
[----:B------:R-:W-:Y:S02]  /*26d0*/  CS2R R14, SRZ ;  /* 0x00000000000e7805 */ /* 0x000fe4000001ff00 */
[----:B------:R-:W-:Y:S02]  /*26e0*/  SEL R6, R6, R33, P0 ;  /* 0x0000002106067207 */ /* 0x000fe40000000000 */
[----:B------:R-:W-:-:S02]  /*26f0*/  CS2R R22, SRZ ;  /* 0x0000000000167805 */ /* 0x000fc4000001ff00 */
[----:B------:R-:W-:Y:S02]  /*2700*/  SEL R7, R7, R34, P0 ;  /* 0x0000002207077207 */ /* 0x000fe40000000000 */
[----:B------:R-:W-:Y:S02]  /*2710*/  CS2R R8, SRZ ;  /* 0x0000000000087805 */ /* 0x000fe4000001ff00 */
[----:B------:R-:W-:Y:S02]  /*2720*/  CS2R R12, SRZ ;  /* 0x00000000000c7805 */ /* 0x000fe4000001ff00 */
[----:B------:R-:W-:Y:S01]  /*2730*/  CS2R R20, SRZ ;  /* 0x0000000000147805 */ /* 0x000fe2000001ff00 */
[----:B------:R-:W-:Y:S06]  /*2740*/  BRA `(.L_x_1869) ;  /* 0x0000014c004c7947 */ /* 0x000fec0003800000 */
.L_x_1870:
        /* <DEDUP_REMOVED lines=75> */
[----:B------:R-:W-:Y:S02]  /*2c00*/  IMAD.MOV.U32 R66, RZ, RZ, R64 ;  /* 0x000000ffff427224 */ /* 0x000fe400078e0040 */
[----:B------:R-:W-:Y:S01]  /*2c10*/  IMAD.MOV.U32 R67, RZ, RZ, R65 ;  /* 0x000000ffff437224 */ /* 0x000fe200078e0041 */
[----:B------:R-:W-:Y:S06]  /*2c20*/  @P0 BRA `(.L_x_1906) ;  /* 0x0000005400f00947 */ /* 0x000fec0003800000 */
[----:B------:R-:W-:Y:S01]  /*2c30*/  ISETP.NE.AND P1, PT, R24, RZ, PT ;  /* 0x000000ff1800720c */ /* 0x000fe20003f25270 */
        /* <DEDUP_REMOVED lines=55> */
[----:B------:R-:W-:-:S07]  /*2fb0*/  IMAD.MOV.U32 R67, RZ, RZ, R65 ;  /* 0x000000ffff437224 */ /* 0x000fce00078e0041 */
.L_x_1956:
        /* <DEDUP_REMOVED lines=53> */
[----:B0-----:R-:W-:Y:S06]  /*3310*/  @!P1 BRA `(.L_x_1907) ;  /* 0x0000000c00a89947 */ /* 0x001fec0003800000 */
        /* <DEDUP_REMOVED lines=224> */
[----:B------:R-:W-:-:S05]  /*4120*/  IMAD.MOV R25, RZ, RZ, -R27 ;  /* 0x000000ffff197224 */ /* 0x000fca00078e0a1b */
[----:B------:R-:W1:Y:S01]  /*4130*/  @P0 LDC R31, c[0x0][0x38c] ;  /* 0x0000e300ff1f0b82 */ /* 0x000e620000000800 */
[----:B------:R-:W-:-:S04]  /*4140*/  IMAD R25, R25, UR36, R33 ;  /* 0x0000002419197c24 */ /* 0x000fc8000f8e0221 */
[----:B------:R-:W-:-:S03]  /*4150*/  IMAD R24, R25, UR28, R24 ;  /* 0x0000001c19187c24 */ /* 0x000fc6000f8e0218 */
[----:B------:R-:W2:Y:S01]  /*4160*/  @P0 LDC R30, c[0x0][0x3f8] ;  /* 0x0000fe00ff1e0b82 */ /* 0x000ea20000000800 */
[----:B0-----:R-:W-:-:S05]  /*4170*/  @P0 IMAD.HI.U32 R28, R27, R28, R26 ;  /* 0x0000001c1b1c0227 */ /* 0x001fca00078e001a */
[----:B------:R-:W-:-:S05]  /*4180*/  @P0 SHF.R.U32.HI R28, RZ, R29, R28 ;  /* 0x0000001dff1c0219 */ /* 0x000fca000001161c */
[----:B------:R-:W-:-:S04]  /*4190*/  @P0 IMAD.MOV R26, RZ, RZ, -R28 ;  /* 0x000000ffff1a0224 */ /* 0x000fc800078e0a1c */
[----:B-1----:R-:W-:-:S04]  /*41a0*/  @P0 IMAD R27, R26, R31, R27 ;  /* 0x0000001f1a1b0224 */ /* 0x002fc800078e021b */
[----:B--2---:R-:W-:-:S07]  /*41b0*/  @P0 IMAD R24, R27, R30, R24 ;  /* 0x0000001e1b180224 */ /* 0x004fce00078e0218 */
.L_x_1907:
[----:B------:R-:W-:-:S04]  /*41c0*/  LOP3.LUT R35, R24, 0xffffffe0, RZ, 0xc0, !PT ;  /* 0xffffffe018237812 */ /* 0x000fc800078ec0ff */
[----:B------:R-:W-:-:S05]  /*41d0*/  IADD3 R34, P0, R18, R35, RZ ;  /* 0x0000002312227210 */ /* 0x000fca0007f1e0ff */
[----:B------:R-:W-:-:S05]  /*41e0*/  IMAD.X R35, RZ, RZ, R19, P0 ;  /* 0x000000ffff237224 */ /* 0x000fca00000e0613 */
[----:B------:R0:W5:Y:S04]  /*41f0*/  LDG.E.128 R24, desc[UR60][R34.64] ;  /* 0x0000003c22187981 */ /* 0x000168000c1e1d00 */
[----:B------:R0:W5:Y:S01]  /*4200*/  LDG.E.128 R28, desc[UR60][R34.64+0x10] ;  /* 0x0000103c221c7981 */ /* 0x000162000c1e1d00 */
[----:B------:R-:W-:Y:S05]  /*4210*/  @!P1 BRA `(.L_x_1908) ;  /* 0x0000000c00ac9947 */ /* 0x000fea0003800000 */
[----:B------:R-:W-:Y:S01]  /*4220*/  ULDC UR36, c[0x0][0x234] ;  /* 0x00008d0000247ab9 */ /* 0x000fe20000000800 */
[----:B------:R-:W-:Y:S01]  /*4230*/  IMAD.MOV.U32 R32, RZ, RZ, RZ ;  /* 0x000000ffff207224 */ /* 0x000fe200078e00ff */
[----:B------:R-:W-:Y:S01]  /*4240*/  ISETP.NE.AND P0, PT, R40, 0x1, PT ;  /* 0x000000012800780c */ /* 0x000fe20003f05270 */
[----:B------:R-:W-:-:S04]  /*4250*/  VIADD R33, R104, UR36 ;  /* 0x0000002468217c36 */ /* 0x000fc80008000000 */
[----:B------:R-:W-:-:S05]  /*4260*/  IMAD.HI.U32 R32, R33, UR30, R32 ;  /* 0x0000001e21207c27 */ /* 0x000fca000f8e0020 */
[----:B0-----:R-:W-:-:S05]  /*4270*/  SHF.R.U32.HI R35, RZ, UR31, R32 ;  /* 0x0000001fff237c19 */ /* 0x001fca0008011620 */
        /* <DEDUP_REMOVED lines=229> */
.L_x_1908:
[----:B------:R-:W-:Y:S01]  /*50d0*/  LOP3.LUT R43, R32, 0xffffffe0, RZ, 0xc0, !PT ;  /* 0xffffffe0202b7812 */ /* 0x000fe200078ec0ff */
[----:B------:R-:W-:-:S03]  /*50e0*/  ULDC UR36, c[0x0][0x234] ;  /* 0x00008d0000247ab9 */ /* 0x000fc60000000800 */
[----:B------:R-:W-:-:S05]  /*50f0*/  IADD3 R42, P0, R18, R43, RZ ;  /* 0x0000002b122a7210 */ /* 0x000fca0007f1e0ff */
[----:B------:R-:W-:-:S05]  /*5100*/  IMAD.X R43, RZ, RZ, R19, P0 ;  /* 0x000000ffff2b7224 */ /* 0x000fca00000e0613 */
[----:B0-----:R0:W5:Y:S04]  /*5110*/  LDG.E.128 R32, desc[UR60][R42.64] ;  /* 0x0000003c2a207981 */ /* 0x001168000c1e1d00 */
[----:B------:R0:W5:Y:S01]  /*5120*/  LDG.E.128 R36, desc[UR60][R42.64+0x10] ;  /* 0x0000103c2a247981 */ /* 0x000162000c1e1d00 */
[----:B------:R-:W-:Y:S02]  /*5130*/  IMAD.U32 R105, RZ, RZ, UR36 ;  /* 0x00000024ff697e24 */ /* 0x000fe4000f8e00ff */
[----:B------:R-:W-:Y:S02]  /*5140*/  IMAD.MOV.U32 R52, RZ, RZ, RZ ;  /* 0x000000ffff347224 */ /* 0x000fe400078e00ff */
[----:B------:R-:W-:Y:S02]  /*5150*/  IMAD.MOV.U32 R44, RZ, RZ, RZ ;  /* 0x000000ffff2c7224 */ /* 0x000fe400078e00ff */
[----:B------:R-:W-:Y:S01]  /*5160*/  IMAD.IADD R97, R104, 0x1, R105 ;  /* 0x0000000168617824 */ /* 0x000fe200078e0269 */
[----:B------:R-:W-:Y:S06]  /*5170*/  @!P1 BRA `(.L_x_1909) ;  /* 0x0000000c00a89947 */ /* 0x000fec0003800000 */
[----:B0-----:R-:W-:Y:S01]  /*5180*/  IMAD.IADD R43, R97, 0x1, R105 ;  /* 0x00000001612b7824 */ /* 0x001fe200078e0269 */
        /* <DEDUP_REMOVED lines=233> */
.L_x_1909:
[----:B------:R-:W-:-:S04]  /*6020*/  LOP3.LUT R49, R44, 0xffffffe0, RZ, 0xc0, !PT ;  /* 0xffffffe02c317812 */ /* 0x000fc800078ec0ff */
[----:B------:R-:W-:-:S05]  /*6030*/  IADD3 R48, P0, R18, R49, RZ ;  /* 0x0000003112307210 */ /* 0x000fca0007f1e0ff */
[----:B------:R-:W-:-:S05]  /*6040*/  IMAD.X R49, RZ, RZ, R19, P0 ;  /* 0x000000ffff317224 */ /* 0x000fca00000e0613 */
[----:B0-----:R0:W5:Y:S04]  /*6050*/  LDG.E.128 R40, desc[UR60][R48.64] ;  /* 0x0000003c30287981 */ /* 0x001168000c1e1d00 */
[----:B------:R0:W5:Y:S01]  /*6060*/  LDG.E.128 R44, desc[UR60][R48.64+0x10] ;  /* 0x0000103c302c7981 */ /* 0x000162000c1e1d00 */
[----:B------:R-:W-:Y:S05]  /*6070*/  @!P1 BRA `(.L_x_1910) ;  /* 0x0000000c00b09947 */ /* 0x000fea0003800000 */
[----:B0-----:R-:W0:Y:S01]  /*6080*/  LDC.64 R48, c[0x0][0x268] ;  /* 0x00009a00ff307b82 */ /* 0x001e220000000a00 */
[----:B------:R-:W-:-:S04]  /*6090*/  IMAD.IADD R50, R97, 0x1, R105 ;  /* 0x0000000161327824 */ /* 0x000fc800078e0269 */
        /* <DEDUP_REMOVED lines=234> */
.L_x_1910:
[----:B------:R-:W-:-:S04]  /*6f40*/  LOP3.LUT R107, R52, 0xffffffe0, RZ, 0xc0, !PT ;  /* 0xffffffe0346b7812 */ /* 0x000fc800078ec0ff */
[----:B------:R-:W-:-:S05]  /*6f50*/  IADD3 R106, P0, R18, R107, RZ ;  /* 0x0000006b126a7210 */ /* 0x000fca0007f1e0ff */
[----:B------:R-:W-:-:S05]  /*6f60*/  IMAD.X R107, RZ, RZ, R19, P0 ;  /* 0x000000ffff6b7224 */ /* 0x000fca00000e0613 */
[----:B0-----:R0:W5:Y:S04]  /*6f70*/  LDG.E.128 R48, desc[UR60][R106.64] ;  /* 0x0000003c6a307981 */ /* 0x001168000c1e1d00 */
[----:B------:R0:W5:Y:S01]  /*6f80*/  LDG.E.128 R52, desc[UR60][R106.64+0x10] ;  /* 0x0000103c6a347981 */ /* 0x000162000c1e1d00 */
        /* <DEDUP_REMOVED lines=20> */
[----:B0-----:R-:W-:Y:S05]  /*70d0*/  @P2 BRA `(.L_x_1912) ;  /* 0x0000000000242947 */ /* 0x001fea0003800000 */
        /* <DEDUP_REMOVED lines=9> */
.L_x_1912:
[----:B------:R-:W-:Y:S01]  /*7170*/  DSETP.GTU.AND P0, PT, |R26|, +INF , PT ;  /* 0x7ff000001a00742a */ /* 0x000fe20003f0c200 */
[----:B------:R-:W-:-:S05]  /*7180*/  ISETP.LT.U32.AND P2, PT, R5, R104, PT ;  /* 0x000000680500720c */ /* 0x000fca0003f41070 */
[----:B------:R-:W-:-:S13]  /*7190*/  ISETP.LT.OR.EX P0, PT, R4, RZ, !P0, P2 ;  /* 0x000000ff0400720c */ /* 0x000fda0004701720 */
.L_x_1913:
[----:B------:R-:W-:Y:S05]  /*71a0*/  BSYNC B1 ;  /* 0x0000000000017941 */ /* 0x000fea0003800000 */
.L_x_1911:
        /* <DEDUP_REMOVED lines=16> */
.L_x_1915:
[----:B------:R-:W-:Y:S01]  /*72b0*/  DSETP.GTU.AND P0, PT, |R28|, +INF , PT ;  /* 0x7ff000001c00742a */ /* 0x000fe20003f0c200 */
[----:B------:R-:W-:-:S05]  /*72c0*/  ISETP.LT.U32.AND P2, PT, R7, R104, PT ;  /* 0x000000680700720c */ /* 0x000fca0003f41070 */
[----:B------:R-:W-:-:S13]  /*72d0*/  ISETP.LT.OR.EX P0, PT, R6, RZ, !P0, P2 ;  /* 0x000000ff0600720c */ /* 0x000fda0004701720 */
.L_x_1916:
[----:B------:R-:W-:Y:S05]  /*72e0*/  BSYNC B1 ;  /* 0x0000000000017941 */ /* 0x000fea0003800000 */
.L_x_1914:
        /* <DEDUP_REMOVED lines=16> */
.L_x_1918:
[----:B------:R-:W-:Y:S01]  /*73f0*/  DSETP.GTU.AND P0, PT, |R30|, +INF , PT ;  /* 0x7ff000001e00742a */ /* 0x000fe20003f0c200 */
[----:B------:R-:W-:-:S05]  /*7400*/  ISETP.LT.U32.AND P2, PT, R9, R104, PT ;  /* 0x000000680900720c */ /* 0x000fca0003f41070 */
[----:B------:R-:W-:-:S13]  /*7410*/  ISETP.LT.OR.EX P0, PT, R8, RZ, !P0, P2 ;  /* 0x000000ff0800720c */ /* 0x000fda0004701720 */
.L_x_1919:
[----:B------:R-:W-:Y:S05]  /*7420*/  BSYNC B1 ;  /* 0x0000000000017941 */ /* 0x000fea0003800000 */
.L_x_1917:
        /* <DEDUP_REMOVED lines=16> */
.L_x_1921:
[----:B------:R-:W-:Y:S01]  /*7530*/  DSETP.GTU.AND P0, PT, |R32|, +INF , PT ;  /* 0x7ff000002000742a */ /* 0x000fe20003f0c200 */
[----:B------:R-:W-:-:S05]  /*7540*/  ISETP.LT.U32.AND P2, PT, R10, R97, PT ;  /* 0x000000610a00720c */ /* 0x000fca0003f41070 */
[----:B------:R-:W-:-:S13]  /*7550*/  ISETP.LT.OR.EX P0, PT, R11, RZ, !P0, P2 ;  /* 0x000000ff0b00720c */ /* 0x000fda0004701720 */
.L_x_1922:
[----:B------:R-:W-:Y:S05]  /*7560*/  BSYNC B1 ;  /* 0x0000000000017941 */ /* 0x000fea0003800000 */
.L_x_1920:
        /* <DEDUP_REMOVED lines=16> */
.L_x_1924:
[----:B------:R-:W-:Y:S01]  /*7670*/  DSETP.GTU.AND P0, PT, |R34|, +INF , PT ;  /* 0x7ff000002200742a */ /* 0x000fe20003f0c200 */
[----:B------:R-:W-:-:S05]  /*7680*/  ISETP.LT.U32.AND P2, PT, R12, R97, PT ;  /* 0x000000610c00720c */ /* 0x000fca0003f41070 */
[----:B------:R-:W-:-:S13]  /*7690*/  ISETP.LT.OR.EX P0, PT, R13, RZ, !P0, P2 ;  /* 0x000000ff0d00720c */ /* 0x000fda0004701720 */
.L_x_1925:
[----:B------:R-:W-:Y:S05]  /*76a0*/  BSYNC B1 ;  /* 0x0000000000017941 */ /* 0x000fea0003800000 */
.L_x_1923:
        /* <DEDUP_REMOVED lines=16> */
.L_x_1927:
[----:B------:R-:W-:Y:S01]  /*77b0*/  DSETP.GTU.AND P0, PT, |R36|, +INF , PT ;  /* 0x7ff000002400742a */ /* 0x000fe20003f0c200 */
[----:B------:R-:W-:-:S05]  /*77c0*/  ISETP.LT.U32.AND P2, PT, R14, R97, PT ;  /* 0x000000610e00720c */ /* 0x000fca0003f41070 */
[----:B------:R-:W-:-:S13]  /*77d0*/  ISETP.LT.OR.EX P0, PT, R15, RZ, !P0, P2 ;  /* 0x000000ff0f00720c */ /* 0x000fda0004701720 */
.L_x_1928:
[----:B------:R-:W-:Y:S05]  /*77e0*/  BSYNC B1 ;  /* 0x0000000000017941 */ /* 0x000fea0003800000 */
.L_x_1926:
        /* <DEDUP_REMOVED lines=16> */
.L_x_1930:
[----:B------:R-:W-:Y:S01]  /*78f0*/  DSETP.GTU.AND P0, PT, |R38|, +INF , PT ;  /* 0x7ff000002600742a */ /* 0x000fe20003f0c200 */
[----:B------:R-:W-:-:S05]  /*7900*/  ISETP.LT.U32.AND P2, PT, R20, R97, PT ;  /* 0x000000611400720c */ /* 0x000fca0003f41070 */
[----:B------:R-:W-:-:S13]  /*7910*/  ISETP.LT.OR.EX P0, PT, R21, RZ, !P0, P2 ;  /* 0x000000ff1500720c */ /* 0x000fda0004701720 */
.L_x_1931:
[----:B------:R-:W-:Y:S05]  /*7920*/  BSYNC B1 ;  /* 0x0000000000017941 */ /* 0x000fea0003800000 */
.L_x_1929:
        /* <DEDUP_REMOVED lines=17> */
.L_x_1933:
[----:B------:R-:W-:Y:S01]  /*7a40*/  DSETP.GTU.AND P0, PT, |R40|, +INF , PT ;  /* 0x7ff000002800742a */ /* 0x000fe20003f0c200 */
[----:B------:R-:W-:-:S05]  /*7a50*/  ISETP.LT.U32.AND P2, PT, R23, R104, PT ;  /* 0x000000681700720c */ /* 0x000fca0003f41070 */
[----:B------:R-:W-:-:S13]  /*7a60*/  ISETP.LT.OR.EX P0, PT, R22, RZ, !P0, P2 ;  /* 0x000000ff1600720c */ /* 0x000fda0004701720 */
.L_x_1934:
[----:B------:R-:W-:Y:S05]  /*7a70*/  BSYNC B1 ;  /* 0x0000000000017941 */ /* 0x000fea0003800000 */
.L_x_1932:
        /* <DEDUP_REMOVED lines=16> */
.L_x_1936:
[----:B------:R-:W-:Y:S01]  /*7b80*/  DSETP.GTU.AND P0, PT, |R42|, +INF , PT ;  /* 0x7ff000002a00742a */ /* 0x000fe20003f0c200 */
[----:B------:R-:W-:-:S05]  /*7b90*/  ISETP.LT.U32.AND P2, PT, R57, R104, PT ;  /* 0x000000683900720c */ /* 0x000fca0003f41070 */
[----:B------:R-:W-:-:S13]  /*7ba0*/  ISETP.LT.OR.EX P0, PT, R56, RZ, !P0, P2 ;  /* 0x000000ff3800720c */ /* 0x000fda0004701720 */
.L_x_1937:
[----:B------:R-:W-:Y:S05]  /*7bb0*/  BSYNC B1 ;  /* 0x0000000000017941 */ /* 0x000fea0003800000 */
.L_x_1935:
        /* <DEDUP_REMOVED lines=16> */
.L_x_1939:
[----:B------:R-:W-:Y:S01]  /*7cc0*/  DSETP.GTU.AND P0, PT, |R44|, +INF , PT ;  /* 0x7ff000002c00742a */ /* 0x000fe20003f0c200 */
[----:B------:R-:W-:-:S05]  /*7cd0*/  ISETP.LT.U32.AND P2, PT, R59, R104, PT ;  /* 0x000000683b00720c */ /* 0x000fca0003f41070 */
[----:B------:R-:W-:-:S13]  /*7ce0*/  ISETP.LT.OR.EX P0, PT, R58, RZ, !P0, P2 ;  /* 0x000000ff3a00720c */ /* 0x000fda0004701720 */
.L_x_1940:
[----:B------:R-:W-:Y:S05]  /*7cf0*/  BSYNC B1 ;  /* 0x0000000000017941 */ /* 0x000fea0003800000 */
.L_x_1938:
        /* <DEDUP_REMOVED lines=16> */
.L_x_1942:
[----:B------:R-:W-:Y:S01]  /*7e00*/  DSETP.GTU.AND P0, PT, |R46|, +INF , PT ;  /* 0x7ff000002e00742a */ /* 0x000fe20003f0c200 */
[----:B------:R-:W-:-:S05]  /*7e10*/  ISETP.LT.U32.AND P2, PT, R61, R104, PT ;  /* 0x000000683d00720c */ /* 0x000fca0003f41070 */
[----:B------:R-:W-:-:S13]  /*7e20*/  ISETP.LT.OR.EX P0, PT, R60, RZ, !P0, P2 ;  /* 0x000000ff3c00720c */ /* 0x000fda0004701720 */
.L_x_1943:
[----:B------:R-:W-:Y:S05]  /*7e30*/  BSYNC B1 ;  /* 0x0000000000017941 */ /* 0x000fea0003800000 */
.L_x_1941:
        /* <DEDUP_REMOVED lines=17> */
.L_x_1945:
[----:B------:R-:W-:Y:S01]  /*7f50*/  DSETP.GTU.AND P0, PT, |R48|, +INF , PT ;  /* 0x7ff000003000742a */ /* 0x000fe20003f0c200 */
[----:B------:R-:W-:-:S05]  /*7f60*/  ISETP.LT.U32.AND P2, PT, R63, R106, PT ;  /* 0x0000006a3f00720c */ /* 0x000fca0003f41070 */
[----:B------:R-:W-:-:S13]  /*7f70*/  ISETP.LT.OR.EX P0, PT, R62, RZ, !P0, P2 ;  /* 0x000000ff3e00720c */ /* 0x000fda0004701720 */
.L_x_1946:
[----:B------:R-:W-:Y:S05]  /*7f80*/  BSYNC B1 ;  /* 0x0000000000017941 */ /* 0x000fea0003800000 */
.L_x_1944:
        /* <DEDUP_REMOVED lines=16> */
.L_x_1948:
[----:B------:R-:W-:Y:S01]  /*8090*/  DSETP.GTU.AND P0, PT, |R50|, +INF , PT ;  /* 0x7ff000003200742a */ /* 0x000fe20003f0c200 */
[----:B------:R-:W-:-:S05]  /*80a0*/  ISETP.LT.U32.AND P2, PT, R99, R106, PT ;  /* 0x0000006a6300720c */ /* 0x000fca0003f41070 */
[----:B------:R-:W-:-:S13]  /*80b0*/  ISETP.LT.OR.EX P0, PT, R98, RZ, !P0, P2 ;  /* 0x000000ff6200720c */ /* 0x000fda0004701720 */
.L_x_1949:
[----:B------:R-:W-:Y:S05]  /*80c0*/  BSYNC B1 ;  /* 0x0000000000017941 */ /* 0x000fea0003800000 */
.L_x_1947:
        /* <DEDUP_REMOVED lines=16> */
.L_x_1951:
[----:B------:R-:W-:Y:S01]  /*81d0*/  DSETP.GTU.AND P0, PT, |R52|, +INF , PT ;  /* 0x7ff000003400742a */ /* 0x000fe20003f0c200 */
[----:B------:R-:W-:-:S05]  /*81e0*/  ISETP.LT.U32.AND P2, PT, R101, R106, PT ;  /* 0x0000006a6500720c */ /* 0x000fca0003f41070 */
[----:B------:R-:W-:-:S13]  /*81f0*/  ISETP.LT.OR.EX P0, PT, R100, RZ, !P0, P2 ;  /* 0x000000ff6400720c */ /* 0x000fda0004701720 */
.L_x_1952:
[----:B------:R-:W-:Y:S05]  /*8200*/  BSYNC B1 ;  /* 0x0000000000017941 */ /* 0x000fea0003800000 */
.L_x_1950:
        /* <DEDUP_REMOVED lines=16> */
.L_x_1954:
[----:B------:R-:W-:Y:S01]  /*8310*/  DSETP.GTU.AND P0, PT, |R54|, +INF , PT ;  /* 0x7ff000003600742a */ /* 0x000fe20003f0c200 */
[----:B------:R-:W-:-:S05]  /*8320*/  ISETP.LT.U32.AND P2, PT, R103, R106, PT ;  /* 0x0000006a6700720c */ /* 0x000fca0003f41070 */
[----:B------:R-:W-:-:S13]  /*8330*/  ISETP.LT.OR.EX P0, PT, R102, RZ, !P0, P2 ;  /* 0x000000ff6600720c */ /* 0x000fda0004701720 */
.L_x_1955:
[----:B------:R-:W-:Y:S05]  /*8340*/  BSYNC B1 ;  /* 0x0000000000017941 */ /* 0x000fea0003800000 */
.L_x_1953:
        /* <DEDUP_REMOVED lines=8> */
[----:B------:R-:W-:-:S13]  /*83d0*/  ISETP.GE.U32.AND P2, PT, R96, R107, PT ;  /* 0x0000006b6000720c */ /* 0x000fda0003f46070 */
[----:B------:R-:W-:Y:S05]  /*83e0*/  @!P2 BRA `(.L_x_1956) ;  /* 0xffffffa800f4a947 */ /* 0x000fea000383ffff */
.L_x_1906:
[----:B------:R-:W-:Y:S05]  /*83f0*/  BSYNC B0 ;  /* 0x0000000000007941 */ /* 0x000fea0003800000 */
.L_x_1905:
        /* <DEDUP_REMOVED lines=280> */
.L_x_1959:
[----:B------:R-:W-:-:S04]  /*9580*/  LOP3.LUT R109, R30, 0xffffffe0, RZ, 0xc0, !PT ;  /* 0xffffffe01e6d7812 */ /* 0x000fc800078ec0ff */
[----:B------:R-:W-:-:S05]  /*9590*/  IADD3 R108, P2, R18, R109, RZ ;  /* 0x0000006d126c7210 */ /* 0x000fca0007f5e0ff */
[----:B------:R-:W-:-:S05]  /*95a0*/  IMAD.X R109, RZ, RZ, R19, P2 ;  /* 0x000000ffff6d7224 */ /* 0x000fca00010e0613 */
[----:B------:R0:W5:Y:S04]  /*95b0*/  LDG.E.128 R24, desc[UR60][R108.64] ;  /* 0x0000003c6c187981 */ /* 0x000168000c1e1d00 */
[----:B------:R0:W5:Y:S01]  /*95c0*/  LDG.E.128 R28, desc[UR60][R108.64+0x10] ;  /* 0x0000103c6c1c7981 */ /* 0x000162000c1e1d00 */
[----:B------:R-:W-:-:S05]  /*95d0*/  IMAD.IADD R97, R104, 0x1, R105 ;  /* 0x0000000168617824 */ /* 0x000fca00078e0269 */
        /* <DEDUP_REMOVED lines=276> */
.L_x_1960:
        /* <DEDUP_REMOVED lines=282> */
.L_x_1961:
        /* <DEDUP_REMOVED lines=282> */
.L_x_1962:
[----:B------:R-:W-:-:S04]  /*ca60*/  LOP3.LUT R49, R52, 0xffffffe0, RZ, 0xc0, !PT ;  /* 0xffffffe034317812 */ /* 0x000fc800078ec0ff */
[----:B------:R-:W-:-:S05]  /*ca70*/  IADD3 R18, P1, R18, R49, RZ ;  /* 0x0000003112127210 */ /* 0x000fca0007f3e0ff */
[----:B------:R-:W-:-:S05]  /*ca80*/  IMAD.X R19, RZ, RZ, R19, P1 ;  /* 0x000000ffff137224 */ /* 0x000fca00008e0613 */
[----:B------:R0:W5:Y:S04]  /*ca90*/  LDG.E.128 R48, desc[UR60][R18.64] ;  /* 0x0000003c12307981 */ /* 0x000168000c1e1d00 */
[----:B------:R0:W5:Y:S02]  /*caa0*/  LDG.E.128 R52, desc[UR60][R18.64+0x10] ;  /* 0x0000103c12347981 */ /* 0x000164000c1e1d00 */
.L_x_1958:
[----:B------:R-:W-:Y:S05]  /*cab0*/  BSYNC B0 ;  /* 0x0000000000007941 */ /* 0x000fea0003800000 */
.L_x_1957:
        /* <DEDUP_REMOVED lines=14> */
.L_x_1966:
[----:B-----5:R-:W-:Y:S01]  /*cba0*/  DSETP.GTU.AND P0, PT, |R24|, +INF , PT ;  /* 0x7ff000001800742a */ /* 0x020fe20003f0c200 */
[----:B------:R-:W-:-:S05]  /*cbb0*/  ISETP.LT.U32.AND P1, PT, R3, R104, PT ;  /* 0x000000680300720c */ /* 0x000fca0003f21070 */
[----:B------:R-:W-:-:S13]  /*cbc0*/  ISETP.LT.OR.EX P0, PT, R0, RZ, !P0, P1 ;  /* 0x000000ff0000720c */ /* 0x000fda0004701710 */
.L_x_1967:
[----:B------:R-:W-:Y:S05]  /*cbd0*/  BSYNC B1 ;  /* 0x0000000000017941 */ /* 0x000fea0003800000 */
.L_x_1965:
        /* <DEDUP_REMOVED lines=16> */
.L_x_1969:
[----:B------:R-:W-:Y:S01]  /*cce0*/  DSETP.GTU.AND P0, PT, |R26|, +INF , PT ;  /* 0x7ff000001a00742a */ /* 0x000fe20003f0c200 */
[----:B------:R-:W-:-:S05]  /*ccf0*/  ISETP.LT.U32.AND P1, PT, R5, R104, PT ;  /* 0x000000680500720c */ /* 0x000fca0003f21070 */
[----:B------:R-:W-:-:S13]  /*cd00*/  ISETP.LT.OR.EX P0, PT, R4, RZ, !P0, P1 ;  /* 0x000000ff0400720c */ /* 0x000fda0004701710 */
.L_x_1970:
[----:B------:R-:W-:Y:S05]  /*cd10*/  BSYNC B1 ;  /* 0x0000000000017941 */ /* 0x000fea0003800000 */
.L_x_1968:
        /* <DEDUP_REMOVED lines=16> */
.L_x_1972:
[----:B------:R-:W-:Y:S01]  /*ce20*/  DSETP.GTU.AND P0, PT, |R28|, +INF , PT ;  /* 0x7ff000001c00742a */ /* 0x000fe20003f0c200 */
[----:B------:R-:W-:-:S05]  /*ce30*/  ISETP.LT.U32.AND P1, PT, R7, R104, PT ;  /* 0x000000680700720c */ /* 0x000fca0003f21070 */
[----:B------:R-:W-:-:S13]  /*ce40*/  ISETP.LT.OR.EX P0, PT, R6, RZ, !P0, P1 ;  /* 0x000000ff0600720c */ /* 0x000fda0004701710 */
.L_x_1973:
[----:B------:R-:W-:Y:S05]  /*ce50*/  BSYNC B1 ;  /* 0x0000000000017941 */ /* 0x000fea0003800000 */
.L_x_1971:
        /* <DEDUP_REMOVED lines=16> */
.L_x_1975:
[----:B------:R-:W-:Y:S01]  /*cf60*/  DSETP.GTU.AND P0, PT, |R30|, +INF , PT ;  /* 0x7ff000001e00742a */ /* 0x000fe20003f0c200 */
[----:B------:R-:W-:-:S05]  /*cf70*/  ISETP.LT.U32.AND P1, PT, R9, R104, PT ;  /* 0x000000680900720c */ /* 0x000fca0003f21070 */
[----:B------:R-:W-:-:S13]  /*cf80*/  ISETP.LT.OR.EX P0, PT, R8, RZ, !P0, P1 ;  /* 0x000000ff0800720c */ /* 0x000fda0004701710 */
.L_x_1976:
[----:B------:R-:W-:Y:S05]  /*cf90*/  BSYNC B1 ;  /* 0x0000000000017941 */ /* 0x000fea0003800000 */
.L_x_1974:
[----:B0-----:R-:W-:Y:S01]  /*cfa0*/  IMAD.IADD R19, R104, 0x1, R105 ;  /* 0x0000000168137824 */ /* 0x001fe200078e0269 */
        /* <DEDUP_REMOVED lines=18> */
.L_x_1978:
[----:B------:R-:W-:Y:S01]  /*d0d0*/  DSETP.GTU.AND P0, PT, |R32|, +INF , PT ;  /* 0x7ff000002000742a */ /* 0x000fe20003f0c200 */
[----:B------:R-:W-:-:S05]  /*d0e0*/  ISETP.LT.U32.AND P1, PT, R10, R19, PT ;  /* 0x000000130a00720c */ /* 0x000fca0003f21070 */
[----:B------:R-:W-:-:S13]  /*d0f0*/  ISETP.LT.OR.EX P0, PT, R11, RZ, !P0, P1 ;  /* 0x000000ff0b00720c */ /* 0x000fda0004701710 */
.L_x_1979:
[----:B------:R-:W-:Y:S05]  /*d100*/  BSYNC B1 ;  /* 0x0000000000017941 */ /* 0x000fea0003800000 */
.L_x_1977:
        /* <DEDUP_REMOVED lines=16> */
.L_x_1981:
[----:B------:R-:W-:Y:S01]  /*d210*/  DSETP.GTU.AND P0, PT, |R34|, +INF , PT ;  /* 0x7ff000002200742a */ /* 0x000fe20003f0c200 */
[----:B------:R-:W-:-:S05]  /*d220*/  ISETP.LT.U32.AND P1, PT, R12, R19, PT ;  /* 0x000000130c00720c */ /* 0x000fca0003f21070 */
[----:B------:R-:W-:-:S13]  /*d230*/  ISETP.LT.OR.EX P0, PT, R13, RZ, !P0, P1 ;  /* 0x000000ff0d00720c */ /* 0x000fda0004701710 */
.L_x_1982:
[----:B------:R-:W-:Y:S05]  /*d240*/  BSYNC B1 ;  /* 0x0000000000017941 */ /* 0x000fea0003800000 */
.L_x_1980:
        /* <DEDUP_REMOVED lines=16> */
.L_x_1984:
[----:B------:R-:W-:Y:S01]  /*d350*/  DSETP.GTU.AND P0, PT, |R36|, +INF , PT ;  /* 0x7ff000002400742a */ /* 0x000fe20003f0c200 */
[----:B------:R-:W-:-:S05]  /*d360*/  ISETP.LT.U32.AND P1, PT, R14, R19, PT ;  /* 0x000000130e00720c */ /* 0x000fca0003f21070 */
[----:B------:R-:W-:-:S13]  /*d370*/  ISETP.LT.OR.EX P0, PT, R15, RZ, !P0, P1 ;  /* 0x000000ff0f00720c */ /* 0x000fda0004701710 */
.L_x_1985:
[----:B------:R-:W-:Y:S05]  /*d380*/  BSYNC B1 ;  /* 0x0000000000017941 */ /* 0x000fea0003800000 */
.L_x_1983:
        /* <DEDUP_REMOVED lines=16> */
.L_x_1987:
[----:B------:R-:W-:Y:S01]  /*d490*/  DSETP.GTU.AND P0, PT, |R38|, +INF , PT ;  /* 0x7ff000002600742a */ /* 0x000fe20003f0c200 */
[----:B------:R-:W-:-:S05]  /*d4a0*/  ISETP.LT.U32.AND P1, PT, R20, R19, PT ;  /* 0x000000131400720c */ /* 0x000fca0003f21070 */
[----:B------:R-:W-:-:S13]  /*d4b0*/  ISETP.LT.OR.EX P0, PT, R21, RZ, !P0, P1 ;  /* 0x000000ff1500720c */ /* 0x000fda0004701710 */
.L_x_1988:
[----:B------:R-:W-:Y:S05]  /*d4c0*/  BSYNC B1 ;  /* 0x0000000000017941 */ /* 0x000fea0003800000 */
.L_x_1986:
        /* <DEDUP_REMOVED lines=19> */
.L_x_1990:
[----:B------:R-:W-:Y:S01]  /*d600*/  DSETP.GTU.AND P0, PT, |R40|, +INF , PT ;  /* 0x7ff000002800742a */ /* 0x000fe20003f0c200 */
[----:B------:R-:W-:-:S05]  /*d610*/  ISETP.LT.U32.AND P1, PT, R23, R24, PT ;  /* 0x000000181700720c */ /* 0x000fca0003f21070 */
[----:B------:R-:W-:-:S13]  /*d620*/  ISETP.LT.OR.EX P0, PT, R22, RZ, !P0, P1 ;  /* 0x000000ff1600720c */ /* 0x000fda0004701710 */
.L_x_1991:
[----:B------:R-:W-:Y:S05]  /*d630*/  BSYNC B1 ;  /* 0x0000000000017941 */ /* 0x000fea0003800000 */
.L_x_1989:
        /* <DEDUP_REMOVED lines=16> */
.L_x_1993:
[----:B------:R-:W-:Y:S01]  /*d740*/  DSETP.GTU.AND P0, PT, |R42|, +INF , PT ;  /* 0x7ff000002a00742a */ /* 0x000fe20003f0c200 */
[----:B------:R-:W-:-:S05]  /*d750*/  ISETP.LT.U32.AND P1, PT, R57, R24, PT ;  /* 0x000000183900720c */ /* 0x000fca0003f21070 */
[----:B------:R-:W-:-:S13]  /*d760*/  ISETP.LT.OR.EX P0, PT, R56, RZ, !P0, P1 ;  /* 0x000000ff3800720c */ /* 0x000fda0004701710 */
.L_x_1994:
[----:B------:R-:W-:Y:S05]  /*d770*/  BSYNC B1 ;  /* 0x0000000000017941 */ /* 0x000fea0003800000 */
.L_x_1992:
        /* <DEDUP_REMOVED lines=16> */
.L_x_1996:
[----:B------:R-:W-:Y:S01]  /*d880*/  DSETP.GTU.AND P0, PT, |R44|, +INF , PT ;  /* 0x7ff000002c00742a */ /* 0x000fe20003f0c200 */
[----:B------:R-:W-:-:S05]  /*d890*/  ISETP.LT.U32.AND P1, PT, R59, R24, PT ;  /* 0x000000183b00720c */ /* 0x000fca0003f21070 */
[----:B------:R-:W-:-:S13]  /*d8a0*/  ISETP.LT.OR.EX P0, PT, R58, RZ, !P0, P1 ;  /* 0x000000ff3a00720c */ /* 0x000fda0004701710 */
.L_x_1997:
[----:B------:R-:W-:Y:S05]  /*d8b0*/  BSYNC B1 ;  /* 0x0000000000017941 */ /* 0x000fea0003800000 */
.L_x_1995:
        /* <DEDUP_REMOVED lines=16> */
.L_x_1999:
[----:B------:R-:W-:Y:S01]  /*d9c0*/  DSETP.GTU.AND P0, PT, |R46|, +INF , PT ;  /* 0x7ff000002e00742a */ /* 0x000fe20003f0c200 */
[----:B------:R-:W-:-:S05]  /*d9d0*/  ISETP.LT.U32.AND P1, PT, R61, R24, PT ;  /* 0x000000183d00720c */ /* 0x000fca0003f21070 */
[----:B------:R-:W-:-:S13]  /*d9e0*/  ISETP.LT.OR.EX P0, PT, R60, RZ, !P0, P1 ;  /* 0x000000ff3c00720c */ /* 0x000fda0004701710 */
.L_x_2000:
[----:B------:R-:W-:Y:S05]  /*d9f0*/  BSYNC B1 ;  /* 0x0000000000017941 */ /* 0x000fea0003800000 */
.L_x_1998:
        /* <DEDUP_REMOVED lines=19> */
.L_x_2002:
[----:B------:R-:W-:Y:S01]  /*db30*/  DSETP.GTU.AND P0, PT, |R48|, +INF , PT ;  /* 0x7ff000003000742a */ /* 0x000fe20003f0c200 */
[----:B------:R-:W-:-:S05]  /*db40*/  ISETP.LT.U32.AND P1, PT, R63, R26, PT ;  /* 0x0000001a3f00720c */ /* 0x000fca0003f21070 */
[----:B------:R-:W-:-:S13]  /*db50*/  ISETP.LT.OR.EX P0, PT, R62, RZ, !P0, P1 ;  /* 0x000000ff3e00720c */ /* 0x000fda0004701710 */
.L_x_2003:
[----:B------:R-:W-:Y:S05]  /*db60*/  BSYNC B1 ;  /* 0x0000000000017941 */ /* 0x000fea0003800000 */
.L_x_2001:
        /* <DEDUP_REMOVED lines=16> */
.L_x_2005:
[----:B------:R-:W-:Y:S01]  /*dc70*/  DSETP.GTU.AND P0, PT, |R50|, +INF , PT ;  /* 0x7ff000003200742a */ /* 0x000fe20003f0c200 */
[----:B------:R-:W-:-:S05]  /*dc80*/  ISETP.LT.U32.AND P1, PT, R99, R26, PT ;  /* 0x0000001a6300720c */ /* 0x000fca0003f21070 */
[----:B------:R-:W-:-:S13]  /*dc90*/  ISETP.LT.OR.EX P0, PT, R98, RZ, !P0, P1 ;  /* 0x000000ff6200720c */ /* 0x000fda0004701710 */
.L_x_2006:
[----:B------:R-:W-:Y:S05]  /*dca0*/  BSYNC B1 ;  /* 0x0000000000017941 */ /* 0x000fea0003800000 */
.L_x_2004:
        /* <DEDUP_REMOVED lines=16> */
.L_x_2008:
[----:B------:R-:W-:Y:S01]  /*ddb0*/  DSETP.GTU.AND P0, PT, |R52|, +INF , PT ;  /* 0x7ff000003400742a */ /* 0x000fe20003f0c200 */
[----:B------:R-:W-:-:S05]  /*ddc0*/  ISETP.LT.U32.AND P1, PT, R101, R26, PT ;  /* 0x0000001a6500720c */ /* 0x000fca0003f21070 */
[----:B------:R-:W-:-:S13]  /*ddd0*/  ISETP.LT.OR.EX P0, PT, R100, RZ, !P0, P1 ;  /* 0x000000ff6400720c */ /* 0x000fda0004701710 */
.L_x_2009:
[----:B------:R-:W-:Y:S05]  /*dde0*/  BSYNC B1 ;  /* 0x0000000000017941 */ /* 0x000fea0003800000 */
.L_x_2007:
        /* <DEDUP_REMOVED lines=16> */
.L_x_2011:
[----:B------:R-:W-:Y:S01]  /*def0*/  DSETP.GTU.AND P0, PT, |R54|, +INF , PT ;  /* 0x7ff000003600742a */ /* 0x000fe20003f0c200 */
[----:B------:R-:W-:-:S05]  /*df00*/  ISETP.LT.U32.AND P1, PT, R103, R26, PT ;  /* 0x0000001a6700720c */ /* 0x000fca0003f21070 */
[----:B------:R-:W-:-:S13]  /*df10*/  ISETP.LT.OR.EX P0, PT, R102, RZ, !P0, P1 ;  /* 0x000000ff6600720c */ /* 0x000fda0004701710 */
.L_x_2012:
[----:B------:R-:W-:Y:S05]  /*df20*/  BSYNC B1 ;  /* 0x0000000000017941 */ /* 0x000fea0003800000 */
.L_x_2010:
[----:B------:R-:W-:Y:S02]  /*df30*/  FSEL R94, R94, R54, P0 ;  /* 0x000000365e5e7208 */ /* 0x000fe40000000000 */
[----:B------:R-:W-:Y:S02]  /*df40*/  FSEL R95, R95, R55, P0 ;  /* 0x000000375f5f7208 */ /* 0x000fe40000000000 */
[----:B------:R-:W-:Y:S02]  /*df50*/  SEL R103, R103, R26, P0 ;  /* 0x0000001a67677207 */ /* 0x000fe40000000000 */
[----:B------:R-:W-:-:S07]  /*df60*/  SEL R102, R102, RZ, P0 ;  /* 0x000000ff66667207 */ /* 0x000fce0000000000 */
.L_x_1964:
[----:B------:R-:W-:Y:S05]  /*df70*/  BSYNC B0 ;  /* 0x0000000000007941 */ /* 0x000fea0003800000 */
.L_x_1963:
[----:B------:R-:W-:Y:S01]  /*df80*/  DSETP.GTU.AND P0, PT, |R64|, +INF , PT ;  /* 0x7ff000004000742a */ /* 0x000fe20003f0c200 */
[----:B------:R-:W-:-:S13]  /*df90*/  BSSY B0, `(.L_x_2013) ;  /* 0x000000e000007945 */ /* 0x000fda0003800000 */
[----:B------:R-:W-:Y:S05]  /*dfa0*/  @P0 BRA `(.L_x_2014) ;  /* 0x0000000000240947 */ /* 0x000fea0003800000 */
[C-C-:B------:R-:W-:Y:S01]  /*dfb0*/  DSETP.NEU.AND P1, PT, R64.reuse, R72.reuse, PT ;  /* 0x000000484000722a */ /* 0x140fe20003f2d000 */
        /* <DEDUP_REMOVED lines=8> */
.L_x_2014:
[----:B------:R-:W-:Y:S01]  /*e040*/  DSETP.GTU.AND P0, PT, |R72|, +INF , PT ;  /* 0x7ff000004800742a */ /* 0x000fe20003f0c200 */
[----:B------:R-:W-:-:S05]  /*e050*/  ISETP.LT.U32.AND P1, PT, R3, R10, PT ;  /* 0x0000000a0300720c */ /* 0x000fca0003f21070 */
[----:B------:R-:W-:-:S13]  /*e060*/  ISETP.LT.OR.EX P0, PT, R0, R11, !P0, P1 ;  /* 0x0000000b0000720c */ /* 0x000fda0004701710 */
.L_x_2015:
[----:B------:R-:W-:Y:S05]  /*e070*/  BSYNC B0 ;  /* 0x0000000000007941 */ /* 0x000fea0003800000 */
.L_x_2013:
[----:B------:R-:W-:Y:S01]  /*e080*/  DSETP.GTU.AND P1, PT, |R66|, +INF , PT ;  /* 0x7ff000004200742a */ /* 0x000fe20003f2c200 */
[----:B------:R-:W-:Y:S01]  /*e090*/  BSSY B0, `(.L_x_2016) ;  /* 0x0000012000007945 */ /* 0x000fe20003800000 */
[----:B-----5:R-:W-:Y:S02]  /*e0a0*/  SEL R24, R3, R10, P0 ;  /* 0x0000000a03187207 */ /* 0x020fe40000000000 */
[----:B0-----:R-:W-:Y:S02]  /*e0b0*/  FSEL R18, R64, R72, P0 ;  /* 0x0000004840127208 */ /* 0x001fe40000000000 */
        /* <DEDUP_REMOVED lines=12> */
.L_x_2017:
[----:B------:R-:W-:Y:S01]  /*e180*/  DSETP.GTU.AND P0, PT, |R74|, +INF , PT ;  /* 0x7ff000004a00742a */ /* 0x000fe20003f0c200 */
[----:B------:R-:W-:-:S05]  /*e190*/  ISETP.LT.U32.AND P1, PT, R5, R12, PT ;  /* 0x0000000c0500720c */ /* 0x000fca0003f21070 */
[----:B------:R-:W-:-:S13]  /*e1a0*/  ISETP.LT.OR.EX P0, PT, R4, R13, !P0, P1 ;  /* 0x0000000d0400720c */ /* 0x000fda0004701710 */
.L_x_2018:
[----:B------:R-:W-:Y:S05]  /*e1b0*/  BSYNC B0 ;  /* 0x0000000000007941 */ /* 0x000fea0003800000 */
.L_x_2016:
        /* <DEDUP_REMOVED lines=16> */
.L_x_2020:
[----:B------:R-:W-:Y:S01]  /*e2c0*/  DSETP.GTU.AND P0, PT, |R76|, +INF , PT ;  /* 0x7ff000004c00742a */ /* 0x000fe20003f0c200 */
[----:B------:R-:W-:-:S05]  /*e2d0*/  ISETP.LT.U32.AND P1, PT, R7, R14, PT ;  /* 0x0000000e0700720c */ /* 0x000fca0003f21070 */
[----:B------:R-:W-:-:S13]  /*e2e0*/  ISETP.LT.OR.EX P0, PT, R6, R15, !P0, P1 ;  /* 0x0000000f0600720c */ /* 0x000fda0004701710 */
.L_x_2021:
[----:B------:R-:W-:Y:S05]  /*e2f0*/  BSYNC B0 ;  /* 0x0000000000007941 */ /* 0x000fea0003800000 */
.L_x_2019:
        /* <DEDUP_REMOVED lines=16> */
.L_x_2023:
[----:B------:R-:W-:Y:S01]  /*e400*/  DSETP.GTU.AND P0, PT, |R78|, +INF , PT ;  /* 0x7ff000004e00742a */ /* 0x000fe20003f0c200 */
[----:B------:R-:W-:-:S05]  /*e410*/  ISETP.LT.U32.AND P1, PT, R9, R20, PT ;  /* 0x000000140900720c */ /* 0x000fca0003f21070 */
[----:B------:R-:W-:-:S13]  /*e420*/  ISETP.LT.OR.EX P0, PT, R8, R21, !P0, P1 ;  /* 0x000000150800720c */ /* 0x000fda0004701710 */
.L_x_2024:
[----:B------:R-:W-:Y:S05]  /*e430*/  BSYNC B0 ;  /* 0x0000000000007941 */ /* 0x000fea0003800000 */
.L_x_2022:
        /* <DEDUP_REMOVED lines=16> */
.L_x_2026:
[----:B------:R-:W-:Y:S01]  /*e540*/  DSETP.GTU.AND P0, PT, |R80|, +INF , PT ;  /* 0x7ff000005000742a */ /* 0x000fe20003f0c200 */
[----:B------:R-:W-:-:S05]  /*e550*/  ISETP.LT.U32.AND P1, PT, R24, R23, PT ;  /* 0x000000171800720c */ /* 0x000fca0003f21070 */
[----:B------:R-:W-:-:S13]  /*e560*/  ISETP.LT.OR.EX P0, PT, R3, R22, !P0, P1 ;  /* 0x000000160300720c */ /* 0x000fda0004701710 */
.L_x_2027:
[----:B------:R-:W-:Y:S05]  /*e570*/  BSYNC B0 ;  /* 0x0000000000007941 */ /* 0x000fea0003800000 */
.L_x_2025:
        /* <DEDUP_REMOVED lines=16> */
.L_x_2029:
[----:B------:R-:W-:Y:S01]  /*e680*/  DSETP.GTU.AND P0, PT, |R82|, +INF , PT ;  /* 0x7ff000005200742a */ /* 0x000fe20003f0c200 */
[----:B------:R-:W-:-:S05]  /*e690*/  ISETP.LT.U32.AND P1, PT, R12, R57, PT ;  /* 0x000000390c00720c */ /* 0x000fca0003f21070 */
[----:B------:R-:W-:-:S13]  /*e6a0*/  ISETP.LT.OR.EX P0, PT, R13, R56, !P0, P1 ;  /* 0x000000380d00720c */ /* 0x000fda0004701710 */
.L_x_2030:
[----:B------:R-:W-:Y:S05]  /*e6b0*/  BSYNC B0 ;  /* 0x0000000000007941 */ /* 0x000fea0003800000 */
.L_x_2028:
        /* <DEDUP_REMOVED lines=16> */
.L_x_2032:
[----:B------:R-:W-:Y:S01]  /*e7c0*/  DSETP.GTU.AND P0, PT, |R84|, +INF , PT ;  /* 0x7ff000005400742a */ /* 0x000fe20003f0c200 */
[----:B------:R-:W-:-:S05]  /*e7d0*/  ISETP.LT.U32.AND P1, PT, R14, R59, PT ;  /* 0x0000003b0e00720c */ /* 0x000fca0003f21070 */
[----:B------:R-:W-:-:S13]  /*e7e0*/  ISETP.LT.OR.EX P0, PT, R15, R58, !P0, P1 ;  /* 0x0000003a0f00720c */ /* 0x000fda0004701710 */
.L_x_2033:
[----:B------:R-:W-:Y:S05]  /*e7f0*/  BSYNC B0 ;  /* 0x0000000000007941 */ /* 0x000fea0003800000 */
.L_x_2031:
        /* <DEDUP_REMOVED lines=16> */
.L_x_2035:
[----:B------:R-:W-:Y:S01]  /*e900*/  DSETP.GTU.AND P0, PT, |R86|, +INF , PT ;  /* 0x7ff000005600742a */ /* 0x000fe20003f0c200 */
[----:B------:R-:W-:-:S05]  /*e910*/  ISETP.LT.U32.AND P1, PT, R20, R61, PT ;  /* 0x0000003d1400720c */ /* 0x000fca0003f21070 */
[----:B------:R-:W-:-:S13]  /*e920*/  ISETP.LT.OR.EX P0, PT, R21, R60, !P0, P1 ;  /* 0x0000003c1500720c */ /* 0x000fda0004701710 */
.L_x_2036:
[----:B------:R-:W-:Y:S05]  /*e930*/  BSYNC B0 ;  /* 0x0000000000007941 */ /* 0x000fea0003800000 */
.L_x_2034:
        /* <DEDUP_REMOVED lines=16> */
.L_x_2038:
[----:B------:R-:W-:Y:S01]  /*ea40*/  DSETP.GTU.AND P0, PT, |R88|, +INF , PT ;  /* 0x7ff000005800742a */ /* 0x000fe20003f0c200 */
[----:B------:R-:W-:-:S05]  /*ea50*/  ISETP.LT.U32.AND P1, PT, R24, R63, PT ;  /* 0x0000003f1800720c */ /* 0x000fca0003f21070 */
[----:B------:R-:W-:-:S13]  /*ea60*/  ISETP.LT.OR.EX P0, PT, R3, R62, !P0, P1 ;  /* 0x0000003e0300720c */ /* 0x000fda0004701710 */
.L_x_2039:
[----:B------:R-:W-:Y:S05]  /*ea70*/  BSYNC B0 ;  /* 0x0000000000007941 */ /* 0x000fea0003800000 */
.L_x_2037:
        /* <DEDUP_REMOVED lines=16> */
.L_x_2041:
[----:B------:R-:W-:Y:S01]  /*eb80*/  DSETP.GTU.AND P0, PT, |R90|, +INF , PT ;  /* 0x7ff000005a00742a */ /* 0x000fe20003f0c200 */
[----:B------:R-:W-:-:S05]  /*eb90*/  ISETP.LT.U32.AND P1, PT, R22, R99, PT ;  /* 0x000000631600720c */ /* 0x000fca0003f21070 */
[----:B------:R-:W-:-:S13]  /*eba0*/  ISETP.LT.OR.EX P0, PT, R23, R98, !P0, P1 ;  /* 0x000000621700720c */ /* 0x000fda0004701710 */
.L_x_2042:
[----:B------:R-:W-:Y:S05]  /*ebb0*/  BSYNC B0 ;  /* 0x0000000000007941 */ /* 0x000fea0003800000 */
.L_x_2040:
        /* <DEDUP_REMOVED lines=16> */
.L_x_2044:
[----:B------:R-:W-:Y:S01]  /*ecc0*/  DSETP.GTU.AND P0, PT, |R92|, +INF , PT ;  /* 0x7ff000005c00742a */ /* 0x000fe20003f0c200 */
[----:B------:R-:W-:-:S05]  /*ecd0*/  ISETP.LT.U32.AND P1, PT, R14, R101, PT ;  /* 0x000000650e00720c */ /* 0x000fca0003f21070 */
[----:B------:R-:W-:-:S13]  /*ece0*/  ISETP.LT.OR.EX P0, PT, R15, R100, !P0, P1 ;  /* 0x000000640f00720c */ /* 0x000fda0004701710 */
.L_x_2045:
[----:B------:R-:W-:Y:S05]  /*ecf0*/  BSYNC B0 ;  /* 0x0000000000007941 */ /* 0x000fea0003800000 */
.L_x_2043:
        /* <DEDUP_REMOVED lines=16> */
.L_x_2047:
[----:B------:R-:W-:Y:S01]  /*ee00*/  DSETP.GTU.AND P0, PT, |R94|, +INF , PT ;  /* 0x7ff000005e00742a */ /* 0x000fe20003f0c200 */
[----:B------:R-:W-:-:S05]  /*ee10*/  ISETP.LT.U32.AND P1, PT, R26, R103, PT ;  /* 0x000000671a00720c */ /* 0x000fca0003f21070 */
[----:B------:R-:W-:-:S13]  /*ee20*/  ISETP.LT.OR.EX P0, PT, R25, R102, !P0, P1 ;  /* 0x000000661900720c */ /* 0x000fda0004701710 */
.L_x_2048:
[----:B------:R-:W-:Y:S05]  /*ee30*/  BSYNC B0 ;  /* 0x0000000000007941 */ /* 0x000fea0003800000 */
.L_x_2046:
[----:B------:R-:W-:Y:S02]  /*ee40*/  FSEL R20, R18, R94, P0 ;  /* 0x0000005e12147208 */ /* 0x000fe40000000000 */
[----:B------:R-:W-:Y:S02]  /*ee50*/  FSEL R21, R19, R95, P0 ;  /* 0x0000005f13157208 */ /* 0x000fe40000000000 */
[----:B------:R-:W-:Y:S02]  /*ee60*/  SEL R22, R26, R103, P0 ;  /* 0x000000671a167207 */ /* 0x000fe40000000000 */
[----:B------:R-:W-:Y:S01]  /*ee70*/  SEL R23, R25, R102, P0 ;  /* 0x0000006619177207 */ /* 0x000fe20000000000 */
[----:B------:R-:W-:Y:S06]  /*ee80*/  BRA `(.L_x_1869) ;  /* 0x00000084007c7947 */ /* 0x000fec0003800000 */
.L_x_1904:
        /* <DEDUP_REMOVED lines=119> */
[----:B0-----:R-:W-:-:S07]  /*f600*/  IMAD.MOV.U32 R69, RZ, RZ, R65 ;  /* 0x000000ffff457224 */ /* 0x001fce00078e0041 */
.L_x_2096:
[----:B------:R-:W-:-:S05]  /*f610*/  IMAD R4, R111, R104, RZ ;  /* 0x000000686f047224 */ /* 0x000fca00078e02ff */
[----:B------:R-:W-:-:S05]  /*f620*/  SHF.R.U32.HI R9, RZ, 0x2, R4 ;  /* 0x00000002ff097819 */ /* 0x000fca0000011604 */
[----:B------:R-:W-:-:S05]  /*f630*/  IMAD.WIDE.U32 R8, R9, 0x20, R18 ;  /* 0x0000002009087825 */ /* 0x000fca00078e0012 */
[----:B------:R-:W2:Y:S01]  /*f640*/  LDG.E.128 R4, desc[UR60][R8.64] ;  /* 0x0000003c08047981 */ /* 0x000ea2000c1e1d00 */
[----:B------:R-:W-:-:S04]  /*f650*/  IMAD.IADD R107, R104, 0x1, R105 ;  /* 0x00000001686b7824 */ /* 0x000fc800078e0269 */
[--C-:B------:R-:W-:Y:S02]  /*f660*/  IMAD.IADD R115, R107, 0x1, R105.reuse ;  /* 0x000000016b737824 */ /* 0x100fe400078e0269 */
[----:B------:R-:W-:Y:S02]  /*f670*/  IMAD R10, R111, R107, RZ ;  /* 0x0000006b6f0a7224 */ /* 0x000fe400078e02ff */
[----:B------:R-:W-:Y:S02]  /*f680*/  IMAD.IADD R113, R115, 0x1, R105 ;  /* 0x0000000173717824 */ /* 0x000fe400078e0269 */
[C---:B------:R-:W-:Y:S01]  /*f690*/  IMAD R11, R111.reuse, R115, RZ ;  /* 0x000000736f0b7224 */ /* 0x040fe200078e02ff */
[----:B------:R-:W-:Y:S01]  /*f6a0*/  SHF.R.U32.HI R75, RZ, 0x2, R10 ;  /* 0x00000002ff4b7819 */ /* 0x000fe2000001160a */
[----:B------:R-:W-:-:S03]  /*f6b0*/  IMAD R12, R111, R113, RZ ;  /* 0x000000716f0c7224 */ /* 0x000fc600078e02ff */
[----:B------:R-:W-:Y:S01]  /*f6c0*/  SHF.R.U32.HI R11, RZ, 0x2, R11 ;  /* 0x00000002ff0b7819 */ /* 0x000fe2000001160b */
[----:B------:R-:W-:Y:S01]  /*f6d0*/  DSETP.GTU.AND P2, PT, |R68|, +INF , PT ;  /* 0x7ff000004400742a */ /* 0x000fe20003f4c200 */
[----:B------:R-:W-:Y:S01]  /*f6e0*/  SHF.R.U32.HI R71, RZ, 0x2, R12 ;  /* 0x00000002ff477819 */ /* 0x000fe2000001160c */
[----:B------:R-:W-:-:S04]  /*f6f0*/  IMAD.WIDE.U32 R74, R75, 0x20, R18 ;  /* 0x000000204b4a7825 */ /* 0x000fc800078e0012 */
[--C-:B------:R-:W-:Y:S01]  /*f700*/  IMAD.WIDE.U32 R72, R11, 0x20, R18.reuse ;  /* 0x000000200b487825 */ /* 0x100fe200078e0012 */
[----:B------:R-:W-:Y:S01]  /*f710*/  PLOP3.LUT P0, PT, PT, PT, PT, 0x80, 0x0 ;  /* 0x000000000000781c */ /* 0x000fe20003f0f070 */
[----:B------:R-:W5:Y:S02]  /*f720*/  LDG.E.128 R8, desc[UR60][R8.64+0x10] ;  /* 0x0000103c08087981 */ /* 0x000f64000c1e1d00 */
[----:B------:R-:W-:Y:S02]  /*f730*/  IMAD.WIDE.U32 R70, R71, 0x20, R18 ;  /* 0x0000002047467825 */ /* 0x000fe400078e0012 */
[----:B------:R-:W5:Y:S04]  /*f740*/  LDG.E.128 R24, desc[UR60][R72.64] ;  /* 0x0000003c48187981 */ /* 0x000f68000c1e1d00 */
[----:B------:R-:W5:Y:S04]  /*f750*/  LDG.E.128 R28, desc[UR60][R72.64+0x10] ;  /* 0x0000103c481c7981 */ /* 0x000f68000c1e1d00 */
[----:B------:R-:W5:Y:S04]  /*f760*/  LDG.E.128 R32, desc[UR60][R70.64] ;  /* 0x0000003c46207981 */ /* 0x000f68000c1e1d00 */
[----:B------:R-:W5:Y:S04]  /*f770*/  LDG.E.128 R36, desc[UR60][R70.64+0x10] ;  /* 0x0000103c46247981 */ /* 0x000f68000c1e1d00 */
[----:B------:R-:W5:Y:S04]  /*f780*/  LDG.E.128 R12, desc[UR60][R74.64] ;  /* 0x0000003c4a0c7981 */ /* 0x000f68000c1e1d00 */
[----:B------:R0:W5:Y:S01]  /*f790*/  LDG.E.128 R20, desc[UR60][R74.64+0x10] ;  /* 0x0000103c4a147981 */ /* 0x000162000c1e1d00 */
[----:B------:R-:W-:Y:S01]  /*f7a0*/  BSSY B1, `(.L_x_2051) ;  /* 0x000001f000017945 */ /* 0x000fe20003800000 */
[----:B--2---:R-:W-:-:S06]  /*f7b0*/  @!P2 DSETP.NEU.AND P1, PT, R68, R4, PT ;  /* 0x000000044400a22a */ /* 0x004fcc0003f2d000 */
[----:B------:R-:W-:Y:S01]  /*f7c0*/  @!P2 PLOP3.LUT P0, PT, P1, PT, PT, 0x80, 0x0 ;  /* 0x000000000000a81c */ /* 0x000fe20000f0f070 */
[----:B------:R-:W-:Y:S01]  /*f7d0*/  @!P2 DSETP.GEU.AND P3, PT, R68, R4, PT ;  /* 0x000000044400a22a */ /* 0x000fe20003f6e000 */
[----:B------:R-:W-:-:S04]  /*f7e0*/  @!P2 ISETP.GE.U32.AND P1, PT, R81, R104, PT ;  /* 0x000000685100a20c */ /* 0x000fc80003f26070 */
[----:B------:R-:W-:Y:S02]  /*f7f0*/  @!P2 ISETP.GE.AND.EX P1, PT, R79, RZ, PT, P1 ;  /* 0x000000ff4f00a20c */ /* 0x000fe40003f26310 */
[----:B0-----:R-:W-:-:S05]  /*f800*/  @!P2 SEL R74, RZ, 0xffffffff, P3 ;  /* 0xffffffffff4aa807 */ /* 0x001fca0001800000 */
        /* <DEDUP_REMOVED lines=21> */
.L_x_2052:
[----:B------:R-:W-:Y:S01]  /*f960*/  DSETP.GTU.AND P0, PT, |R6|, +INF , PT ;  /* 0x7ff000000600742a */ /* 0x000fe20003f0c200 */
[----:B------:R-:W-:-:S05]  /*f970*/  ISETP.LT.U32.AND P1, PT, R83, R104, PT ;  /* 0x000000685300720c */ /* 0x000fca0003f21070 */
[----:B------:R-:W-:-:S13]  /*f980*/  ISETP.LT.OR.EX P0, PT, R80, RZ, !P0, P1 ;  /* 0x000000ff5000720c */ /* 0x000fda0004701710 */
.L_x_2053:
[----:B------:R-:W-:Y:S05]  /*f990*/  BSYNC B1 ;  /* 0x0000000000017941 */ /* 0x000fea0003800000 */
.L_x_2051:
[----:B------:R-:W-:Y:S01]  /*f9a0*/  DSETP.GTU.AND P1, PT, |R64|, +INF , PT ;  /* 0x7ff000004000742a */ /* 0x000fe20003f2c200 */
[----:B------:R-:W-:Y:S01]  /*f9b0*/  BSSY B1, `(.L_x_2054) ;  /* 0x0000012000017945 */ /* 0x000fe20003800000 */
[----:B------:R-:W-:Y:S02]  /*f9c0*/  FSEL R67, R67, R7, P0 ;  /* 0x0000000743437208 */ /* 0x000fe40000000000 */
        /* <DEDUP_REMOVED lines=13> */
.L_x_2055:
[----:B-----5:R-:W-:Y:S01]  /*faa0*/  DSETP.GTU.AND P0, PT, |R8|, +INF , PT ;  /* 0x7ff000000800742a */ /* 0x020fe20003f0c200 */
[----:B------:R-:W-:-:S05]  /*fab0*/  ISETP.LT.U32.AND P1, PT, R85, R104, PT ;  /* 0x000000685500720c */ /* 0x000fca0003f21070 */
[----:B------:R-:W-:-:S13]  /*fac0*/  ISETP.LT.OR.EX P0, PT, R82, RZ, !P0, P1 ;  /* 0x000000ff5200720c */ /* 0x000fda0004701710 */
.L_x_2056:
[----:B------:R-:W-:Y:S05]  /*fad0*/  BSYNC B1 ;  /* 0x0000000000017941 */ /* 0x000fea0003800000 */
.L_x_2054:
        /* <DEDUP_REMOVED lines=16> */
.L_x_2058:
[----:B------:R-:W-:Y:S01]  /*fbe0*/  DSETP.GTU.AND P0, PT, |R10|, +INF , PT ;  /* 0x7ff000000a00742a */ /* 0x000fe20003f0c200 */
[----:B------:R-:W-:-:S05]  /*fbf0*/  ISETP.LT.U32.AND P1, PT, R87, R104, PT ;  /* 0x000000685700720c */ /* 0x000fca0003f21070 */
[----:B------:R-:W-:-:S13]  /*fc00*/  ISETP.LT.OR.EX P0, PT, R84, RZ, !P0, P1 ;  /* 0x000000ff5400720c */ /* 0x000fda0004701710 */
.L_x_2059:
[----:B------:R-:W-:Y:S05]  /*fc10*/  BSYNC B1 ;  /* 0x0000000000017941 */ /* 0x000fea0003800000 */
.L_x_2057:
        /* <DEDUP_REMOVED lines=16> */
.L_x_2061:
[----:B------:R-:W-:Y:S01]  /*fd20*/  DSETP.GTU.AND P0, PT, |R12|, +INF , PT ;  /* 0x7ff000000c00742a */ /* 0x000fe20003f0c200 */
[----:B------:R-:W-:-:S05]  /*fd30*/  ISETP.LT.U32.AND P1, PT, R88, R107, PT ;  /* 0x0000006b5800720c */ /* 0x000fca0003f21070 */
[----:B------:R-:W-:-:S13]  /*fd40*/  ISETP.LT.OR.EX P0, PT, R86, RZ, !P0, P1 ;  /* 0x000000ff5600720c */ /* 0x000fda0004701710 */
.L_x_2062:
[----:B------:R-:W-:Y:S05]  /*fd50*/  BSYNC B1 ;  /* 0x0000000000017941 */ /* 0x000fea0003800000 */
.L_x_2060:
        /* <DEDUP_REMOVED lines=16> */
.L_x_2064:
[----:B------:R-:W-:Y:S01]  /*fe60*/  DSETP.GTU.AND P0, PT, |R14|, +INF , PT ;  /* 0x7ff000000e00742a */ /* 0x000fe20003f0c200 */
[----:B------:R-:W-:-:S05]  /*fe70*/  ISETP.LT.U32.AND P1, PT, R90, R107, PT ;  /* 0x0000006b5a00720c */ /* 0x000fca0003f21070 */
[----:B------:R-:W-:-:S13]  /*fe80*/  ISETP.LT.OR.EX P0, PT, R89, RZ, !P0, P1 ;  /* 0x000000ff5900720c */ /* 0x000fda0004701710 */
.L_x_2065:
[----:B------:R-:W-:Y:S05]  /*fe90*/  BSYNC B1 ;  /* 0x0000000000017941 */ /* 0x000fea0003800000 */
.L_x_2063:
        /* <DEDUP_REMOVED lines=16> */
.L_x_2067:
[----:B------:R-:W-:Y:S01]  /*ffa0*/  DSETP.GTU.AND P0, PT, |R20|, +INF , PT ;  /* 0x7ff000001400742a */ /* 0x000fe20003f0c200 */
[----:B------:R-:W-:-:S05]  /*ffb0*/  ISETP.LT.U32.AND P1, PT, R92, R107, PT ;  /* 0x0000006b5c00720c */ /* 0x000fca0003f21070 */
[----:B------:R-:W-:-:S13]  /*ffc0*/  ISETP.LT.OR.EX P0, PT, R91, RZ, !P0, P1 ;  /* 0x000000ff5b00720c */ /* 0x000fda0004701710 */
.L_x_2068:
[----:B------:R-:W-:Y:S05]  /*ffd0*/  BSYNC B1 ;  /* 0x0000000000017941 */ /* 0x000fea0003800000 */
.L_x_2066:
        /* <DEDUP_REMOVED lines=16> */
.L_x_2070:
[----:B------:R-:W-:Y:S01]  /*100e0*/  DSETP.GTU.AND P0, PT, |R22|, +INF , PT ;  /* 0x7ff000001600742a */ /* 0x000fe20003f0c200 */
[----:B------:R-:W-:-:S05]  /*100f0*/  ISETP.LT.U32.AND P1, PT, R96, R107, PT ;  /* 0x0000006b6000720c */ /* 0x000fca0003f21070 */
[----:B------:R-:W-:-:S13]  /*10100*/  ISETP.LT.OR.EX P0, PT, R93, RZ, !P0, P1 ;  /* 0x000000ff5d00720c */ /* 0x000fda0004701710 */
.L_x_2071:
[----:B------:R-:W-:Y:S05]  /*10110*/  BSYNC B1 ;  /* 0x0000000000017941 */ /* 0x000fea0003800000 */
.L_x_2069:
        /* <DEDUP_REMOVED lines=16> */
.L_x_2073:
[----:B------:R-:W-:Y:S01]  /*10220*/  DSETP.GTU.AND P0, PT, |R24|, +INF , PT ;  /* 0x7ff000001800742a */ /* 0x000fe20003f0c200 */
[----:B------:R-:W-:-:S05]  /*10230*/  ISETP.LT.U32.AND P1, PT, R98, R115, PT ;  /* 0x000000736200720c */ /* 0x000fca0003f21070 */
[----:B------:R-:W-:-:S13]  /*10240*/  ISETP.LT.OR.EX P0, PT, R97, RZ, !P0, P1 ;  /* 0x000000ff6100720c */ /* 0x000fda0004701710 */
.L_x_2074:
[----:B------:R-:W-:Y:S05]  /*10250*/  BSYNC B1 ;  /* 0x0000000000017941 */ /* 0x000fea0003800000 */
.L_x_2072:
        /* <DEDUP_REMOVED lines=16> */
.L_x_2076:
[----:B------:R-:W-:Y:S01]  /*10360*/  DSETP.GTU.AND P0, PT, |R26|, +INF , PT ;  /* 0x7ff000001a00742a */ /* 0x000fe20003f0c200 */
[----:B------:R-:W-:-:S05]  /*10370*/  ISETP.LT.U32.AND P1, PT, R100, R115, PT ;  /* 0x000000736400720c */ /* 0x000fca0003f21070 */
[----:B------:R-:W-:-:S13]  /*10380*/  ISETP.LT.OR.EX P0, PT, R99, RZ, !P0, P1 ;  /* 0x000000ff6300720c */ /* 0x000fda0004701710 */
.L_x_2077:
[----:B------:R-:W-:Y:S05]  /*10390*/  BSYNC B1 ;  /* 0x0000000000017941 */ /* 0x000fea0003800000 */
.L_x_2075:
        /* <DEDUP_REMOVED lines=16> */
.L_x_2079:
[----:B------:R-:W-:Y:S01]  /*104a0*/  DSETP.GTU.AND P0, PT, |R28|, +INF , PT ;  /* 0x7ff000001c00742a */ /* 0x000fe20003f0c200 */
[----:B------:R-:W-:-:S05]  /*104b0*/  ISETP.LT.U32.AND P1, PT, R106, R115, PT ;  /* 0x000000736a00720c */ /* 0x000fca0003f21070 */
[----:B------:R-:W-:-:S13]  /*104c0*/  ISETP.LT.OR.EX P0, PT, R101, RZ, !P0, P1 ;  /* 0x000000ff6500720c */ /* 0x000fda0004701710 */
.L_x_2080:
[----:B------:R-:W-:Y:S05]  /*104d0*/  BSYNC B1 ;  /* 0x0000000000017941 */ /* 0x000fea0003800000 */
.L_x_2078:
        /* <DEDUP_REMOVED lines=16> */
.L_x_2082:
[----:B------:R-:W-:Y:S01]  /*105e0*/  DSETP.GTU.AND P0, PT, |R30|, +INF , PT ;  /* 0x7ff000001e00742a */ /* 0x000fe20003f0c200 */
[----:B------:R-:W-:-:S05]  /*105f0*/  ISETP.LT.U32.AND P1, PT, R109, R115, PT ;  /* 0x000000736d00720c */ /* 0x000fca0003f21070 */
[----:B------:R-:W-:-:S13]  /*10600*/  ISETP.LT.OR.EX P0, PT, R108, RZ, !P0, P1 ;  /* 0x000000ff6c00720c */ /* 0x000fda0004701710 */
.L_x_2083:
[----:B------:R-:W-:Y:S05]  /*10610*/  BSYNC B1 ;  /* 0x0000000000017941 */ /* 0x000fea0003800000 */
.L_x_2081:
        /* <DEDUP_REMOVED lines=16> */
.L_x_2085:
[----:B------:R-:W-:Y:S01]  /*10720*/  DSETP.GTU.AND P0, PT, |R32|, +INF , PT ;  /* 0x7ff000002000742a */ /* 0x000fe20003f0c200 */
[----:B------:R-:W-:-:S05]  /*10730*/  ISETP.LT.U32.AND P1, PT, R110, R113, PT ;  /* 0x000000716e00720c */ /* 0x000fca0003f21070 */
[----:B------:R-:W-:-:S13]  /*10740*/  ISETP.LT.OR.EX P0, PT, R78, RZ, !P0, P1 ;  /* 0x000000ff4e00720c */ /* 0x000fda0004701710 */
.L_x_2086:
[----:B------:R-:W-:Y:S05]  /*10750*/  BSYNC B1 ;  /* 0x0000000000017941 */ /* 0x000fea0003800000 */
.L_x_2084:
        /* <DEDUP_REMOVED lines=16> */
.L_x_2088:
[----:B------:R-:W-:Y:S01]  /*10860*/  DSETP.GTU.AND P0, PT, |R34|, +INF , PT ;  /* 0x7ff000002200742a */ /* 0x000fe20003f0c200 */
[----:B------:R-:W-:-:S05]  /*10870*/  ISETP.LT.U32.AND P1, PT, R76, R113, PT ;  /* 0x000000714c00720c */ /* 0x000fca0003f21070 */
[----:B------:R-:W-:-:S13]  /*10880*/  ISETP.LT.OR.EX P0, PT, R77, RZ, !P0, P1 ;  /* 0x000000ff4d00720c */ /* 0x000fda0004701710 */
.L_x_2089:
[----:B------:R-:W-:Y:S05]  /*10890*/  BSYNC B1 ;  /* 0x0000000000017941 */ /* 0x000fea0003800000 */
.L_x_2087:
        /* <DEDUP_REMOVED lines=16> */
.L_x_2091:
[----:B------:R-:W-:Y:S01]  /*109a0*/  DSETP.GTU.AND P0, PT, |R36|, +INF , PT ;  /* 0x7ff000002400742a */ /* 0x000fe20003f0c200 */
[----:B------:R-:W-:-:S05]  /*109b0*/  ISETP.LT.U32.AND P1, PT, R0, R113, PT ;  /* 0x000000710000720c */ /* 0x000fca0003f21070 */
[----:B------:R-:W-:-:S13]  /*109c0*/  ISETP.LT.OR.EX P0, PT, R3, RZ, !P0, P1 ;  /* 0x000000ff0300720c */ /* 0x000fda0004701710 */
.L_x_2092:
[----:B------:R-:W-:Y:S05]  /*109d0*/  BSYNC B1 ;  /* 0x0000000000017941 */ /* 0x000fea0003800000 */
.L_x_2090:
        /* <DEDUP_REMOVED lines=16> */
.L_x_2094:
[----:B------:R-:W-:Y:S01]  /*10ae0*/  DSETP.GTU.AND P0, PT, |R38|, +INF , PT ;  /* 0x7ff000002600742a */ /* 0x000fe20003f0c200 */
[----:B------:R-:W-:-:S05]  /*10af0*/  ISETP.LT.U32.AND P1, PT, R103, R113, PT ;  /* 0x000000716700720c */ /* 0x000fca0003f21070 */
[----:B------:R-:W-:-:S13]  /*10b00*/  ISETP.LT.OR.EX P0, PT, R102, RZ, !P0, P1 ;  /* 0x000000ff6600720c */ /* 0x000fda0004701710 */
.L_x_2095:
[----:B------:R-:W-:Y:S05]  /*10b10*/  BSYNC B1 ;  /* 0x0000000000017941 */ /* 0x000fea0003800000 */
.L_x_2093:
        /* <DEDUP_REMOVED lines=10> */
.L_x_2050:
[----:B------:R-:W-:Y:S05]  /*10bc0*/  BSYNC B0 ;  /* 0x0000000000007941 */ /* 0x000fea0003800000 */
.L_x_2049:
[----:B------:R-:W-:Y:S01]  /*10bd0*/  ISETP.GE.U32.AND P1, PT, R104, R107, PT ;  /* 0x0000006b6800720c */ /* 0x000fe20003f26070 */
[----:B------:R-:W-:-:S12]  /*10be0*/  BSSY B0, `(.L_x_2097) ;  /* 0x000001e000007945 */ /* 0x000fd80003800000 */
[----:B------:R-:W-:Y:S05]  /*10bf0*/  @P1 BRA `(.L_x_2098) ;  /* 0x0000000000701947 */ /* 0x000fea0003800000 */
[----:B------:R-:W-:-:S05]  /*10c00*/  IMAD R4, R111, R104, RZ ;  /* 0x000000686f047224 */ /* 0x000fca00078e02ff */
[----:B------:R-:W-:-:S05]  /*10c10*/  SHF.R.U32.HI R71, RZ, 0x2, R4 ;  /* 0x00000002ff477819 */ /* 0x000fca0000011604 */
[----:B------:R-:W-:-:S05]  /*10c20*/  IMAD.WIDE.U32 R70, R71, 0x20, R18 ;  /* 0x0000002047467825 */ /* 0x000fca00078e0012 */
[----:B------:R0:W5:Y:S04]  /*10c30*/  LDG.E.128 R4, desc[UR60][R70.64] ;  /* 0x0000003c46047981 */ /* 0x000168000c1e1d00 */
[----:B------:R0:W5:Y:S01]  /*10c40*/  LDG.E.128 R8, desc[UR60][R70.64+0x10] ;  /* 0x0000103c46087981 */ /* 0x000162000c1e1d00 */
[----:B------:R-:W-:-:S05]  /*10c50*/  IMAD.IADD R72, R104, 0x1, R105 ;  /* 0x0000000168487824 */ /* 0x000fca00078e0269 */
[----:B------:R-:W-:-:S13]  /*10c60*/  ISETP.GE.U32.AND P0, PT, R72, R107, PT ;  /* 0x0000006b4800720c */ /* 0x000fda0003f06070 */
[----:B0-----:R-:W-:Y:S05]  /*10c70*/  @P0 BRA `(.L_x_2098) ;  /* 0x0000000000500947 */ /* 0x001fea0003800000 */
        /* <DEDUP_REMOVED lines=8> */
[----:B------:R-:W-:Y:S02]  /*10d00*/  IMAD.IADD R26, R72, 0x1, R105 ;  /* 0x00000001481a7824 */ /* 0x000fe400078e0269 */
[----:B------:R-:W-:-:S03]  /*10d10*/  IMAD R24, R111, R72, RZ ;  /* 0x000000486f187224 */ /* 0x000fc600078e02ff */
[----:B------:R-:W-:Y:S02]  /*10d20*/  ISETP.GE.U32.AND P0, PT, R26, R107, PT ;  /* 0x0000006b1a00720c */ /* 0x000fe40003f06070 */
[----:B------:R-:W-:-:S05]  /*10d30*/  SHF.R.U32.HI R71, RZ, 0x2, R24 ;  /* 0x00000002ff477819 */ /* 0x000fca0000011618 */
[----:B------:R-:W-:-:S05]  /*10d40*/  IMAD.WIDE.U32 R70, R71, 0x20, R18 ;  /* 0x0000002047467825 */ /* 0x000fca00078e0012 */
[----:B------:R0:W5:Y:S01]  /*10d50*/  LDG.E.128 R28, desc[UR60][R70.64+0x10] ;  /* 0x0000103c461c7981 */ /* 0x000162000c1e1d00 */
[----:B------:R-:W-:-:S03]  /*10d60*/  @!P0 IMAD R111, R111, R26, RZ ;  /* 0x0000001a6f6f8224 */ /* 0x000fc600078e02ff */
[----:B------:R0:W5:Y:S02]  /*10d70*/  LDG.E.128 R24, desc[UR60][R70.64] ;  /* 0x0000003c46187981 */ /* 0x000164000c1e1d00 */
[----:B------:R-:W-:-:S05]  /*10d80*/  @!P0 SHF.R.U32.HI R111, RZ, 0x2, R111 ;  /* 0x00000002ff6f8819 */ /* 0x000fca000001166f */
[----:B------:R-:W-:-:S05]  /*10d90*/  @!P0 IMAD.WIDE.U32 R18, R111, 0x20, R18 ;  /* 0x000000206f128825 */ /* 0x000fca00078e0012 */
[----:B------:R0:W5:Y:S04]  /*10da0*/  @!P0 LDG.E.128 R32, desc[UR60][R18.64] ;  /* 0x0000003c12208981 */ /* 0x000168000c1e1d00 */
[----:B------:R0:W5:Y:S02]  /*10db0*/  @!P0 LDG.E.128 R36, desc[UR60][R18.64+0x10] ;  /* 0x0000103c12248981 */ /* 0x000164000c1e1d00 */
.L_x_2098:
[----:B------:R-:W-:Y:S05]  /*10dc0*/  BSYNC B0 ;  /* 0x0000000000007941 */ /* 0x000fea0003800000 */
.L_x_2097:
        /* <DEDUP_REMOVED lines=14> */
.L_x_2102:
[----:B-----5:R-:W-:Y:S01]  /*10eb0*/  DSETP.GTU.AND P0, PT, |R4|, +INF , PT ;  /* 0x7ff000000400742a */ /* 0x020fe20003f0c200 */
[----:B------:R-:W-:-:S05]  /*10ec0*/  ISETP.LT.U32.AND P1, PT, R81, R104, PT ;  /* 0x000000685100720c */ /* 0x000fca0003f21070 */
[----:B------:R-:W-:-:S13]  /*10ed0*/  ISETP.LT.OR.EX P0, PT, R79, RZ, !P0, P1 ;  /* 0x000000ff4f00720c */ /* 0x000fda0004701710 */
.L_x_2103:
[----:B------:R-:W-:Y:S05]  /*10ee0*/  BSYNC B1 ;  /* 0x0000000000017941 */ /* 0x000fea0003800000 */
.L_x_2101:
        /* <DEDUP_REMOVED lines=16> */
.L_x_2105:
[----:B------:R-:W-:Y:S01]  /*10ff0*/  DSETP.GTU.AND P0, PT, |R6|, +INF , PT ;  /* 0x7ff000000600742a */ /* 0x000fe20003f0c200 */
[----:B------:R-:W-:-:S05]  /*11000*/  ISETP.LT.U32.AND P1, PT, R83, R104, PT ;  /* 0x000000685300720c */ /* 0x000fca0003f21070 */
[----:B------:R-:W-:-:S13]  /*11010*/  ISETP.LT.OR.EX P0, PT, R80, RZ, !P0, P1 ;  /* 0x000000ff5000720c */ /* 0x000fda0004701710 */
.L_x_2106:
[----:B------:R-:W-:Y:S05]  /*11020*/  BSYNC B1 ;  /* 0x0000000000017941 */ /* 0x000fea0003800000 */
.L_x_2104:
        /* <DEDUP_REMOVED lines=16> */
.L_x_2108:
[----:B------:R-:W-:Y:S01]  /*11130*/  DSETP.GTU.AND P0, PT, |R8|, +INF , PT ;  /* 0x7ff000000800742a */ /* 0x000fe20003f0c200 */
[----:B------:R-:W-:-:S05]  /*11140*/  ISETP.LT.U32.AND P1, PT, R85, R104, PT ;  /* 0x000000685500720c */ /* 0x000fca0003f21070 */
[----:B------:R-:W-:-:S13]  /*11150*/  ISETP.LT.OR.EX P0, PT, R82, RZ, !P0, P1 ;  /* 0x000000ff5200720c */ /* 0x000fda0004701710 */
.L_x_2109:
[----:B------:R-:W-:Y:S05]  /*11160*/  BSYNC B1 ;  /* 0x0000000000017941 */ /* 0x000fea0003800000 */
.L_x_2107:
        /* <DEDUP_REMOVED lines=16> */
.L_x_2111:
[----:B------:R-:W-:Y:S01]  /*11270*/  DSETP.GTU.AND P0, PT, |R10|, +INF , PT ;  /* 0x7ff000000a00742a */ /* 0x000fe20003f0c200 */
[----:B------:R-:W-:-:S05]  /*11280*/  ISETP.LT.U32.AND P1, PT, R87, R104, PT ;  /* 0x000000685700720c */ /* 0x000fca0003f21070 */
[----:B------:R-:W-:-:S13]  /*11290*/  ISETP.LT.OR.EX P0, PT, R84, RZ, !P0, P1 ;  /* 0x000000ff5400720c */ /* 0x000fda0004701710 */
.L_x_2112:
[----:B------:R-:W-:Y:S05]  /*112a0*/  BSYNC B1 ;  /* 0x0000000000017941 */ /* 0x000fea0003800000 */
.L_x_2110:
        /* <DEDUP_REMOVED lines=19> */
.L_x_2114:
[----:B------:R-:W-:Y:S01]  /*113e0*/  DSETP.GTU.AND P0, PT, |R12|, +INF , PT ;  /* 0x7ff000000c00742a */ /* 0x000fe20003f0c200 */
[----:B------:R-:W-:-:S05]  /*113f0*/  ISETP.LT.U32.AND P1, PT, R88, R7, PT ;  /* 0x000000075800720c */ /* 0x000fca0003f21070 */
[----:B------:R-:W-:-:S13]  /*11400*/  ISETP.LT.OR.EX P0, PT, R86, RZ, !P0, P1 ;  /* 0x000000ff5600720c */ /* 0x000fda0004701710 */
.L_x_2115:
[----:B------:R-:W-:Y:S05]  /*11410*/  BSYNC B1 ;  /* 0x0000000000017941 */ /* 0x000fea0003800000 */
.L_x_2113:
        /* <DEDUP_REMOVED lines=16> */
.L_x_2117:
[----:B------:R-:W-:Y:S01]  /*11520*/  DSETP.GTU.AND P0, PT, |R14|, +INF , PT ;  /* 0x7ff000000e00742a */ /* 0x000fe20003f0c200 */
[----:B------:R-:W-:-:S05]  /*11530*/  ISETP.LT.U32.AND P1, PT, R90, R7, PT ;  /* 0x000000075a00720c */ /* 0x000fca0003f21070 */
[----:B------:R-:W-:-:S13]  /*11540*/  ISETP.LT.OR.EX P0, PT, R89, RZ, !P0, P1 ;  /* 0x000000ff5900720c */ /* 0x000fda0004701710 */
.L_x_2118:
[----:B------:R-:W-:Y:S05]  /*11550*/  BSYNC B1 ;  /* 0x0000000000017941 */ /* 0x000fea0003800000 */
.L_x_2116:
        /* <DEDUP_REMOVED lines=16> */
.L_x_2120:
[----:B------:R-:W-:Y:S01]  /*11660*/  DSETP.GTU.AND P0, PT, |R20|, +INF , PT ;  /* 0x7ff000001400742a */ /* 0x000fe20003f0c200 */
[----:B------:R-:W-:-:S05]  /*11670*/  ISETP.LT.U32.AND P1, PT, R92, R7, PT ;  /* 0x000000075c00720c */ /* 0x000fca0003f21070 */
[----:B------:R-:W-:-:S13]  /*11680*/  ISETP.LT.OR.EX P0, PT, R91, RZ, !P0, P1 ;  /* 0x000000ff5b00720c */ /* 0x000fda0004701710 */
.L_x_2121:
[----:B------:R-:W-:Y:S05]  /*11690*/  BSYNC B1 ;  /* 0x0000000000017941 */ /* 0x000fea0003800000 */
.L_x_2119:
        /* <DEDUP_REMOVED lines=16> */
.L_x_2123:
[----:B------:R-:W-:Y:S01]  /*117a0*/  DSETP.GTU.AND P0, PT, |R22|, +INF , PT ;  /* 0x7ff000001600742a */ /* 0x000fe20003f0c200 */
[----:B------:R-:W-:-:S05]  /*117b0*/  ISETP.LT.U32.AND P1, PT, R96, R7, PT ;  /* 0x000000076000720c */ /* 0x000fca0003f21070 */
[----:B------:R-:W-:-:S13]  /*117c0*/  ISETP.LT.OR.EX P0, PT, R93, RZ, !P0, P1 ;  /* 0x000000ff5d00720c */ /* 0x000fda0004701710 */
.L_x_2124:
[----:B------:R-:W-:Y:S05]  /*117d0*/  BSYNC B1 ;  /* 0x0000000000017941 */ /* 0x000fea0003800000 */
.L_x_2122:
        /* <DEDUP_REMOVED lines=19> */
.L_x_2126:
[----:B------:R-:W-:Y:S01]  /*11910*/  DSETP.GTU.AND P0, PT, |R24|, +INF , PT ;  /* 0x7ff000001800742a */ /* 0x000fe20003f0c200 */
[----:B------:R-:W-:-:S05]  /*11920*/  ISETP.LT.U32.AND P1, PT, R98, R5, PT ;  /* 0x000000056200720c */ /* 0x000fca0003f21070 */
[----:B------:R-:W-:-:S13]  /*11930*/  ISETP.LT.OR.EX P0, PT, R97, RZ, !P0, P1 ;  /* 0x000000ff6100720c */ /* 0x000fda0004701710 */
.L_x_2127:
[----:B------:R-:W-:Y:S05]  /*11940*/  BSYNC B1 ;  /* 0x0000000000017941 */ /* 0x000fea0003800000 */
.L_x_2125:
        /* <DEDUP_REMOVED lines=16> */
.L_x_2129:
[----:B------:R-:W-:Y:S01]  /*11a50*/  DSETP.GTU.AND P0, PT, |R26|, +INF , PT ;  /* 0x7ff000001a00742a */ /* 0x000fe20003f0c200 */
[----:B------:R-:W-:-:S05]  /*11a60*/  ISETP.LT.U32.AND P1, PT, R100, R5, PT ;  /* 0x000000056400720c */ /* 0x000fca0003f21070 */
[----:B------:R-:W-:-:S13]  /*11a70*/  ISETP.LT.OR.EX P0, PT, R99, RZ, !P0, P1 ;  /* 0x000000ff6300720c */ /* 0x000fda0004701710 */
.L_x_2130:
[----:B------:R-:W-:Y:S05]  /*11a80*/  BSYNC B1 ;  /* 0x0000000000017941 */ /* 0x000fea0003800000 */
.L_x_2128:
        /* <DEDUP_REMOVED lines=16> */
.L_x_2132:
[----:B------:R-:W-:Y:S01]  /*11b90*/  DSETP.GTU.AND P0, PT, |R28|, +INF , PT ;  /* 0x7ff000001c00742a */ /* 0x000fe20003f0c200 */
[----:B------:R-:W-:-:S05]  /*11ba0*/  ISETP.LT.U32.AND P1, PT, R106, R5, PT ;  /* 0x000000056a00720c */ /* 0x000fca0003f21070 */
[----:B------:R-:W-:-:S13]  /*11bb0*/  ISETP.LT.OR.EX P0, PT, R101, RZ, !P0, P1 ;  /* 0x000000ff6500720c */ /* 0x000fda0004701710 */
.L_x_2133:
[----:B------:R-:W-:Y:S05]  /*11bc0*/  BSYNC B1 ;  /* 0x0000000000017941 */ /* 0x000fea0003800000 */
.L_x_2131:
        /* <DEDUP_REMOVED lines=16> */
.L_x_2135:
[----:B------:R-:W-:Y:S01]  /*11cd0*/  DSETP.GTU.AND P0, PT, |R30|, +INF , PT ;  /* 0x7ff000001e00742a */ /* 0x000fe20003f0c200 */
[----:B------:R-:W-:-:S05]  /*11ce0*/  ISETP.LT.U32.AND P1, PT, R109, R5, PT ;  /* 0x000000056d00720c */ /* 0x000fca0003f21070 */
[----:B------:R-:W-:-:S13]  /*11cf0*/  ISETP.LT.OR.EX P0, PT, R108, RZ, !P0, P1 ;  /* 0x000000ff6c00720c */ /* 0x000fda0004701710 */
.L_x_2136:
[----:B------:R-:W-:Y:S05]  /*11d00*/  BSYNC B1 ;  /* 0x0000000000017941 */ /* 0x000fea0003800000 */
.L_x_2134:
        /* <DEDUP_REMOVED lines=19> */
.L_x_2138:
[----:B------:R-:W-:Y:S01]  /*11e40*/  DSETP.GTU.AND P0, PT, |R32|, +INF , PT ;  /* 0x7ff000002000742a */ /* 0x000fe20003f0c200 */
[----:B------:R-:W-:-:S05]  /*11e50*/  ISETP.LT.U32.AND P1, PT, R110, R105, PT ;  /* 0x000000696e00720c */ /* 0x000fca0003f21070 */
[----:B------:R-:W-:-:S13]  /*11e60*/  ISETP.LT.OR.EX P0, PT, R78, RZ, !P0, P1 ;  /* 0x000000ff4e00720c */ /* 0x000fda0004701710 */
.L_x_2139:
[----:B------:R-:W-:Y:S05]  /*11e70*/  BSYNC B1 ;  /* 0x0000000000017941 */ /* 0x000fea0003800000 */
.L_x_2137:
        /* <DEDUP_REMOVED lines=16> */
.L_x_2141:
[----:B------:R-:W-:Y:S01]  /*11f80*/  DSETP.GTU.AND P0, PT, |R34|, +INF , PT ;  /* 0x7ff000002200742a */ /* 0x000fe20003f0c200 */
[----:B------:R-:W-:-:S05]  /*11f90*/  ISETP.LT.U32.AND P1, PT, R76, R105, PT ;  /* 0x000000694c00720c */ /* 0x000fca0003f21070 */
[----:B------:R-:W-:-:S13]  /*11fa0*/  ISETP.LT.OR.EX P0, PT, R77, RZ, !P0, P1 ;  /* 0x000000ff4d00720c */ /* 0x000fda0004701710 */
.L_x_2142:
[----:B------:R-:W-:Y:S05]  /*11fb0*/  BSYNC B1 ;  /* 0x0000000000017941 */ /* 0x000fea0003800000 */
.L_x_2140:
        /* <DEDUP_REMOVED lines=16> */
.L_x_2144:
[----:B------:R-:W-:Y:S01]  /*120c0*/  DSETP.GTU.AND P0, PT, |R36|, +INF , PT ;  /* 0x7ff000002400742a */ /* 0x000fe20003f0c200 */
[----:B------:R-:W-:-:S05]  /*120d0*/  ISETP.LT.U32.AND P1, PT, R0, R105, PT ;  /* 0x000000690000720c */ /* 0x000fca0003f21070 */
[----:B------:R-:W-:-:S13]  /*120e0*/  ISETP.LT.OR.EX P0, PT, R3, RZ, !P0, P1 ;  /* 0x000000ff0300720c */ /* 0x000fda0004701710 */
.L_x_2145:
[----:B------:R-:W-:Y:S05]  /*120f0*/  BSYNC B1 ;  /* 0x0000000000017941 */ /* 0x000fea0003800000 */
.L_x_2143:
        /* <DEDUP_REMOVED lines=16> */
.L_x_2147:
[----:B------:R-:W-:Y:S01]  /*12200*/  DSETP.GTU.AND P0, PT, |R38|, +INF , PT ;  /* 0x7ff000002600742a */ /* 0x000fe20003f0c200 */
[----:B------:R-:W-:-:S05]  /*12210*/  ISETP.LT.U32.AND P1, PT, R103, R105, PT ;  /* 0x000000696700720c */ /* 0x000fca0003f21070 */
[----:B------:R-:W-:-:S13]  /*12220*/  ISETP.LT.OR.EX P0, PT, R102, RZ, !P0, P1 ;  /* 0x000000ff6600720c */ /* 0x000fda0004701710 */
.L_x_2148:
[----:B------:R-:W-:Y:S05]  /*12230*/  BSYNC B1 ;  /* 0x0000000000017941 */ /* 0x000fea0003800000 */
.L_x_2146:
[----:B------:R-:W-:Y:S02]  /*12240*/  FSEL R94, R94, R38, P0 ;  /* 0x000000265e5e7208 */ /* 0x000fe40000000000 */
[----:B------:R-:W-:Y:S02]  /*12250*/  FSEL R95, R95, R39, P0 ;  /* 0x000000275f5f7208 */ /* 0x000fe40000000000 */
[----:B------:R-:W-:Y:S02]  /*12260*/  SEL R103, R103, R105, P0 ;  /* 0x0000006967677207 */ /* 0x000fe40000000000 */
[----:B------:R-:W-:-:S07]  /*12270*/  SEL R102, R102, RZ, P0 ;  /* 0x000000ff66667207 */ /* 0x000fce0000000000 */
.L_x_2100:
[----:B------:R-:W-:Y:S05]  /*12280*/  BSYNC B0 ;  /* 0x0000000000007941 */ /* 0x000fea0003800000 */
.L_x_2099:
        /* <DEDUP_REMOVED lines=12> */
.L_x_2150:
[----:B------:R-:W-:Y:S01]  /*12350*/  DSETP.GTU.AND P0, PT, |R60|, +INF , PT ;  /* 0x7ff000003c00742a */ /* 0x000fe20003f0c200 */
[----:B------:R-:W-:-:S05]  /*12360*/  ISETP.LT.U32.AND P1, PT, R81, R88, PT ;  /* 0x000000585100720c */ /* 0x000fca0003f21070 */
[----:B------:R-:W-:-:S13]  /*12370*/  ISETP.LT.OR.EX P0, PT, R79, R86, !P0, P1 ;  /* 0x000000564f00720c */ /* 0x000fda0004701710 */
.L_x_2151:
[----:B------:R-:W-:Y:S05]  /*12380*/  BSYNC B0 ;  /* 0x0000000000007941 */ /* 0x000fea0003800000 */
.L_x_2149:
        /* <DEDUP_REMOVED lines=16> */
.L_x_2153:
[----:B------:R-:W-:Y:S01]  /*12490*/  DSETP.GTU.AND P0, PT, |R58|, +INF , PT ;  /* 0x7ff000003a00742a */ /* 0x000fe20003f0c200 */
[----:B------:R-:W-:-:S05]  /*124a0*/  ISETP.LT.U32.AND P1, PT, R83, R90, PT ;  /* 0x0000005a5300720c */ /* 0x000fca0003f21070 */
[----:B------:R-:W-:-:S13]  /*124b0*/  ISETP.LT.OR.EX P0, PT, R80, R89, !P0, P1 ;  /* 0x000000595000720c */ /* 0x000fda0004701710 */
.L_x_2154:
[----:B------:R-:W-:Y:S05]  /*124c0*/  BSYNC B0 ;  /* 0x0000000000007941 */ /* 0x000fea0003800000 */
.L_x_2152:
        /* <DEDUP_REMOVED lines=16> */
.L_x_2156:
[----:B------:R-:W-:Y:S01]  /*125d0*/  DSETP.GTU.AND P0, PT, |R56|, +INF , PT ;  /* 0x7ff000003800742a */ /* 0x000fe20003f0c200 */
[----:B------:R-:W-:-:S05]  /*125e0*/  ISETP.LT.U32.AND P1, PT, R85, R92, PT ;  /* 0x0000005c5500720c */ /* 0x000fca0003f21070 */
[----:B------:R-:W-:-:S13]  /*125f0*/  ISETP.LT.OR.EX P0, PT, R82, R91, !P0, P1 ;  /* 0x0000005b5200720c */ /* 0x000fda0004701710 */
.L_x_2157:
[----:B------:R-:W-:Y:S05]  /*12600*/  BSYNC B0 ;  /* 0x0000000000007941 */ /* 0x000fea0003800000 */
.L_x_2155:
        /* <DEDUP_REMOVED lines=16> */
.L_x_2159:
[----:B------:R-:W-:Y:S01]  /*12710*/  DSETP.GTU.AND P0, PT, |R54|, +INF , PT ;  /* 0x7ff000003600742a */ /* 0x000fe20003f0c200 */
[----:B------:R-:W-:-:S05]  /*12720*/  ISETP.LT.U32.AND P1, PT, R87, R96, PT ;  /* 0x000000605700720c */ /* 0x000fca0003f21070 */
[----:B------:R-:W-:-:S13]  /*12730*/  ISETP.LT.OR.EX P0, PT, R84, R93, !P0, P1 ;  /* 0x0000005d5400720c */ /* 0x000fda0004701710 */
.L_x_2160:
[----:B------:R-:W-:Y:S05]  /*12740*/  BSYNC B0 ;  /* 0x0000000000007941 */ /* 0x000fea0003800000 */
.L_x_2158:
        /* <DEDUP_REMOVED lines=16> */
.L_x_2162:
[----:B------:R-:W-:Y:S01]  /*12850*/  DSETP.GTU.AND P0, PT, |R52|, +INF , PT ;  /* 0x7ff000003400742a */ /* 0x000fe20003f0c200 */
[----:B------:R-:W-:-:S05]  /*12860*/  ISETP.LT.U32.AND P1, PT, R81, R98, PT ;  /* 0x000000625100720c */ /* 0x000fca0003f21070 */
[----:B------:R-:W-:-:S13]  /*12870*/  ISETP.LT.OR.EX P0, PT, R86, R97, !P0, P1 ;  /* 0x000000615600720c */ /* 0x000fda0004701710 */
.L_x_2163:
[----:B------:R-:W-:Y:S05]  /*12880*/  BSYNC B0 ;  /* 0x0000000000007941 */ /* 0x000fea0003800000 */
.L_x_2161:
        /* <DEDUP_REMOVED lines=16> */
.L_x_2165:
[----:B------:R-:W-:Y:S01]  /*12990*/  DSETP.GTU.AND P0, PT, |R50|, +INF , PT ;  /* 0x7ff000003200742a */ /* 0x000fe20003f0c200 */
[----:B------:R-:W-:-:S05]  /*129a0*/  ISETP.LT.U32.AND P1, PT, R83, R100, PT ;  /* 0x000000645300720c */ /* 0x000fca0003f21070 */
[----:B------:R-:W-:-:S13]  /*129b0*/  ISETP.LT.OR.EX P0, PT, R80, R99, !P0, P1 ;  /* 0x000000635000720c */ /* 0x000fda0004701710 */
.L_x_2166:
[----:B------:R-:W-:Y:S05]  /*129c0*/  BSYNC B0 ;  /* 0x0000000000007941 */ /* 0x000fea0003800000 */
.L_x_2164:
        /* <DEDUP_REMOVED lines=16> */
.L_x_2168:
[----:B------:R-:W-:Y:S01]  /*12ad0*/  DSETP.GTU.AND P0, PT, |R48|, +INF , PT ;  /* 0x7ff000003000742a */ /* 0x000fe20003f0c200 */
[----:B------:R-:W-:-:S05]  /*12ae0*/  ISETP.LT.U32.AND P1, PT, R85, R106, PT ;  /* 0x0000006a5500720c */ /* 0x000fca0003f21070 */
[----:B------:R-:W-:-:S13]  /*12af0*/  ISETP.LT.OR.EX P0, PT, R82, R101, !P0, P1 ;  /* 0x000000655200720c */ /* 0x000fda0004701710 */
.L_x_2169:
[----:B------:R-:W-:Y:S05]  /*12b00*/  BSYNC B0 ;  /* 0x0000000000007941 */ /* 0x000fea0003800000 */
.L_x_2167:
        /* <DEDUP_REMOVED lines=16> */
.L_x_2171:
[----:B------:R-:W-:Y:S01]  /*12c10*/  DSETP.GTU.AND P0, PT, |R46|, +INF , PT ;  /* 0x7ff000002e00742a */ /* 0x000fe20003f0c200 */
[----:B------:R-:W-:-:S05]  /*12c20*/  ISETP.LT.U32.AND P1, PT, R96, R109, PT ;  /* 0x0000006d6000720c */ /* 0x000fca0003f21070 */
[----:B------:R-:W-:-:S13]  /*12c30*/  ISETP.LT.OR.EX P0, PT, R93, R108, !P0, P1 ;  /* 0x0000006c5d00720c */ /* 0x000fda0004701710 */
.L_x_2172:
[----:B------:R-:W-:Y:S05]  /*12c40*/  BSYNC B0 ;  /* 0x0000000000007941 */ /* 0x000fea0003800000 */
.L_x_2170:
[----:B------:R-:W-:Y:S01]  /*12c50*/  DSETP.GTU.AND P1, PT, |R4|, +INF , PT ;  /* 0x7ff000000400742a */ /* 0x000fe20003f2c200 */
[----:B------:R-:W-:Y:S01]  /*12c60*/  BSSY B0, `(.L_x_2173) ;  /* 0x0000012000007945 */ /* 0x000fe20003800000 */
[----:B0-----:R-:W-:Y:S02]  /*12c70*/  FSEL R18, R10, R46, P0 ;  /* 0x0000002e0a127208 */ /* 0x001fe40000000000 */
        /* <DEDUP_REMOVED lines=13> */
.L_x_2174:
[----:B------:R-:W-:Y:S01]  /*12d50*/  DSETP.GTU.AND P0, PT, |R44|, +INF , PT ;  /* 0x7ff000002c00742a */ /* 0x000fe20003f0c200 */
[----:B------:R-:W-:-:S05]  /*12d60*/  ISETP.LT.U32.AND P1, PT, R81, R110, PT ;  /* 0x0000006e5100720c */ /* 0x000fca0003f21070 */
[----:B------:R-:W-:-:S13]  /*12d70*/  ISETP.LT.OR.EX P0, PT, R97, R78, !P0, P1 ;  /* 0x0000004e6100720c */ /* 0x000fda0004701710 */
.L_x_2175:
[----:B------:R-:W-:Y:S05]  /*12d80*/  BSYNC B0 ;  /* 0x0000000000007941 */ /* 0x000fea0003800000 */
.L_x_2173:
        /* <DEDUP_REMOVED lines=16> */
.L_x_2177:
[----:B------:R-:W-:Y:S01]  /*12e90*/  DSETP.GTU.AND P0, PT, |R42|, +INF , PT ;  /* 0x7ff000002a00742a */ /* 0x000fe20003f0c200 */
[----:B------:R-:W-:-:S05]  /*12ea0*/  ISETP.LT.U32.AND P1, PT, R83, R76, PT ;  /* 0x0000004c5300720c */ /* 0x000fca0003f21070 */
[----:B------:R-:W-:-:S13]  /*12eb0*/  ISETP.LT.OR.EX P0, PT, R80, R77, !P0, P1 ;  /* 0x0000004d5000720c */ /* 0x000fda0004701710 */
.L_x_2178:
[----:B------:R-:W-:Y:S05]  /*12ec0*/  BSYNC B0 ;  /* 0x0000000000007941 */ /* 0x000fea0003800000 */
.L_x_2176:
        /* <DEDUP_REMOVED lines=16> */
.L_x_2180:
[----:B------:R-:W-:Y:S01]  /*12fd0*/  DSETP.GTU.AND P0, PT, |R40|, +INF , PT ;  /* 0x7ff000002800742a */ /* 0x000fe20003f0c200 */
[----:B------:R-:W-:-:S05]  /*12fe0*/  ISETP.LT.U32.AND P1, PT, R85, R0, PT ;  /* 0x000000005500720c */ /* 0x000fca0003f21070 */
[----:B------:R-:W-:-:S13]  /*12ff0*/  ISETP.LT.OR.EX P0, PT, R82, R3, !P0, P1 ;  /* 0x000000035200720c */ /* 0x000fda0004701710 */
.L_x_2181:
[----:B------:R-:W-:Y:S05]  /*13000*/  BSYNC B0 ;  /* 0x0000000000007941 */ /* 0x000fea0003800000 */
.L_x_2179:
        /* <DEDUP_REMOVED lines=16> */
.L_x_2183:
[----:B------:R-:W-:Y:S01]  /*13110*/  DSETP.GTU.AND P0, PT, |R94|, +INF , PT ;  /* 0x7ff000005e00742a */ /* 0x000fe20003f0c200 */
[----:B------:R-:W-:-:S05]  /*13120*/  ISETP.LT.U32.AND P1, PT, R22, R103, PT ;  /* 0x000000671600720c */ /* 0x000fca0003f21070 */
[----:B------:R-:W-:-:S13]  /*13130*/  ISETP.LT.OR.EX P0, PT, R23, R102, !P0, P1 ;  /* 0x000000661700720c */ /* 0x000fda0004701710 */
.L_x_2184:
[----:B------:R-:W-:Y:S05]  /*13140*/  BSYNC B0 ;  /* 0x0000000000007941 */ /* 0x000fea0003800000 */
.L_x_2182:
[----:B------:R-:W-:Y:S02]  /*13150*/  FSEL R20, R18, R94, P0 ;  /* 0x0000005e12147208 */ /* 0x000fe40000000000 */
[----:B------:R-:W-:Y:S02]  /*13160*/  FSEL R21, R19, R95, P0 ;  /* 0x0000005f13157208 */ /* 0x000fe40000000000 */
[----:B------:R-:W-:Y:S02]  /*13170*/  SEL R22, R22, R103, P0 ;  /* 0x0000006716167207 */ /* 0x000fe40000000000 */
[----:B------:R-:W-:Y:S01]  /*13180*/  SEL R23, R23, R102, P0 ;  /* 0x0000006617177207 */ /* 0x000fe20000000000 */
[----:B------:R-:W-:Y:S06]  /*13190*/  BRA `(.L_x_1869) ;  /* 0x0000004000b87947 */ /* 0x000fec0003800000 */
.L_x_1903:
[----:B------:R-:W-:Y:S01]  /*131a0*/  ULDC UR4, c[0x0][0x234] ;  /* 0x00008d0000047ab9 */ /* 0x000fe20000000800 */
[----:B------:R-:W0:Y:S01]  /*131b0*/  LDC.64 R42, c[0x0][0x218] ;  /* 0x00008600ff2a7b82 */ /* 0x000e220000000a00 */
        /* <DEDUP_REMOVED lines=36> */
[--C-:B-1----:R-:W-:Y:S02]  /*13400*/  IMAD.MOV.U32 R0, RZ, RZ, R76.reuse ;  /* 0x000000ffff007224 */ /* 0x102fe400078e004c */
        /* <DEDUP_REMOVED lines=14> */
[--C-:B--2---:R-:W-:Y:S02]  /*134f0*/  IMAD.MOV.U32 R3, RZ, RZ, R77.reuse ;  /* 0x000000ffff037224 */ /* 0x104fe400078e004d */
        /* <DEDUP_REMOVED lines=71> */
[----:B0-----:R-:W-:-:S07]  /*13970*/  IMAD.MOV.U32 R47, RZ, RZ, R43 ;  /* 0x000000ffff2f7224 */ /* 0x001fce00078e002b */
.L_x_2232:
[----:B------:R-:W-:-:S05]  /*13980*/  SHF.R.U32.HI R83, RZ, 0x2, R112 ;  /* 0x00000002ff537819 */ /* 0x000fca0000011670 */
[----:B------:R-:W-:-:S05]  /*13990*/  IMAD.WIDE.U32 R82, R83, 0x20, R18 ;  /* 0x0000002053527825 */ /* 0x000fca00078e0012 */
[----:B------:R-:W2:Y:S01]  /*139a0*/  LDG.E.128 R12, desc[UR60][R82.64] ;  /* 0x0000003c520c7981 */ /* 0x000ea2000c1e1d00 */
[----:B------:R-:W-:-:S03]  /*139b0*/  IMAD.IADD R114, R112, 0x1, R111 ;  /* 0x0000000170727824 */ /* 0x000fc600078e026f */
[----:B------:R-:W5:Y:S01]  /*139c0*/  LDG.E.128 R20, desc[UR60][R82.64+0x10] ;  /* 0x0000103c52147981 */ /* 0x000f62000c1e1d00 */
[--C-:B------:R-:W-:Y:S01]  /*139d0*/  IMAD.IADD R116, R114, 0x1, R111.reuse ;  /* 0x0000000172747824 */ /* 0x100fe200078e026f */
[----:B------:R-:W-:Y:S01]  /*139e0*/  DSETP.GTU.AND P2, PT, |R46|, +INF , PT ;  /* 0x7ff000002e00742a */ /* 0x000fe20003f4c200 */
[----:B------:R-:W-:Y:S02]  /*139f0*/  PLOP3.LUT P0, PT, PT, PT, PT, 0x80, 0x0 ;  /* 0x000000000000781c */ /* 0x000fe40003f0f070 */
[----:B------:R-:W-:Y:S01]  /*13a00*/  IMAD.IADD R113, R116, 0x1, R111 ;  /* 0x0000000174717824 */ /* 0x000fe200078e026f */
[----:B------:R-:W-:Y:S02]  /*13a10*/  SHF.R.U32.HI R75, RZ, 0x2, R116 ;  /* 0x00000002ff4b7819 */ /* 0x000fe40000011674 */
[----:B------:R-:W-:Y:S02]  /*13a20*/  SHF.R.U32.HI R79, RZ, 0x2, R114 ;  /* 0x00000002ff4f7819 */ /* 0x000fe40000011672 */
[----:B------:R-:W-:Y:S01]  /*13a30*/  SHF.R.U32.HI R73, RZ, 0x2, R113 ;  /* 0x00000002ff497819 */ /* 0x000fe20000011671 */
[----:B------:R-:W-:-:S04]  /*13a40*/  IMAD.WIDE.U32 R74, R75, 0x20, R18 ;  /* 0x000000204b4a7825 */ /* 0x000fc800078e0012 */
[--C-:B------:R-:W-:Y:S01]  /*13a50*/  IMAD.WIDE.U32 R72, R73, 0x20, R18.reuse ;  /* 0x0000002049487825 */ /* 0x100fe200078e0012 */
[----:B------:R-:W5:Y:S03]  /*13a60*/  LDG.E.128 R8, desc[UR60][R74.64] ;  /* 0x0000003c4a087981 */ /* 0x000f66000c1e1d00 */
[----:B------:R-:W-:Y:S01]  /*13a70*/  IMAD.WIDE.U32 R78, R79, 0x20, R18 ;  /* 0x000000204f4e7825 */ /* 0x000fe200078e0012 */
        /* <DEDUP_REMOVED lines=33> */
.L_x_2188:
[----:B------:R-:W-:Y:S01]  /*13c90*/  DSETP.GTU.AND P0, PT, |R14|, +INF , PT ;  /* 0x7ff000000e00742a */ /* 0x000fe20003f0c200 */
[----:B------:R-:W-:-:S05]  /*13ca0*/  ISETP.LT.U32.AND P1, PT, R98, R112, PT ;  /* 0x000000706200720c */ /* 0x000fca0003f21070 */
[----:B------:R-:W-:-:S13]  /*13cb0*/  ISETP.LT.OR.EX P0, PT, R85, RZ, !P0, P1 ;  /* 0x000000ff5500720c */ /* 0x000fda0004701710 */
.L_x_2189:
[----:B------:R-:W-:Y:S05]  /*13cc0*/  BSYNC B1 ;  /* 0x0000000000017941 */ /* 0x000fea0003800000 */
.L_x_2187:
        /* <DEDUP_REMOVED lines=16> */
.L_x_2191:
[----:B-----5:R-:W-:Y:S01]  /*13dd0*/  DSETP.GTU.AND P0, PT, |R20|, +INF , PT ;  /* 0x7ff000001400742a */ /* 0x020fe20003f0c200 */
[----:B------:R-:W-:-:S05]  /*13de0*/  ISETP.LT.U32.AND P1, PT, R99, R112, PT ;  /* 0x000000706300720c */ /* 0x000fca0003f21070 */
[----:B------:R-:W-:-:S13]  /*13df0*/  ISETP.LT.OR.EX P0, PT, R86, RZ, !P0, P1 ;  /* 0x000000ff5600720c */ /* 0x000fda0004701710 */
.L_x_2192:
[----:B------:R-:W-:Y:S05]  /*13e00*/  BSYNC B1 ;  /* 0x0000000000017941 */ /* 0x000fea0003800000 */
.L_x_2190:
        /* <DEDUP_REMOVED lines=16> */
.L_x_2194:
[----:B------:R-:W-:Y:S01]  /*13f10*/  DSETP.GTU.AND P0, PT, |R22|, +INF , PT ;  /* 0x7ff000001600742a */ /* 0x000fe20003f0c200 */
[----:B------:R-:W-:-:S05]  /*13f20*/  ISETP.LT.U32.AND P1, PT, R100, R112, PT ;  /* 0x000000706400720c */ /* 0x000fca0003f21070 */
[----:B------:R-:W-:-:S13]  /*13f30*/  ISETP.LT.OR.EX P0, PT, R87, RZ, !P0, P1 ;  /* 0x000000ff5700720c */ /* 0x000fda0004701710 */
.L_x_2195:
[----:B------:R-:W-:Y:S05]  /*13f40*/  BSYNC B1 ;  /* 0x0000000000017941 */ /* 0x000fea0003800000 */
.L_x_2193:
        /* <DEDUP_REMOVED lines=16> */
.L_x_2197:
[----:B------:R-:W-:Y:S01]  /*14050*/  DSETP.GTU.AND P0, PT, |R24|, +INF , PT ;  /* 0x7ff000001800742a */ /* 0x000fe20003f0c200 */
[----:B------:R-:W-:-:S05]  /*14060*/  ISETP.LT.U32.AND P1, PT, R102, R114, PT ;  /* 0x000000726600720c */ /* 0x000fca0003f21070 */
[----:B------:R-:W-:-:S13]  /*14070*/  ISETP.LT.OR.EX P0, PT, R89, RZ, !P0, P1 ;  /* 0x000000ff5900720c */ /* 0x000fda0004701710 */
.L_x_2198:
[----:B------:R-:W-:Y:S05]  /*14080*/  BSYNC B1 ;  /* 0x0000000000017941 */ /* 0x000fea0003800000 */
.L_x_2196:
        /* <DEDUP_REMOVED lines=16> */
.L_x_2200:
[----:B------:R-:W-:Y:S01]  /*14190*/  DSETP.GTU.AND P0, PT, |R26|, +INF , PT ;  /* 0x7ff000001a00742a */ /* 0x000fe20003f0c200 */
[----:B------:R-:W-:-:S05]  /*141a0*/  ISETP.LT.U32.AND P1, PT, R101, R114, PT ;  /* 0x000000726500720c */ /* 0x000fca0003f21070 */
[----:B------:R-:W-:-:S13]  /*141b0*/  ISETP.LT.OR.EX P0, PT, R88, RZ, !P0, P1 ;  /* 0x000000ff5800720c */ /* 0x000fda0004701710 */
.L_x_2201:
[----:B------:R-:W-:Y:S05]  /*141c0*/  BSYNC B1 ;  /* 0x0000000000017941 */ /* 0x000fea0003800000 */
.L_x_2199:
        /* <DEDUP_REMOVED lines=16> */
.L_x_2203:
[----:B------:R-:W-:Y:S01]  /*142d0*/  DSETP.GTU.AND P0, PT, |R28|, +INF , PT ;  /* 0x7ff000001c00742a */ /* 0x000fe20003f0c200 */
[----:B------:R-:W-:-:S05]  /*142e0*/  ISETP.LT.U32.AND P1, PT, R104, R114, PT ;  /* 0x000000726800720c */ /* 0x000fca0003f21070 */
[----:B------:R-:W-:-:S13]  /*142f0*/  ISETP.LT.OR.EX P0, PT, R91, RZ, !P0, P1 ;  /* 0x000000ff5b00720c */ /* 0x000fda0004701710 */
.L_x_2204:
[----:B------:R-:W-:Y:S05]  /*14300*/  BSYNC B1 ;  /* 0x0000000000017941 */ /* 0x000fea0003800000 */
.L_x_2202:
        /* <DEDUP_REMOVED lines=16> */
.L_x_2206:
[----:B------:R-:W-:Y:S01]  /*14410*/  DSETP.GTU.AND P0, PT, |R30|, +INF , PT ;  /* 0x7ff000001e00742a */ /* 0x000fe20003f0c200 */
[----:B------:R-:W-:-:S05]  /*14420*/  ISETP.LT.U32.AND P1, PT, R103, R114, PT ;  /* 0x000000726700720c */ /* 0x000fca0003f21070 */
[----:B------:R-:W-:-:S13]  /*14430*/  ISETP.LT.OR.EX P0, PT, R90, RZ, !P0, P1 ;  /* 0x000000ff5a00720c */ /* 0x000fda0004701710 */
.L_x_2207:
[----:B------:R-:W-:Y:S05]  /*14440*/  BSYNC B1 ;  /* 0x0000000000017941 */ /* 0x000fea0003800000 */
.L_x_2205:
        /* <DEDUP_REMOVED lines=16> */
.L_x_2209:
[----:B------:R-:W-:Y:S01]  /*14550*/  DSETP.GTU.AND P0, PT, |R8|, +INF , PT ;  /* 0x7ff000000800742a */ /* 0x000fe20003f0c200 */
[----:B------:R-:W-:-:S05]  /*14560*/  ISETP.LT.U32.AND P1, PT, R105, R116, PT ;  /* 0x000000746900720c */ /* 0x000fca0003f21070 */
[----:B------:R-:W-:-:S13]  /*14570*/  ISETP.LT.OR.EX P0, PT, R92, RZ, !P0, P1 ;  /* 0x000000ff5c00720c */ /* 0x000fda0004701710 */
.L_x_2210:
[----:B------:R-:W-:Y:S05]  /*14580*/  BSYNC B1 ;  /* 0x0000000000017941 */ /* 0x000fea0003800000 */
.L_x_2208:
        /* <DEDUP_REMOVED lines=16> */
.L_x_2212:
[----:B------:R-:W-:Y:S01]  /*14690*/  DSETP.GTU.AND P0, PT, |R10|, +INF , PT ;  /* 0x7ff000000a00742a */ /* 0x000fe20003f0c200 */
[----:B------:R-:W-:-:S05]  /*146a0*/  ISETP.LT.U32.AND P1, PT, R106, R116, PT ;  /* 0x000000746a00720c */ /* 0x000fca0003f21070 */
[----:B------:R-:W-:-:S13]  /*146b0*/  ISETP.LT.OR.EX P0, PT, R93, RZ, !P0, P1 ;  /* 0x000000ff5d00720c */ /* 0x000fda0004701710 */
.L_x_2213:
[----:B------:R-:W-:Y:S05]  /*146c0*/  BSYNC B1 ;  /* 0x0000000000017941 */ /* 0x000fea0003800000 */
.L_x_2211:
        /* <DEDUP_REMOVED lines=16> */
.L_x_2215:
[----:B------:R-:W-:Y:S01]  /*147d0*/  DSETP.GTU.AND P0, PT, |R36|, +INF , PT ;  /* 0x7ff000002400742a */ /* 0x000fe20003f0c200 */
[----:B------:R-:W-:-:S05]  /*147e0*/  ISETP.LT.U32.AND P1, PT, R108, R116, PT ;  /* 0x000000746c00720c */ /* 0x000fca0003f21070 */
[----:B------:R-:W-:-:S13]  /*147f0*/  ISETP.LT.OR.EX P0, PT, R94, RZ, !P0, P1 ;  /* 0x000000ff5e00720c */ /* 0x000fda0004701710 */
.L_x_2216:
[----:B------:R-:W-:Y:S05]  /*14800*/  BSYNC B1 ;  /* 0x0000000000017941 */ /* 0x000fea0003800000 */
.L_x_2214:
        /* <DEDUP_REMOVED lines=16> */
.L_x_2218:
[----:B------:R-:W-:Y:S01]  /*14910*/  DSETP.GTU.AND P0, PT, |R38|, +INF , PT ;  /* 0x7ff000002600742a */ /* 0x000fe20003f0c200 */
[----:B------:R-:W-:-:S05]  /*14920*/  ISETP.LT.U32.AND P1, PT, R109, R116, PT ;  /* 0x000000746d00720c */ /* 0x000fca0003f21070 */
[----:B------:R-:W-:-:S13]  /*14930*/  ISETP.LT.OR.EX P0, PT, R95, RZ, !P0, P1 ;  /* 0x000000ff5f00720c */ /* 0x000fda0004701710 */
.L_x_2219:
[----:B------:R-:W-:Y:S05]  /*14940*/  BSYNC B1 ;  /* 0x0000000000017941 */ /* 0x000fea0003800000 */
.L_x_2217:
        /* <DEDUP_REMOVED lines=16> */
.L_x_2221:
[----:B------:R-:W-:Y:S01]  /*14a50*/  DSETP.GTU.AND P0, PT, |R4|, +INF , PT ;  /* 0x7ff000000400742a */ /* 0x000fe20003f0c200 */
[----:B------:R-:W-:-:S05]  /*14a60*/  ISETP.LT.U32.AND P1, PT, R110, R113, PT ;  /* 0x000000716e00720c */ /* 0x000fca0003f21070 */
[----:B------:R-:W-:-:S13]  /*14a70*/  ISETP.LT.OR.EX P0, PT, R96, RZ, !P0, P1 ;  /* 0x000000ff6000720c */ /* 0x000fda0004701710 */
.L_x_2222:
[----:B------:R-:W-:Y:S05]  /*14a80*/  BSYNC B1 ;  /* 0x0000000000017941 */ /* 0x000fea0003800000 */
.L_x_2220:
        /* <DEDUP_REMOVED lines=16> */
.L_x_2224:
[----:B------:R-:W-:Y:S01]  /*14b90*/  DSETP.GTU.AND P0, PT, |R6|, +INF , PT ;  /* 0x7ff000000600742a */ /* 0x000fe20003f0c200 */
[----:B------:R-:W-:-:S05]  /*14ba0*/  ISETP.LT.U32.AND P1, PT, R81, R113, PT ;  /* 0x000000715100720c */ /* 0x000fca0003f21070 */
[----:B------:R-:W-:-:S13]  /*14bb0*/  ISETP.LT.OR.EX P0, PT, R80, RZ, !P0, P1 ;  /* 0x000000ff5000720c */ /* 0x000fda0004701710 */
.L_x_2225:
[----:B------:R-:W-:Y:S05]  /*14bc0*/  BSYNC B1 ;  /* 0x0000000000017941 */ /* 0x000fea0003800000 */
.L_x_2223:
        /* <DEDUP_REMOVED lines=16> */
.L_x_2227:
[----:B------:R-:W-:Y:S01]  /*14cd0*/  DSETP.GTU.AND P0, PT, |R32|, +INF , PT ;  /* 0x7ff000002000742a */ /* 0x000fe20003f0c200 */
[----:B------:R-:W-:-:S05]  /*14ce0*/  ISETP.LT.U32.AND P1, PT, R76, R113, PT ;  /* 0x000000714c00720c */ /* 0x000fca0003f21070 */
[----:B------:R-:W-:-:S13]  /*14cf0*/  ISETP.LT.OR.EX P0, PT, R77, RZ, !P0, P1 ;  /* 0x000000ff4d00720c */ /* 0x000fda0004701710 */
.L_x_2228:
[----:B------:R-:W-:Y:S05]  /*14d00*/  BSYNC B1 ;  /* 0x0000000000017941 */ /* 0x000fea0003800000 */
.L_x_2226:
        /* <DEDUP_REMOVED lines=16> */
.L_x_2230:
[----:B------:R-:W-:Y:S01]  /*14e10*/  DSETP.GTU.AND P0, PT, |R34|, +INF , PT ;  /* 0x7ff000002200742a */ /* 0x000fe20003f0c200 */
[----:B------:R-:W-:-:S05]  /*14e20*/  ISETP.LT.U32.AND P1, PT, R0, R113, PT ;  /* 0x000000710000720c */ /* 0x000fca0003f21070 */
[----:B------:R-:W-:-:S13]  /*14e30*/  ISETP.LT.OR.EX P0, PT, R3, RZ, !P0, P1 ;  /* 0x000000ff0300720c */ /* 0x000fda0004701710 */
.L_x_2231:
[----:B------:R-:W-:Y:S05]  /*14e40*/  BSYNC B1 ;  /* 0x0000000000017941 */ /* 0x000fea0003800000 */
.L_x_2229:
        /* <DEDUP_REMOVED lines=10> */
.L_x_2186:
[----:B------:R-:W-:Y:S05]  /*14ef0*/  BSYNC B0 ;  /* 0x0000000000007941 */ /* 0x000fea0003800000 */
.L_x_2185:
[----:B------:R-:W-:Y:S01]  /*14f00*/  ISETP.GE.U32.AND P1, PT, R112, R107, PT ;  /* 0x0000006b7000720c */ /* 0x000fe20003f26070 */
[----:B------:R-:W-:-:S12]  /*14f10*/  BSSY B0, `(.L_x_2233) ;  /* 0x000001a000007945 */ /* 0x000fd80003800000 */
[----:B------:R-:W-:Y:S05]  /*14f20*/  @P1 BRA `(.L_x_2234) ;  /* 0x0000000000601947 */ /* 0x000fea0003800000 */
[----:B------:R-:W-:-:S05]  /*14f30*/  SHF.R.U32.HI R73, RZ, 0x2, R112 ;  /* 0x00000002ff497819 */ /* 0x000fca0000011670 */
[----:B------:R-:W-:-:S05]  /*14f40*/  IMAD.WIDE.U32 R72, R73, 0x20, R18 ;  /* 0x0000002049487825 */ /* 0x000fca00078e0012 */
[----:B------:R0:W5:Y:S04]  /*14f50*/  LDG.E.128 R12, desc[UR60][R72.64] ;  /* 0x0000003c480c7981 */ /* 0x000168000c1e1d00 */
[----:B------:R0:W5:Y:S01]  /*14f60*/  LDG.E.128 R20, desc[UR60][R72.64+0x10] ;  /* 0x0000103c48147981 */ /* 0x000162000c1e1d00 */
[----:B------:R-:W-:-:S05]  /*14f70*/  IMAD.IADD R74, R112, 0x1, R111 ;  /* 0x00000001704a7824 */ /* 0x000fca00078e026f */
[----:B------:R-:W-:-:S13]  /*14f80*/  ISETP.GE.U32.AND P0, PT, R74, R107, PT ;  /* 0x0000006b4a00720c */ /* 0x000fda0003f06070 */
[----:B0-----:R-:W-:Y:S05]  /*14f90*/  @P0 BRA `(.L_x_2234) ;  /* 0x0000000000440947 */ /* 0x001fea0003800000 */
[----:B------:R-:W-:-:S05]  /*14fa0*/  SHF.R.U32.HI R73, RZ, 0x2, R74 ;  /* 0x00000002ff497819 */ /* 0x000fca000001164a */
[----:B------:R-:W-:-:S05]  /*14fb0*/  IMAD.WIDE.U32 R72, R73, 0x20, R18 ;  /* 0x0000002049487825 */ /* 0x000fca00078e0012 */
[----:B------:R0:W5:Y:S04]  /*14fc0*/  LDG.E.128 R24, desc[UR60][R72.64] ;  /* 0x0000003c48187981 */ /* 0x000168000c1e1d00 */
[----:B------:R0:W5:Y:S01]  /*14fd0*/  LDG.E.128 R28, desc[UR60][R72.64+0x10] ;  /* 0x0000103c481c7981 */ /* 0x000162000c1e1d00 */
[----:B------:R-:W-:-:S05]  /*14fe0*/  IMAD.IADD R74, R74, 0x1, R111 ;  /* 0x000000014a4a7824 */ /* 0x000fca00078e026f */
[----:B------:R-:W-:-:S13]  /*14ff0*/  ISETP.GE.U32.AND P0, PT, R74, R107, PT ;  /* 0x0000006b4a00720c */ /* 0x000fda0003f06070 */
[----:B0-----:R-:W-:Y:S05]  /*15000*/  @P0 BRA `(.L_x_2234) ;  /* 0x0000000000280947 */ /* 0x001fea0003800000 */
[----:B------:R-:W-:Y:S01]  /*15010*/  IMAD.IADD R8, R74, 0x1, R111 ;  /* 0x000000014a087824 */ /* 0x000fe200078e026f */
[----:B------:R-:W-:-:S04]  /*15020*/  SHF.R.U32.HI R73, RZ, 0x2, R74 ;  /* 0x00000002ff497819 */ /* 0x000fc8000001164a */
[----:B------:R-:W-:Y:S01]  /*15030*/  ISETP.GE.U32.AND P0, PT, R8, R107, PT ;  /* 0x0000006b0800720c */ /* 0x000fe20003f06070 */
[----:B------:R-:W-:-:S05]  /*15040*/  IMAD.WIDE.U32 R72, R73, 0x20, R18 ;  /* 0x0000002049487825 */ /* 0x000fca00078e0012 */
[----:B------:R0:W5:Y:S07]  /*15050*/  LDG.E.128 R36, desc[UR60][R72.64+0x10] ;  /* 0x0000103c48247981 */ /* 0x00016e000c1e1d00 */
[----:B------:R-:W-:-:S05]  /*15060*/  @!P0 SHF.R.U32.HI R9, RZ, 0x2, R8 ;  /* 0x00000002ff098819 */ /* 0x000fca0000011608 */
[----:B------:R-:W-:Y:S02]  /*15070*/  @!P0 IMAD.WIDE.U32 R18, R9, 0x20, R18 ;  /* 0x0000002009128825 */ /* 0x000fe400078e0012 */
[----:B------:R0:W5:Y:S04]  /*15080*/  LDG.E.128 R8, desc[UR60][R72.64] ;  /* 0x0000003c48087981 */ /* 0x000168000c1e1d00 */
[----:B------:R0:W5:Y:S04]  /*15090*/  @!P0 LDG.E.128 R4, desc[UR60][R18.64] ;  /* 0x0000003c12048981 */ /* 0x000168000c1e1d00 */
[----:B------:R0:W5:Y:S02]  /*150a0*/  @!P0 LDG.E.128 R32, desc[UR60][R18.64+0x10] ;  /* 0x0000103c12208981 */ /* 0x000164000c1e1d00 */
.L_x_2234:
[----:B------:R-:W-:Y:S05]  /*150b0*/  BSYNC B0 ;  /* 0x0000000000007941 */ /* 0x000fea0003800000 */
.L_x_2233:
        /* <DEDUP_REMOVED lines=14> */
.L_x_2238:
[----:B-----5:R-:W-:Y:S01]  /*151a0*/  DSETP.GTU.AND P0, PT, |R12|, +INF , PT ;  /* 0x7ff000000c00742a */ /* 0x020fe20003f0c200 */
[----:B------:R-:W-:-:S05]  /*151b0*/  ISETP.LT.U32.AND P1, PT, R97, R112, PT ;  /* 0x000000706100720c */ /* 0x000fca0003f21070 */
[----:B------:R-:W-:-:S13]  /*151c0*/  ISETP.LT.OR.EX P0, PT, R84, RZ, !P0, P1 ;  /* 0x000000ff5400720c */ /* 0x000fda0004701710 */
.L_x_2239:
[----:B------:R-:W-:Y:S05]  /*151d0*/  BSYNC B1 ;  /* 0x0000000000017941 */ /* 0x000fea0003800000 */
.L_x_2237:
        /* <DEDUP_REMOVED lines=16> */
.L_x_2241:
[----:B------:R-:W-:Y:S01]  /*152e0*/  DSETP.GTU.AND P0, PT, |R14|, +INF , PT ;  /* 0x7ff000000e00742a */ /* 0x000fe20003f0c200 */
[----:B------:R-:W-:-:S05]  /*152f0*/  ISETP.LT.U32.AND P1, PT, R98, R112, PT ;  /* 0x000000706200720c */ /* 0x000fca0003f21070 */
[----:B------:R-:W-:-:S13]  /*15300*/  ISETP.LT.OR.EX P0, PT, R85, RZ, !P0, P1 ;  /* 0x000000ff5500720c */ /* 0x000fda0004701710 */
.L_x_2242:
[----:B------:R-:W-:Y:S05]  /*15310*/  BSYNC B1 ;  /* 0x0000000000017941 */ /* 0x000fea0003800000 */
.L_x_2240:
        /* <DEDUP_REMOVED lines=16> */
.L_x_2244:
[----:B------:R-:W-:Y:S01]  /*15420*/  DSETP.GTU.AND P0, PT, |R20|, +INF , PT ;  /* 0x7ff000001400742a */ /* 0x000fe20003f0c200 */
[----:B------:R-:W-:-:S05]  /*15430*/  ISETP.LT.U32.AND P1, PT, R99, R112, PT ;  /* 0x000000706300720c */ /* 0x000fca0003f21070 */
[----:B------:R-:W-:-:S13]  /*15440*/  ISETP.LT.OR.EX P0, PT, R86, RZ, !P0, P1 ;  /* 0x000000ff5600720c */ /* 0x000fda0004701710 */
.L_x_2245:
[----:B------:R-:W-:Y:S05]  /*15450*/  BSYNC B1 ;  /* 0x0000000000017941 */ /* 0x000fea0003800000 */
.L_x_2243:
        /* <DEDUP_REMOVED lines=16> */
.L_x_2247:
[----:B------:R-:W-:Y:S01]  /*15560*/  DSETP.GTU.AND P0, PT, |R22|, +INF , PT ;  /* 0x7ff000001600742a */ /* 0x000fe20003f0c200 */
[----:B------:R-:W-:-:S05]  /*15570*/  ISETP.LT.U32.AND P1, PT, R100, R112, PT ;  /* 0x000000706400720c */ /* 0x000fca0003f21070 */
[----:B------:R-:W-:-:S13]  /*15580*/  ISETP.LT.OR.EX P0, PT, R87, RZ, !P0, P1 ;  /* 0x000000ff5700720c */ /* 0x000fda0004701710 */
.L_x_2248:
[----:B------:R-:W-:Y:S05]  /*15590*/  BSYNC B1 ;  /* 0x0000000000017941 */ /* 0x000fea0003800000 */
.L_x_2246:
        /* <DEDUP_REMOVED lines=19> */
.L_x_2250:
[----:B------:R-:W-:Y:S01]  /*156d0*/  DSETP.GTU.AND P0, PT, |R24|, +INF , PT ;  /* 0x7ff000001800742a */ /* 0x000fe20003f0c200 */
[----:B------:R-:W-:-:S05]  /*156e0*/  ISETP.LT.U32.AND P1, PT, R102, R18, PT ;  /* 0x000000126600720c */ /* 0x000fca0003f21070 */
[----:B------:R-:W-:-:S13]  /*156f0*/  ISETP.LT.OR.EX P0, PT, R89, RZ, !P0, P1 ;  /* 0x000000ff5900720c */ /* 0x000fda0004701710 */
.L_x_2251:
[----:B------:R-:W-:Y:S05]  /*15700*/  BSYNC B1 ;  /* 0x0000000000017941 */ /* 0x000fea0003800000 */
.L_x_2249:
        /* <DEDUP_REMOVED lines=16> */
.L_x_2253:
[----:B------:R-:W-:Y:S01]  /*15810*/  DSETP.GTU.AND P0, PT, |R26|, +INF , PT ;  /* 0x7ff000001a00742a */ /* 0x000fe20003f0c200 */
[----:B------:R-:W-:-:S05]  /*15820*/  ISETP.LT.U32.AND P1, PT, R101, R18, PT ;  /* 0x000000126500720c */ /* 0x000fca0003f21070 */
[----:B------:R-:W-:-:S13]  /*15830*/  ISETP.LT.OR.EX P0, PT, R88, RZ, !P0, P1 ;  /* 0x000000ff5800720c */ /* 0x000fda0004701710 */
.L_x_2254:
[----:B------:R-:W-:Y:S05]  /*15840*/  BSYNC B1 ;  /* 0x0000000000017941 */ /* 0x000fea0003800000 */
.L_x_2252:
        /* <DEDUP_REMOVED lines=16> */
.L_x_2256:
[----:B------:R-:W-:Y:S01]  /*15950*/  DSETP.GTU.AND P0, PT, |R28|, +INF , PT ;  /* 0x7ff000001c00742a */ /* 0x000fe20003f0c200 */
[----:B------:R-:W-:-:S05]  /*15960*/  ISETP.LT.U32.AND P1, PT, R104, R18, PT ;  /* 0x000000126800720c */ /* 0x000fca0003f21070 */
[----:B------:R-:W-:-:S13]  /*15970*/  ISETP.LT.OR.EX P0, PT, R91, RZ, !P0, P1 ;  /* 0x000000ff5b00720c */ /* 0x000fda0004701710 */
.L_x_2257:
[----:B------:R-:W-:Y:S05]  /*15980*/  BSYNC B1 ;  /* 0x0000000000017941 */ /* 0x000fea0003800000 */
.L_x_2255:
        /* <DEDUP_REMOVED lines=16> */
.L_x_2259:
[----:B------:R-:W-:Y:S01]  /*15a90*/  DSETP.GTU.AND P0, PT, |R30|, +INF , PT ;  /* 0x7ff000001e00742a */ /* 0x000fe20003f0c200 */
[----:B------:R-:W-:-:S05]  /*15aa0*/  ISETP.LT.U32.AND P1, PT, R103, R18, PT ;  /* 0x000000126700720c */ /* 0x000fca0003f21070 */
[----:B------:R-:W-:-:S13]  /*15ab0*/  ISETP.LT.OR.EX P0, PT, R90, RZ, !P0, P1 ;  /* 0x000000ff5a00720c */ /* 0x000fda0004701710 */
.L_x_2260:
[----:B------:R-:W-:Y:S05]  /*15ac0*/  BSYNC B1 ;  /* 0x0000000000017941 */ /* 0x000fea0003800000 */
.L_x_2258:
        /* <DEDUP_REMOVED lines=19> */
.L_x_2262:
[----:B------:R-:W-:Y:S01]  /*15c00*/  DSETP.GTU.AND P0, PT, |R8|, +INF , PT ;  /* 0x7ff000000800742a */ /* 0x000fe20003f0c200 */
[----:B------:R-:W-:-:S05]  /*15c10*/  ISETP.LT.U32.AND P1, PT, R105, R14, PT ;  /* 0x0000000e6900720c */ /* 0x000fca0003f21070 */
[----:B------:R-:W-:-:S13]  /*15c20*/  ISETP.LT.OR.EX P0, PT, R92, RZ, !P0, P1 ;  /* 0x000000ff5c00720c */ /* 0x000fda0004701710 */
.L_x_2263:
[----:B------:R-:W-:Y:S05]  /*15c30*/  BSYNC B1 ;  /* 0x0000000000017941 */ /* 0x000fea0003800000 */
.L_x_2261:
        /* <DEDUP_REMOVED lines=16> */
.L_x_2265:
[----:B------:R-:W-:Y:S01]  /*15d40*/  DSETP.GTU.AND P0, PT, |R10|, +INF , PT ;  /* 0x7ff000000a00742a */ /* 0x000fe20003f0c200 */
[----:B------:R-:W-:-:S05]  /*15d50*/  ISETP.LT.U32.AND P1, PT, R106, R14, PT ;  /* 0x0000000e6a00720c */ /* 0x000fca0003f21070 */
[----:B------:R-:W-:-:S13]  /*15d60*/  ISETP.LT.OR.EX P0, PT, R93, RZ, !P0, P1 ;  /* 0x000000ff5d00720c */ /* 0x000fda0004701710 */
.L_x_2266:
[----:B------:R-:W-:Y:S05]  /*15d70*/  BSYNC B1 ;  /* 0x0000000000017941 */ /* 0x000fea0003800000 */
.L_x_2264:
        /* <DEDUP_REMOVED lines=16> */
.L_x_2268:
[----:B------:R-:W-:Y:S01]  /*15e80*/  DSETP.GTU.AND P0, PT, |R36|, +INF , PT ;  /* 0x7ff000002400742a */ /* 0x000fe20003f0c200 */
[----:B------:R-:W-:-:S05]  /*15e90*/  ISETP.LT.U32.AND P1, PT, R108, R14, PT ;  /* 0x0000000e6c00720c */ /* 0x000fca0003f21070 */
[----:B------:R-:W-:-:S13]  /*15ea0*/  ISETP.LT.OR.EX P0, PT, R94, RZ, !P0, P1 ;  /* 0x000000ff5e00720c */ /* 0x000fda0004701710 */
.L_x_2269:
[----:B------:R-:W-:Y:S05]  /*15eb0*/  BSYNC B1 ;  /* 0x0000000000017941 */ /* 0x000fea0003800000 */
.L_x_2267:
        /* <DEDUP_REMOVED lines=16> */
.L_x_2271:
[----:B------:R-:W-:Y:S01]  /*15fc0*/  DSETP.GTU.AND P0, PT, |R38|, +INF , PT ;  /* 0x7ff000002600742a */ /* 0x000fe20003f0c200 */
[----:B------:R-:W-:-:S05]  /*15fd0*/  ISETP.LT.U32.AND P1, PT, R109, R14, PT ;  /* 0x0000000e6d00720c */ /* 0x000fca0003f21070 */
[----:B------:R-:W-:-:S13]  /*15fe0*/  ISETP.LT.OR.EX P0, PT, R95, RZ, !P0, P1 ;  /* 0x000000ff5f00720c */ /* 0x000fda0004701710 */
.L_x_2272:
[----:B------:R-:W-:Y:S05]  /*15ff0*/  BSYNC B1 ;  /* 0x0000000000017941 */ /* 0x000fea0003800000 */
.L_x_2270:
        /* <DEDUP_REMOVED lines=19> */
.L_x_2274:
[----:B------:R-:W-:Y:S01]  /*16130*/  DSETP.GTU.AND P0, PT, |R4|, +INF , PT ;  /* 0x7ff000000400742a */ /* 0x000fe20003f0c200 */
[----:B------:R-:W-:-:S05]  /*16140*/  ISETP.LT.U32.AND P1, PT, R110, R111, PT ;  /* 0x0000006f6e00720c */ /* 0x000fca0003f21070 */
[----:B------:R-:W-:-:S13]  /*16150*/  ISETP.LT.OR.EX P0, PT, R96, RZ, !P0, P1 ;  /* 0x000000ff6000720c */ /* 0x000fda0004701710 */
.L_x_2275:
[----:B------:R-:W-:Y:S05]  /*16160*/  BSYNC B1 ;  /* 0x0000000000017941 */ /* 0x000fea0003800000 */
.L_x_2273:
        /* <DEDUP_REMOVED lines=16> */
.L_x_2277:
[----:B------:R-:W-:Y:S01]  /*16270*/  DSETP.GTU.AND P0, PT, |R6|, +INF , PT ;  /* 0x7ff000000600742a */ /* 0x000fe20003f0c200 */
[----:B------:R-:W-:-:S05]  /*16280*/  ISETP.LT.U32.AND P1, PT, R81, R111, PT ;  /* 0x0000006f5100720c */ /* 0x000fca0003f21070 */
[----:B------:R-:W-:-:S13]  /*16290*/  ISETP.LT.OR.EX P0, PT, R80, RZ, !P0, P1 ;  /* 0x000000ff5000720c */ /* 0x000fda0004701710 */
.L_x_2278:
[----:B------:R-:W-:Y:S05]  /*162a0*/  BSYNC B1 ;  /* 0x0000000000017941 */ /* 0x000fea0003800000 */
.L_x_2276:
        /* <DEDUP_REMOVED lines=16> */
.L_x_2280:
[----:B------:R-:W-:Y:S01]  /*163b0*/  DSETP.GTU.AND P0, PT, |R32|, +INF , PT ;  /* 0x7ff000002000742a */ /* 0x000fe20003f0c200 */
[----:B------:R-:W-:-:S05]  /*163c0*/  ISETP.LT.U32.AND P1, PT, R76, R111, PT ;  /* 0x0000006f4c00720c */ /* 0x000fca0003f21070 */
[----:B------:R-:W-:-:S13]  /*163d0*/  ISETP.LT.OR.EX P0, PT, R77, RZ, !P0, P1 ;  /* 0x000000ff4d00720c */ /* 0x000fda0004701710 */
.L_x_2281:
[----:B------:R-:W-:Y:S05]  /*163e0*/  BSYNC B1 ;  /* 0x0000000000017941 */ /* 0x000fea0003800000 */
.L_x_2279:
        /* <DEDUP_REMOVED lines=16> */
.L_x_2283:
[----:B------:R-:W-:Y:S01]  /*164f0*/  DSETP.GTU.AND P0, PT, |R34|, +INF , PT ;  /* 0x7ff000002200742a */ /* 0x000fe20003f0c200 */
[----:B------:R-:W-:-:S05]  /*16500*/  ISETP.LT.U32.AND P1, PT, R0, R111, PT ;  /* 0x0000006f0000720c */ /* 0x000fca0003f21070 */
[----:B------:R-:W-:-:S13]  /*16510*/  ISETP.LT.OR.EX P0, PT, R3, RZ, !P0, P1 ;  /* 0x000000ff0300720c */ /* 0x000fda0004701710 */
.L_x_2284:
[----:B------:R-:W-:Y:S05]  /*16520*/  BSYNC B1 ;  /* 0x0000000000017941 */ /* 0x000fea0003800000 */
.L_x_2282:
[----:B------:R-:W-:Y:S02]  /*16530*/  FSEL R40, R40, R34, P0 ;  /* 0x0000002228287208 */ /* 0x000fe40000000000 */
[----:B------:R-:W-:Y:S02]  /*16540*/  FSEL R41, R41, R35, P0 ;  /* 0x0000002329297208 */ /* 0x000fe40000000000 */
[----:B------:R-:W-:Y:S02]  /*16550*/  SEL R0, R0, R111, P0 ;  /* 0x0000006f00007207 */ /* 0x000fe40000000000 */
[----:B------:R-:W-:-:S07]  /*16560*/  SEL R3, R3, RZ, P0 ;  /* 0x000000ff03037207 */ /* 0x000fce0000000000 */
.L_x_2236:
[----:B------:R-:W-:Y:S05]  /*16570*/  BSYNC B0 ;  /* 0x0000000000007941 */ /* 0x000fea0003800000 */
.L_x_2235:
        /* <DEDUP_REMOVED lines=12> */
.L_x_2286:
[----:B------:R-:W-:Y:S01]  /*16640*/  DSETP.GTU.AND P0, PT, |R54|, +INF , PT ;  /* 0x7ff000003600742a */ /* 0x000fe20003f0c200 */
[----:B------:R-:W-:-:S05]  /*16650*/  ISETP.LT.U32.AND P1, PT, R97, R102, PT ;  /* 0x000000666100720c */ /* 0x000fca0003f21070 */
[----:B------:R-:W-:-:S13]  /*16660*/  ISETP.LT.OR.EX P0, PT, R84, R89, !P0, P1 ;  /* 0x000000595400720c */ /* 0x000fda0004701710 */
.L_x_2287:
[----:B------:R-:W-:Y:S05]  /*16670*/  BSYNC B0 ;  /* 0x0000000000007941 */ /* 0x000fea0003800000 */
.L_x_2285:
        /* <DEDUP_REMOVED lines=16> */
.L_x_2289:
[----:B------:R-:W-:Y:S01]  /*16780*/  DSETP.GTU.AND P0, PT, |R56|, +INF , PT ;  /* 0x7ff000003800742a */ /* 0x000fe20003f0c200 */
[----:B------:R-:W-:-:S05]  /*16790*/  ISETP.LT.U32.AND P1, PT, R98, R101, PT ;  /* 0x000000656200720c */ /* 0x000fca0003f21070 */
[----:B------:R-:W-:-:S13]  /*167a0*/  ISETP.LT.OR.EX P0, PT, R85, R88, !P0, P1 ;  /* 0x000000585500720c */ /* 0x000fda0004701710 */
.L_x_2290:
[----:B------:R-:W-:Y:S05]  /*167b0*/  BSYNC B0 ;  /* 0x0000000000007941 */ /* 0x000fea0003800000 */
.L_x_2288:
        /* <DEDUP_REMOVED lines=16> */
.L_x_2292:
[----:B------:R-:W-:Y:S01]  /*168c0*/  DSETP.GTU.AND P0, PT, |R58|, +INF , PT ;  /* 0x7ff000003a00742a */ /* 0x000fe20003f0c200 */
[----:B------:R-:W-:-:S05]  /*168d0*/  ISETP.LT.U32.AND P1, PT, R99, R104, PT ;  /* 0x000000686300720c */ /* 0x000fca0003f21070 */
[----:B------:R-:W-:-:S13]  /*168e0*/  ISETP.LT.OR.EX P0, PT, R86, R91, !P0, P1 ;  /* 0x0000005b5600720c */ /* 0x000fda0004701710 */
.L_x_2293:
[----:B------:R-:W-:Y:S05]  /*168f0*/  BSYNC B0 ;  /* 0x0000000000007941 */ /* 0x000fea0003800000 */
.L_x_2291:
        /* <DEDUP_REMOVED lines=16> */
.L_x_2295:
[----:B------:R-:W-:Y:S01]  /*16a00*/  DSETP.GTU.AND P0, PT, |R60|, +INF , PT ;  /* 0x7ff000003c00742a */ /* 0x000fe20003f0c200 */
[----:B------:R-:W-:-:S05]  /*16a10*/  ISETP.LT.U32.AND P1, PT, R100, R103, PT ;  /* 0x000000676400720c */ /* 0x000fca0003f21070 */
[----:B------:R-:W-:-:S13]  /*16a20*/  ISETP.LT.OR.EX P0, PT, R87, R90, !P0, P1 ;  /* 0x0000005a5700720c */ /* 0x000fda0004701710 */
.L_x_2296:
[----:B------:R-:W-:Y:S05]  /*16a30*/  BSYNC B0 ;  /* 0x0000000000007941 */ /* 0x000fea0003800000 */
.L_x_2294:
        /* <DEDUP_REMOVED lines=16> */
.L_x_2298:
[----:B------:R-:W-:Y:S01]  /*16b40*/  DSETP.GTU.AND P0, PT, |R62|, +INF , PT ;  /* 0x7ff000003e00742a */ /* 0x000fe20003f0c200 */
[----:B------:R-:W-:-:S05]  /*16b50*/  ISETP.LT.U32.AND P1, PT, R102, R105, PT ;  /* 0x000000696600720c */ /* 0x000fca0003f21070 */
[----:B------:R-:W-:-:S13]  /*16b60*/  ISETP.LT.OR.EX P0, PT, R89, R92, !P0, P1 ;  /* 0x0000005c5900720c */ /* 0x000fda0004701710 */
.L_x_2299:
[----:B------:R-:W-:Y:S05]  /*16b70*/  BSYNC B0 ;  /* 0x0000000000007941 */ /* 0x000fea0003800000 */
.L_x_2297:
        /* <DEDUP_REMOVED lines=16> */
.L_x_2301:
[----:B------:R-:W-:Y:S01]  /*16c80*/  DSETP.GTU.AND P0, PT, |R64|, +INF , PT ;  /* 0x7ff000004000742a */ /* 0x000fe20003f0c200 */
[----:B------:R-:W-:-:S05]  /*16c90*/  ISETP.LT.U32.AND P1, PT, R101, R106, PT ;  /* 0x0000006a6500720c */ /* 0x000fca0003f21070 */
[----:B------:R-:W-:-:S13]  /*16ca0*/  ISETP.LT.OR.EX P0, PT, R88, R93, !P0, P1 ;  /* 0x0000005d5800720c */ /* 0x000fda0004701710 */
.L_x_2302:
[----:B------:R-:W-:Y:S05]  /*16cb0*/  BSYNC B0 ;  /* 0x0000000000007941 */ /* 0x000fea0003800000 */
.L_x_2300:
        /* <DEDUP_REMOVED lines=16> */
.L_x_2304:
[----:B------:R-:W-:Y:S01]  /*16dc0*/  DSETP.GTU.AND P0, PT, |R66|, +INF , PT ;  /* 0x7ff000004200742a */ /* 0x000fe20003f0c200 */
[----:B------:R-:W-:-:S05]  /*16dd0*/  ISETP.LT.U32.AND P1, PT, R99, R108, PT ;  /* 0x0000006c6300720c */ /* 0x000fca0003f21070 */
[----:B------:R-:W-:-:S13]  /*16de0*/  ISETP.LT.OR.EX P0, PT, R91, R94, !P0, P1 ;  /* 0x0000005e5b00720c */ /* 0x000fda0004701710 */
.L_x_2305:
[----:B------:R-:W-:Y:S05]  /*16df0*/  BSYNC B0 ;  /* 0x0000000000007941 */ /* 0x000fea0003800000 */
.L_x_2303:
        /* <DEDUP_REMOVED lines=16> */
.L_x_2307:
[----:B------:R-:W-:Y:S01]  /*16f00*/  DSETP.GTU.AND P0, PT, |R68|, +INF , PT ;  /* 0x7ff000004400742a */ /* 0x000fe20003f0c200 */
[----:B------:R-:W-:-:S05]  /*16f10*/  ISETP.LT.U32.AND P1, PT, R100, R109, PT ;  /* 0x0000006d6400720c */ /* 0x000fca0003f21070 */
[----:B------:R-:W-:-:S13]  /*16f20*/  ISETP.LT.OR.EX P0, PT, R90, R95, !P0, P1 ;  /* 0x0000005f5a00720c */ /* 0x000fda0004701710 */
.L_x_2308:
[----:B------:R-:W-:Y:S05]  /*16f30*/  BSYNC B0 ;  /* 0x0000000000007941 */ /* 0x000fea0003800000 */
.L_x_2306:
        /* <DEDUP_REMOVED lines=16> */
.L_x_2310:
[----:B------:R-:W-:Y:S01]  /*17040*/  DSETP.GTU.AND P0, PT, |R70|, +INF , PT ;  /* 0x7ff000004600742a */ /* 0x000fe20003f0c200 */
[----:B------:R-:W-:-:S05]  /*17050*/  ISETP.LT.U32.AND P1, PT, R105, R110, PT ;  /* 0x0000006e6900720c */ /* 0x000fca0003f21070 */
[----:B------:R-:W-:-:S13]  /*17060*/  ISETP.LT.OR.EX P0, PT, R89, R96, !P0, P1 ;  /* 0x000000605900720c */ /* 0x000fda0004701710 */
.L_x_2311:
[----:B------:R-:W-:Y:S05]  /*17070*/  BSYNC B0 ;  /* 0x0000000000007941 */ /* 0x000fea0003800000 */
.L_x_2309:
        /* <DEDUP_REMOVED lines=16> */
.L_x_2313:
[----:B------:R-:W-:Y:S01]  /*17180*/  DSETP.GTU.AND P0, PT, |R44|, +INF , PT ;  /* 0x7ff000002c00742a */ /* 0x000fe20003f0c200 */
[----:B------:R-:W-:-:S05]  /*17190*/  ISETP.LT.U32.AND P1, PT, R106, R81, PT ;  /* 0x000000516a00720c */ /* 0x000fca0003f21070 */
[----:B------:R-:W-:-:S13]  /*171a0*/  ISETP.LT.OR.EX P0, PT, R93, R80, !P0, P1 ;  /* 0x000000505d00720c */ /* 0x000fda0004701710 */
.L_x_2314:
[----:B------:R-:W-:Y:S05]  /*171b0*/  BSYNC B0 ;  /* 0x0000000000007941 */ /* 0x000fea0003800000 */
.L_x_2312:
        /* <DEDUP_REMOVED lines=16> */
.L_x_2316:
[----:B------:R-:W-:Y:S01]  /*172c0*/  DSETP.GTU.AND P0, PT, |R42|, +INF , PT ;  /* 0x7ff000002a00742a */ /* 0x000fe20003f0c200 */
[----:B------:R-:W-:-:S05]  /*172d0*/  ISETP.LT.U32.AND P1, PT, R99, R76, PT ;  /* 0x0000004c6300720c */ /* 0x000fca0003f21070 */
[----:B------:R-:W-:-:S13]  /*172e0*/  ISETP.LT.OR.EX P0, PT, R94, R77, !P0, P1 ;  /* 0x0000004d5e00720c */ /* 0x000fda0004701710 */
.L_x_2317:
[----:B------:R-:W-:Y:S05]  /*172f0*/  BSYNC B0 ;  /* 0x0000000000007941 */ /* 0x000fea0003800000 */
.L_x_2315:
        /* <DEDUP_REMOVED lines=16> */
.L_x_2319:
[----:B------:R-:W-:Y:S01]  /*17400*/  DSETP.GTU.AND P0, PT, |R40|, +INF , PT ;  /* 0x7ff000002800742a */ /* 0x000fe20003f0c200 */
[----:B------:R-:W-:-:S05]  /*17410*/  ISETP.LT.U32.AND P1, PT, R109, R0, PT ;  /* 0x000000006d00720c */ /* 0x000fca0003f21070 */
[----:B------:R-:W-:-:S13]  /*17420*/  ISETP.LT.OR.EX P0, PT, R90, R3, !P0, P1 ;  /* 0x000000035a00720c */ /* 0x000fda0004701710 */
.L_x_2320:
[----:B------:R-:W-:Y:S05]  /*17430*/  BSYNC B0 ;  /* 0x0000000000007941 */ /* 0x000fea0003800000 */
.L_x_2318:
[----:B------:R-:W-:Y:S02]  /*17440*/  FSEL R20, R18, R40, P0 ;  /* 0x0000002812147208 */ /* 0x000fe40000000000 */
[----:B------:R-:W-:Y:S02]  /*17450*/  FSEL R21, R19, R41, P0 ;  /* 0x0000002913157208 */ /* 0x000fe40000000000 */
[----:B------:R-:W-:Y:S02]  /*17460*/  SEL R22, R109, R0, P0 ;  /* 0x000000006d167207 */ /* 0x000fe40000000000 */
[----:B------:R-:W-:-:S07]  /*17470*/  SEL R23, R90, R3, P0 ;  /* 0x000000035a177207 */ /* 0x000fce0000000000 */
.L_x_1869:
[----:B------:R-:W-:Y:S05]  /*17480*/  BSYNC B6 ;  /* 0x0000000000067941 */ /* 0x000fea0003800000 */
.L_x_1868:
[----:B------:R-:W-:Y:S02]  /*17490*/  ULDC UR4, c[0x0][0x244] ;  /* 0x0000910000047ab9 */ /* 0x000fe40000000800 */
[----:B------:R-:W-:-:S13]  /*174a0*/  ISETP.NE.AND P0, PT, RZ, UR4, PT ;  /* 0x00000004ff007c0c */ /* 0x000fda000bf05270 */
[----:B------:R-:W-:Y:S05]  /*174b0*/  @!P0 BRA `(.L_x_2321) ;  /* 0x0000000400d08947 */ /* 0x000fea0003800000 */
[----:B------:R-:W0:Y:S01]  /*174c0*/  S2R R18, SR_CgaCtaId ;  /* 0x0000000000127919 */ /* 0x000e220000008800 */
[----:B------:R-:W1:Y:S01]  /*174d0*/  LDC R41, c[0x0][RZ] ;  /* 0x00000000ff297b82 */ /* 0x000e620000000800 */
[----:B------:R-:W-:-:S05]  /*174e0*/  MOV R0, 0x400 ;  /* 0x0000040000007802 */ /* 0x000fca0000000f00 */
[----:B------:R-:W-:Y:S02]  /*174f0*/  VIADD R3, R0, 0x10 ;  /* 0x0000001000037836 */ /* 0x000fe40000000000 */
[----:B------:R-:W2:Y:S01]  /*17500*/  LDC R40, c[0x0][0x4] ;  /* 0x00000100ff287b82 */ /* 0x000ea20000000800 */
[----:B-1----:R-:W-:Y:S02]  /*17510*/  IMAD R0, R17, R41, R16 ;  /* 0x0000002911007224 */ /* 0x002fe400078e0210 */
[----:B0-----:R-:W-:-:S05]  /*17520*/  LEA R3, R18, R3, 0x18 ;  /* 0x0000000312037211 */ /* 0x001fca00078ec0ff */
[----:B------:R-:W-:Y:S01]  /*17530*/  IMAD R19, R0, 0x40, R3 ;  /* 0x0000004000137824 */ /* 0x000fe200078e0203 */
[----:B--2---:R-:W-:-:S04]  /*17540*/  SHF.R.U32.HI R0, RZ, 0x1, R40 ;  /* 0x00000001ff007819 */ /* 0x004fc80000011628 */
[----:B------:R0:W-:Y:S01]  /*17550*/  STS.128 [R19], R4 ;  /* 0x0000000413007388 */ /* 0x0001e20000000c00 */
[----:B------:R-:W-:-:S03]  /*17560*/  ISETP.NE.AND P0, PT, R0, RZ, PT ;  /* 0x000000ff0000720c */ /* 0x000fc60003f05270 */
[----:B------:R0:W-:Y:S04]  /*17570*/  STS.128 [R19+0x10], R8 ;  /* 0x0000100813007388 */ /* 0x0001e80000000c00 */
[----:B------:R0:W-:Y:S04]  /*17580*/  STS.128 [R19+0x20], R12 ;  /* 0x0000200c13007388 */ /* 0x0001e80000000c00 */
[----:B------:R0:W-:Y:S02]  /*17590*/  STS.128 [R19+0x30], R20 ;  /* 0x0000301413007388 */ /* 0x0001e40000000c00 */
[----:B------:R-:W-:Y:S05]  /*175a0*/  @!P0 BRA `(.L_x_2321) ;  /* 0x0000000400948947 */ /* 0x000fea0003800000 */
.L_x_2336:
[----:B------:R-:W-:Y:S01]  /*175b0*/  IMAD.IADD R25, R17, 0x1, R0 ;  /* 0x0000000111197824 */ /* 0x000fe200078e0200 */
[----:B------:R-:W-:Y:S05]  /*175c0*/  WARPSYNC.ALL ;  /* 0x0000000000007948 */ /* 0x000fea0003800000 */
[----:B------:R-:W-:Y:S01]  /*175d0*/  BAR.SYNC.DEFER_BLOCKING 0x0 ;  /* 0x0000000000007b1d */ /* 0x000fe20000010000 */
[----:B------:R-:W-:-:S04]  /*175e0*/  ISETP.GE.U32.AND P0, PT, R25, R40, PT ;  /* 0x000000281900720c */ /* 0x000fc80003f06070 */
[----:B------:R-:W-:Y:S01]  /*175f0*/  ISETP.GE.U32.OR P0, PT, R17, R0, P0 ;  /* 0x000000001100720c */ /* 0x000fe20000706470 */
[----:B------:R-:W-:-:S12]  /*17600*/  BSSY B0, `(.L_x_2322) ;  /* 0x000005c000007945 */ /* 0x000fd80003800000 */
[----:B-12---:R-:W-:Y:S05]  /*17610*/  @P0 BRA `(.L_x_2323) ;  /* 0x0000000400680947 */ /* 0x006fea0003800000 */
[----:B------:R-:W-:Y:S01]  /*17620*/  IMAD R18, R25, R41, R16 ;  /* 0x0000002919127224 */ /* 0x000fe200078e0210 */
[----:B------:R-:W-:Y:S01]  /*17630*/  DSETP.GTU.AND P0, PT, |R4|, +INF , PT ;  /* 0x7ff000000400742a */ /* 0x000fe20003f0c200 */
[----:B------:R-:W-:Y:S02]  /*17640*/  BSSY B1, `(.L_x_2324) ;  /* 0x0000013000017945 */ /* 0x000fe40003800000 */
[----:B------:R-:W-:-:S05]  /*17650*/  IMAD R18, R18, 0x40, R3 ;  /* 0x0000004012127824 */ /* 0x000fca00078e0203 */
[----:B------:R1:W2:Y:S04]  /*17660*/  LDS.128 R36, [R18] ;  /* 0x0000000012247984 */ /* 0x0002a80000000c00 */
[----:B------:R1:W3:Y:S04]  /*17670*/  LDS.128 R32, [R18+0x10] ;  /* 0x0000100012207984 */ /* 0x0002e80000000c00 */
[----:B------:R1:W4:Y:S04]  /*17680*/  LDS.128 R28, [R18+0x20] ;  /* 0x00002000121c7984 */ /* 0x0003280000000c00 */
[----:B------:R1:W0:Y:S01]  /*17690*/  LDS.128 R24, [R18+0x30] ;  /* 0x0000300012187984 */ /* 0x0002220000000c00 */
        /* <DEDUP_REMOVED lines=10> */
.L_x_2325:
[----:B--2---:R-:W-:Y:S01]  /*17740*/  DSETP.GTU.AND P0, PT, |R36|, +INF , PT ;  /* 0x7ff000002400742a */ /* 0x004fe20003f0c200 */
[----:B------:R-:W-:-:S05]  /*17750*/  ISETP.LT.U32.AND P1, PT, R6, R38, PT ;  /* 0x000000260600720c */ /* 0x000fca0003f21070 */
[----:B------:R-:W-:-:S13]  /*17760*/  ISETP.LT.OR.EX P0, PT, R7, R39, !P0, P1 ;  /* 0x000000270700720c */ /* 0x000fda0004701710 */
.L_x_2326:
[----:B------:R-:W-:Y:S05]  /*17770*/  BSYNC B1 ;  /* 0x0000000000017941 */ /* 0x000fea0003800000 */
.L_x_2324:
        /* <DEDUP_REMOVED lines=16> */
.L_x_2328:
[----:B---3--:R-:W-:Y:S01]  /*17880*/  DSETP.GTU.AND P0, PT, |R32|, +INF , PT ;  /* 0x7ff000002000742a */ /* 0x008fe20003f0c200 */
[----:B------:R-:W-:-:S05]  /*17890*/  ISETP.LT.U32.AND P1, PT, R10, R34, PT ;  /* 0x000000220a00720c */ /* 0x000fca0003f21070 */
[----:B------:R-:W-:-:S13]  /*178a0*/  ISETP.LT.OR.EX P0, PT, R11, R35, !P0, P1 ;  /* 0x000000230b00720c */ /* 0x000fda0004701710 */
.L_x_2329:
[----:B------:R-:W-:Y:S05]  /*178b0*/  BSYNC B1 ;  /* 0x0000000000017941 */ /* 0x000fea0003800000 */
.L_x_2327:
[----:B------:R-:W-:Y:S01]  /*178c0*/  DSETP.GTU.AND P1, PT, |R12|, +INF , PT ;  /* 0x7ff000000c00742a */ /* 0x000fe20003f2c200 */
[----:B------:R-:W-:Y:S01]  /*178d0*/  BSSY B1, `(.L_x_2330) ;  /* 0x0000012000017945 */ /* 0x000fe20003800000 */
[----:B------:R-:W-:Y:S02]  /*178e0*/  FSEL R8, R8, R32, P0 ;  /* 0x0000002008087208 */ /* 0x000fe40000000000 */
        /* <DEDUP_REMOVED lines=13> */
.L_x_2331:
[----:B----4-:R-:W-:Y:S01]  /*179c0*/  DSETP.GTU.AND P0, PT, |R28|, +INF , PT ;  /* 0x7ff000001c00742a */ /* 0x010fe20003f0c200 */
[----:B------:R-:W-:-:S05]  /*179d0*/  ISETP.LT.U32.AND P1, PT, R14, R30, PT ;  /* 0x0000001e0e00720c */ /* 0x000fca0003f21070 */
[----:B------:R-:W-:-:S13]  /*179e0*/  ISETP.LT.OR.EX P0, PT, R15, R31, !P0, P1 ;  /* 0x0000001f0f00720c */ /* 0x000fda0004701710 */
.L_x_2332:
[----:B------:R-:W-:Y:S05]  /*179f0*/  BSYNC B1 ;  /* 0x0000000000017941 */ /* 0x000fea0003800000 */
.L_x_2330:
        /* <DEDUP_REMOVED lines=16> */
.L_x_2334:
[----:B------:R-:W-:Y:S01]  /*17b00*/  DSETP.GTU.AND P0, PT, |R24|, +INF , PT ;  /* 0x7ff000001800742a */ /* 0x000fe20003f0c200 */
[----:B------:R-:W-:-:S05]  /*17b10*/  ISETP.LT.U32.AND P1, PT, R22, R26, PT ;  /* 0x0000001a1600720c */ /* 0x000fca0003f21070 */
[----:B------:R-:W-:-:S13]  /*17b20*/  ISETP.LT.OR.EX P0, PT, R23, R27, !P0, P1 ;  /* 0x0000001b1700720c */ /* 0x000fda0004701710 */
.L_x_2335:
[----:B------:R-:W-:Y:S05]  /*17b30*/  BSYNC B1 ;  /* 0x0000000000017941 */ /* 0x000fea0003800000 */
.L_x_2333:
[----:B------:R-:W-:Y:S01]  /*17b40*/  FSEL R20, R20, R24, P0 ;  /* 0x0000001814147208 */ /* 0x000fe20000000000 */
[----:B------:R2:W-:Y:S01]  /*17b50*/  STS.128 [R19], R4 ;  /* 0x0000000413007388 */ /* 0x0005e20000000c00 */
[----:B------:R-:W-:Y:S02]  /*17b60*/  FSEL R21, R21, R25, P0 ;  /* 0x0000001915157208 */ /* 0x000fe40000000000 */
[----:B------:R-:W-:Y:S01]  /*17b70*/  SEL R22, R22, R26, P0 ;  /* 0x0000001a16167207 */ /* 0x000fe20000000000 */
[----:B------:R2:W-:Y:S01]  /*17b80*/  STS.128 [R19+0x10], R8 ;  /* 0x0000100813007388 */ /* 0x0005e20000000c00 */
[----:B------:R-:W-:-:S03]  /*17b90*/  SEL R23, R23, R27, P0 ;  /* 0x0000001b17177207 */ /* 0x000fc60000000000 */
[----:B------:R2:W-:Y:S04]  /*17ba0*/  STS.128 [R19+0x20], R12 ;  /* 0x0000200c13007388 */ /* 0x0005e80000000c00 */
[----:B------:R2:W-:Y:S02]  /*17bb0*/  STS.128 [R19+0x30], R20 ;  /* 0x0000301413007388 */ /* 0x0005e40000000c00 */
.L_x_2323:
[----:B------:R-:W-:Y:S05]  /*17bc0*/  BSYNC B0 ;  /* 0x0000000000007941 */ /* 0x000fea0003800000 */
.L_x_2322:
[----:B------:R-:W-:Y:S02]  /*17bd0*/  ISETP.GT.AND P0, PT, R0, 0x1, PT ;  /* 0x000000010000780c */ /* 0x000fe40003f04270 */
[----:B------:R-:W-:-:S11]  /*17be0*/  SHF.R.S32.HI R0, RZ, 0x1, R0 ;  /* 0x00000001ff007819 */ /* 0x000fd60000011400 */
[----:B------:R-:W-:Y:S05]  /*17bf0*/  @P0 BRA `(.L_x_2336) ;  /* 0xfffffff8006c0947 */ /* 0x000fea000383ffff */
.L_x_2321:
[----:B------:R-:W-:Y:S02]  /*17c00*/  ULDC UR4, c[0x0][0x240] ;  /* 0x0000900000047ab9 */ /* 0x000fe40000000800 */
[----:B------:R-:W-:-:S13]  /*17c10*/  ISETP.NE.AND P0, PT, RZ, UR4, PT ;  /* 0x00000004ff007c0c */ /* 0x000fda000bf05270 */
[----:B------:R-:W-:Y:S05]  /*17c20*/  @!P0 BRA `(.L_x_2337) ;  /* 0x0000000c00808947 */ /* 0x000fea0003800000 */
[----:B0-2---:R-:W0:Y:S02]  /*17c30*/  LDC R19, c[0x0][RZ] ;  /* 0x00000000ff137b82 */ /* 0x005e240000000800 */
        /* <DEDUP_REMOVED lines=14> */
[----:B------:R0:W-:Y:S04]  /*17d20*/  STS.128 [R17+0x10], R8 ;  /* 0x0000100811007388 */ /* 0x0001e80000000c00 */
[----:B------:R0:W-:Y:S04]  /*17d30*/  STS.128 [R17+0x20], R12 ;  /* 0x0000200c11007388 */ /* 0x0001e80000000c00 */
[----:B------:R0:W-:Y:S01]  /*17d40*/  STS.128 [R17+0x30], R20 ;  /* 0x0000301411007388 */ /* 0x0001e20000000c00 */
[----:B------:R-:W-:Y:S05]  /*17d50*/  @!P0 BRA `(.L_x_2338) ;  /* 0x0000000400948947 */ /* 0x000fea0003800000 */
.L_x_2353:
[----:B--2---:R-:W-:Y:S01]  /*17d60*/  IMAD.IADD R0, R16, 0x1, R3 ;  /* 0x0000000110007824 */ /* 0x004fe200078e0203 */
[----:B------:R-:W-:Y:S05]  /*17d70*/  WARPSYNC.ALL ;  /* 0x0000000000007948 */ /* 0x000fea0003800000 */
[----:B------:R-:W-:Y:S01]  /*17d80*/  BAR.SYNC.DEFER_BLOCKING 0x0 ;  /* 0x0000000000007b1d */ /* 0x000fe20000010000 */
[----:B------:R-:W-:-:S04]  /*17d90*/  ISETP.GE.U32.AND P0, PT, R0, R19, PT ;  /* 0x000000130000720c */ /* 0x000fc80003f06070 */
[----:B------:R-:W-:Y:S01]  /*17da0*/  ISETP.GE.U32.OR P0, PT, R16, R3, P0 ;  /* 0x000000031000720c */ /* 0x000fe20000706470 */
[----:B------:R-:W-:-:S12]  /*17db0*/  BSSY B0, `(.L_x_2339) ;  /* 0x000005b000007945 */ /* 0x000fd80003800000 */
[----:B---3--:R-:W-:Y:S05]  /*17dc0*/  @P0 BRA `(.L_x_2340) ;  /* 0x0000000400640947 */ /* 0x008fea0003800000 */
[----:B------:R-:W-:Y:S01]  /*17dd0*/  IMAD R0, R3, 0x40, R17 ;  /* 0x0000004003007824 */ /* 0x000fe200078e0211 */
[----:B------:R-:W-:Y:S01]  /*17de0*/  DSETP.GTU.AND P0, PT, |R4|, +INF , PT ;  /* 0x7ff000000400742a */ /* 0x000fe20003f0c200 */
[----:B------:R-:W-:Y:S03]  /*17df0*/  BSSY B1, `(.L_x_2341) ;  /* 0x0000012000017945 */ /* 0x000fe60003800000 */
[----:B------:R2:W3:Y:S04]  /*17e00*/  LDS.128 R32, [R0] ;  /* 0x0000000000207984 */ /* 0x0004e80000000c00 */
[----:B------:R2:W4:Y:S04]  /*17e10*/  LDS.128 R36, [R0+0x10] ;  /* 0x0000100000247984 */ /* 0x0005280000000c00 */
[----:B------:R2:W0:Y:S04]  /*17e20*/  LDS.128 R28, [R0+0x20] ;  /* 0x00002000001c7984 */ /* 0x0004280000000c00 */
[----:B------:R2:W0:Y:S01]  /*17e30*/  LDS.128 R24, [R0+0x30] ;  /* 0x0000300000187984 */ /* 0x0004220000000c00 */
[----:B------:R-:W-:Y:S05]  /*17e40*/  @P0 BRA `(.L_x_2342) ;  /* 0x0000000000240947 */ /* 0x000fea0003800000 */
[C-C-:B---3--:R-:W-:Y:S01]  /*17e50*/  DSETP.NEU.AND P1, PT, R4.reuse, R32.reuse, PT ;  /* 0x000000200400722a */ /* 0x148fe20003f2d000 */
[----:B------:R-:W-:Y:S01]  /*17e60*/  ISETP.GE.U32.AND P0, PT, R6, R34, PT ;  /* 0x000000220600720c */ /* 0x000fe20003f06070 */
[----:B------:R-:W-:-:S03]  /*17e70*/  DSETP.GEU.AND P2, PT, R4, R32, PT ;  /* 0x000000200400722a */ /* 0x000fc60003f4e000 */
[----:B------:R-:W-:-:S03]  /*17e80*/  ISETP.GE.AND.EX P0, PT, R7, R35, PT, P0 ;  /* 0x000000230700720c */ /* 0x000fc60003f06300 */
[----:B--2---:R-:W-:-:S06]  /*17e90*/  SEL R0, RZ, 0xffffffff, P2 ;  /* 0xffffffffff007807 */ /* 0x004fcc0001000000 */
[----:B------:R-:W-:-:S04]  /*17ea0*/  @!P1 SEL R0, RZ, 0xffffffff, P0 ;  /* 0xffffffffff009807 */ /* 0x000fc80000000000 */
[----:B------:R-:W-:-:S04]  /*17eb0*/  LOP3.LUT R0, R0, 0x1, RZ, 0xc0, !PT ;  /* 0x0000000100007812 */ /* 0x000fc800078ec0ff */
[----:B------:R-:W-:Y:S01]  /*17ec0*/  ISETP.EQ.U32.AND P0, PT, R0, 0x1, PT ;  /* 0x000000010000780c */ /* 0x000fe20003f02070 */
[----:B------:R-:W-:-:S12]  /*17ed0*/  BRA `(.L_x_2343) ;  /* 0x00000000000c7947 */ /* 0x000fd80003800000 */
.L_x_2342:
[----:B---3--:R-:W-:Y:S01]  /*17ee0*/  DSETP.GTU.AND P0, PT, |R32|, +INF , PT ;  /* 0x7ff000002000742a */ /* 0x008fe20003f0c200 */
[----:B------:R-:W-:-:S05]  /*17ef0*/  ISETP.LT.U32.AND P1, PT, R6, R34, PT ;  /* 0x000000220600720c */ /* 0x000fca0003f21070 */
[----:B------:R-:W-:-:S13]  /*17f00*/  ISETP.LT.OR.EX P0, PT, R7, R35, !P0, P1 ;  /* 0x000000230700720c */ /* 0x000fda0004701710 */
.L_x_2343:
[----:B------:R-:W-:Y:S05]  /*17f10*/  BSYNC B1 ;  /* 0x0000000000017941 */ /* 0x000fea0003800000 */
.L_x_2341:
[----:B------:R-:W-:Y:S01]  /*17f20*/  DSETP.GTU.AND P1, PT, |R8|, +INF , PT ;  /* 0x7ff000000800742a */ /* 0x000fe20003f2c200 */
[----:B------:R-:W-:Y:S01]  /*17f30*/  BSSY B1, `(.L_x_2344) ;  /* 0x0000012000017945 */ /* 0x000fe20003800000 */
[----:B0-----:R-:W-:Y:S02]  /*17f40*/  FSEL R4, R4, R32, P0 ;  /* 0x0000002004047208 */ /* 0x001fe40000000000 */
        /* <DEDUP_REMOVED lines=13> */
.L_x_2345:
[----:B----4-:R-:W-:Y:S01]  /*18020*/  DSETP.GTU.AND P0, PT, |R36|, +INF , PT ;  /* 0x7ff000002400742a */ /* 0x010fe20003f0c200 */
[----:B------:R-:W-:-:S05]  /*18030*/  ISETP.LT.U32.AND P1, PT, R10, R38, PT ;  /* 0x000000260a00720c */ /* 0x000fca0003f21070 */
[----:B------:R-:W-:-:S13]  /*18040*/  ISETP.LT.OR.EX P0, PT, R11, R39, !P0, P1 ;  /* 0x000000270b00720c */ /* 0x000fda0004701710 */
.L_x_2346:
[----:B------:R-:W-:Y:S05]  /*18050*/  BSYNC B1 ;  /* 0x0000000000017941 */ /* 0x000fea0003800000 */
.L_x_2344:
        /* <DEDUP_REMOVED lines=16> */
.L_x_2348:
[----:B------:R-:W-:Y:S01]  /*18160*/  DSETP.GTU.AND P0, PT, |R28|, +INF , PT ;  /* 0x7ff000001c00742a */ /* 0x000fe20003f0c200 */
[----:B------:R-:W-:-:S05]  /*18170*/  ISETP.LT.U32.AND P1, PT, R14, R30, PT ;  /* 0x0000001e0e00720c */ /* 0x000fca0003f21070 */
[----:B------:R-:W-:-:S13]  /*18180*/  ISETP.LT.OR.EX P0, PT, R15, R31, !P0, P1 ;  /* 0x0000001f0f00720c */ /* 0x000fda0004701710 */
.L_x_2349:
[----:B------:R-:W-:Y:S05]  /*18190*/  BSYNC B1 ;  /* 0x0000000000017941 */ /* 0x000fea0003800000 */
.L_x_2347:
        /* <DEDUP_REMOVED lines=16> */
.L_x_2351:
[----:B------:R-:W-:Y:S01]  /*182a0*/  DSETP.GTU.AND P0, PT, |R24|, +INF , PT ;  /* 0x7ff000001800742a */ /* 0x000fe20003f0c200 */
[----:B------:R-:W-:-:S05]  /*182b0*/  ISETP.LT.U32.AND P1, PT, R22, R26, PT ;  /* 0x0000001a1600720c */ /* 0x000fca0003f21070 */
[----:B------:R-:W-:-:S13]  /*182c0*/  ISETP.LT.OR.EX P0, PT, R23, R27, !P0, P1 ;  /* 0x0000001b1700720c */ /* 0x000fda0004701710 */
.L_x_2352:
[----:B------:R-:W-:Y:S05]  /*182d0*/  BSYNC B1 ;  /* 0x0000000000017941 */ /* 0x000fea0003800000 */
.L_x_2350:
        /* <DEDUP_REMOVED lines=8> */
.L_x_2340:
[----:B------:R-:W-:Y:S05]  /*18360*/  BSYNC B0 ;  /* 0x0000000000007941 */ /* 0x000fea0003800000 */
.L_x_2339:
[----:B------:R-:W-:-:S04]  /*18370*/  SHF.R.S32.HI R3, RZ, 0x1, R3 ;  /* 0x00000001ff037819 */ /* 0x000fc80000011403 */
[----:B------:R-:W-:-:S13]  /*18380*/  ISETP.GE.AND P0, PT, R3, 0x20, PT ;  /* 0x000000200300780c */ /* 0x000fda0003f06270 */
[----:B------:R-:W-:Y:S05]  /*18390*/  @P0 BRA `(.L_x_2353) ;  /* 0xfffffff800700947 */ /* 0x000fea000383ffff */
[----:B--2---:R-:W-:-:S07]  /*183a0*/  IMAD.MOV.U32 R0, RZ, RZ, 0x20 ;  /* 0x00000020ff007424 */ /* 0x004fce00078e00ff */
.L_x_2338:
[----:B------:R-:W-:Y:S01]  /*183b0*/  ISETP.GE.AND P0, PT, R0, 0x2, PT ;  /* 0x000000020000780c */ /* 0x000fe20003f06270 */
[----:B------:R-:W-:Y:S05]  /*183c0*/  WARPSYNC.ALL ;  /* 0x0000000000007948 */ /* 0x000fea0003800000 */
[----:B------:R-:W-:Y:S07]  /*183d0*/  BAR.SYNC.DEFER_BLOCKING 0x0 ;  /* 0x0000000000007b1d */ /* 0x000fee0000010000 */
[----:B------:R-:W-:Y:S05]  /*183e0*/  @!P0 BRA `(.L_x_2337) ;  /* 0x0000000400908947 */ /* 0x000fea0003800000 */
[----:B------:R-:W-:-:S07]  /*183f0*/  IMAD.MOV.U32 R3, RZ, RZ, 0x1 ;  /* 0x00000001ff037424 */ /* 0x000fce00078e00ff */
.L_x_2366:
[----:B------:R-:W-:Y:S01]  /*18400*/  DSETP.GTU.AND P0, PT, |R4|, +INF , PT ;  /* 0x7ff000000400742a */ /* 0x000fe20003f0c200 */
[----:B------:R2:W4:Y:S01]  /*18410*/  SHFL.DOWN PT, R19, R5, R3, 0x1f ;  /* 0x08001f0305137589 */ /* 0x00052200000e0000 */
[----:B------:R-:W-:Y:S03]  /*18420*/  BSSY B0, `(.L_x_2354) ;  /* 0x0000011000007945 */ /* 0x000fe60003800000 */
[----:B-1----:R2:W1:Y:S04]  /*18430*/  SHFL.DOWN PT, R18, R4, R3, 0x1f ;  /* 0x08001f0304127589 */ /* 0x00246800000e0000 */
[----:B------:R2:W0:Y:S04]  /*18440*/  SHFL.DOWN PT, R26, R7, R3, 0x1f ;  /* 0x08001f03071a7589 */ /* 0x00042800000e0000 */
[----:B------:R2:W0:Y:S01]  /*18450*/  SHFL.DOWN PT, R27, R6, R3, 0x1f ;  /* 0x08001f03061b7589 */ /* 0x00042200000e0000 */
[----:B------:R-:W-:Y:S05]  /*18460*/  @P0 BRA `(.L_x_2355) ;  /* 0x0000000000240947 */ /* 0x000fea0003800000 */
[C-C-:B-1--4-:R-:W-:Y:S01]  /*18470*/  DSETP.NEU.AND P1, PT, R4.reuse, R18.reuse, PT ;  /* 0x000000120400722a */ /* 0x152fe20003f2d000 */
[----:B0-----:R-:W-:Y:S01]  /*18480*/  ISETP.GE.U32.AND P0, PT, R6, R27, PT ;  /* 0x0000001b0600720c */ /* 0x001fe20003f06070 */
[----:B------:R-:W-:-:S03]  /*18490*/  DSETP.GEU.AND P2, PT, R4, R18, PT ;  /* 0x000000120400722a */ /* 0x000fc60003f4e000 */
[----:B------:R-:W-:-:S03]  /*184a0*/  ISETP.GE.AND.EX P0, PT, R7, R26, PT, P0 ;  /* 0x0000001a0700720c */ /* 0x000fc60003f06300 */
[----:B---3--:R-:W-:-:S06]  /*184b0*/  SEL R17, RZ, 0xffffffff, P2 ;  /* 0xffffffffff117807 */ /* 0x008fcc0001000000 */
[----:B------:R-:W-:-:S04]  /*184c0*/  @!P1 SEL R17, RZ, 0xffffffff, P0 ;  /* 0xffffffffff119807 */ /* 0x000fc80000000000 */
[----:B------:R-:W-:-:S04]  /*184d0*/  LOP3.LUT R17, R17, 0x1, RZ, 0xc0, !PT ;  /* 0x0000000111117812 */ /* 0x000fc800078ec0ff */
[----:B------:R-:W-:Y:S01]  /*184e0*/  ISETP.EQ.U32.AND P0, PT, R17, 0x1, PT ;  /* 0x000000011100780c */ /* 0x000fe20003f02070 */
[----:B------:R-:W-:-:S12]  /*184f0*/  BRA `(.L_x_2356) ;  /* 0x00000000000c7947 */ /* 0x000fd80003800000 */
.L_x_2355:
[----:B-1--4-:R-:W-:Y:S01]  /*18500*/  DSETP.GTU.AND P0, PT, |R18|, +INF , PT ;  /* 0x7ff000001200742a */ /* 0x012fe20003f0c200 */
[----:B0-----:R-:W-:-:S05]  /*18510*/  ISETP.LT.U32.AND P1, PT, R6, R27, PT ;  /* 0x0000001b0600720c */ /* 0x001fca0003f21070 */
[----:B------:R-:W-:-:S13]  /*18520*/  ISETP.LT.OR.EX P0, PT, R7, R26, !P0, P1 ;  /* 0x0000001a0700720c */ /* 0x000fda0004701710 */
.L_x_2356:
[----:B------:R-:W-:Y:S05]  /*18530*/  BSYNC B0 ;  /* 0x0000000000007941 */ /* 0x000fea0003800000 */
.L_x_2354:
[----:B------:R-:W-:Y:S01]  /*18540*/  DSETP.GTU.AND P1, PT, |R8|, +INF , PT ;  /* 0x7ff000000800742a */ /* 0x000fe20003f2c200 */
[----:B------:R0:W1:Y:S01]  /*18550*/  SHFL.DOWN PT, R25, R9, R3, 0x1f ;  /* 0x08001f0309197589 */ /* 0x00006200000e0000 */
[----:B------:R-:W-:Y:S01]  /*18560*/  BSSY B0, `(.L_x_2357) ;  /* 0x0000015000007945 */ /* 0x000fe20003800000 */
[----:B--23--:R-:W-:Y:S02]  /*18570*/  FSEL R4, R4, R18, P0 ;  /* 0x0000001204047208 */ /* 0x00cfe40000000000 */
[----:B------:R0:W2:Y:S01]  /*18580*/  SHFL.DOWN PT, R24, R8, R3, 0x1f ;  /* 0x08001f0308187589 */ /* 0x0000a200000e0000 */
        /* <DEDUP_REMOVED lines=15> */
.L_x_2358:
[----:B-12---:R-:W-:Y:S01]  /*18680*/  DSETP.GTU.AND P0, PT, |R24|, +INF , PT ;  /* 0x7ff000001800742a */ /* 0x006fe20003f0c200 */
[----:B----4-:R-:W-:-:S05]  /*18690*/  ISETP.LT.U32.AND P1, PT, R10, R29, PT ;  /* 0x0000001d0a00720c */ /* 0x010fca0003f21070 */
[----:B---3--:R-:W-:-:S13]  /*186a0*/  ISETP.LT.OR.EX P0, PT, R11, R28, !P0, P1 ;  /* 0x0000001c0b00720c */ /* 0x008fda0004701710 */
.L_x_2359:
[----:B------:R-:W-:Y:S05]  /*186b0*/  BSYNC B0 ;  /* 0x0000000000007941 */ /* 0x000fea0003800000 */
.L_x_2357:
[----:B------:R-:W-:Y:S01]  /*186c0*/  DSETP.GTU.AND P1, PT, |R12|, +INF , PT ;  /* 0x7ff000000c00742a */ /* 0x000fe20003f2c200 */
[----:B------:R1:W2:Y:S01]  /*186d0*/  SHFL.DOWN PT, R19, R13, R3, 0x1f ;  /* 0x08001f030d137589 */ /* 0x0002a200000e0000 */
[----:B------:R-:W-:Y:S01]  /*186e0*/  BSSY B0, `(.L_x_2360) ;  /* 0x0000015000007945 */ /* 0x000fe20003800000 */
[----:B0-----:R-:W-:Y:S02]  /*186f0*/  FSEL R8, R8, R24, P0 ;  /* 0x0000001808087208 */ /* 0x001fe40000000000 */
[----:B------:R1:W0:Y:S01]  /*18700*/  SHFL.DOWN PT, R18, R12, R3, 0x1f ;  /* 0x08001f030c127589 */ /* 0x00022200000e0000 */
[----:B------:R-:W-:Y:S02]  /*18710*/  FSEL R9, R9, R25, P0 ;  /* 0x0000001909097208 */ /* 0x000fe40000000000 */
[----:B------:R-:W-:Y:S01]  /*18720*/  SEL R10, R10, R29, P0 ;  /* 0x0000001d0a0a7207 */ /* 0x000fe20000000000 */
[----:B------:R1:W3:Y:S01]  /*18730*/  SHFL.DOWN PT, R26, R15, R3, 0x1f ;  /* 0x08001f030f1a7589 */ /* 0x0002e200000e0000 */
[----:B------:R-:W-:-:S03]  /*18740*/  SEL R11, R11, R28, P0 ;  /* 0x0000001c0b0b7207 */ /* 0x000fc60000000000 */
[----:B------:R1:W4:Y:S01]  /*18750*/  SHFL.DOWN PT, R27, R14, R3, 0x1f ;  /* 0x08001f030e1b7589 */ /* 0x00032200000e0000 */
[----:B------:R-:W-:Y:S05]  /*18760*/  @P1 BRA `(.L_x_2361) ;  /* 0x0000000000241947 */ /* 0x000fea0003800000 */
[C-C-:B0-2---:R-:W-:Y:S01]  /*18770*/  DSETP.NEU.AND P1, PT, R12.reuse, R18.reuse, PT ;  /* 0x000000120c00722a */ /* 0x145fe20003f2d000 */
        /* <DEDUP_REMOVED lines=8> */
.L_x_2361:
[----:B0-2---:R-:W-:Y:S01]  /*18800*/  DSETP.GTU.AND P0, PT, |R18|, +INF , PT ;  /* 0x7ff000001200742a */ /* 0x005fe20003f0c200 */
[----:B----4-:R-:W-:-:S05]  /*18810*/  ISETP.LT.U32.AND P1, PT, R14, R27, PT ;  /* 0x0000001b0e00720c */ /* 0x010fca0003f21070 */
[----:B---3--:R-:W-:-:S13]  /*18820*/  ISETP.LT.OR.EX P0, PT, R15, R26, !P0, P1 ;  /* 0x0000001a0f00720c */ /* 0x008fda0004701710 */
.L_x_2362:
[----:B------:R-:W-:Y:S05]  /*18830*/  BSYNC B0 ;  /* 0x0000000000007941 */ /* 0x000fea0003800000 */
.L_x_2360:
[----:B------:R-:W-:Y:S01]  /*18840*/  DSETP.GTU.AND P1, PT, |R20|, +INF , PT ;  /* 0x7ff000001400742a */ /* 0x000fe20003f2c200 */
[----:B------:R0:W2:Y:S01]  /*18850*/  SHFL.DOWN PT, R25, R21, R3, 0x1f ;  /* 0x08001f0315197589 */ /* 0x0000a200000e0000 */
        /* <DEDUP_REMOVED lines=18> */
.L_x_2364:
[----:B-12---:R-:W-:Y:S01]  /*18980*/  DSETP.GTU.AND P0, PT, |R24|, +INF , PT ;  /* 0x7ff000001800742a */ /* 0x006fe20003f0c200 */
[----:B----4-:R-:W-:-:S05]  /*18990*/  ISETP.LT.U32.AND P1, PT, R22, R29, PT ;  /* 0x0000001d1600720c */ /* 0x010fca0003f21070 */
[----:B---3--:R-:W-:-:S13]  /*189a0*/  ISETP.LT.OR.EX P0, PT, R23, R28, !P0, P1 ;  /* 0x0000001c1700720c */ /* 0x008fda0004701710 */
.L_x_2365:
[----:B------:R-:W-:Y:S05]  /*189b0*/  BSYNC B0 ;  /* 0x0000000000007941 */ /* 0x000fea0003800000 */
.L_x_2363:
[----:B0-----:R-:W-:Y:S01]  /*189c0*/  IMAD.SHL.U32 R3, R3, 0x2, RZ ;  /* 0x0000000203037824 */ /* 0x001fe200078e00ff */
[----:B------:R-:W-:Y:S02]  /*189d0*/  FSEL R20, R20, R24, P0 ;  /* 0x0000001814147208 */ /* 0x000fe40000000000 */
[----:B------:R-:W-:Y:S02]  /*189e0*/  FSEL R21, R21, R25, P0 ;  /* 0x0000001915157208 */ /* 0x000fe40000000000 */
[----:B------:R-:W-:Y:S02]  /*189f0*/  ISETP.GE.AND P1, PT, R3, R0, PT ;  /* 0x000000000300720c */ /* 0x000fe40003f26270 */
[----:B------:R-:W-:Y:S02]  /*18a00*/  SEL R22, R22, R29, P0 ;  /* 0x0000001d16167207 */ /* 0x000fe40000000000 */
[----:B------:R-:W-:-:S09]  /*18a10*/  SEL R23, R23, R28, P0 ;  /* 0x0000001c17177207 */ /* 0x000fd20000000000 */
[----:B------:R-:W-:Y:S05]  /*18a20*/  @!P1 BRA `(.L_x_2366) ;  /* 0xfffffff800749947 */ /* 0x000fea000383ffff */
.L_x_2337:
[----:B------:R-:W4:Y:S01]  /*18a30*/  LDC R0, c[0x0][0x3fc] ;  /* 0x0000ff00ff007b82 */ /* 0x000f220000000800 */
[----:B0-2---:R-:W-:Y:S02]  /*18a40*/  IMAD.MOV.U32 R19, RZ, RZ, RZ ;  /* 0x000000ffff137224 */ /* 0x005fe400078e00ff */
[----:B------:R-:W-:Y:S01]  /*18a50*/  IMAD.MOV.U32 R24, RZ, RZ, RZ ;  /* 0x000000ffff187224 */ /* 0x000fe200078e00ff */
[----:B----4-:R-:W-:-:S13]  /*18a60*/  ISETP.NE.AND P0, PT, R0, RZ, PT ;  /* 0x000000ff0000720c */ /* 0x010fda0003f05270 */
[----:B------:R-:W-:Y:S05]  /*18a70*/  @!P0 BRA `(.L_x_2367) ;  /* 0x0000001000608947 */ /* 0x000fea0003800000 */
[----:B------:R-:W0:Y:S01]  /*18a80*/  S2R R3, SR_TID.Y ;  /* 0x0000000000037919 */ /* 0x000e220000002200 */
[----:B------:R-:W2:Y:S01]  /*18a90*/  S2UR UR4, SR_CTAID.X ;  /* 0x00000000000479c3 */ /* 0x000ea20000002500 */
[----:B------:R-:W-:Y:S01]  /*18aa0*/  ULDC UR5, c[0x0][0x250] ;  /* 0x0000940000057ab9 */ /* 0x000fe20000000800 */
[----:B------:R-:W-:Y:S01]  /*18ab0*/  IMAD.MOV.U32 R24, RZ, RZ, RZ ;  /* 0x000000ffff187224 */ /* 0x000fe200078e00ff */
[----:B------:R-:W-:Y:S01]  /*18ac0*/  ULDC.64 UR6, c[0x0][0x400] ;  /* 0x0001000000067ab9 */ /* 0x000fe20000000a00 */
[----:B------:R-:W-:-:S04]  /*18ad0*/  ISETP.NE.AND P1, PT, R0, 0x1, PT ;  /* 0x000000010000780c */ /* 0x000fc80003f25270 */
[----:B-1----:R-:W2:Y:S01]  /*18ae0*/  LDC R18, c[0x0][0x238] ;  /* 0x00008e00ff127b82 */ /* 0x002ea20000000800 */
[----:B0-----:R-:W-:-:S04]  /*18af0*/  IMAD R3, R3, UR5, R2 ;  /* 0x0000000503037c24 */ /* 0x001fc8000f8e0202 */
[----:B--2---:R-:W-:Y:S01]  /*18b00*/  IMAD R3, R18, UR4, R3 ;  /* 0x0000000412037c24 */ /* 0x004fe2000f8e0203 */
        /* <DEDUP_REMOVED lines=271> */
.L_x_2367:
[----:B------:R-:W0:Y:S01]  /*19c00*/  S2R R25, SR_TID.Y ;  /* 0x0000000000197919 */ /* 0x000e220000002200 */
[----:B------:R-:W2:Y:S01]  /*19c10*/  S2UR UR4, SR_CTAID.X ;  /* 0x00000000000479c3 */ /* 0x000ea20000002500 */
[----:B------:R-:W-:-:S07]  /*19c20*/  ULDC UR5, c[0x0][0x250] ;  /* 0x0000940000057ab9 */ /* 0x000fce0000000800 */
[----:B------:R-:W2:Y:S01]  /*19c30*/  LDC R3, c[0x0][0x238] ;  /* 0x00008e00ff037b82 */ /* 0x000ea20000000800 */
[----:B0-----:R-:W-:-:S04]  /*19c40*/  IMAD R26, R25, UR5, R2 ;  /* 0x00000005191a7c24 */ /* 0x001fc8000f8e0202 */
[----:B--2---:R-:W-:Y:S01]  /*19c50*/  IMAD R26, R3, UR4, R26 ;  /* 0x00000004031a7c24 */ /* 0x004fe2000f8e021a */
        /* <DEDUP_REMOVED lines=275> */
.L_x_2368:
[----:B---3--:R-:W-:Y:S02]  /*1ad90*/  IMAD.MOV.U32 R17, RZ, RZ, RZ ;  /* 0x000000ffff117224 */ /* 0x008fe400078e00ff */
[----:B-1----:R-:W-:Y:S01]  /*1ada0*/  IMAD.MOV.U32 R18, RZ, RZ, RZ ;  /* 0x000000ffff127224 */ /* 0x002fe200078e00ff */
        /* <DEDUP_REMOVED lines=275> */
.L_x_2369:
        /* <DEDUP_REMOVED lines=275> */
.L_x_2370:
        /* <DEDUP_REMOVED lines=11> */
.L_x_2376:
        /* <DEDUP_REMOVED lines=9> */
[----:B------:R-:W-:Y:S05]  /*1d150*/  CALL.REL.NOINC `($__internal_11_$__cuda_sm20_rem_u64) ;  /* 0x000000ac00947944 */ /* 0x000fea0003c00000 */
[----:B------:R-:W-:Y:S02]  /*1d160*/  IMAD.MOV.U32 R28, RZ, RZ, R2 ;  /* 0x000000ffff1c7224 */ /* 0x000fe400078e0002 */
[----:B------:R-:W-:Y:S01]  /*1d170*/  IMAD.MOV.U32 R29, RZ, RZ, R27 ;  /* 0x000000ffff1d7224 */ /* 0x000fe200078e001b */
[----:B------:R-:W-:Y:S06]  /*1d180*/  BRA `(.L_x_2375) ;  /* 0x00000000004c7947 */ /* 0x000fec0003800000 */
.L_x_2374:
[----:B------:R-:W0:Y:S01]  /*1d190*/  I2F.U32.RP R2, R28 ;  /* 0x0000001c00027306 */ /* 0x000e220000209000 */
[----:B------:R-:W-:Y:S01]  /*1d1a0*/  ISETP.NE.U32.AND P1, PT, R28, RZ, PT ;  /* 0x000000ff1c00720c */ /* 0x000fe20003f25070 */
[----:B------:R-:W-:-:S06]  /*1d1b0*/  IMAD.MOV.U32 R29, RZ, RZ, RZ ;  /* 0x000000ffff1d7224 */ /* 0x000fcc00078e00ff */
        /* <DEDUP_REMOVED lines=16> */
.L_x_2375:
[----:B------:R-:W-:Y:S05]  /*1d2c0*/  BSYNC B1 ;  /* 0x0000000000017941 */ /* 0x000fea0003800000 */
.L_x_2373:
[----:B------:R-:W-:Y:S01]  /*1d2d0*/  ISETP.NE.U32.AND P0, PT, R28, RZ, PT ;  /* 0x000000ff1c00720c */ /* 0x000fe20003f05070 */
[----:B------:R-:W-:Y:S02]  /*1d2e0*/  IMAD.MOV.U32 R34, RZ, RZ, R0 ;  /* 0x000000ffff227224 */ /* 0x000fe400078e0000 */
[----:B------:R-:W-:Y:S01]  /*1d2f0*/  IMAD.MOV.U32 R36, RZ, RZ, R3 ;  /* 0x000000ffff247224 */ /* 0x000fe200078e0003 */
[----:B------:R-:W-:-:S13]  /*1d300*/  ISETP.NE.AND.EX P0, PT, R29, RZ, PT, P0 ;  /* 0x000000ff1d00720c */ /* 0x000fda0003f05300 */
[----:B------:R-:W-:Y:S05]  /*1d310*/  @P0 BRA `(.L_x_2376) ;  /* 0xfffffffc00680947 */ /* 0x000fea000383ffff */
[----:B------:R-:W-:Y:S05]  /*1d320*/  BSYNC B0 ;  /* 0x0000000000007941 */ /* 0x000fea0003800000 */
.L_x_2372:
[----:B------:R-:W-:Y:S01]  /*1d330*/  ISETP.NE.U32.AND P2, PT, R3, RZ, PT ;  /* 0x000000ff0300720c */ /* 0x000fe20003f45070 */
[----:B------:R-:W-:-:S12]  /*1d340*/  BSSY B0, `(.L_x_2377) ;  /* 0x000001c000007945 */ /* 0x000fd80003800000 */
[----:B------:R-:W-:Y:S05]  /*1d350*/  @!P2 BRA `(.L_x_2378) ;  /* 0x00000000001ca947 */ /* 0x000fea0003800000 */
[----:B------:R-:W-:Y:S01]  /*1d360*/  IMAD.MOV.U32 R36, RZ, RZ, 0x10 ;  /* 0x00000010ff247424 */ /* 0x000fe200078e00ff */
[----:B------:R-:W-:Y:S01]  /*1d370*/  MOV R37, 0x1d3a0 ;  /* 0x0001d3a000257802 */ /* 0x000fe20000000f00 */
[----:B------:R-:W-:-:S07]  /*1d380*/  IMAD.MOV.U32 R38, RZ, RZ, RZ ;  /* 0x000000ffff267224 */ /* 0x000fce00078e00ff */
[----:B------:R-:W-:Y:S05]  /*1d390*/  CALL.REL.NOINC `($__internal_10_$__cuda_sm20_div_u64) ;  /* 0x000000a400ec7944 */ /* 0x000fea0003c00000 */
[----:B------:R-:W-:Y:S02]  /*1d3a0*/  IMAD.MOV.U32 R28, RZ, RZ, R2 ;  /* 0x000000ffff1c7224 */ /* 0x000fe400078e0002 */
[----:B------:R-:W-:Y:S01]  /*1d3b0*/  IMAD.MOV.U32 R29, RZ, RZ, R27 ;  /* 0x000000ffff1d7224 */ /* 0x000fe200078e001b */
[----:B------:R-:W-:Y:S06]  /*1d3c0*/  BRA `(.L_x_2379) ;  /* 0x00000000004c7947 */ /* 0x000fec0003800000 */
.L_x_2378:
        /* <DEDUP_REMOVED lines=8> */
[----:B------:R-:W-:-:S04]  /*1d450*/  IMAD.HI.U32 R27, R29, R27, R28 ;  /* 0x0000001b1d1b7227 */ /* 0x000fc800078e001c */
[----:B------:R-:W-:Y:S02]  /*1d460*/  IMAD.MOV.U32 R29, RZ, RZ, RZ ;  /* 0x000000ffff1d7224 */ /* 0x000fe400078e00ff */
        /* <DEDUP_REMOVED lines=9> */
.L_x_2379:
[----:B------:R-:W-:Y:S05]  /*1d500*/  BSYNC B0 ;  /* 0x0000000000007941 */ /* 0x000fea0003800000 */
.L_x_2377:
[----:B------:R-:W-:Y:S04]  /*1d510*/  BSSY B0, `(.L_x_2380) ;  /* 0x000001b000007945 */ /* 0x000fe80003800000 */
[----:B------:R-:W-:Y:S05]  /*1d520*/  @!P2 BRA `(.L_x_2381) ;  /* 0x000000000018a947 */ /* 0x000fea0003800000 */
[----:B------:R-:W-:Y:S01]  /*1d530*/  IMAD.MOV.U32 R36, RZ, RZ, 0x8 ;  /* 0x00000008ff247424 */ /* 0x000fe200078e00ff */
[----:B------:R-:W-:Y:S01]  /*1d540*/  MOV R37, 0x1d570 ;  /* 0x0001d57000257802 */ /* 0x000fe20000000f00 */
[----:B------:R-:W-:-:S07]  /*1d550*/  IMAD.MOV.U32 R38, RZ, RZ, RZ ;  /* 0x000000ffff267224 */ /* 0x000fce00078e00ff */
[----:B------:R-:W-:Y:S05]  /*1d560*/  CALL.REL.NOINC `($__internal_10_$__cuda_sm20_div_u64) ;  /* 0x000000a400787944 */ /* 0x000fea0003c00000 */
[----:B------:R-:W-:Y:S01]  /*1d570*/  IMAD.MOV.U32 R3, RZ, RZ, R27 ;  /* 0x000000ffff037224 */ /* 0x000fe200078e001b */
[----:B------:R-:W-:Y:S06]  /*1d580*/  BRA `(.L_x_2382) ;  /* 0x00000000004c7947 */ /* 0x000fec0003800000 */
.L_x_2381:
        /* <DEDUP_REMOVED lines=19> */
.L_x_2382:
[----:B------:R-:W-:Y:S05]  /*1d6c0*/  BSYNC B0 ;  /* 0x0000000000007941 */ /* 0x000fea0003800000 */
.L_x_2380:
        /* <DEDUP_REMOVED lines=9> */
[----:B------:R-:W-:Y:S05]  /*1d760*/  CALL.REL.NOINC `($__internal_10_$__cuda_sm20_div_u64) ;  /* 0x000000a000f87944 */ /* 0x000fea0003c00000 */
[----:B------:R-:W-:Y:S01]  /*1d770*/  IMAD.MOV.U32 R3, RZ, RZ, R27 ;  /* 0x000000ffff037224 */ /* 0x000fe200078e001b */
[----:B------:R-:W-:Y:S06]  /*1d780*/  BRA `(.L_x_2385) ;  /* 0x0000000000507947 */ /* 0x000fec0003800000 */
.L_x_2384:
        /* <DEDUP_REMOVED lines=20> */
.L_x_2385:
[----:B------:R-:W-:Y:S05]  /*1d8d0*/  BSYNC B0 ;  /* 0x0000000000007941 */ /* 0x000fea0003800000 */
.L_x_2383:
[----:B------:R-:W-:Y:S02]  /*1d8e0*/  ULDC.64 UR4, c[0x0][0x610] ;  /* 0x0001840000047ab9 */ /* 0x000fe40000000a00 */
[----:B------:R-:W-:-:S04]  /*1d8f0*/  IADD3 R2, P0, R2, UR4, RZ ;  /* 0x0000000402027c10 */ /* 0x000fc8000ff1e0ff */
[----:B------:R-:W-:-:S05]  /*1d900*/  IADD3.X R3, R3, UR5, RZ, P0, !PT ;  /* 0x0000000503037c10 */ /* 0x000fca00087fe4ff */
[----:B------:R-:W-:-:S07]  /*1d910*/  IMAD.MOV.U32 R0, RZ, RZ, R3 ;  /* 0x000000ffff007224 */ /* 0x000fce00078e0003 */
.L_x_2371:
        /* <DEDUP_REMOVED lines=289> */
.L_x_2387:
        /* <DEDUP_REMOVED lines=275> */
.L_x_2388:
        /* <DEDUP_REMOVED lines=277> */
.L_x_2389:
        /* <DEDUP_REMOVED lines=275> */
.L_x_2390:
        /* <DEDUP_REMOVED lines=14> */
.L_x_2392:
[----:B------:R-:W-:Y:S05]  /*21fc0*/  BSYNC B0 ;  /* 0x0000000000007941 */ /* 0x000fea0003800000 */
.L_x_2391:
        /* <DEDUP_REMOVED lines=17> */
[----:B------:R0:W-:Y:S04]  /*220e0*/  STG.E.64 desc[UR60][R28.64+0x20], R12 ;  /* 0x0000200c1c007986 */ /* 0x0001e8000c101b3c */
[----:B------:R0:W-:Y:S04]  /*220f0*/  STG.E.64 desc[UR60][R28.64+0x28], R14 ;  /* 0x0000280e1c007986 */ /* 0x0001e8000c101b3c */
[----:B------:R0:W-:Y:S04]  /*22100*/  STG.E.64 desc[UR60][R28.64+0x30], R20 ;  /* 0x000030141c007986 */ /* 0x0001e8000c101b3c */
[----:B------:R0:W-:Y:S02]  /*22110*/  STG.E.64 desc[UR60][R28.64+0x38], R22 ;  /* 0x000038161c007986 */ /* 0x0001e4000c101b3c */
.L_x_2394:
[----:B------:R-:W-:Y:S05]  /*22120*/  BSYNC B0 ;  /* 0x0000000000007941 */ /* 0x000fea0003800000 */
.L_x_2393:
        /* <DEDUP_REMOVED lines=35> */
.L_x_2396:
[----:B------:R-:W-:Y:S05]  /*22360*/  BSYNC B0 ;  /* 0x0000000000007941 */ /* 0x000fea0003800000 */
.L_x_2395:
        /* <DEDUP_REMOVED lines=38> */
[----:B------:R-:W-:Y:S02]  /*225d0*/  IMAD.U32 R10, RZ, RZ, UR8 ;  /* 0x00000008ff0a7e24 */ /* 0x000fe4000f8e00ff */
[----:B------:R-:W-:-:S02]  /*225e0*/  IMAD.U32 R11, RZ, RZ, UR9 ;  /* 0x00000009ff0b7e24 */ /* 0x000fc4000f8e00ff */
[----:B------:R-:W-:Y:S02]  /*225f0*/  IMAD.U32 R6, RZ, RZ, UR8 ;  /* 0x00000008ff067e24 */ /* 0x000fe4000f8e00ff */
[----:B------:R-:W-:Y:S01]  /*22600*/  IMAD.U32 R7, RZ, RZ, UR9 ;  /* 0x00000009ff077e24 */ /* 0x000fe2000f8e00ff */
[----:B------:R-:W-:Y:S06]  /*22610*/  @P0 BRA `(.L_x_2399) ;  /* 0x0000000c00b80947 */ /* 0x000fec0003800000 */
[----:B------:R-:W-:Y:S01]  /*22620*/  ULDC UR5, c[0x0][0x10] ;  /* 0x0000040000057ab9 */ /* 0x000fe20000000800 */
[----:B------:R-:W0:Y:S01]  /*22630*/  LDC R49, c[0x0][0x4] ;  /* 0x00000100ff317b82 */ /* 0x000e220000000800 */
[----:B------:R-:W-:Y:S01]  /*22640*/  BSSY B0, `(.L_x_2400) ;  /* 0x000006c000007945 */ /* 0x000fe20003800000 */
[----:B------:R-:W-:Y:S02]  /*22650*/  IMAD.MOV.U32 R46, RZ, RZ, R27 ;  /* 0x000000ffff2e7224 */ /* 0x000fe400078e001b */
        /* <DEDUP_REMOVED lines=13> */
[----:B------:R-:W-:Y:S02]  /*22730*/  IMAD R47, R26, UR5, RZ ;  /* 0x000000051a2f7c24 */ /* 0x000fe4000f8e02ff */
[----:B0-----:R-:W-:-:S07]  /*22740*/  IMAD R49, R49, UR4, RZ ;  /* 0x0000000431317c24 */ /* 0x001fce000f8e02ff */
.L_x_2410:
[----:B------:R-:W-:-:S04]  /*22750*/  IMAD.IADD R27, R47, 0x1, R46 ;  /* 0x000000012f1b7824 */ /* 0x000fc800078e022e */
[----:B-1----:R-:W-:-:S05]  /*22760*/  IMAD.WIDE.U32 R26, R27, 0x40, R44 ;  /* 0x000000401b1a7825 */ /* 0x002fca00078e002c */
[----:B------:R-:W2:Y:S04]  /*22770*/  LDG.E.64 R28, desc[UR60][R26.64] ;  /* 0x0000003c1a1c7981 */ /* 0x000ea8000c1e1b00 */
[----:B------:R-:W3:Y:S04]  /*22780*/  LDG.E.64 R30, desc[UR60][R26.64+0x8] ;  /* 0x0000083c1a1e7981 */ /* 0x000ee8000c1e1b00 */
[----:B------:R0:W5:Y:S04]  /*22790*/  LDG.E.64 R32, desc[UR60][R26.64+0x10] ;  /* 0x0000103c1a207981 */ /* 0x000168000c1e1b00 */
[----:B------:R0:W5:Y:S04]  /*227a0*/  LDG.E.64 R34, desc[UR60][R26.64+0x18] ;  /* 0x0000183c1a227981 */ /* 0x000168000c1e1b00 */
[----:B------:R0:W5:Y:S04]  /*227b0*/  LDG.E.64 R36, desc[UR60][R26.64+0x20] ;  /* 0x0000203c1a247981 */ /* 0x000168000c1e1b00 */
[----:B------:R0:W5:Y:S04]  /*227c0*/  LDG.E.64 R38, desc[UR60][R26.64+0x28] ;  /* 0x0000283c1a267981 */ /* 0x000168000c1e1b00 */
        /* <DEDUP_REMOVED lines=34> */
.L_x_2402:
[----:B-----5:R-:W-:Y:S01]  /*229f0*/  DSETP.GTU.AND P0, PT, |R32|, +INF , PT ;  /* 0x7ff000002000742a */ /* 0x020fe20003f0c200 */
[----:B------:R-:W-:-:S05]  /*22a00*/  ISETP.LT.U32.AND P3, PT, R14, R34, PT ;  /* 0x000000220e00720c */ /* 0x000fca0003f61070 */
[----:B------:R-:W-:-:S13]  /*22a10*/  ISETP.LT.OR.EX P0, PT, R15, R35, !P0, P3 ;  /* 0x000000230f00720c */ /* 0x000fda0004701730 */
.L_x_2403:
[----:B------:R-:W-:Y:S05]  /*22a20*/  BSYNC B2 ;  /* 0x0000000000027941 */ /* 0x000fea0003800000 */
.L_x_2401:
        /* <DEDUP_REMOVED lines=16> */
.L_x_2405:
[----:B------:R-:W-:Y:S01]  /*22b30*/  DSETP.GTU.AND P0, PT, |R36|, +INF , PT ;  /* 0x7ff000002400742a */ /* 0x000fe20003f0c200 */
[----:B------:R-:W-:-:S05]  /*22b40*/  ISETP.LT.U32.AND P3, PT, R10, R38, PT ;  /* 0x000000260a00720c */ /* 0x000fca0003f61070 */
[----:B------:R-:W-:-:S13]  /*22b50*/  ISETP.LT.OR.EX P0, PT, R11, R39, !P0, P3 ;  /* 0x000000270b00720c */ /* 0x000fda0004701730 */
.L_x_2406:
[----:B------:R-:W-:Y:S05]  /*22b60*/  BSYNC B2 ;  /* 0x0000000000027941 */ /* 0x000fea0003800000 */
.L_x_2404:
        /* <DEDUP_REMOVED lines=16> */
.L_x_2408:
[----:B------:R-:W-:Y:S01]  /*22c70*/  DSETP.GTU.AND P0, PT, |R40|, +INF , PT ;  /* 0x7ff000002800742a */ /* 0x000fe20003f0c200 */
[----:B------:R-:W-:-:S05]  /*22c80*/  ISETP.LT.U32.AND P3, PT, R6, R42, PT ;  /* 0x0000002a0600720c */ /* 0x000fca0003f61070 */
[----:B------:R-:W-:-:S13]  /*22c90*/  ISETP.LT.OR.EX P0, PT, R7, R43, !P0, P3 ;  /* 0x0000002b0700720c */ /* 0x000fda0004701730 */
.L_x_2409:
[----:B------:R-:W-:Y:S05]  /*22ca0*/  BSYNC B2 ;  /* 0x0000000000027941 */ /* 0x000fea0003800000 */
.L_x_2407:
[----:B------:R-:W-:Y:S02]  /*22cb0*/  FSEL R4, R4, R40, P0 ;  /* 0x0000002804047208 */ /* 0x000fe40000000000 */
[----:B------:R-:W-:Y:S02]  /*22cc0*/  FSEL R5, R5, R41, P0 ;  /* 0x0000002905057208 */ /* 0x000fe40000000000 */
[----:B------:R-:W-:Y:S02]  /*22cd0*/  SEL R6, R6, R42, P0 ;  /* 0x0000002a06067207 */ /* 0x000fe40000000000 */
[----:B------:R-:W-:Y:S01]  /*22ce0*/  SEL R7, R7, R43, P0 ;  /* 0x0000002b07077207 */ /* 0x000fe20000000000 */
[----:B------:R-:W-:Y:S06]  /*22cf0*/  @!P2 BRA `(.L_x_2410) ;  /* 0xfffffff80094a947 */ /* 0x000fec000383ffff */
[----:B------:R-:W-:Y:S05]  /*22d00*/  BSYNC B0 ;  /* 0x0000000000007941 */ /* 0x000fea0003800000 */
.L_x_2400:
[----:B------:R-:W-:Y:S05]  /*22d10*/  BRA `(.L_x_2399) ;  /* 0x0000000400f87947 */ /* 0x000fea0003800000 */
.L_x_2398:
[----:B------:R-:W-:Y:S01]  /*22d20*/  ULDC UR4, c[0x0][0x23c] ;  /* 0x00008f0000047ab9 */ /* 0x000fe20000000800 */
[----:B------:R-:W-:Y:S01]  /*22d30*/  IMAD.U32 R12, RZ, RZ, UR6 ;  /* 0x00000006ff0c7e24 */ /* 0x000fe2000f8e00ff */
[----:B------:R-:W-:Y:S01]  /*22d40*/  ISETP.GE.U32.AND P0, PT, R25, UR4, PT ;  /* 0x0000000419007c0c */ /* 0x000fe2000bf06070 */
[----:B------:R-:W-:Y:S01]  /*22d50*/  IMAD.U32 R13, RZ, RZ, UR7 ;  /* 0x00000007ff0d7e24 */ /* 0x000fe2000f8e00ff */
[----:B------:R-:W-:Y:S01]  /*22d60*/  ULDC UR5, c[0x0][0x23c] ;  /* 0x00008f0000057ab9 */ /* 0x000fe20000000800 */
[----:B------:R-:W-:Y:S02]  /*22d70*/  IMAD.U32 R8, RZ, RZ, UR6 ;  /* 0x00000006ff087e24 */ /* 0x000fe4000f8e00ff */
[----:B------:R-:W-:Y:S02]  /*22d80*/  IMAD.U32 R9, RZ, RZ, UR7 ;  /* 0x00000007ff097e24 */ /* 0x000fe4000f8e00ff */
[----:B------:R-:W-:Y:S02]  /*22d90*/  IMAD.U32 R4, RZ, RZ, UR6 ;  /* 0x00000006ff047e24 */ /* 0x000fe4000f8e00ff */
[----:B------:R-:W-:-:S02]  /*22da0*/  IMAD.U32 R5, RZ, RZ, UR7 ;  /* 0x00000007ff057e24 */ /* 0x000fc4000f8e00ff */
[----:B------:R-:W-:Y:S02]  /*22db0*/  IMAD.U32 R14, RZ, RZ, UR8 ;  /* 0x00000008ff0e7e24 */ /* 0x000fe4000f8e00ff */
        /* <DEDUP_REMOVED lines=15> */
[----:B------:R-:W-:Y:S02]  /*22eb0*/  IMAD.MOV.U32 R47, RZ, RZ, R25 ;  /* 0x000000ffff2f7224 */ /* 0x000fe400078e0019 */
[----:B------:R-:W-:Y:S01]  /*22ec0*/  IMAD.U32 R12, RZ, RZ, UR6 ;  /* 0x00000006ff0c7e24 */ /* 0x000fe2000f8e00ff */
[----:B------:R-:W2:Y:S01]  /*22ed0*/  LDC R50, c[0x0][0x4] ;  /* 0x00000100ff327b82 */ /* 0x000ea20000000800 */
[----:B------:R-:W-:Y:S02]  /*22ee0*/  IMAD.U32 R13, RZ, RZ, UR7 ;  /* 0x00000007ff0d7e24 */ /* 0x000fe4000f8e00ff */
[----:B------:R-:W-:Y:S02]  /*22ef0*/  IMAD.U32 R8, RZ, RZ, UR6 ;  /* 0x00000006ff087e24 */ /* 0x000fe4000f8e00ff */
[----:B------:R-:W-:-:S02]  /*22f00*/  IMAD.U32 R9, RZ, RZ, UR7 ;  /* 0x00000007ff097e24 */ /* 0x000fc4000f8e00ff */
[----:B------:R-:W-:Y:S02]  /*22f10*/  IMAD.U32 R4, RZ, RZ, UR6 ;  /* 0x00000006ff047e24 */ /* 0x000fe4000f8e00ff */
[----:B------:R-:W-:Y:S02]  /*22f20*/  IMAD.U32 R5, RZ, RZ, UR7 ;  /* 0x00000007ff057e24 */ /* 0x000fe4000f8e00ff */
[----:B------:R-:W-:-:S07]  /*22f30*/  IMAD R46, R26, UR4, RZ ;  /* 0x000000041a2e7c24 */ /* 0x000fce000f8e02ff */
.L_x_2420:
[----:B------:R-:W-:-:S04]  /*22f40*/  IMAD.IADD R27, R46, 0x1, R47 ;  /* 0x000000012e1b7824 */ /* 0x000fc800078e022f */
[----:B0-----:R-:W-:-:S04]  /*22f50*/  IMAD R27, R27, R49, R16 ;  /* 0x000000311b1b7224 */ /* 0x001fc800078e0210 */
[----:B-1----:R-:W-:-:S05]  /*22f60*/  IMAD.WIDE.U32 R26, R27, 0x40, R44 ;  /* 0x000000401b1a7825 */ /* 0x002fca00078e002c */
[----:B------:R-:W3:Y:S04]  /*22f70*/  LDG.E.64 R28, desc[UR60][R26.64] ;  /* 0x0000003c1a1c7981 */ /* 0x000ee8000c1e1b00 */
[----:B------:R-:W4:Y:S04]  /*22f80*/  LDG.E.64 R30, desc[UR60][R26.64+0x8] ;  /* 0x0000083c1a1e7981 */ /* 0x000f28000c1e1b00 */
        /* <DEDUP_REMOVED lines=8> */
[----:B--2---:R-:W-:Y:S01]  /*23010*/  IMAD.IADD R47, R50, 0x1, R47 ;  /* 0x00000001322f7824 */ /* 0x004fe200078e022f */
[----:B------:R-:W-:Y:S11]  /*23020*/  BSSY B0, `(.L_x_2411) ;  /* 0x0000020000007945 */ /* 0x000ff60003800000 */
[----:B---3--:R-:W-:-:S02]  /*23030*/  @!P3 DSETP.NEU.AND P2, PT, R20, R28, PT ;  /* 0x0000001c1400b22a */ /* 0x008fc40003f4d000 */
        /* <DEDUP_REMOVED lines=27> */
.L_x_2412:
[----:B-----5:R-:W-:Y:S01]  /*231f0*/  DSETP.GTU.AND P0, PT, |R32|, +INF , PT ;  /* 0x7ff000002000742a */ /* 0x020fe20003f0c200 */
[----:B------:R-:W-:-:S05]  /*23200*/  ISETP.LT.U32.AND P3, PT, R14, R34, PT ;  /* 0x000000220e00720c */ /* 0x000fca0003f61070 */
[----:B------:R-:W-:-:S13]  /*23210*/  ISETP.LT.OR.EX P0, PT, R15, R35, !P0, P3 ;  /* 0x000000230f00720c */ /* 0x000fda0004701730 */
.L_x_2413:
[----:B------:R-:W-:Y:S05]  /*23220*/  BSYNC B0 ;  /* 0x0000000000007941 */ /* 0x000fea0003800000 */
.L_x_2411:
        /* <DEDUP_REMOVED lines=16> */
.L_x_2415:
[----:B------:R-:W-:Y:S01]  /*23330*/  DSETP.GTU.AND P0, PT, |R36|, +INF , PT ;  /* 0x7ff000002400742a */ /* 0x000fe20003f0c200 */
[----:B------:R-:W-:-:S05]  /*23340*/  ISETP.LT.U32.AND P3, PT, R10, R38, PT ;  /* 0x000000260a00720c */ /* 0x000fca0003f61070 */
[----:B------:R-:W-:-:S13]  /*23350*/  ISETP.LT.OR.EX P0, PT, R11, R39, !P0, P3 ;  /* 0x000000270b00720c */ /* 0x000fda0004701730 */
.L_x_2416:
[----:B------:R-:W-:Y:S05]  /*23360*/  BSYNC B0 ;  /* 0x0000000000007941 */ /* 0x000fea0003800000 */
.L_x_2414:
        /* <DEDUP_REMOVED lines=16> */
.L_x_2418:
[----:B------:R-:W-:Y:S01]  /*23470*/  DSETP.GTU.AND P0, PT, |R40|, +INF , PT ;  /* 0x7ff000002800742a */ /* 0x000fe20003f0c200 */
[----:B------:R-:W-:-:S05]  /*23480*/  ISETP.LT.U32.AND P3, PT, R6, R42, PT ;  /* 0x0000002a0600720c */ /* 0x000fca0003f61070 */
[----:B------:R-:W-:-:S13]  /*23490*/  ISETP.LT.OR.EX P0, PT, R7, R43, !P0, P3 ;  /* 0x0000002b0700720c */ /* 0x000fda0004701730 */
.L_x_2419:
[----:B------:R-:W-:Y:S05]  /*234a0*/  BSYNC B0 ;  /* 0x0000000000007941 */ /* 0x000fea0003800000 */
.L_x_2417:
[----:B------:R-:W-:Y:S02]  /*234b0*/  FSEL R4, R4, R40, P0 ;  /* 0x0000002804047208 */ /* 0x000fe40000000000 */
[----:B------:R-:W-:Y:S02]  /*234c0*/  FSEL R5, R5, R41, P0 ;  /* 0x0000002905057208 */ /* 0x000fe40000000000 */
[----:B------:R-:W-:Y:S02]  /*234d0*/  SEL R6, R6, R42, P0 ;  /* 0x0000002a06067207 */ /* 0x000fe40000000000 */
[----:B------:R-:W-:Y:S01]  /*234e0*/  SEL R7, R7, R43, P0 ;  /* 0x0000002b07077207 */ /* 0x000fe20000000000 */
[----:B------:R-:W-:Y:S06]  /*234f0*/  @!P2 BRA `(.L_x_2420) ;  /* 0xfffffff80090a947 */ /* 0x000fec000383ffff */
.L_x_2399:
[----:B------:R-:W-:Y:S05]  /*23500*/  BSYNC B1 ;  /* 0x0000000000017941 */ /* 0x000fea0003800000 */
.L_x_2397:
        /* <DEDUP_REMOVED lines=11> */
[----:B------:R0:W-:Y:S04]  /*235c0*/  STS.128 [R45+0x10], R12 ;  /* 0x0000100c2d007388 */ /* 0x0001e80000000c00 */
[----:B------:R0:W-:Y:S04]  /*235d0*/  STS.128 [R45+0x20], R8 ;  /* 0x000020082d007388 */ /* 0x0001e80000000c00 */
[----:B------:R0:W-:Y:S01]  /*235e0*/  STS.128 [R45+0x30], R4 ;  /* 0x000030042d007388 */ /* 0x0001e20000000c00 */
[----:B------:R-:W-:Y:S05]  /*235f0*/  @!P0 BRA `(.L_x_2421) ;  /* 0x0000000400948947 */ /* 0x000fea0003800000 */
[----:B------:R-:W-:-:S07]  /*23600*/  IMAD.U32 R26, RZ, RZ, UR5 ;  /* 0x00000005ff1a7e24 */ /* 0x000fce000f8e00ff */
.L_x_2436:
[C---:B------:R-:W-:Y:S01]  /*23610*/  IMAD.IADD R28, R25.reuse, 0x1, R26 ;  /* 0x00000001191c7824 */ /* 0x040fe200078e021a */
[----:B------:R-:W-:Y:S04]  /*23620*/  BAR.SYNC.DEFER_BLOCKING 0x0 ;  /* 0x0000000000007b1d */ /* 0x000fe80000010000 */
[----:B------:R-:W-:Y:S02]  /*23630*/  ISETP.GE.U32.AND P0, PT, R28, UR6, PT ;  /* 0x000000061c007c0c */ /* 0x000fe4000bf06070 */
[----:B------:R-:W-:Y:S02]  /*23640*/  BSSY B0, `(.L_x_2422) ;  /* 0x000005d000007945 */ /* 0x000fe40003800000 */
[----:B------:R-:W-:-:S13]  /*23650*/  ISETP.GE.U32.OR P0, PT, R25, R26, P0 ;  /* 0x0000001a1900720c */ /* 0x000fda0000706470 */
[----:B-12---:R-:W-:Y:S05]  /*23660*/  @P0 BRA `(.L_x_2423) ;  /* 0x0000000400680947 */ /* 0x006fea0003800000 */
[----:B------:R-:W-:Y:S01]  /*23670*/  IMAD R28, R28, R27, R16 ;  /* 0x0000001b1c1c7224 */ /* 0x000fe200078e0210 */
[----:B------:R-:W-:Y:S01]  /*23680*/  DSETP.GTU.AND P0, PT, |R20|, +INF , PT ;  /* 0x7ff000001400742a */ /* 0x000fe20003f0c200 */
[----:B------:R-:W-:Y:S03]  /*23690*/  BSSY B1, `(.L_x_2424) ;  /* 0x0000013000017945 */ /* 0x000fe60003800000 */
[----:B------:R-:W-:-:S05]  /*236a0*/  LEA R44, R28, UR4, 0x6 ;  /* 0x000000041c2c7c11 */ /* 0x000fca000f8e30ff */
        /* <DEDUP_REMOVED lines=14> */
.L_x_2425:
[----:B--2---:R-:W-:Y:S01]  /*23790*/  DSETP.GTU.AND P0, PT, |R28|, +INF , PT ;  /* 0x7ff000001c00742a */ /* 0x004fe20003f0c200 */
[----:B------:R-:W-:-:S05]  /*237a0*/  ISETP.LT.U32.AND P2, PT, R22, R30, PT ;  /* 0x0000001e1600720c */ /* 0x000fca0003f41070 */
[----:B------:R-:W-:-:S13]  /*237b0*/  ISETP.LT.OR.EX P0, PT, R23, R31, !P0, P2 ;  /* 0x0000001f1700720c */ /* 0x000fda0004701720 */
.L_x_2426:
[----:B------:R-:W-:Y:S05]  /*237c0*/  BSYNC B1 ;  /* 0x0000000000017941 */ /* 0x000fea0003800000 */
.L_x_2424:
        /* <DEDUP_REMOVED lines=16> */
.L_x_2428:
[----:B---3--:R-:W-:Y:S01]  /*238d0*/  DSETP.GTU.AND P0, PT, |R32|, +INF , PT ;  /* 0x7ff000002000742a */ /* 0x008fe20003f0c200 */
[----:B------:R-:W-:-:S05]  /*238e0*/  ISETP.LT.U32.AND P2, PT, R14, R34, PT ;  /* 0x000000220e00720c */ /* 0x000fca0003f41070 */
[----:B------:R-:W-:-:S13]  /*238f0*/  ISETP.LT.OR.EX P0, PT, R15, R35, !P0, P2 ;  /* 0x000000230f00720c */ /* 0x000fda0004701720 */
.L_x_2429:
[----:B------:R-:W-:Y:S05]  /*23900*/  BSYNC B1 ;  /* 0x0000000000017941 */ /* 0x000fea0003800000 */
.L_x_2427:
        /* <DEDUP_REMOVED lines=16> */
.L_x_2431:
[----:B----4-:R-:W-:Y:S01]  /*23a10*/  DSETP.GTU.AND P0, PT, |R36|, +INF , PT ;  /* 0x7ff000002400742a */ /* 0x010fe20003f0c200 */
[----:B------:R-:W-:-:S05]  /*23a20*/  ISETP.LT.U32.AND P2, PT, R10, R38, PT ;  /* 0x000000260a00720c */ /* 0x000fca0003f41070 */
[----:B------:R-:W-:-:S13]  /*23a30*/  ISETP.LT.OR.EX P0, PT, R11, R39, !P0, P2 ;  /* 0x000000270b00720c */ /* 0x000fda0004701720 */
.L_x_2432:
[----:B------:R-:W-:Y:S05]  /*23a40*/  BSYNC B1 ;  /* 0x0000000000017941 */ /* 0x000fea0003800000 */
.L_x_2430:
        /* <DEDUP_REMOVED lines=16> */
.L_x_2434:
[----:B------:R-:W-:Y:S01]  /*23b50*/  DSETP.GTU.AND P0, PT, |R40|, +INF , PT ;  /* 0x7ff000002800742a */ /* 0x000fe20003f0c200 */
[----:B------:R-:W-:-:S05]  /*23b60*/  ISETP.LT.U32.AND P2, PT, R6, R42, PT ;  /* 0x0000002a0600720c */ /* 0x000fca0003f41070 */
[----:B------:R-:W-:-:S13]  /*23b70*/  ISETP.LT.OR.EX P0, PT, R7, R43, !P0, P2 ;  /* 0x0000002b0700720c */ /* 0x000fda0004701720 */
.L_x_2435:
[----:B------:R-:W-:Y:S05]  /*23b80*/  BSYNC B1 ;  /* 0x0000000000017941 */ /* 0x000fea0003800000 */
.L_x_2433:
        /* <DEDUP_REMOVED lines=8> */
.L_x_2423:
[----:B------:R-:W-:Y:S05]  /*23c10*/  BSYNC B0 ;  /* 0x0000000000007941 */ /* 0x000fea0003800000 */
.L_x_2422:
[----:B------:R-:W-:Y:S02]  /*23c20*/  ISETP.GT.AND P0, PT, R26, 0x1, PT ;  /* 0x000000011a00780c */ /* 0x000fe40003f04270 */
[----:B------:R-:W-:-:S11]  /*23c30*/  SHF.R.S32.HI R26, RZ, 0x1, R26 ;  /* 0x00000001ff1a7819 */ /* 0x000fd6000001141a */
[----:B------:R-:W-:Y:S05]  /*23c40*/  @P0 BRA `(.L_x_2436) ;  /* 0xfffffff800700947 */ /* 0x000fea000383ffff */
.L_x_2421:
[----:B------:R-:W-:Y:S02]  /*23c50*/  ULDC UR4, c[0x0][0x240] ;  /* 0x0000900000047ab9 */ /* 0x000fe40000000800 */
[----:B------:R-:W-:-:S13]  /*23c60*/  ISETP.NE.AND P0, PT, RZ, UR4, PT ;  /* 0x00000004ff007c0c */ /* 0x000fda000bf05270 */
[----:B------:R-:W-:Y:S05]  /*23c70*/  @!P0 BRA `(.L_x_2437) ;  /* 0x0000000c005c8947 */ /* 0x000fea0003800000 */
[----:B------:R-:W-:Y:S01]  /*23c80*/  ISETP.GT.AND P0, PT, R27, 0x20, PT ;  /* 0x000000201b00780c */ /* 0x000fe20003f04270 */
[----:B------:R-:W-:-:S12]  /*23c90*/  IMAD.MOV.U32 R25, RZ, RZ, R27 ;  /* 0x000000ffff197224 */ /* 0x000fd800078e001b */
[----:B------:R-:W-:Y:S05]  /*23ca0*/  @!P0 BRA `(.L_x_2438) ;  /* 0x0000000400b48947 */ /* 0x000fea0003800000 */
[----:B------:R-:W-:Y:S01]  /*23cb0*/  LEA.HI R25, R27, R27, RZ, 0x1 ;  /* 0x0000001b1b197211 */ /* 0x000fe200078f08ff */
[----:B------:R3:W-:Y:S03]  /*23cc0*/  STS.128 [R45], R20 ;  /* 0x000000142d007388 */ /* 0x0007e60000000c00 */
[----:B------:R-:W-:Y:S01]  /*23cd0*/  SHF.R.S32.HI R26, RZ, 0x1, R25 ;  /* 0x00000001ff1a7819 */ /* 0x000fe20000011419 */
[----:B------:R3:W-:Y:S01]  /*23ce0*/  STS.128 [R45+0x10], R12 ;  /* 0x0000100c2d007388 */ /* 0x0007e20000000c00 */
[----:B------:R-:W-:Y:S02]  /*23cf0*/  IMAD.MOV.U32 R25, RZ, RZ, 0x20 ;  /* 0x00000020ff197424 */ /* 0x000fe400078e00ff */
[----:B------:R-:W-:Y:S01]  /*23d00*/  ISETP.GE.AND P0, PT, R26, 0x20, PT ;  /* 0x000000201a00780c */ /* 0x000fe20003f06270 */
[----:B------:R3:W-:Y:S04]  /*23d10*/  STS.128 [R45+0x20], R8 ;  /* 0x000020082d007388 */ /* 0x0007e80000000c00 */
[----:B------:R3:W-:Y:S08]  /*23d20*/  STS.128 [R45+0x30], R4 ;  /* 0x000030042d007388 */ /* 0x0007f00000000c00 */
[----:B------:R-:W-:Y:S05]  /*23d30*/  @!P0 BRA `(.L_x_2438) ;  /* 0x0000000400908947 */ /* 0x000fea0003800000 */
.L_x_2453:
[----:B------:R-:W-:Y:S01]  /*23d40*/  IMAD.IADD R28, R16, 0x1, R26 ;  /* 0x00000001101c7824 */ /* 0x000fe200078e021a */
[----:B------:R-:W-:Y:S04]  /*23d50*/  BAR.SYNC.DEFER_BLOCKING 0x0 ;  /* 0x0000000000007b1d */ /* 0x000fe80000010000 */
[----:B------:R-:W-:Y:S02]  /*23d60*/  ISETP.GE.U32.AND P0, PT, R28, R27, PT ;  /* 0x0000001b1c00720c */ /* 0x000fe40003f06070 */
[----:B------:R-:W-:Y:S02]  /*23d70*/  BSSY B0, `(.L_x_2439) ;  /* 0x000005c000007945 */ /* 0x000fe40003800000 */
[----:B------:R-:W-:-:S13]  /*23d80*/  ISETP.GE.U32.OR P0, PT, R16, R26, P0 ;  /* 0x0000001a1000720c */ /* 0x000fda0000706470 */
[----:B----4-:R-:W-:Y:S05]  /*23d90*/  @P0 BRA `(.L_x_2440) ;  /* 0x0000000400640947 */ /* 0x010fea0003800000 */
[----:B------:R-:W-:Y:S01]  /*23da0*/  IMAD R25, R26, 0x40, R45 ;  /* 0x000000401a197824 */ /* 0x000fe200078e022d */
[----:B------:R-:W-:Y:S01]  /*23db0*/  DSETP.GTU.AND P0, PT, |R20|, +INF , PT ;  /* 0x7ff000001400742a */ /* 0x000fe20003f0c200 */
[----:B------:R-:W-:Y:S03]  /*23dc0*/  BSSY B1, `(.L_x_2441) ;  /* 0x0000012000017945 */ /* 0x000fe60003800000 */
[----:B------:R4:W0:Y:S04]  /*23dd0*/  LDS.128 R40, [R25] ;  /* 0x0000000019287984 */ /* 0x0008280000000c00 */
[----:B------:R4:W0:Y:S04]  /*23de0*/  LDS.128 R28, [R25+0x10] ;  /* 0x00001000191c7984 */ /* 0x0008280000000c00 */
[----:B------:R4:W0:Y:S04]  /*23df0*/  LDS.128 R32, [R25+0x20] ;  /* 0x0000200019207984 */ /* 0x0008280000000c00 */
[----:B------:R4:W0:Y:S01]  /*23e00*/  LDS.128 R36, [R25+0x30] ;  /* 0x0000300019247984 */ /* 0x0008220000000c00 */
[----:B------:R-:W-:Y:S05]  /*23e10*/  @P0 BRA `(.L_x_2442) ;  /* 0x0000000000240947 */ /* 0x000fea0003800000 */
[C-C-:B0-----:R-:W-:Y:S01]  /*23e20*/  DSETP.NEU.AND P2, PT, R20.reuse, R40.reuse, PT ;  /* 0x000000281400722a */ /* 0x141fe20003f4d000 */
[----:B------:R-:W-:Y:S01]  /*23e30*/  ISETP.GE.U32.AND P0, PT, R22, R42, PT ;  /* 0x0000002a1600720c */ /* 0x000fe20003f06070 */
[----:B------:R-:W-:-:S03]  /*23e40*/  DSETP.GEU.AND P3, PT, R20, R40, PT ;  /* 0x000000281400722a */ /* 0x000fc60003f6e000 */
[----:B------:R-:W-:-:S03]  /*23e50*/  ISETP.GE.AND.EX P0, PT, R23, R43, PT, P0 ;  /* 0x0000002b1700720c */ /* 0x000fc60003f06300 */
[----:B----4-:R-:W-:-:S06]  /*23e60*/  SEL R25, RZ, 0xffffffff, P3 ;  /* 0xffffffffff197807 */ /* 0x010fcc0001800000 */
[----:B------:R-:W-:-:S04]  /*23e70*/  @!P2 SEL R25, RZ, 0xffffffff, P0 ;  /* 0xffffffffff19a807 */ /* 0x000fc80000000000 */
[----:B------:R-:W-:-:S04]  /*23e80*/  LOP3.LUT R25, R25, 0x1, RZ, 0xc0, !PT ;  /* 0x0000000119197812 */ /* 0x000fc800078ec0ff */
[----:B------:R-:W-:Y:S01]  /*23e90*/  ISETP.EQ.U32.AND P0, PT, R25, 0x1, PT ;  /* 0x000000011900780c */ /* 0x000fe20003f02070 */
[----:B------:R-:W-:-:S12]  /*23ea0*/  BRA `(.L_x_2443) ;  /* 0x00000000000c7947 */ /* 0x000fd80003800000 */
.L_x_2442:
[----:B0-----:R-:W-:Y:S01]  /*23eb0*/  DSETP.GTU.AND P0, PT, |R40|, +INF , PT ;  /* 0x7ff000002800742a */ /* 0x001fe20003f0c200 */
[----:B------:R-:W-:-:S05]  /*23ec0*/  ISETP.LT.U32.AND P2, PT, R22, R42, PT ;  /* 0x0000002a1600720c */ /* 0x000fca0003f41070 */
[----:B------:R-:W-:-:S13]  /*23ed0*/  ISETP.LT.OR.EX P0, PT, R23, R43, !P0, P2 ;  /* 0x0000002b1700720c */ /* 0x000fda0004701720 */
.L_x_2443:
[----:B------:R-:W-:Y:S05]  /*23ee0*/  BSYNC B1 ;  /* 0x0000000000017941 */ /* 0x000fea0003800000 */
.L_x_2441:
[----:B------:R-:W-:Y:S01]  /*23ef0*/  DSETP.GTU.AND P2, PT, |R12|, +INF , PT ;  /* 0x7ff000000c00742a */ /* 0x000fe20003f4c200 */
[----:B------:R-:W-:Y:S01]  /*23f00*/  BSSY B1, `(.L_x_2444) ;  /* 0x0000012000017945 */ /* 0x000fe20003800000 */
[----:B--23--:R-:W-:Y:S02]  /*23f10*/  FSEL R20, R20, R40, P0 ;  /* 0x0000002814147208 */ /* 0x00cfe40000000000 */
        /* <DEDUP_REMOVED lines=13> */
.L_x_2445:
[----:B------:R-:W-:Y:S01]  /*23ff0*/  DSETP.GTU.AND P0, PT, |R28|, +INF , PT ;  /* 0x7ff000001c00742a */ /* 0x000fe20003f0c200 */
[----:B------:R-:W-:-:S05]  /*24000*/  ISETP.LT.U32.AND P2, PT, R14, R30, PT ;  /* 0x0000001e0e00720c */ /* 0x000fca0003f41070 */
[----:B------:R-:W-:-:S13]  /*24010*/  ISETP.LT.OR.EX P0, PT, R15, R31, !P0, P2 ;  /* 0x0000001f0f00720c */ /* 0x000fda0004701720 */
.L_x_2446:
[----:B------:R-:W-:Y:S05]  /*24020*/  BSYNC B1 ;  /* 0x0000000000017941 */ /* 0x000fea0003800000 */
.L_x_2444:
        /* <DEDUP_REMOVED lines=16> */
.L_x_2448:
[----:B------:R-:W-:Y:S01]  /*24130*/  DSETP.GTU.AND P0, PT, |R32|, +INF , PT ;  /* 0x7ff000002000742a */ /* 0x000fe20003f0c200 */
[----:B------:R-:W-:-:S05]  /*24140*/  ISETP.LT.U32.AND P2, PT, R10, R34, PT ;  /* 0x000000220a00720c */ /* 0x000fca0003f41070 */
[----:B------:R-:W-:-:S13]  /*24150*/  ISETP.LT.OR.EX P0, PT, R11, R35, !P0, P2 ;  /* 0x000000230b00720c */ /* 0x000fda0004701720 */
.L_x_2449:
[----:B------:R-:W-:Y:S05]  /*24160*/  BSYNC B1 ;  /* 0x0000000000017941 */ /* 0x000fea0003800000 */
.L_x_2447:
        /* <DEDUP_REMOVED lines=16> */
.L_x_2451:
[----:B------:R-:W-:Y:S01]  /*24270*/  DSETP.GTU.AND P0, PT, |R36|, +INF , PT ;  /* 0x7ff000002400742a */ /* 0x000fe20003f0c200 */
[----:B------:R-:W-:-:S05]  /*24280*/  ISETP.LT.U32.AND P2, PT, R6, R38, PT ;  /* 0x000000260600720c */ /* 0x000fca0003f41070 */
[----:B------:R-:W-:-:S13]  /*24290*/  ISETP.LT.OR.EX P0, PT, R7, R39, !P0, P2 ;  /* 0x000000270700720c */ /* 0x000fda0004701720 */
.L_x_2452:
[----:B------:R-:W-:Y:S05]  /*242a0*/  BSYNC B1 ;  /* 0x0000000000017941 */ /* 0x000fea0003800000 */
.L_x_2450:
        /* <DEDUP_REMOVED lines=8> */
.L_x_2440:
[----:B------:R-:W-:Y:S05]  /*24330*/  BSYNC B0 ;  /* 0x0000000000007941 */ /* 0x000fea0003800000 */
.L_x_2439:
[----:B------:R-:W-:-:S04]  /*24340*/  SHF.R.S32.HI R26, RZ, 0x1, R26 ;  /* 0x00000001ff1a7819 */ /* 0x000fc8000001141a */
[----:B------:R-:W-:-:S13]  /*24350*/  ISETP.GE.AND P0, PT, R26, 0x20, PT ;  /* 0x000000201a00780c */ /* 0x000fda0003f06270 */
[----:B------:R-:W-:Y:S05]  /*24360*/  @P0 BRA `(.L_x_2453) ;  /* 0xfffffff800740947 */ /* 0x000fea000383ffff */
[----:B----4-:R-:W-:-:S07]  /*24370*/  IMAD.MOV.U32 R25, RZ, RZ, 0x20 ;  /* 0x00000020ff197424 */ /* 0x010fce00078e00ff */
.L_x_2438:
[----:B------:R-:W-:Y:S01]  /*24380*/  BAR.SYNC.DEFER_BLOCKING 0x0 ;  /* 0x0000000000007b1d */ /* 0x000fe20000010000 */
[----:B------:R-:W-:-:S13]  /*24390*/  ISETP.GE.AND P0, PT, R25, 0x2, PT ;  /* 0x000000021900780c */ /* 0x000fda0003f06270 */
[----:B------:R-:W-:Y:S05]  /*243a0*/  @!P0 BRA `(.L_x_2437) ;  /* 0x0000000400908947 */ /* 0x000fea0003800000 */
[----:B------:R-:W-:-:S07]  /*243b0*/  IMAD.MOV.U32 R31, RZ, RZ, 0x1 ;  /* 0x00000001ff1f7424 */ /* 0x000fce00078e00ff */
.L_x_2466:
[----:B------:R-:W-:Y:S01]  /*243c0*/  DSETP.GTU.AND P0, PT, |R20|, +INF , PT ;  /* 0x7ff000001400742a */ /* 0x000fe20003f0c200 */
[----:B------:R4:W0:Y:S01]  /*243d0*/  SHFL.DOWN PT, R27, R21, R31, 0x1f ;  /* 0x08001f1f151b7589 */ /* 0x00082200000e0000 */
[----:B------:R-:W-:Y:S03]  /*243e0*/  BSSY B0, `(.L_x_2454) ;  /* 0x0000011000007945 */ /* 0x000fe60003800000 */
[----:B------:R4:W0:Y:S04]  /*243f0*/  SHFL.DOWN PT, R26, R20, R31, 0x1f ;  /* 0x08001f1f141a7589 */ /* 0x00082800000e0000 */
[----:B------:R4:W0:Y:S04]  /*24400*/  SHFL.DOWN PT, R30, R23, R31, 0x1f ;  /* 0x08001f1f171e7589 */ /* 0x00082800000e0000 */
[----:B------:R4:W0:Y:S01]  /*24410*/  SHFL.DOWN PT, R33, R22, R31, 0x1f ;  /* 0x08001f1f16217589 */ /* 0x00082200000e0000 */
        /* <DEDUP_REMOVED lines=10> */
.L_x_2455:
[----:B0-----:R-:W-:Y:S01]  /*244c0*/  DSETP.GTU.AND P0, PT, |R26|, +INF , PT ;  /* 0x7ff000001a00742a */ /* 0x001fe20003f0c200 */
[----:B------:R-:W-:-:S05]  /*244d0*/  ISETP.LT.U32.AND P2, PT, R22, R33, PT ;  /* 0x000000211600720c */ /* 0x000fca0003f41070 */
[----:B------:R-:W-:-:S13]  /*244e0*/  ISETP.LT.OR.EX P0, PT, R23, R30, !P0, P2 ;  /* 0x0000001e1700720c */ /* 0x000fda0004701720 */
.L_x_2456:
[----:B------:R-:W-:Y:S05]  /*244f0*/  BSYNC B0 ;  /* 0x0000000000007941 */ /* 0x000fea0003800000 */
.L_x_2454:
[----:B------:R-:W-:Y:S01]  /*24500*/  DSETP.GTU.AND P2, PT, |R12|, +INF , PT ;  /* 0x7ff000000c00742a */ /* 0x000fe20003f4c200 */
[----:B------:R0:W0:Y:S01]  /*24510*/  SHFL.DOWN PT, R29, R13, R31, 0x1f ;  /* 0x08001f1f0d1d7589 */ /* 0x00002200000e0000 */
[----:B------:R-:W-:Y:S01]  /*24520*/  BSSY B0, `(.L_x_2457) ;  /* 0x0000015000007945 */ /* 0x000fe20003800000 */
[----:B--234-:R-:W-:Y:S02]  /*24530*/  FSEL R20, R20, R26, P0 ;  /* 0x0000001a14147208 */ /* 0x01cfe40000000000 */
[----:B------:R2:W3:Y:S01]  /*24540*/  SHFL.DOWN PT, R28, R12, R31, 0x1f ;  /* 0x08001f1f0c1c7589 */ /* 0x0004e200000e0000 */
[----:B------:R-:W-:Y:S02]  /*24550*/  FSEL R21, R21, R27, P0 ;  /* 0x0000001b15157208 */ /* 0x000fe40000000000 */
[----:B------:R-:W-:Y:S01]  /*24560*/  SEL R22, R22, R33, P0 ;  /* 0x0000002116167207 */ /* 0x000fe20000000000 */
[----:B------:R2:W4:Y:S01]  /*24570*/  SHFL.DOWN PT, R32, R15, R31, 0x1f ;  /* 0x08001f1f0f207589 */ /* 0x00052200000e0000 */
[----:B------:R-:W-:-:S03]  /*24580*/  SEL R23, R23, R30, P0 ;  /* 0x0000001e17177207 */ /* 0x000fc60000000000 */
[----:B------:R2:W0:Y:S01]  /*24590*/  SHFL.DOWN PT, R35, R14, R31, 0x1f ;  /* 0x08001f1f0e237589 */ /* 0x00042200000e0000 */
[----:B------:R-:W-:Y:S05]  /*245a0*/  @P2 BRA `(.L_x_2458) ;  /* 0x0000000000242947 */ /* 0x000fea0003800000 */
[C-C-:B0--3--:R-:W-:Y:S01]  /*245b0*/  DSETP.NEU.AND P2, PT, R12.reuse, R28.reuse, PT ;  /* 0x0000001c0c00722a */ /* 0x149fe20003f4d000 */
[----:B------:R-:W-:Y:S01]  /*245c0*/  ISETP.GE.U32.AND P0, PT, R14, R35, PT ;  /* 0x000000230e00720c */ /* 0x000fe20003f06070 */
[----:B------:R-:W-:-:S03]  /*245d0*/  DSETP.GEU.AND P3, PT, R12, R28, PT ;  /* 0x0000001c0c00722a */ /* 0x000fc60003f6e000 */
[----:B----4-:R-:W-:-:S03]  /*245e0*/  ISETP.GE.AND.EX P0, PT, R15, R32, PT, P0 ;  /* 0x000000200f00720c */ /* 0x010fc60003f06300 */
[----:B------:R-:W-:-:S06]  /*245f0*/  SEL R16, RZ, 0xffffffff, P3 ;  /* 0xffffffffff107807 */ /* 0x000fcc0001800000 */
[----:B------:R-:W-:-:S04]  /*24600*/  @!P2 SEL R16, RZ, 0xffffffff, P0 ;  /* 0xffffffffff10a807 */ /* 0x000fc80000000000 */
[----:B------:R-:W-:-:S04]  /*24610*/  LOP3.LUT R16, R16, 0x1, RZ, 0xc0, !PT ;  /* 0x0000000110107812 */ /* 0x000fc800078ec0ff */
[----:B------:R-:W-:Y:S01]  /*24620*/  ISETP.EQ.U32.AND P0, PT, R16, 0x1, PT ;  /* 0x000000011000780c */ /* 0x000fe20003f02070 */
[----:B------:R-:W-:-:S12]  /*24630*/  BRA `(.L_x_2459) ;  /* 0x00000000000c7947 */ /* 0x000fd80003800000 */
.L_x_2458:
[----:B0--3--:R-:W-:Y:S01]  /*24640*/  DSETP.GTU.AND P0, PT, |R28|, +INF , PT ;  /* 0x7ff000001c00742a */ /* 0x009fe20003f0c200 */
[----:B------:R-:W-:-:S05]  /*24650*/  ISETP.LT.U32.AND P2, PT, R14, R35, PT ;  /* 0x000000230e00720c */ /* 0x000fca0003f41070 */
[----:B----4-:R-:W-:-:S13]  /*24660*/  ISETP.LT.OR.EX P0, PT, R15, R32, !P0, P2 ;  /* 0x000000200f00720c */ /* 0x010fda0004701720 */
.L_x_2459:
[----:B------:R-:W-:Y:S05]  /*24670*/  BSYNC B0 ;  /* 0x0000000000007941 */ /* 0x000fea0003800000 */
.L_x_2457:
[----:B------:R-:W-:Y:S01]  /*24680*/  DSETP.GTU.AND P2, PT, |R8|, +INF , PT ;  /* 0x7ff000000800742a */ /* 0x000fe20003f4c200 */
[----:B------:R0:W3:Y:S01]  /*24690*/  SHFL.DOWN PT, R27, R9, R31, 0x1f ;  /* 0x08001f1f091b7589 */ /* 0x0000e200000e0000 */
[----:B------:R-:W-:Y:S01]  /*246a0*/  BSSY B0, `(.L_x_2460) ;  /* 0x0000015000007945 */ /* 0x000fe20003800000 */
[----:B--2---:R-:W-:Y:S02]  /*246b0*/  FSEL R12, R12, R28, P0 ;  /* 0x0000001c0c0c7208 */ /* 0x004fe40000000000 */
[----:B------:R0:W2:Y:S01]  /*246c0*/  SHFL.DOWN PT, R26, R8, R31, 0x1f ;  /* 0x08001f1f081a7589 */ /* 0x0000a200000e0000 */
[----:B------:R-:W-:Y:S02]  /*246d0*/  FSEL R13, R13, R29, P0 ;  /* 0x0000001d0d0d7208 */ /* 0x000fe40000000000 */
[----:B------:R-:W-:Y:S01]  /*246e0*/  SEL R14, R14, R35, P0 ;  /* 0x000000230e0e7207 */ /* 0x000fe20000000000 */
[----:B------:R0:W4:Y:S01]  /*246f0*/  SHFL.DOWN PT, R30, R11, R31, 0x1f ;  /* 0x08001f1f0b1e7589 */ /* 0x00012200000e0000 */
[----:B------:R-:W-:-:S03]  /*24700*/  SEL R15, R15, R32, P0 ;  /* 0x000000200f0f7207 */ /* 0x000fc60000000000 */
[----:B------:R0:W0:Y:S01]  /*24710*/  SHFL.DOWN PT, R33, R10, R31, 0x1f ;  /* 0x08001f1f0a217589 */ /* 0x00002200000e0000 */
[----:B------:R-:W-:Y:S05]  /*24720*/  @P2 BRA `(.L_x_2461) ;  /* 0x0000000000242947 */ /* 0x000fea0003800000 */
[C-C-:B--23--:R-:W-:Y:S01]  /*24730*/  DSETP.NEU.AND P2, PT, R8.reuse, R26.reuse, PT ;  /* 0x0000001a0800722a */ /* 0x14cfe20003f4d000 */
[----:B0-----:R-:W-:Y:S01]  /*24740*/  ISETP.GE.U32.AND P0, PT, R10, R33, PT ;  /* 0x000000210a00720c */ /* 0x001fe20003f06070 */
[----:B------:R-:W-:-:S03]  /*24750*/  DSETP.GEU.AND P3, PT, R8, R26, PT ;  /* 0x0000001a0800722a */ /* 0x000fc60003f6e000 */
[----:B----4-:R-:W-:-:S03]  /*24760*/  ISETP.GE.AND.EX P0, PT, R11, R30, PT, P0 ;  /* 0x0000001e0b00720c */ /* 0x010fc60003f06300 */
[----:B------:R-:W-:-:S06]  /*24770*/  SEL R16, RZ, 0xffffffff, P3 ;  /* 0xffffffffff107807 */ /* 0x000fcc0001800000 */
[----:B------:R-:W-:-:S04]  /*24780*/  @!P2 SEL R16, RZ, 0xffffffff, P0 ;  /* 0xffffffffff10a807 */ /* 0x000fc80000000000 */
[----:B------:R-:W-:-:S04]  /*24790*/  LOP3.LUT R16, R16, 0x1, RZ, 0xc0, !PT ;  /* 0x0000000110107812 */ /* 0x000fc800078ec0ff */
[----:B------:R-:W-:Y:S01]  /*247a0*/  ISETP.EQ.U32.AND P0, PT, R16, 0x1, PT ;  /* 0x000000011000780c */ /* 0x000fe20003f02070 */
[----:B------:R-:W-:-:S12]  /*247b0*/  BRA `(.L_x_2462) ;  /* 0x00000000000c7947 */ /* 0x000fd80003800000 */
.L_x_2461:
[----:B--23--:R-:W-:Y:S01]  /*247c0*/  DSETP.GTU.AND P0, PT, |R26|, +INF , PT ;  /* 0x7ff000001a00742a */ /* 0x00cfe20003f0c200 */
[----:B0-----:R-:W-:-:S05]  /*247d0*/  ISETP.LT.U32.AND P2, PT, R10, R33, PT ;  /* 0x000000210a00720c */ /* 0x001fca0003f41070 */
[----:B----4-:R-:W-:-:S13]  /*247e0*/  ISETP.LT.OR.EX P0, PT, R11, R30, !P0, P2 ;  /* 0x0000001e0b00720c */ /* 0x010fda0004701720 */
.L_x_2462:
[----:B------:R-:W-:Y:S05]  /*247f0*/  BSYNC B0 ;  /* 0x0000000000007941 */ /* 0x000fea0003800000 */
.L_x_2460:
[----:B------:R-:W-:Y:S01]  /*24800*/  DSETP.GTU.AND P2, PT, |R4|, +INF , PT ;  /* 0x7ff000000400742a */ /* 0x000fe20003f4c200 */
[----:B------:R0:W2:Y:S01]  /*24810*/  SHFL.DOWN PT, R29, R5, R31, 0x1f ;  /* 0x08001f1f051d7589 */ /* 0x0000a200000e0000 */
[----:B------:R-:W-:Y:S01]  /*24820*/  BSSY B0, `(.L_x_2463) ;  /* 0x0000015000007945 */ /* 0x000fe20003800000 */
[----:B------:R-:W-:Y:S02]  /*24830*/  FSEL R8, R8, R26, P0 ;  /* 0x0000001a08087208 */ /* 0x000fe40000000000 */
[----:B------:R0:W3:Y:S01]  /*24840*/  SHFL.DOWN PT, R28, R4, R31, 0x1f ;  /* 0x08001f1f041c7589 */ /* 0x0000e200000e0000 */
        /* <DEDUP_REMOVED lines=15> */
.L_x_2464:
[----:B--23--:R-:W-:Y:S01]  /*24940*/  DSETP.GTU.AND P0, PT, |R28|, +INF , PT ;  /* 0x7ff000001c00742a */ /* 0x00cfe20003f0c200 */
[----:B0-----:R-:W-:-:S05]  /*24950*/  ISETP.LT.U32.AND P2, PT, R6, R35, PT ;  /* 0x000000230600720c */ /* 0x001fca0003f41070 */
[----:B----4-:R-:W-:-:S13]  /*24960*/  ISETP.LT.OR.EX P0, PT, R7, R32, !P0, P2 ;  /* 0x000000200700720c */ /* 0x010fda0004701720 */
.L_x_2465:
[----:B------:R-:W-:Y:S05]  /*24970*/  BSYNC B0 ;  /* 0x0000000000007941 */ /* 0x000fea0003800000 */
.L_x_2463:
[----:B------:R-:W-:Y:S01]  /*24980*/  IMAD.SHL.U32 R31, R31, 0x2, RZ ;  /* 0x000000021f1f7824 */ /* 0x000fe200078e00ff */
[----:B------:R-:W-:Y:S02]  /*24990*/  FSEL R4, R4, R28, P0 ;  /* 0x0000001c04047208 */ /* 0x000fe40000000000 */
[----:B------:R-:W-:Y:S02]  /*249a0*/  FSEL R5, R5, R29, P0 ;  /* 0x0000001d05057208 */ /* 0x000fe40000000000 */
[----:B------:R-:W-:Y:S02]  /*249b0*/  ISETP.GE.AND P2, PT, R31, R25, PT ;  /* 0x000000191f00720c */ /* 0x000fe40003f46270 */
[----:B------:R-:W-:Y:S02]  /*249c0*/  SEL R6, R6, R35, P0 ;  /* 0x0000002306067207 */ /* 0x000fe40000000000 */
[----:B------:R-:W-:-:S09]  /*249d0*/  SEL R7, R7, R32, P0 ;  /* 0x0000002007077207 */ /* 0x000fd20000000000 */
[----:B------:R-:W-:Y:S05]  /*249e0*/  @!P2 BRA `(.L_x_2466) ;  /* 0xfffffff80074a947 */ /* 0x000fea000383ffff */
.L_x_2437:
[----:B------:R-:W-:Y:S05]  /*249f0*/  @!P1 EXIT ;  /* 0x000000000000994d */ /* 0x000fea0003800000 */
[----:B------:R-:W-:Y:S01]  /*24a00*/  ULDC.U8 UR4, c[0x0][0x630] ;  /* 0x00018c0000047ab9 */ /* 0x000fe20000000000 */
[----:B------:R-:W-:Y:S02]  /*24a10*/  ISETP.NE.U32.AND P0, PT, R2, RZ, PT ;  /* 0x000000ff0200720c */ /* 0x000fe40003f05070 */
[----:B------:R-:W-:Y:S02]  /*24a20*/  ISETP.NE.AND P1, PT, RZ, UR4, PT ;  /* 0x00000004ff007c0c */ /* 0x000fe4000bf25270 */
[----:B------:R-:W-:-:S11]  /*24a30*/  ISETP.NE.AND.EX P0, PT, R0, RZ, PT, P0 ;  /* 0x000000ff0000720c */ /* 0x000fd60003f05300 */
[----:B------:R-:W-:Y:S05]  /*24a40*/  @!P1 BRA `(.L_x_2467) ;  /* 0x0000000000249947 */ /* 0x000fea0003800000 */
[----:B------:R-:W-:Y:S02]  /*24a50*/  ULDC.64 UR4, c[0x0][0x628] ;  /* 0x00018a0000047ab9 */ /* 0x000fe40000000a00 */
[----:B0-23--:R-:W-:Y:S02]  /*24a60*/  IADD3 R22, P2, R22, UR4, RZ ;  /* 0x0000000416167c10 */ /* 0x00dfe4000ff5e0ff */
[----:B------:R-:W-:Y:S02]  /*24a70*/  IADD3 R14, P3, R14, UR4, RZ ;  /* 0x000000040e0e7c10 */ /* 0x000fe4000ff7e0ff */
[----:B------:R-:W-:Y:S02]  /*24a80*/  IADD3 R10, P4, R10, UR4, RZ ;  /* 0x000000040a0a7c10 */ /* 0x000fe4000ff9e0ff */
[----:B------:R-:W-:Y:S02]  /*24a90*/  IADD3 R6, P5, R6, UR4, RZ ;  /* 0x0000000406067c10 */ /* 0x000fe4000ffbe0ff */
[----:B------:R-:W-:-:S02]  /*24aa0*/  IADD3.X R23, R23, UR5, RZ, P2, !PT ;  /* 0x0000000517177c10 */ /* 0x000fc400097fe4ff */
[----:B------:R-:W-:Y:S02]  /*24ab0*/  IADD3.X R15, R15, UR5, RZ, P3, !PT ;  /* 0x000000050f0f7c10 */ /* 0x000fe40009ffe4ff */
[----:B------:R-:W-:Y:S02]  /*24ac0*/  IADD3.X R11, R11, UR5, RZ, P4, !PT ;  /* 0x000000050b0b7c10 */ /* 0x000fe4000a7fe4ff */
[----:B------:R-:W-:-:S07]  /*24ad0*/  IADD3.X R7, R7, UR5, RZ, P5, !PT ;  /* 0x0000000507077c10 */ /* 0x000fce000affe4ff */
.L_x_2467:
[----:B------:R-:W-:Y:S05]  /*24ae0*/  @!P0 BRA `(.L_x_2468) ;  /* 0x0000000800fc8947 */ /* 0x000fea0003800000 */
[----:B------:R-:W-:Y:S02]  /*24af0*/  ULDC.U8 UR4, c[0x0][0x631] ;  /* 0x00018c4000047ab9 */ /* 0x000fe40000000000 */
[----:B------:R-:W-:Y:S01]  /*24b00*/  ISETP.NE.AND P2, PT, RZ, UR4, PT ;  /* 0x00000004ff007c0c */ /* 0x000fe2000bf45270 */
[----:B------:R-:W-:-:S12]  /*24b10*/  @!P1 BRA `(.L_x_2469) ;  /* 0x0000000400449947 */ /* 0x000fd80003800000 */
[----:B------:R-:W4:Y:S04]  /*24b20*/  LDG.E.64 R40, desc[UR60][R2.64+0x30] ;  /* 0x0000303c02287981 */ /* 0x000f28000c1e1b00 */
[----:B------:R-:W5:Y:S04]  /*24b30*/  LDG.E.64 R26, desc[UR60][R2.64] ;  /* 0x0000003c021a7981 */ /* 0x000f68000c1e1b00 */
[----:B------:R-:W2:Y:S04]  /*24b40*/  LDG.E.64 R38, desc[UR60][R2.64+0x38] ;  /* 0x0000383c02267981 */ /* 0x000ea8000c1e1b00 */
[----:B------:R-:W3:Y:S04]  /*24b50*/  LDG.E.64 R28, desc[UR60][R2.64+0x8] ;  /* 0x0000083c021c7981 */ /* 0x000ee8000c1e1b00 */
[----:B------:R-:W3:Y:S04]  /*24b60*/  LDG.E.64 R32, desc[UR60][R2.64+0x10] ;  /* 0x0000103c02207981 */ /* 0x000ee8000c1e1b00 */
[----:B------:R-:W3:Y:S04]  /*24b70*/  LDG.E.64 R36, desc[UR60][R2.64+0x20] ;  /* 0x0000203c02247981 */ /* 0x000ee8000c1e1b00 */
[----:B------:R-:W3:Y:S04]  /*24b80*/  LDG.E.64 R30, desc[UR60][R2.64+0x18] ;  /* 0x0000183c021e7981 */ /* 0x000ee8000c1e1b00 */
[----:B------:R-:W3:Y:S01]  /*24b90*/  LDG.E.64 R34, desc[UR60][R2.64+0x28] ;  /* 0x0000283c02227981 */ /* 0x000ee2000c1e1b00 */
[----:B------:R-:W-:Y:S01]  /*24ba0*/  PLOP3.LUT P1, PT, PT, PT, PT, 0x80, 0x0 ;  /* 0x000000000000781c */ /* 0x000fe20003f2f070 */
[----:B----4-:R-:W-:-:S02]  /*24bb0*/  DSETP.GTU.AND P4, PT, |R40|, +INF , PT ;  /* 0x7ff000002800742a */ /* 0x010fc40003f8c200 */
[----:B-----5:R-:W-:-:S12]  /*24bc0*/  DSETP.GTU.AND P3, PT, |R26|, +INF , PT ;  /* 0x7ff000001a00742a */ /* 0x020fd80003f6c200 */
[C-C-:B------:R-:W-:Y:S01]  /*24bd0*/  @!P4 DSETP.NEU.AND P5, PT, R40.reuse, R4.reuse, PT ;  /* 0x000000042800c22a */ /* 0x140fe20003fad000 */
[----:B--2---:R-:W-:Y:S01]  /*24be0*/  @!P4 ISETP.GE.U32.AND P6, PT, R38, R6, PT ;  /* 0x000000062600c20c */ /* 0x004fe20003fc6070 */
[----:B------:R-:W-:-:S03]  /*24bf0*/  @!P4 DSETP.GEU.AND P0, PT, R40, R4, PT ;  /* 0x000000042800c22a */ /* 0x000fc60003f0e000 */
[----:B------:R-:W-:Y:S02]  /*24c00*/  @!P4 ISETP.GE.AND.EX P6, PT, R39, R7, PT, P6 ;  /* 0x000000072700c20c */ /* 0x000fe40003fc6360 */
[----:B------:R-:W-:Y:S01]  /*24c10*/  @!P4 PLOP3.LUT P1, PT, P5, PT, PT, 0x80, 0x0 ;  /* 0x000000000000c81c */ /* 0x000fe20002f2f070 */
[----:B------:R-:W-:Y:S01]  /*24c20*/  @!P3 DSETP.NEU.AND P5, PT, R26, R20, PT ;  /* 0x000000141a00b22a */ /* 0x000fe20003fad000 */
[----:B------:R-:W-:Y:S02]  /*24c30*/  @!P4 SEL R16, RZ, 0xffffffff, P0 ;  /* 0xffffffffff10c807 */ /* 0x000fe40000000000 */
[----:B------:R-:W-:-:S03]  /*24c40*/  PLOP3.LUT P0, PT, PT, PT, PT, 0x80, 0x0 ;  /* 0x000000000000781c */ /* 0x000fc60003f0f070 */
[----:B------:R-:W-:Y:S01]  /*24c50*/  @!P3 PLOP3.LUT P0, PT, P5, PT, PT, 0x80, 0x0 ;  /* 0x000000000000b81c */ /* 0x000fe20002f0f070 */
[----:B------:R-:W-:-:S05]  /*24c60*/  @!P3 DSETP.GEU.AND P5, PT, R26, R20, PT ;  /* 0x000000141a00b22a */ /* 0x000fca0003fae000 */
[----:B------:R-:W-:Y:S01]  /*24c70*/  @!P1 SEL R16, RZ, 0xffffffff, P6 ;  /* 0xffffffffff109807 */ /* 0x000fe20003000000 */
[----:B------:R-:W-:Y:S01]  /*24c80*/  @P4 DSETP.GTU.AND P1, PT, |R4|, +INF , PT ;  /* 0x7ff000000400442a */ /* 0x000fe20003f2c200 */
[----:B---3--:R-:W-:Y:S02]  /*24c90*/  @!P3 ISETP.GE.U32.AND P6, PT, R28, R22, PT ;  /* 0x000000161c00b20c */ /* 0x008fe40003fc6070 */
[----:B------:R-:W-:Y:S02]  /*24ca0*/  @!P3 SEL R0, RZ, 0xffffffff, P5 ;  /* 0xffffffffff00b807 */ /* 0x000fe40002800000 */
[----:B------:R-:W-:Y:S02]  /*24cb0*/  @!P3 ISETP.GE.AND.EX P6, PT, R29, R23, PT, P6 ;  /* 0x000000171d00b20c */ /* 0x000fe40003fc6360 */
[----:B------:R-:W-:Y:S02]  /*24cc0*/  @P4 ISETP.LT.U32.AND P5, PT, R38, R6, PT ;  /* 0x000000062600420c */ /* 0x000fe40003fa1070 */
[----:B------:R-:W-:-:S02]  /*24cd0*/  @!P4 LOP3.LUT R16, R16, 0x1, RZ, 0xc0, !PT ;  /* 0x000000011010c812 */ /* 0x000fc400078ec0ff */
[----:B------:R-:W-:Y:S01]  /*24ce0*/  @!P0 SEL R0, RZ, 0xffffffff, P6 ;  /* 0xffffffffff008807 */ /* 0x000fe20003000000 */
[----:B------:R-:W-:Y:S01]  /*24cf0*/  DSETP.GTU.AND P6, PT, |R32|, +INF , PT ;  /* 0x7ff000002000742a */ /* 0x000fe20003fcc200 */
[----:B------:R-:W-:Y:S02]  /*24d00*/  @!P4 ISETP.EQ.U32.AND P0, PT, R16, 0x1, PT ;  /* 0x000000011000c80c */ /* 0x000fe40003f02070 */
[----:B------:R-:W-:Y:S01]  /*24d10*/  @P4 ISETP.LT.OR.EX P0, PT, R39, R7, !P1, P5 ;  /* 0x000000072700420c */ /* 0x000fe20004f01750 */
[----:B------:R-:W-:Y:S01]  /*24d20*/  @P3 DSETP.GTU.AND P5, PT, |R20|, +INF , PT ;  /* 0x7ff000001400342a */ /* 0x000fe20003fac200 */
[----:B------:R-:W-:Y:S02]  /*24d30*/  @!P3 LOP3.LUT R0, R0, 0x1, RZ, 0xc0, !PT ;  /* 0x000000010000b812 */ /* 0x000fe400078ec0ff */
[----:B------:R-:W-:Y:S02]  /*24d40*/  @P3 ISETP.LT.U32.AND P4, PT, R28, R22, PT ;  /* 0x000000161c00320c */ /* 0x000fe40003f81070 */
[----:B------:R-:W-:-:S02]  /*24d50*/  @!P3 ISETP.EQ.U32.AND P1, PT, R0, 0x1, PT ;  /* 0x000000010000b80c */ /* 0x000fc40003f22070 */
[----:B------:R-:W-:Y:S01]  /*24d60*/  @P3 ISETP.LT.OR.EX P1, PT, R29, R23, !P5, P4 ;  /* 0x000000171d00320c */ /* 0x000fe20006f21740 */
[----:B------:R-:W-:Y:S01]  /*24d70*/  DSETP.GTU.AND P3, PT, |R36|, +INF , PT ;  /* 0x7ff000002400742a */ /* 0x000fe20003f6c200 */
[----:B------:R-:W-:Y:S01]  /*24d80*/  FSEL R16, R40, R4, P0 ;  /* 0x0000000428107208 */ /* 0x000fe20000000000 */
[C-C-:B------:R-:W-:Y:S01]  /*24d90*/  @!P6 DSETP.NEU.AND P4, PT, R32.reuse, R12.reuse, PT ;  /* 0x0000000c2000e22a */ /* 0x140fe20003f8d000 */
[----:B0-----:R-:W-:Y:S01]  /*24da0*/  FSEL R5, R41, R5, P0 ;  /* 0x0000000529057208 */ /* 0x001fe20000000000 */
[----:B------:R-:W-:Y:S01]  /*24db0*/  @!P6 DSETP.GEU.AND P5, PT, R32, R12, PT ;  /* 0x0000000c2000e22a */ /* 0x000fe20003fae000 */
[----:B------:R-:W-:Y:S02]  /*24dc0*/  SEL R6, R38, R6, P0 ;  /* 0x0000000626067207 */ /* 0x000fe40000000000 */
[----:B------:R-:W-:Y:S02]  /*24dd0*/  SEL R7, R39, R7, P0 ;  /* 0x0000000727077207 */ /* 0x000fe40000000000 */
[----:B------:R-:W-:-:S02]  /*24de0*/  PLOP3.LUT P0, PT, PT, PT, PT, 0x80, 0x0 ;  /* 0x000000000000781c */ /* 0x000fc40003f0f070 */
[----:B------:R-:W-:Y:S02]  /*24df0*/  @!P6 PLOP3.LUT P0, PT, P4, PT, PT, 0x80, 0x0 ;  /* 0x000000000000e81c */ /* 0x000fe4000270f070 */
[----:B------:R-:W-:Y:S01]  /*24e00*/  @!P6 SEL R0, RZ, 0xffffffff, P5 ;  /* 0xffffffffff00e807 */ /* 0x000fe20002800000 */
[----:B------:R-:W-:Y:S01]  /*24e10*/  @!P3 DSETP.NEU.AND P4, PT, R36, R8, PT ;  /* 0x000000082400b22a */ /* 0x000fe20003f8d000 */
[----:B------:R-:W-:Y:S02]  /*24e20*/  PLOP3.LUT P5, PT, PT, PT, PT, 0x80, 0x0 ;  /* 0x000000000000781c */ /* 0x000fe40003faf070 */
[----:B------:R-:W-:Y:S02]  /*24e30*/  FSEL R20, R26, R20, P1 ;  /* 0x000000141a147208 */ /* 0x000fe40000800000 */
[----:B------:R-:W-:Y:S02]  /*24e40*/  FSEL R21, R27, R21, P1 ;  /* 0x000000151b157208 */ /* 0x000fe40000800000 */
[----:B------:R-:W-:-:S02]  /*24e50*/  @!P3 PLOP3.LUT P5, PT, P4, PT, PT, 0x80, 0x0 ;  /* 0x000000000000b81c */ /* 0x000fc400027af070 */
[----:B------:R-:W-:Y:S02]  /*24e60*/  @!P6 ISETP.GE.U32.AND P4, PT, R30, R14, PT ;  /* 0x0000000e1e00e20c */ /* 0x000fe40003f86070 */
[----:B------:R-:W-:Y:S02]  /*24e70*/  SEL R22, R28, R22, P1 ;  /* 0x000000161c167207 */ /* 0x000fe40000800000 */
[----:B------:R-:W-:Y:S02]  /*24e80*/  @!P6 ISETP.GE.AND.EX P4, PT, R31, R15, PT, P4 ;  /* 0x0000000f1f00e20c */ /* 0x000fe40003f86340 */
[----:B------:R-:W-:Y:S02]  /*24e90*/  SEL R23, R29, R23, P1 ;  /* 0x000000171d177207 */ /* 0x000fe40000800000 */
[----:B------:R-:W-:Y:S02]  /*24ea0*/  @!P0 SEL R0, RZ, 0xffffffff, P4 ;  /* 0xffffffffff008807 */ /* 0x000fe40002000000 */
[----:B------:R-:W-:Y:S01]  /*24eb0*/  @!P3 ISETP.GE.U32.AND P0, PT, R34, R10, PT ;  /* 0x0000000a2200b20c */ /* 0x000fe20003f06070 */
[----:B------:R-:W-:Y:S01]  /*24ec0*/  @!P3 DSETP.GEU.AND P4, PT, R36, R8, PT ;  /* 0x000000082400b22a */ /* 0x000fe20003f8e000 */
[----:B------:R-:W-:-:S02]  /*24ed0*/  @!P6 LOP3.LUT R0, R0, 0x1, RZ, 0xc0, !PT ;  /* 0x000000010000e812 */ /* 0x000fc400078ec0ff */
[----:B------:R-:W-:-:S03]  /*24ee0*/  @!P3 ISETP.GE.AND.EX P0, PT, R35, R11, PT, P0 ;  /* 0x0000000b2300b20c */ /* 0x000fc60003f06300 */
[----:B------:R-:W-:Y:S01]  /*24ef0*/  @!P3 SEL R4, RZ, 0xffffffff, P4 ;  /* 0xffffffffff04b807 */ /* 0x000fe20002000000 */
[----:B------:R-:W-:Y:S01]  /*24f00*/  @P6 DSETP.GTU.AND P4, PT, |R12|, +INF , PT ;  /* 0x7ff000000c00642a */ /* 0x000fe20003f8c200 */
[----:B------:R-:W-:Y:S02]  /*24f10*/  @!P5 SEL R4, RZ, 0xffffffff, P0 ;  /* 0xffffffffff04d807 */ /* 0x000fe40000000000 */
[----:B------:R-:W-:Y:S02]  /*24f20*/  @P6 ISETP.LT.U32.AND P5, PT, R30, R14, PT ;  /* 0x0000000e1e00620c */ /* 0x000fe40003fa1070 */
[----:B------:R-:W-:Y:S02]  /*24f30*/  @!P6 ISETP.EQ.U32.AND P0, PT, R0, 0x1, PT ;  /* 0x000000010000e80c */ /* 0x000fe40003f02070 */
[----:B------:R-:W-:Y:S02]  /*24f40*/  @P6 ISETP.LT.OR.EX P0, PT, R31, R15, !P4, P5 ;  /* 0x0000000f1f00620c */ /* 0x000fe40006701750 */
[----:B------:R-:W-:Y:S01]  /*24f50*/  @!P3 LOP3.LUT R4, R4, 0x1, RZ, 0xc0, !PT ;  /* 0x000000010404b812 */ /* 0x000fe200078ec0ff */
[----:B------:R-:W-:Y:S01]  /*24f60*/  @P3 DSETP.GTU.AND P5, PT, |R8|, +INF , PT ;  /* 0x7ff000000800342a */ /* 0x000fe20003fac200 */
[----:B------:R-:W-:-:S02]  /*24f70*/  @P3 ISETP.LT.U32.AND P4, PT, R34, R10, PT ;  /* 0x0000000a2200320c */ /* 0x000fc40003f81070 */
[----:B------:R-:W-:Y:S01]  /*24f80*/  @!P3 ISETP.EQ.U32.AND P1, PT, R4, 0x1, PT ;  /* 0x000000010400b80c */ /* 0x000fe20003f22070 */
[----:B------:R-:W-:Y:S01]  /*24f90*/  IMAD.MOV.U32 R4, RZ, RZ, R16 ;  /* 0x000000ffff047224 */ /* 0x000fe200078e0010 */
[----:B------:R-:W-:Y:S02]  /*24fa0*/  FSEL R12, R32, R12, P0 ;  /* 0x0000000c200c7208 */ /* 0x000fe40000000000 */
[----:B------:R-:W-:Y:S02]  /*24fb0*/  @P3 ISETP.LT.OR.EX P1, PT, R35, R11, !P5, P4 ;  /* 0x0000000b2300320c */ /* 0x000fe40006f21740 */
[----:B------:R-:W-:Y:S02]  /*24fc0*/  FSEL R13, R33, R13, P0 ;  /* 0x0000000d210d7208 */ /* 0x000fe40000000000 */
[----:B------:R-:W-:Y:S02]  /*24fd0*/  SEL R14, R30, R14, P0 ;  /* 0x0000000e1e0e7207 */ /* 0x000fe40000000000 */
[----:B------:R-:W-:-:S02]  /*24fe0*/  SEL R15, R31, R15, P0 ;  /* 0x0000000f1f0f7207 */ /* 0x000fc40000000000 */
[----:B------:R-:W-:Y:S02]  /*24ff0*/  FSEL R8, R36, R8, P1 ;  /* 0x0000000824087208 */ /* 0x000fe40000800000 */
[----:B------:R-:W-:Y:S02]  /*25000*/  FSEL R9, R37, R9, P1 ;  /* 0x0000000925097208 */ /* 0x000fe40000800000 */
[----:B------:R-:W-:Y:S02]  /*25010*/  SEL R10, R34, R10, P1 ;  /* 0x0000000a220a7207 */ /* 0x000fe40000800000 */
[----:B------:R-:W-:-:S07]  /*25020*/  SEL R11, R35, R11, P1 ;  /* 0x0000000b230b7207 */ /* 0x000fce0000800000 */
.L_x_2469:
[----:B------:R-:W-:Y:S02]  /*25030*/  IMAD.MOV.U32 R26, RZ, RZ, R14 ;  /* 0x000000ffff1a7224 */ /* 0x000fe400078e000e */
[----:B------:R-:W-:Y:S02]  /*25040*/  IMAD.MOV.U32 R27, RZ, RZ, R15 ;  /* 0x000000ffff1b7224 */ /* 0x000fe400078e000f */
[----:B------:R-:W-:Y:S02]  /*25050*/  IMAD.MOV.U32 R28, RZ, RZ, R10 ;  /* 0x000000ffff1c7224 */ /* 0x000fe400078e000a */
[----:B------:R-:W-:Y:S02]  /*25060*/  IMAD.MOV.U32 R29, RZ, RZ, R11 ;  /* 0x000000ffff1d7224 */ /* 0x000fe400078e000b */
[----:B------:R-:W-:Y:S02]  /*25070*/  IMAD.MOV.U32 R30, RZ, RZ, R6 ;  /* 0x000000ffff1e7224 */ /* 0x000fe400078e0006 */
[----:B------:R-:W-:Y:S01]  /*25080*/  IMAD.MOV.U32 R31, RZ, RZ, R7 ;  /* 0x000000ffff1f7224 */ /* 0x000fe200078e0007 */
[----:B------:R-:W-:Y:S06]  /*25090*/  @!P2 BRA `(.L_x_2470) ;  /* 0x00000004006ca947 */ /* 0x000fec0003800000 */
[----:B------:R-:W4:Y:S02]  /*250a0*/  LDC R16, c[0x0][0x634] ;  /* 0x00018d00ff107b82 */ /* 0x000f240000000800 */
[----:B----4-:R-:W-:-:S04]  /*250b0*/  ISETP.NE.AND P0, PT, R16, 0x1, PT ;  /* 0x000000011000780c */ /* 0x010fc80003f05270 */
[----:B------:R-:W-:-:S09]  /*250c0*/  P2R R0, PR, RZ, 0x1 ;  /* 0x00000001ff007803 */ /* 0x000fd20000000000 */
        /* <DEDUP_REMOVED lines=16> */
[----:B-12---:R-:W-:Y:S05]  /*251d0*/  CALL.ABS.NOINC R2 ;  /* 0x0000000002007343 */ /* 0x006fea0003c00000 */
.L_x_2471:
        /* <DEDUP_REMOVED lines=21> */
[----:B-12-4-:R-:W-:Y:S05]  /*25330*/  CALL.ABS.NOINC R2 ;  /* 0x0000000002007343 */ /* 0x016fea0003c00000 */
.L_x_2472:
        /* <DEDUP_REMOVED lines=22> */
.L_x_2473:
        /* <DEDUP_REMOVED lines=22> */
.L_x_2474:
[----:B------:R-:W-:Y:S02]  /*25600*/  ULDC.64 UR4, c[0x0][0x600] ;  /* 0x0001800000047ab9 */ /* 0x000fe40000000a00 */
[----:B0-----:R-:W-:-:S05]  /*25610*/  IADD3 R2, P0, R17, UR4, RZ ;  /* 0x0000000411027c10 */ /* 0x001fca000ff1e0ff */
[----:B------:R-:W-:-:S05]  /*25620*/  IMAD.X R3, RZ, RZ, UR5, P0 ;  /* 0x00000005ff037e24 */ /* 0x000fca00080e06ff */
[----:B------:R-:W-:Y:S01]  /*25630*/  STG.E.64 desc[UR60][R2.64], R30 ;  /* 0x0000001e02007986 */ /* 0x000fe2000c101b3c */
[----:B------:R-:W-:Y:S05]  /*25640*/  EXIT ;  /* 0x000000000000794d */ /* 0x000fea0003800000 */
.L_x_2470:
[----:B------:R-:W-:Y:S04]  /*25650*/  STG.E.64 desc[UR60][R2.64], R20 ;  /* 0x0000001402007986 */ /* 0x000fe8000c101b3c */
[----:B------:R-:W-:Y:S04]  /*25660*/  STG.E.64 desc[UR60][R2.64+0x8], R22 ;  /* 0x0000081602007986 */ /* 0x000fe8000c101b3c */
[----:B------:R-:W-:Y:S04]  /*25670*/  STG.E.64 desc[UR60][R2.64+0x10], R12 ;  /* 0x0000100c02007986 */ /* 0x000fe8000c101b3c */
[----:B------:R-:W-:Y:S04]  /*25680*/  STG.E.64 desc[UR60][R2.64+0x18], R26 ;  /* 0x0000181a02007986 */ /* 0x000fe8000c101b3c */
[----:B------:R-:W-:Y:S04]  /*25690*/  STG.E.64 desc[UR60][R2.64+0x20], R8 ;  /* 0x0000200802007986 */ /* 0x000fe8000c101b3c */
[----:B------:R-:W-:Y:S04]  /*256a0*/  STG.E.64 desc[UR60][R2.64+0x28], R28 ;  /* 0x0000281c02007986 */ /* 0x000fe8000c101b3c */
[----:B------:R-:W-:Y:S04]  /*256b0*/  STG.E.64 desc[UR60][R2.64+0x30], R4 ;  /* 0x0000300402007986 */ /* 0x000fe8000c101b3c */
[----:B------:R-:W-:Y:S01]  /*256c0*/  STG.E.64 desc[UR60][R2.64+0x38], R30 ;  /* 0x0000381e02007986 */ /* 0x000fe2000c101b3c */
[----:B------:R-:W-:Y:S05]  /*256d0*/  EXIT ;  /* 0x000000000000794d */ /* 0x000fea0003800000 */
.L_x_2468:
        /* <DEDUP_REMOVED lines=17> */
.L_x_2476:
[----:B------:R-:W-:Y:S02]  /*257f0*/  CS2R R22, SRZ ;  /* 0x0000000000167805 */ /* 0x000fe4000001ff00 */
[----:B------:R-:W-:Y:S02]  /*25800*/  CS2R R14, SRZ ;  /* 0x00000000000e7805 */ /* 0x000fe4000001ff00 */
[----:B------:R-:W-:Y:S02]  /*25810*/  CS2R R10, SRZ ;  /* 0x00000000000a7805 */ /* 0x000fe4000001ff00 */
[----:B------:R-:W-:-:S07]  /*25820*/  CS2R R6, SRZ ;  /* 0x0000000000067805 */ /* 0x000fce000001ff00 */
.L_x_2475:
[----:B------:R-:W-:Y:S01]  /*25830*/  ULDC.U8 UR4, c[0x0][0x631] ;  /* 0x00018c4000047ab9 */ /* 0x000fe20000000000 */
[----:B------:R-:W-:Y:S01]  /*25840*/  IMAD.MOV.U32 R26, RZ, RZ, R14 ;  /* 0x000000ffff1a7224 */ /* 0x000fe200078e000e */
[----:B------:R-:W-:Y:S01]  /*25850*/  ISETP.NE.AND P0, PT, RZ, UR4, PT ;  /* 0x00000004ff007c0c */ /* 0x000fe2000bf05270 */
[----:B------:R-:W-:Y:S02]  /*25860*/  IMAD.MOV.U32 R27, RZ, RZ, R15 ;  /* 0x000000ffff1b7224 */ /* 0x000fe400078e000f */
[----:B------:R-:W-:Y:S02]  /*25870*/  IMAD.MOV.U32 R28, RZ, RZ, R10 ;  /* 0x000000ffff1c7224 */ /* 0x000fe400078e000a */
[----:B------:R-:W-:Y:S02]  /*25880*/  IMAD.MOV.U32 R29, RZ, RZ, R11 ;  /* 0x000000ffff1d7224 */ /* 0x000fe400078e000b */
[----:B------:R-:W-:Y:S02]  /*25890*/  IMAD.MOV.U32 R30, RZ, RZ, R6 ;  /* 0x000000ffff1e7224 */ /* 0x000fe400078e0006 */
[----:B------:R-:W-:-:S04]  /*258a0*/  IMAD.MOV.U32 R31, RZ, RZ, R7 ;  /* 0x000000ffff1f7224 */ /* 0x000fc800078e0007 */
[----:B------:R-:W-:Y:S05]  /*258b0*/  @!P0 BRA `(.L_x_2477) ;  /* 0x00000004006c8947 */ /* 0x000fea0003800000 */
        /* <DEDUP_REMOVED lines=20> */
.L_x_2478:
        /* <DEDUP_REMOVED lines=22> */
.L_x_2479:
        /* <DEDUP_REMOVED lines=22> */
.L_x_2480:
        /* <DEDUP_REMOVED lines=22> */
.L_x_2481:
[----:B------:R-:W-:Y:S02]  /*25e20*/  ULDC.64 UR4, c[0x0][0x600] ;  /* 0x0001800000047ab9 */ /* 0x000fe40000000a00 */
[----:B0-----:R-:W-:-:S05]  /*25e30*/  IADD3 R2, P0, R17, UR4, RZ ;  /* 0x0000000411027c10 */ /* 0x001fca000ff1e0ff */
[----:B------:R-:W-:-:S05]  /*25e40*/  IMAD.X R3, RZ, RZ, UR5, P0 ;  /* 0x00000005ff037e24 */ /* 0x000fca00080e06ff */
[----:B------:R-:W-:Y:S01]  /*25e50*/  STG.E.64 desc[UR60][R2.64], R30 ;  /* 0x0000001e02007986 */ /* 0x000fe2000c101b3c */
[----:B------:R-:W-:Y:S05]  /*25e60*/  EXIT ;  /* 0x000000000000794d */ /* 0x000fea0003800000 */
.L_x_2477:
        /* <DEDUP_REMOVED lines=16> */
.L_x_2482:
        /* <DEDUP_REMOVED lines=15> */
.L_x_2483:
        /* <DEDUP_REMOVED lines=15> */
.L_x_2484:
        /* <DEDUP_REMOVED lines=15> */
.L_x_2485:
[----:B------:R-:W-:Y:S05]  /*26240*/  EXIT ;  /* 0x000000000000794d */ /* 0x000fea0003800000 */
.L_x_2386:
        /* <DEDUP_REMOVED lines=26> */
.L_x_2486:
[----:B------:R-:W-:Y:S05]  /*263f0*/  @!P0 BRA `(.L_x_2487) ;  /* 0x0000000800f88947 */ /* 0x000fea0003800000 */
[----:B------:R-:W-:Y:S02]  /*26400*/  ULDC.U8 UR4, c[0x0][0x631] ;  /* 0x00018c4000047ab9 */ /* 0x000fe40000000000 */
[----:B------:R-:W-:Y:S01]  /*26410*/  ISETP.NE.AND P2, PT, RZ, UR4, PT ;  /* 0x00000004ff007c0c */ /* 0x000fe2000bf45270 */
[----:B------:R-:W-:-:S12]  /*26420*/  @!P1 BRA `(.L_x_2488) ;  /* 0x0000000400409947 */ /* 0x000fd80003800000 */
[----:B------:R-:W2:Y:S04]  /*26430*/  LDG.E.64 R40, desc[UR60][R2.64+0x30] ;  /* 0x0000303c02287981 */ /* 0x000ea8000c1e1b00 */
[----:B------:R-:W3:Y:S04]  /*26440*/  LDG.E.64 R26, desc[UR60][R2.64] ;  /* 0x0000003c021a7981 */ /* 0x000ee8000c1e1b00 */
[----:B------:R-:W4:Y:S04]  /*26450*/  LDG.E.64 R38, desc[UR60][R2.64+0x38] ;  /* 0x0000383c02267981 */ /* 0x000f28000c1e1b00 */
[----:B------:R-:W5:Y:S04]  /*26460*/  LDG.E.64 R28, desc[UR60][R2.64+0x8] ;  /* 0x0000083c021c7981 */ /* 0x000f68000c1e1b00 */
[----:B------:R-:W5:Y:S04]  /*26470*/  LDG.E.64 R32, desc[UR60][R2.64+0x10] ;  /* 0x0000103c02207981 */ /* 0x000f68000c1e1b00 */
[----:B------:R-:W5:Y:S04]  /*26480*/  LDG.E.64 R36, desc[UR60][R2.64+0x20] ;  /* 0x0000203c02247981 */ /* 0x000f68000c1e1b00 */
[----:B------:R-:W5:Y:S04]  /*26490*/  LDG.E.64 R30, desc[UR60][R2.64+0x18] ;  /* 0x0000183c021e7981 */ /* 0x000f68000c1e1b00 */
[----:B------:R-:W5:Y:S01]  /*264a0*/  LDG.E.64 R34, desc[UR60][R2.64+0x28] ;  /* 0x0000283c02227981 */ /* 0x000f62000c1e1b00 */
[----:B------:R-:W-:Y:S01]  /*264b0*/  PLOP3.LUT P1, PT, PT, PT, PT, 0x80, 0x0 ;  /* 0x000000000000781c */ /* 0x000fe20003f2f070 */
[----:B--2---:R-:W-:-:S02]  /*264c0*/  DSETP.GTU.AND P4, PT, |R40|, +INF , PT ;  /* 0x7ff000002800742a */ /* 0x004fc40003f8c200 */
[----:B---3--:R-:W-:-:S12]  /*264d0*/  DSETP.GTU.AND P3, PT, |R26|, +INF , PT ;  /* 0x7ff000001a00742a */ /* 0x008fd80003f6c200 */
[C-C-:B------:R-:W-:Y:S01]  /*264e0*/  @!P4 DSETP.NEU.AND P5, PT, R40.reuse, R20.reuse, PT ;  /* 0x000000142800c22a */ /* 0x140fe20003fad000 */
[----:B----4-:R-:W-:Y:S01]  /*264f0*/  @!P4 ISETP.GE.U32.AND P6, PT, R38, R22, PT ;  /* 0x000000162600c20c */ /* 0x010fe20003fc6070 */
        /* <DEDUP_REMOVED lines=10> */
[----:B-----5:R-:W-:Y:S02]  /*265a0*/  @!P3 ISETP.GE.U32.AND P6, PT, R28, R6, PT ;  /* 0x000000061c00b20c */ /* 0x020fe40003fc6070 */
        /* <DEDUP_REMOVED lines=16> */
[----:B------:R-:W-:Y:S01]  /*266b0*/  FSEL R21, R41, R21, P0 ;  /* 0x0000001529157208 */ /* 0x000fe20000000000 */
        /* <DEDUP_REMOVED lines=29> */
[----:B------:R-:W-:Y:S02]  /*26890*/  @!P3 ISETP.EQ.U32.AND P1, PT, R16, 0x1, PT ;  /* 0x000000011000b80c */ /* 0x000fe40003f22070 */
        /* <DEDUP_REMOVED lines=9> */
.L_x_2488:
[----:B------:R-:W-:Y:S02]  /*26930*/  IMAD.MOV.U32 R26, RZ, RZ, R14 ;  /* 0x000000ffff1a7224 */ /* 0x000fe400078e000e */
[----:B------:R-:W-:Y:S02]  /*26940*/  IMAD.MOV.U32 R27, RZ, RZ, R15 ;  /* 0x000000ffff1b7224 */ /* 0x000fe400078e000f */
[----:B------:R-:W-:Y:S02]  /*26950*/  IMAD.MOV.U32 R28, RZ, RZ, R10 ;  /* 0x000000ffff1c7224 */ /* 0x000fe400078e000a */
        /* <DEDUP_REMOVED lines=24> */
.L_x_2490:
        /* <DEDUP_REMOVED lines=22> */
.L_x_2491:
        /* <DEDUP_REMOVED lines=22> */
.L_x_2492:
        /* <DEDUP_REMOVED lines=22> */
.L_x_2493:
[----:B------:R-:W-:Y:S02]  /*26f00*/  ULDC.64 UR4, c[0x0][0x600] ;  /* 0x0001800000047ab9 */ /* 0x000fe40000000a00 */
[----:B-1----:R-:W-:-:S05]  /*26f10*/  IADD3 R2, P0, R17, UR4, RZ ;  /* 0x0000000411027c10 */ /* 0x002fca000ff1e0ff */
[----:B------:R-:W-:-:S05]  /*26f20*/  IMAD.X R3, RZ, RZ, UR5, P0 ;  /* 0x00000005ff037e24 */ /* 0x000fca00080e06ff */
[----:B------:R-:W-:Y:S01]  /*26f30*/  STG.E.64 desc[UR60][R2.64], R22 ;  /* 0x0000001602007986 */ /* 0x000fe2000c101b3c */
[----:B------:R-:W-:Y:S05]  /*26f40*/  EXIT ;  /* 0x000000000000794d */ /* 0x000fea0003800000 */
.L_x_2489:
        /* <DEDUP_REMOVED lines=9> */
.L_x_2487:
        /* <DEDUP_REMOVED lines=17> */
.L_x_2495:
[----:B------:R-:W-:Y:S02]  /*270f0*/  CS2R R22, SRZ ;  /* 0x0000000000167805 */ /* 0x000fe4000001ff00 */
[----:B------:R-:W-:Y:S02]  /*27100*/  CS2R R14, SRZ ;  /* 0x00000000000e7805 */ /* 0x000fe4000001ff00 */
[----:B------:R-:W-:Y:S02]  /*27110*/  CS2R R10, SRZ ;  /* 0x00000000000a7805 */ /* 0x000fe4000001ff00 */
[----:B------:R-:W-:-:S07]  /*27120*/  CS2R R6, SRZ ;  /* 0x0000000000067805 */ /* 0x000fce000001ff00 */
.L_x_2494:
        /* <DEDUP_REMOVED lines=29> */
.L_x_2497:
        /* <DEDUP_REMOVED lines=22> */
.L_x_2498:
        /* <DEDUP_REMOVED lines=22> */
.L_x_2499:
        /* <DEDUP_REMOVED lines=22> */
.L_x_2500:
[----:B------:R-:W-:Y:S02]  /*27720*/  ULDC.64 UR4, c[0x0][0x600] ;  /* 0x0001800000047ab9 */ /* 0x000fe40000000a00 */
[----:B-1----:R-:W-:-:S05]  /*27730*/  IADD3 R2, P0, R17, UR4, RZ ;  /* 0x0000000411027c10 */ /* 0x002fca000ff1e0ff */
[----:B------:R-:W-:-:S05]  /*27740*/  IMAD.X R3, RZ, RZ, UR5, P0 ;  /* 0x00000005ff037e24 */ /* 0x000fca00080e06ff */
[----:B------:R-:W-:Y:S01]  /*27750*/  STG.E.64 desc[UR60][R2.64], R22 ;  /* 0x0000001602007986 */ /* 0x000fe2000c101b3c */
[----:B------:R-:W-:Y:S05]  /*27760*/  EXIT ;  /* 0x000000000000794d */ /* 0x000fea0003800000 */
.L_x_2496:
        /* <DEDUP_REMOVED lines=16> */
.L_x_2501:
        /* <DEDUP_REMOVED lines=15> */
.L_x_2502:
        /* <DEDUP_REMOVED lines=15> */
.L_x_2503:
        /* <DEDUP_REMOVED lines=15> */
.L_x_2504:
[----:B------:R-:W-:Y:S05]  /*27b40*/  EXIT ;  /* 0x000000000000794d */ /* 0x000fea0003800000 */
        .weak           $__internal_10_$__cuda_sm20_div_u64
        .type           $__internal_10_$__cuda_sm20_div_u64,@function
        .size           $__internal_10_$__cuda_sm20_div_u64,($__internal_11_$__cuda_sm20_rem_u64 - $__internal_10_$__cuda_sm20_div_u64)
$__internal_10_$__cuda_sm20_div_u64:
[----:B------:R-:W-:Y:S02]  /*27b50*/  IMAD.MOV.U32 R34, RZ, RZ, R0 ;  /* 0x000000ffff227224 */ /* 0x000fe400078e0000 */
[----:B------:R-:W-:-:S04]  /*27b60*/  IMAD.MOV.U32 R35, RZ, RZ, R3 ;  /* 0x000000ffff237224 */ /* 0x000fc800078e0003 */
[----:B------:R-:W0:Y:S08]  /*27b70*/  I2F.U64.RP R2, R34 ;  /* 0x0000002200027312 */ /* 0x000e300000309000 */
[----:B0-----:R-:W0:Y:S02]  /*27b80*/  MUFU.RCP R2, R2 ;  /* 0x0000000200027308 */ /* 0x001e240000001000 */
[----:B0-----:R-:W-:-:S06]  /*27b90*/  VIADD R30, R2, 0x1ffffffe ;  /* 0x1ffffffe021e7836 */ /* 0x001fcc0000000000 */
[----:B------:R-:W0:Y:S02]  /*27ba0*/  F2I.U64.TRUNC R30, R30 ;  /* 0x0000001e001e7311 */ /* 0x000e24000020d800 */
[----:B0-----:R-:W-:-:S04]  /*27bb0*/  IMAD.WIDE.U32 R32, R30, R0, RZ ;  /* 0x000000001e207225 */ /* 0x001fc800078e00ff */
[C---:B------:R-:W-:Y:S01]  /*27bc0*/  IMAD R27, R30.reuse, R3, R33 ;  /* 0x000000031e1b7224 */ /* 0x040fe200078e0221 */
[----:B------:R-:W-:Y:S01]  /*27bd0*/  IADD3 R39, P0, RZ, -R32, RZ ;  /* 0x80000020ff277210 */ /* 0x000fe20007f1e0ff */
[----:B------:R-:W-:Y:S02]  /*27be0*/  IMAD.MOV.U32 R33, RZ, RZ, R30 ;  /* 0x000000ffff217224 */ /* 0x000fe400078e001e */
        /* <DEDUP_REMOVED lines=47> */
[----:B------:R-:W-:-:S02]  /*27ee0*/  IADD3 R2, P3, R31, 0x1, RZ ;  /* 0x000000011f027810 */ /* 0x000fc40007f7e0ff */
[----:B------:R-:W-:Y:S02]  /*27ef0*/  SEL R32, R32, R38, P0 ;  /* 0x0000002620207207 */ /* 0x000fe40000000000 */
[----:B------:R-:W-:Y:S01]  /*27f00*/  ISETP.GE.U32.AND P0, PT, R35, R0, PT ;  /* 0x000000002300720c */ /* 0x000fe20003f06070 */
[----:B------:R-:W-:Y:S01]  /*27f10*/  IMAD.X R27, RZ, RZ, R30, P3 ;  /* 0x000000ffff1b7224 */ /* 0x000fe200018e061e */
[----:B------:R-:W-:Y:S02]  /*27f20*/  ISETP.NE.AND.EX P1, PT, R3, RZ, PT, P1 ;  /* 0x000000ff0300720c */ /* 0x000fe40003f25310 */
[----:B------:R-:W-:-:S04]  /*27f30*/  ISETP.GE.U32.AND.EX P0, PT, R32, R3, PT, P0 ;  /* 0x000000032000720c */ /* 0x000fc80003f06100 */
[----:B------:R-:W-:Y:S01]  /*27f40*/  SEL R2, R2, R31, P0 ;  /* 0x0000001f02027207 */ /* 0x000fe20000000000 */
[----:B------:R-:W-:Y:S01]  /*27f50*/  IMAD.MOV.U32 R31, RZ, RZ, 0x0 ;  /* 0x00000000ff1f7424 */ /* 0x000fe200078e00ff */
[----:B------:R-:W-:Y:S01]  /*27f60*/  SEL R27, R27, R30, P0 ;  /* 0x0000001e1b1b7207 */ /* 0x000fe20000000000 */
[----:B------:R-:W-:Y:S01]  /*27f70*/  IMAD.MOV.U32 R30, RZ, RZ, R37 ;  /* 0x000000ffff1e7224 */ /* 0x000fe200078e0025 */
[----:B------:R-:W-:Y:S02]  /*27f80*/  SEL R2, R2, 0xffffffff, P1 ;  /* 0xffffffff02027807 */ /* 0x000fe40000800000 */
[----:B------:R-:W-:Y:S01]  /*27f90*/  SEL R27, R27, 0xffffffff, P1 ;  /* 0xffffffff1b1b7807 */ /* 0x000fe20000800000 */
[----:B------:R-:W-:Y:S06]  /*27fa0*/  RET.REL.NODEC R30 `(_ZN2at6native13reduce_kernelILi128ELi4ENS0_8ReduceOpIdNS0_9ArgMinOpsIdEEjlLi4ELi4EEEEEvT1_) ;  /* 0xfffffd801e147950 */ /* 0x000fec0003c3ffff */
        .weak           $__internal_11_$__cuda_sm20_rem_u64
        .type           $__internal_11_$__cuda_sm20_rem_u64,@function
        .size           $__internal_11_$__cuda_sm20_rem_u64,(.L_x_6968 - $__internal_11_$__cuda_sm20_rem_u64)
$__internal_11_$__cuda_sm20_rem_u64:
        /* <DEDUP_REMOVED lines=64> */
.L_x_2505:
        /* <DEDUP_REMOVED lines=13> */
.L_x_6968:


//--------------------- .text._ZN2at6native13reduce_kernelILi512ELi1ENS0_8ReduceOpIsNS0_9ArgMinOpsIsEEjlLi4ELi4EEEEEvT1_ --------------------------
	.section	.text._ZN2at6native13reduce_kernelILi512ELi1ENS0_8ReduceOpIsNS0_9ArgMinOpsIsEEjlLi4ELi4EEEEEvT1_,"ax",@progbits
	.align	128
        .global         _ZN2at6native13reduce_kernelILi512ELi1ENS0_8ReduceOpIsNS0_9ArgMinOpsIsEEjlLi4ELi4EEEEEvT1_
        .type           _ZN2at6native13reduce_kernelILi512ELi1ENS0_8ReduceOpIsNS0_9ArgMinOpsIsEEjlLi4ELi4EEEEEvT1_,@function
        .size           _ZN2at6native13reduce_kernelILi512ELi1ENS0_8ReduceOpIsNS0_9ArgMinOpsIsEEjlLi4ELi4EEEEEvT1_,(.L_x_6970 - _ZN2at6native13reduce_kernelILi512ELi1ENS0_8ReduceOpIsNS0_9ArgMinOpsIsEEjlLi4ELi4EEEEEvT1_)
        .other          _ZN2at6native13reduce_kernelILi512ELi1ENS0_8ReduceOpIsNS0_9ArgMinOpsIsEEjlLi4ELi4EEEEEvT1_,@"STO_CUDA_ENTRY STV_DEFAULT"
_ZN2at6native13reduce_kernelILi512ELi1ENS0_8ReduceOpIsNS0_9ArgMinOpsIsEEjlLi4ELi4EEEEEvT1_:
.text._ZN2at6native13reduce_kernelILi512ELi1ENS0_8ReduceOpIsNS0_9ArgMinOpsIsEEjlLi4ELi4EEEEEvT1_:
        /* <DEDUP_REMOVED lines=285> */
[----:B------:R-:W-:-:S08]  /*11d0*/  ULDC UR4, c[0x0][0x528] ;  /* 0x00014a0000047ab9 */ /* 0x000fd00000000800 */
[----:B------:R-:W-:-:S05]  /*11e0*/  IMAD.HI.U32 R6, R13, UR7, R12 ;  /* 0x000000070d067c27 */ /* 0x000fca000f8e000c */
[----:B------:R-:W-:Y:S01]  /*11f0*/  SHF.R.U32.HI R6, RZ, UR4, R6 ;  /* 0x00000004ff067c19 */ /* 0x000fe20008011606 */
[----:B------:R-:W-:-:S04]  /*1200*/  ULDC UR4, c[0x0][0x5f0] ;  /* 0x00017c0000047ab9 */ /* 0x000fc80000000800 */
[----:B------:R-:W-:-:S04]  /*1210*/  IMAD.MOV R12, RZ, RZ, -R6 ;  /* 0x000000ffff0c7224 */ /* 0x000fc800078e0a06 */
[----:B------:R-:W-:-:S04]  /*1220*/  IMAD R12, R12, UR6, R13 ;  /* 0x000000060c0c7c24 */ /* 0x000fc8000f8e020d */
[----:B------:R-:W-:-:S07]  /*1230*/  IMAD R7, R12, UR4, R7 ;  /* 0x000000040c077c24 */ /* 0x000fce000f8e0207 */
.L_x_2506:
[----:B------:R-:W-:Y:S01]  /*1240*/  ULDC UR4, c[0x0][0x22c] ;  /* 0x00008b0000047ab9 */ /* 0x000fe20000000800 */
[----:B------:R-:W-:Y:S01]  /*1250*/  ULDC.64 UR36, c[0x0][0x208] ;  /* 0x0000820000247ab9 */ /* 0x000fe20000000a00 */
[----:B------:R-:W-:Y:S01]  /*1260*/  IMAD.U32 R23, RZ, RZ, UR4 ;  /* 0x00000004ff177e24 */ /* 0x000fe2000f8e00ff */
[----:B------:R-:W-:Y:S01]  /*1270*/  ULDC UR4, c[0x0][0x230] ;  /* 0x00008c0000047ab9 */ /* 0x000fe20000000800 */
[----:B------:R-:W-:Y:S01]  /*1280*/  BSSY B0, `(.L_x_2507) ;  /* 0x0000bd7000007945 */ /* 0x000fe20003800000 */
[----:B------:R-:W-:Y:S02]  /*1290*/  IMAD.MOV.U32 R12, RZ, RZ, RZ ;  /* 0x000000ffff0c7224 */ /* 0x000fe400078e00ff */
[----:B------:R-:W-:Y:S01]  /*12a0*/  ISETP.GE.U32.AND P0, PT, R8, R23, PT ;  /* 0x000000170800720c */ /* 0x000fe20003f06070 */
[----:B------:R-:W-:-:S03]  /*12b0*/  IMAD.MOV.U32 R6, RZ, RZ, RZ ;  /* 0x000000ffff067224 */ /* 0x000fc600078e00ff */
[----:B------:R-:W-:Y:S02]  /*12c0*/  ISETP.GE.U32.OR P0, PT, R3, UR4, P0 ;  /* 0x0000000403007c0c */ /* 0x000fe40008706470 */
[----:B------:R-:W-:-:S11]  /*12d0*/  PRMT R3, RZ, 0x7610, R3 ;  /* 0x00007610ff037816 */ /* 0x000fd60000000003 */
[----:B------:R-:W-:Y:S05]  /*12e0*/  @P0 BRA `(.L_x_2508) ;  /* 0x000000bc00400947 */ /* 0x000fea0003800000 */
[----:B------:R-:W-:Y:S01]  /*12f0*/  ULDC.U8 UR6, c[0x0][0x260] ;  /* 0x0000980000067ab9 */ /* 0x000fe20000000000 */
[----:B------:R-:W-:Y:S01]  /*1300*/  ULDC.64 UR4, c[0x0][0x5f8] ;  /* 0x00017e0000047ab9 */ /* 0x000fe20000000a00 */
[----:B------:R-:W-:Y:S02]  /*1310*/  ISETP.NE.AND P0, PT, RZ, UR6, PT ;  /* 0x00000006ff007c0c */ /* 0x000fe4000bf05270 */
[----:B------:R-:W-:-:S04]  /*1320*/  IADD3 R20, P1, R7, UR4, RZ ;  /* 0x0000000407147c10 */ /* 0x000fc8000ff3e0ff */
[----:B------:R-:W-:-:S07]  /*1330*/  IADD3.X R21, RZ, UR5, RZ, P1, !PT ;  /* 0x00000005ff157c10 */ /* 0x000fce0008ffe4ff */
[----:B------:R-:W-:Y:S05]  /*1340*/  @!P0 BRA `(.L_x_2509) ;  /* 0x0000000c006c8947 */ /* 0x000fea0003800000 */
[----:B------:R-:W0:Y:S01]  /*1350*/  LDC.U16 R18, c[0x0][0x218] ;  /* 0x00008600ff127b82 */ /* 0x000e220000000400 */
        /* <DEDUP_REMOVED lines=10> */
[----:B-1----:R-:W-:Y:S01]  /*1400*/  IMAD.MOV.U32 R9, RZ, RZ, R17 ;  /* 0x000000ffff097224 */ /* 0x002fe200078e0011 */
[----:B--2---:R-:W-:Y:S02]  /*1410*/  MOV R10, R12 ;  /* 0x0000000c000a7202 */ /* 0x004fe40000000f00 */
[----:B------:R-:W-:Y:S05]  /*1420*/  @!P0 BRA `(.L_x_2511) ;  /* 0x0000000000b88947 */ /* 0x000fea0003800000 */
        /* <DEDUP_REMOVED lines=14> */
.L_x_2515:
[----:B------:R-:W-:Y:S05]  /*1510*/  BSYNC B3 ;  /* 0x0000000000037941 */ /* 0x000fea0003800000 */
.L_x_2514:
[----:B------:R-:W-:-:S04]  /*1520*/  PRMT R2, R2, 0x9910, RZ ;  /* 0x0000991002027816 */ /* 0x000fc800000000ff */
[----:B------:R-:W-:-:S13]  /*1530*/  ISETP.NE.AND P0, PT, R2, RZ, PT ;  /* 0x000000ff0200720c */ /* 0x000fda0003f05270 */
[----:B------:R-:W-:Y:S05]  /*1540*/  @!P0 BRA `(.L_x_2513) ;  /* 0x0000000000548947 */ /* 0x000fea0003800000 */
[----:B------:R-:W-:Y:S01]  /*1550*/  IADD3 R3, P0, R5, -R16, RZ ;  /* 0x8000001005037210 */ /* 0x000fe20007f1e0ff */
[----:B------:R-:W-:-:S04]  /*1560*/  ULDC.U16 UR4, c[0x0][0x218] ;  /* 0x0000860000047ab9 */ /* 0x000fc80000000400 */
[----:B------:R-:W-:Y:S01]  /*1570*/  IMAD.X R2, RZ, RZ, -0x1, P0 ;  /* 0xffffffffff027424 */ /* 0x000fe200000e06ff */
[----:B------:R-:W-:-:S04]  /*1580*/  LEA R10, P0, R3, R20, 0x1 ;  /* 0x00000014030a7211 */ /* 0x000fc800078008ff */
[----:B------:R-:W-:Y:S02]  /*1590*/  LEA.HI.X R11, R3, R21, R2, 0x1, P0 ;  /* 0x00000015030b7211 */ /* 0x000fe400000f0c02 */
[----:B------:R-:W0:Y:S03]  /*15a0*/  LDC.64 R2, c[0x0][0x220] ;  /* 0x00008800ff027b82 */ /* 0x000e260000000a00 */
[----:B------:R-:W2:Y:S01]  /*15b0*/  LDG.E.U16 R10, desc[UR36][R10.64] ;  /* 0x000000240a0a7981 */ /* 0x000ea2000c1e1500 */
[----:B------:R-:W-:Y:S01]  /*15c0*/  UPRMT UR4, UR4, 0x9910, URZ ;  /* 0x0000991004047896 */ /* 0x000fe2000800003f */
[----:B------:R-:W-:-:S05]  /*15d0*/  IMAD.IADD R9, R5, 0x1, -R16 ;  /* 0x0000000105097824 */ /* 0x000fca00078e0a10 */
[----:B0-----:R-:W-:-:S04]  /*15e0*/  ISETP.GT.U32.AND P0, PT, R9, R2, PT ;  /* 0x000000020900720c */ /* 0x001fc80003f04070 */
[----:B------:R-:W-:-:S04]  /*15f0*/  ISETP.GT.AND.EX P0, PT, RZ, R3, PT, P0 ;  /* 0x00000003ff00720c */ /* 0x000fc80003f04300 */
[----:B------:R-:W-:Y:S02]  /*1600*/  SEL R6, RZ, 0xffffffff, !P0 ;  /* 0xffffffffff067807 */ /* 0x000fe40004000000 */
[----:B--2---:R-:W-:-:S04]  /*1610*/  PRMT R13, R10, 0x9910, RZ ;  /* 0x000099100a0d7816 */ /* 0x004fc800000000ff */
[C---:B------:R-:W-:Y:S02]  /*1620*/  ISETP.NE.AND P1, PT, R13.reuse, UR4, PT ;  /* 0x000000040d007c0c */ /* 0x040fe4000bf25270 */
[----:B------:R-:W-:-:S11]  /*1630*/  ISETP.LE.AND P0, PT, R13, UR4, PT ;  /* 0x000000040d007c0c */ /* 0x000fd6000bf03270 */
[----:B------:R-:W-:-:S04]  /*1640*/  @P1 SEL R6, RZ, 0xffffffff, P0 ;  /* 0xffffffffff061807 */ /* 0x000fc80000000000 */
[----:B------:R-:W-:-:S04]  /*1650*/  LOP3.LUT R6, R6, 0x1, RZ, 0xc0, !PT ;  /* 0x0000000106067812 */ /* 0x000fc800078ec0ff */
[----:B------:R-:W-:-:S04]  /*1660*/  ISETP.NE.U32.AND P0, PT, R6, 0x1, PT ;  /* 0x000000010600780c */ /* 0x000fc80003f05070 */
[----:B------:R-:W-:Y:S02]  /*1670*/  SEL R7, R7, R10, !P0 ;  /* 0x0000000a07077207 */ /* 0x000fe40004000000 */
[----:B------:R-:W-:Y:S02]  /*1680*/  SEL R9, R9, R2, P0 ;  /* 0x0000000209097207 */ /* 0x000fe40000000000 */
[----:B------:R-:W-:-:S07]  /*1690*/  SEL R10, R3, RZ, !P0 ;  /* 0x000000ff030a7207 */ /* 0x000fce0004000000 */
.L_x_2513:
[----:B------:R-:W-:Y:S05]  /*16a0*/  BSYNC B2 ;  /* 0x0000000000027941 */ /* 0x000fea0003800000 */
.L_x_2512:
[C---:B------:R-:W-:Y:S02]  /*16b0*/  IADD3 R3, P0, -R16.reuse, 0x4, RZ ;  /* 0x0000000410037810 */ /* 0x040fe40007f1e1ff */
[C---:B------:R-:W-:Y:S02]  /*16c0*/  IADD3 R14, R16.reuse, -0x4, R23 ;  /* 0xfffffffc100e7810 */ /* 0x040fe40007ffe017 */
[----:B------:R-:W-:Y:S01]  /*16d0*/  LEA R20, P1, R3, R20, 0x1 ;  /* 0x0000001403147211 */ /* 0x000fe200078208ff */
[----:B------:R-:W-:Y:S01]  /*16e0*/  IMAD.X R2, RZ, RZ, -0x1, P0 ;  /* 0xffffffffff027424 */ /* 0x000fe200000e06ff */
[----:B------:R-:W-:-:S04]  /*16f0*/  IADD3 R6, -R16, 0x4, RZ ;  /* 0x0000000410067810 */ /* 0x000fc80007ffe1ff */
[----:B------:R-:W-:-:S07]  /*1700*/  LEA.HI.X R21, R3, R21, R2, 0x1, P1 ;  /* 0x0000001503157211 */ /* 0x000fce00008f0c02 */
.L_x_2511:
[----:B------:R-:W-:Y:S05]  /*1710*/  BSYNC B1 ;  /* 0x0000000000017941 */ /* 0x000fea0003800000 */
.L_x_2510:
[----:B------:R-:W-:Y:S01]  /*1720*/  SHF.L.U32 R19, R8, 0x2, RZ ;  /* 0x0000000208137819 */ /* 0x000fe200000006ff */
[----:B------:R-:W-:Y:S01]  /*1730*/  BSSY B1, `(.L_x_2516) ;  /* 0x0000051000017945 */ /* 0x000fe20003800000 */
[----:B------:R-:W-:Y:S01]  /*1740*/  ISETP.NE.AND P1, PT, RZ, UR27, PT ;  /* 0x0000001bff007c0c */ /* 0x000fe2000bf25270 */
[----:B------:R-:W-:Y:S01]  /*1750*/  IMAD.MOV.U32 R15, RZ, RZ, R18 ;  /* 0x000000ffff0f7224 */ /* 0x000fe200078e0012 */
[----:B------:R-:W-:Y:S01]  /*1760*/  ISETP.NE.AND P2, PT, R0, RZ, PT ;  /* 0x000000ff0000720c */ /* 0x000fe20003f45270 */
[----:B------:R-:W-:Y:S01]  /*1770*/  VIADD R3, R19, 0x3 ;  /* 0x0000000313037836 */ /* 0x000fe20000000000 */
[----:B------:R-:W-:Y:S01]  /*1780*/  MOV R22, R17 ;  /* 0x0000001100167202 */ /* 0x000fe20000000f00 */
[----:B------:R-:W-:Y:S02]  /*1790*/  IMAD.MOV.U32 R16, RZ, RZ, R17 ;  /* 0x000000ffff107224 */ /* 0x000fe400078e0011 */
[--C-:B------:R-:W-:Y:S01]  /*17a0*/  IMAD.MOV.U32 R11, RZ, RZ, R12.reuse ;  /* 0x000000ffff0b7224 */ /* 0x100fe200078e000c */
[----:B------:R-:W-:Y:S01]  /*17b0*/  ISETP.GE.U32.AND P0, PT, R3, R14, PT ;  /* 0x0000000e0300720c */ /* 0x000fe20003f06070 */
[----:B------:R-:W-:-:S02]  /*17c0*/  IMAD.MOV.U32 R13, RZ, RZ, R12 ;  /* 0x000000ffff0d7224 */ /* 0x000fc400078e000c */
[----:B------:R-:W-:-:S10]  /*17d0*/  IMAD.MOV.U32 R24, RZ, RZ, R18 ;  /* 0x000000ffff187224 */ /* 0x000fd400078e0012 */
[----:B------:R-:W-:Y:S05]  /*17e0*/  @P0 BRA `(.L_x_2517) ;  /* 0x0000000400140947 */ /* 0x000fea0003800000 */
[----:B------:R-:W-:Y:S01]  /*17f0*/  IMAD.MOV.U32 R22, RZ, RZ, R17 ;  /* 0x000000ffff167224 */ /* 0x000fe200078e0011 */
[----:B------:R-:W-:Y:S01]  /*1800*/  MOV R24, R18 ;  /* 0x0000001200187202 */ /* 0x000fe20000000f00 */
[----:B------:R-:W-:-:S07]  /*1810*/  IMAD.MOV.U32 R13, RZ, RZ, R12 ;  /* 0x000000ffff0d7224 */ /* 0x000fce00078e000c */
.L_x_2518:
[----:B------:R-:W-:Y:S01]  /*1820*/  IMAD.WIDE.U32 R2, R8, 0x8, R20 ;  /* 0x0000000808027825 */ /* 0x000fe200078e0014 */
[----:B------:R-:W-:Y:S01]  /*1830*/  PRMT R26, R7, 0x9910, RZ ;  /* 0x00009910071a7816 */ /* 0x000fe200000000ff */
[----:B------:R-:W-:-:S04]  /*1840*/  ULDC UR4, c[0x0][0x234] ;  /* 0x00008d0000047ab9 */ /* 0x000fc80000000800 */
[----:B------:R-:W2:Y:S01]  /*1850*/  LDG.E.64 R2, desc[UR36][R2.64] ;  /* 0x0000002402027981 */ /* 0x000ea2000c1e1b00 */
[----:B------:R-:W-:Y:S01]  /*1860*/  PRMT R28, R24, 0x9910, RZ ;  /* 0x00009910181c7816 */ /* 0x000fe200000000ff */
[----:B------:R-:W-:Y:S01]  /*1870*/  VIADD R8, R8, UR4 ;  /* 0x0000000408087c36 */ /* 0x000fe20008000000 */
[----:B--2---:R-:W-:-:S04]  /*1880*/  PRMT R23, R2, 0x9910, RZ ;  /* 0x0000991002177816 */ /* 0x004fc800000000ff */
[CC--:B------:R-:W-:Y:S02]  /*1890*/  ISETP.NE.AND P6, PT, R26.reuse, R23.reuse, PT ;  /* 0x000000171a00720c */ /* 0x0c0fe40003fc5270 */
[----:B------:R-:W-:Y:S01]  /*18a0*/  ISETP.GE.AND P5, PT, R26, R23, PT ;  /* 0x000000171a00720c */ /* 0x000fe20003fa6270 */
[----:B------:R-:W-:Y:S01]  /*18b0*/  IMAD.IADD R26, R19, 0x1, R6 ;  /* 0x00000001131a7824 */ /* 0x000fe200078e0206 */
[----:B------:R-:W-:-:S04]  /*18c0*/  PRMT R23, R2, 0xbb32, RZ ;  /* 0x0000bb3202177816 */ /* 0x000fc800000000ff */
[----:B------:R-:W-:Y:S01]  /*18d0*/  ISETP.GE.U32.AND P0, PT, R9, R26, PT ;  /* 0x0000001a0900720c */ /* 0x000fe20003f06070 */
[----:B------:R-:W-:-:S03]  /*18e0*/  IMAD.MOV.U32 R19, RZ, RZ, R23 ;  /* 0x000000ffff137224 */ /* 0x000fc600078e0017 */
[----:B------:R-:W-:Y:S02]  /*18f0*/  ISETP.GE.AND.EX P0, PT, R10, RZ, PT, P0 ;  /* 0x000000ff0a00720c */ /* 0x000fe40003f06300 */
[CC--:B------:R-:W-:Y:S02]  /*1900*/  ISETP.NE.AND P4, PT, R28.reuse, R19.reuse, PT ;  /* 0x000000131c00720c */ /* 0x0c0fe40003f85270 */
[----:B------:R-:W-:Y:S01]  /*1910*/  ISETP.GE.AND P3, PT, R28, R19, PT ;  /* 0x000000131c00720c */ /* 0x000fe20003f66270 */
[----:B------:R-:W-:Y:S01]  /*1920*/  VIADD R19, R26, 0x1 ;  /* 0x000000011a137836 */ /* 0x000fe20000000000 */
[----:B------:R-:W-:Y:S02]  /*1930*/  SEL R23, RZ, 0xffffffff, P0 ;  /* 0xffffffffff177807 */ /* 0x000fe40000000000 */
[----:B------:R-:W-:Y:S02]  /*1940*/  @P6 SEL R23, RZ, 0xffffffff, P5 ;  /* 0xffffffffff176807 */ /* 0x000fe40002800000 */
[----:B------:R-:W-:-:S02]  /*1950*/  ISETP.GE.U32.AND P0, PT, R22, R19, PT ;  /* 0x000000131600720c */ /* 0x000fc40003f06070 */
[----:B------:R-:W-:Y:S02]  /*1960*/  LOP3.LUT R23, R23, 0x1, RZ, 0xc0, !PT ;  /* 0x0000000117177812 */ /* 0x000fe400078ec0ff */
[----:B------:R-:W-:Y:S02]  /*1970*/  ISETP.GE.AND.EX P0, PT, R13, RZ, PT, P0 ;  /* 0x000000ff0d00720c */ /* 0x000fe40003f06300 */
[----:B------:R-:W-:Y:S02]  /*1980*/  PRMT R28, R18, 0x9910, RZ ;  /* 0x00009910121c7816 */ /* 0x000fe400000000ff */
[----:B------:R-:W-:Y:S02]  /*1990*/  SEL R25, RZ, 0xffffffff, P0 ;  /* 0xffffffffff197807 */ /* 0x000fe40000000000 */
[----:B------:R-:W-:Y:S02]  /*19a0*/  @P4 SEL R25, RZ, 0xffffffff, P3 ;  /* 0xffffffffff194807 */ /* 0x000fe40001800000 */
[----:B------:R-:W-:-:S02]  /*19b0*/  ISETP.NE.U32.AND P4, PT, R23, 0x1, PT ;  /* 0x000000011700780c */ /* 0x000fc40003f85070 */
[----:B------:R-:W-:Y:S02]  /*19c0*/  PRMT R23, R3, 0x9910, RZ ;  /* 0x0000991003177816 */ /* 0x000fe400000000ff */
[----:B------:R-:W-:Y:S02]  /*19d0*/  LOP3.LUT R25, R25, 0x1, RZ, 0xc0, !PT ;  /* 0x0000000119197812 */ /* 0x000fe400078ec0ff */
[CC--:B------:R-:W-:Y:S02]  /*19e0*/  ISETP.NE.AND P6, PT, R28.reuse, R23.reuse, PT ;  /* 0x000000171c00720c */ /* 0x0c0fe40003fc5270 */
[----:B------:R-:W-:Y:S01]  /*19f0*/  ISETP.GE.AND P5, PT, R28, R23, PT ;  /* 0x000000171c00720c */ /* 0x000fe20003fa6270 */
[----:B------:R-:W-:Y:S01]  /*1a00*/  VIADD R28, R26, 0x2 ;  /* 0x000000021a1c7836 */ /* 0x000fe20000000000 */
[----:B------:R-:W-:Y:S02]  /*1a10*/  ISETP.NE.U32.AND P3, PT, R25, 0x1, PT ;  /* 0x000000011900780c */ /* 0x000fe40003f65070 */
[----:B------:R-:W-:-:S02]  /*1a20*/  SEL R9, R9, R26, !P4 ;  /* 0x0000001a09097207 */ /* 0x000fc40006000000 */
[----:B------:R-:W-:Y:S02]  /*1a30*/  ISETP.GE.U32.AND P0, PT, R17, R28, PT ;  /* 0x0000001c1100720c */ /* 0x000fe40003f06070 */
[----:B------:R-:W-:Y:S02]  /*1a40*/  SEL R22, R22, R19, !P3 ;  /* 0x0000001316167207 */ /* 0x000fe40005800000 */
[----:B------:R-:W-:Y:S02]  /*1a50*/  ISETP.GE.AND.EX P0, PT, R12, RZ, PT, P0 ;  /* 0x000000ff0c00720c */ /* 0x000fe40003f06300 */
[----:B------:R-:W-:Y:S02]  /*1a60*/  PRMT R19, R15, 0x9910, RZ ;  /* 0x000099100f137816 */ /* 0x000fe400000000ff */
[----:B------:R-:W-:Y:S02]  /*1a70*/  SEL R23, RZ, 0xffffffff, P0 ;  /* 0xffffffffff177807 */ /* 0x000fe40000000000 */
[----:B------:R-:W-:-:S02]  /*1a80*/  @P6 SEL R23, RZ, 0xffffffff, P5 ;  /* 0xffffffffff176807 */ /* 0x000fc40002800000 */
[----:B------:R-:W-:Y:S02]  /*1a90*/  PRMT R25, R3, 0xbb32, RZ ;  /* 0x0000bb3203197816 */ /* 0x000fe400000000ff */
[----:B------:R-:W-:Y:S02]  /*1aa0*/  LOP3.LUT R23, R23, 0x1, RZ, 0xc0, !PT ;  /* 0x0000000117177812 */ /* 0x000fe400078ec0ff */
[----:B------:R-:W-:Y:S02]  /*1ab0*/  SEL R7, R7, R2, !P4 ;  /* 0x0000000207077207 */ /* 0x000fe40006000000 */
[----:B------:R-:W-:Y:S02]  /*1ac0*/  ISETP.NE.U32.AND P5, PT, R23, 0x1, PT ;  /* 0x000000011700780c */ /* 0x000fe40003fa5070 */
[----:B------:R-:W-:Y:S01]  /*1ad0*/  IADD3 R23, R26, 0x3, RZ ;  /* 0x000000031a177810 */ /* 0x000fe20007ffe0ff */
[----:B------:R-:W-:Y:S01]  /*1ae0*/  IMAD.MOV.U32 R26, RZ, RZ, R19 ;  /* 0x000000ffff1a7224 */ /* 0x000fe200078e0013 */
[----:B------:R-:W-:-:S02]  /*1af0*/  SEL R10, R10, RZ, !P4 ;  /* 0x000000ff0a0a7207 */ /* 0x000fc40006000000 */
[----:B------:R-:W-:Y:S02]  /*1b00*/  ISETP.GE.U32.AND P0, PT, R16, R23, PT ;  /* 0x000000171000720c */ /* 0x000fe40003f06070 */
[-C--:B------:R-:W-:Y:S02]  /*1b10*/  ISETP.NE.AND P6, PT, R26, R25.reuse, PT ;  /* 0x000000191a00720c */ /* 0x080fe40003fc5270 */
[----:B------:R-:W-:Y:S02]  /*1b20*/  ISETP.GE.AND.EX P0, PT, R11, RZ, PT, P0 ;  /* 0x000000ff0b00720c */ /* 0x000fe40003f06300 */
[----:B------:R-:W-:Y:S02]  /*1b30*/  @P3 PRMT R24, R2, 0x7632, R24 ;  /* 0x0000763202183816 */ /* 0x000fe40000000018 */
[----:B------:R-:W-:Y:S02]  /*1b40*/  SEL R19, RZ, 0xffffffff, P0 ;  /* 0xffffffffff137807 */ /* 0x000fe40000000000 */
[----:B------:R-:W-:-:S02]  /*1b50*/  ISETP.GE.AND P0, PT, R26, R25, PT ;  /* 0x000000191a00720c */ /* 0x000fc40003f06270 */
[----:B------:R-:W-:Y:S02]  /*1b60*/  SEL R17, R17, R28, !P5 ;  /* 0x0000001c11117207 */ /* 0x000fe40006800000 */
[----:B------:R-:W-:Y:S02]  /*1b70*/  SEL R18, R18, R3, !P5 ;  /* 0x0000000312127207 */ /* 0x000fe40006800000 */
[----:B------:R-:W-:Y:S02]  /*1b80*/  @P6 SEL R19, RZ, 0xffffffff, P0 ;  /* 0xffffffffff136807 */ /* 0x000fe40000000000 */
[----:B------:R-:W-:Y:S02]  /*1b90*/  SEL R13, R13, RZ, !P3 ;  /* 0x000000ff0d0d7207 */ /* 0x000fe40005800000 */
[----:B------:R-:W-:Y:S02]  /*1ba0*/  LOP3.LUT R19, R19, 0x1, RZ, 0xc0, !PT ;  /* 0x0000000113137812 */ /* 0x000fe400078ec0ff */
[----:B------:R-:W-:-:S02]  /*1bb0*/  SEL R12, R12, RZ, !P5 ;  /* 0x000000ff0c0c7207 */ /* 0x000fc40006800000 */
[----:B------:R-:W-:Y:S01]  /*1bc0*/  ISETP.NE.U32.AND P0, PT, R19, 0x1, PT ;  /* 0x000000011300780c */ /* 0x000fe20003f05070 */
[----:B------:R-:W-:-:S03]  /*1bd0*/  IMAD.SHL.U32 R19, R8, 0x4, RZ ;  /* 0x0000000408137824 */ /* 0x000fc600078e00ff */
[----:B------:R-:W-:Y:S01]  /*1be0*/  SEL R16, R16, R23, !P0 ;  /* 0x0000001710107207 */ /* 0x000fe20004000000 */
[----:B------:R-:W-:Y:S01]  /*1bf0*/  VIADD R25, R19, 0x3 ;  /* 0x0000000313197836 */ /* 0x000fe20000000000 */
[----:B------:R-:W-:-:S04]  /*1c00*/  SEL R11, R11, RZ, !P0 ;  /* 0x000000ff0b0b7207 */ /* 0x000fc80004000000 */
[----:B------:R-:W-:-:S03]  /*1c10*/  ISETP.GE.U32.AND P4, PT, R25, R14, PT ;  /* 0x0000000e1900720c */ /* 0x000fc60003f86070 */
[----:B------:R-:W-:-:S10]  /*1c20*/  @P0 PRMT R15, R3, 0x7632, R15 ;  /* 0x00007632030f0816 */ /* 0x000fd4000000000f */
[----:B------:R-:W-:Y:S05]  /*1c30*/  @!P4 BRA `(.L_x_2518) ;  /* 0xfffffff800f8c947 */ /* 0x000fea000383ffff */
.L_x_2517:
[----:B------:R-:W-:Y:S05]  /*1c40*/  BSYNC B1 ;  /* 0x0000000000017941 */ /* 0x000fea0003800000 */
.L_x_2516:
[----:B------:R-:W-:Y:S01]  /*1c50*/  BSSY B1, `(.L_x_2519) ;  /* 0x0000008000017945 */ /* 0x000fe20003800000 */
[----:B------:R-:W-:-:S03]  /*1c60*/  PRMT R2, RZ, 0x7610, R2 ;  /* 0x00007610ff027816 */ /* 0x000fc60000000002 */
[----:B------:R-:W-:Y:S05]  /*1c70*/  @P1 BRA P2, `(.L_x_2520) ;  /* 0x0000000000141947 */ /* 0x000fea0001000000 */
[----:B------:R-:W-:Y:S01]  /*1c80*/  ISETP.NE.AND P0, PT, RZ, UR28, PT ;  /* 0x0000001cff007c0c */ /* 0x000fe2000bf05270 */
[----:B------:R-:W-:-:S12]  /*1c90*/  HFMA2.MMA R2, -RZ, RZ, 0, 5.9604644775390625e-08 ;  /* 0x00000001ff027435 */ /* 0x000fd800000001ff */
[----:B------:R-:W-:-:S04]  /*1ca0*/  @P0 ISETP.NE.AND P1, PT, R4, RZ, PT ;  /* 0x000000ff0400020c */ /* 0x000fc80003f25270 */
[----:B------:R-:W-:-:S04]  /*1cb0*/  @P0 SEL R3, RZ, 0x1, P1 ;  /* 0x00000001ff030807 */ /* 0x000fc80000800000 */
[----:B------:R-:W-:-:S07]  /*1cc0*/  @P0 PRMT R2, R3, 0x7610, R2 ;  /* 0x0000761003020816 */ /* 0x000fce0000000002 */
.L_x_2520:
[----:B------:R-:W-:Y:S05]  /*1cd0*/  BSYNC B1 ;  /* 0x0000000000017941 */ /* 0x000fea0003800000 */
.L_x_2519:
        /* <DEDUP_REMOVED lines=9> */
[----:B------:R-:W2:Y:S01]  /*1d70*/  LDG.E.U16 R20, desc[UR36][R20.64] ;  /* 0x0000002414147981 */ /* 0x000ea2000c1e1500 */
[----:B------:R-:W-:Y:S01]  /*1d80*/  IMAD.IADD R6, R5, 0x1, R6 ;  /* 0x0000000105067824 */ /* 0x000fe200078e0206 */
[----:B------:R-:W-:-:S04]  /*1d90*/  PRMT R4, R7, 0x9910, RZ ;  /* 0x0000991007047816 */ /* 0x000fc800000000ff */
[----:B------:R-:W-:Y:S02]  /*1da0*/  ISETP.GE.U32.AND P0, PT, R9, R6, PT ;  /* 0x000000060900720c */ /* 0x000fe40003f06070 */
[----:B------:R-:W-:-:S04]  /*1db0*/  SHF.R.S32.HI R5, RZ, 0x1f, R6 ;  /* 0x0000001fff057819 */ /* 0x000fc80000011406 */
[----:B------:R-:W-:-:S04]  /*1dc0*/  ISETP.GE.AND.EX P0, PT, R10, R5, PT, P0 ;  /* 0x000000050a00720c */ /* 0x000fc80003f06300 */
[----:B------:R-:W-:Y:S02]  /*1dd0*/  SEL R2, RZ, 0xffffffff, P0 ;  /* 0xffffffffff027807 */ /* 0x000fe40000000000 */
[----:B--2---:R-:W-:-:S04]  /*1de0*/  PRMT R3, R20, 0x9910, RZ ;  /* 0x0000991014037816 */ /* 0x004fc800000000ff */
[CC--:B------:R-:W-:Y:S02]  /*1df0*/  ISETP.NE.AND P1, PT, R4.reuse, R3.reuse, PT ;  /* 0x000000030400720c */ /* 0x0c0fe40003f25270 */
[----:B------:R-:W-:-:S11]  /*1e00*/  ISETP.GE.AND P0, PT, R4, R3, PT ;  /* 0x000000030400720c */ /* 0x000fd60003f06270 */
[----:B------:R-:W-:-:S04]  /*1e10*/  @P1 SEL R2, RZ, 0xffffffff, P0 ;  /* 0xffffffffff021807 */ /* 0x000fc80000000000 */
[----:B------:R-:W-:-:S04]  /*1e20*/  LOP3.LUT R2, R2, 0x1, RZ, 0xc0, !PT ;  /* 0x0000000102027812 */ /* 0x000fc800078ec0ff */
[----:B------:R-:W-:-:S04]  /*1e30*/  ISETP.NE.U32.AND P0, PT, R2, 0x1, PT ;  /* 0x000000010200780c */ /* 0x000fc80003f05070 */
[----:B------:R-:W-:Y:S02]  /*1e40*/  SEL R7, R7, R20, !P0 ;  /* 0x0000001407077207 */ /* 0x000fe40004000000 */
[----:B------:R-:W-:Y:S02]  /*1e50*/  SEL R9, R9, R6, !P0 ;  /* 0x0000000609097207 */ /* 0x000fe40004000000 */
[----:B------:R-:W-:-:S07]  /*1e60*/  SEL R10, R10, R5, !P0 ;  /* 0x000000050a0a7207 */ /* 0x000fce0004000000 */
.L_x_2522:
[----:B------:R-:W-:Y:S05]  /*1e70*/  BSYNC B1 ;  /* 0x0000000000017941 */ /* 0x000fea0003800000 */
.L_x_2521:
[----:B------:R-:W-:Y:S02]  /*1e80*/  PRMT R2, R24, 0x9910, RZ ;  /* 0x0000991018027816 */ /* 0x000fe400000000ff */
[----:B------:R-:W-:Y:S02]  /*1e90*/  PRMT R3, R7, 0x9910, RZ ;  /* 0x0000991007037816 */ /* 0x000fe400000000ff */
[----:B------:R-:W-:Y:S02]  /*1ea0*/  ISETP.GE.U32.AND P0, PT, R9, R22, PT ;  /* 0x000000160900720c */ /* 0x000fe40003f06070 */
[CC--:B------:R-:W-:Y:S02]  /*1eb0*/  ISETP.NE.AND P2, PT, R3.reuse, R2.reuse, PT ;  /* 0x000000020300720c */ /* 0x0c0fe40003f45270 */
[----:B------:R-:W-:Y:S02]  /*1ec0*/  ISETP.GE.AND P1, PT, R3, R2, PT ;  /* 0x000000020300720c */ /* 0x000fe40003f26270 */
[----:B------:R-:W-:-:S02]  /*1ed0*/  ISETP.GE.AND.EX P0, PT, R10, R13, PT, P0 ;  /* 0x0000000d0a00720c */ /* 0x000fc40003f06300 */
[----:B------:R-:W-:-:S07]  /*1ee0*/  SEL R2, RZ, 0xffffffff, P1 ;  /* 0xffffffffff027807 */ /* 0x000fce0000800000 */
[----:B------:R-:W-:-:S04]  /*1ef0*/  @!P2 SEL R2, RZ, 0xffffffff, P0 ;  /* 0xffffffffff02a807 */ /* 0x000fc80000000000 */
[----:B------:R-:W-:-:S04]  /*1f00*/  LOP3.LUT R2, R2, 0x1, RZ, 0xc0, !PT ;  /* 0x0000000102027812 */ /* 0x000fc800078ec0ff */
[----:B------:R-:W-:Y:S02]  /*1f10*/  ISETP.NE.U32.AND P0, PT, R2, 0x1, PT ;  /* 0x000000010200780c */ /* 0x000fe40003f05070 */
[----:B------:R-:W-:Y:S02]  /*1f20*/  PRMT R2, R18, 0x9910, RZ ;  /* 0x0000991012027816 */ /* 0x000fe400000000ff */
[----:B------:R-:W-:Y:S02]  /*1f30*/  SEL R7, R7, R24, !P0 ;  /* 0x0000001807077207 */ /* 0x000fe40004000000 */
[----:B------:R-:W-:Y:S02]  /*1f40*/  SEL R22, R9, R22, !P0 ;  /* 0x0000001609167207 */ /* 0x000fe40004000000 */
[----:B------:R-:W-:Y:S02]  /*1f50*/  PRMT R3, R7, 0x9910, RZ ;  /* 0x0000991007037816 */ /* 0x000fe400000000ff */
[----:B------:R-:W-:-:S02]  /*1f60*/  SEL R13, R10, R13, !P0 ;  /* 0x0000000d0a0d7207 */ /* 0x000fc40004000000 */
[CC--:B------:R-:W-:Y:S02]  /*1f70*/  ISETP.NE.AND P1, PT, R3.reuse, R2.reuse, PT ;  /* 0x000000020300720c */ /* 0x0c0fe40003f25270 */
[----:B------:R-:W-:Y:S02]  /*1f80*/  ISETP.GE.U32.AND P0, PT, R22, R17, PT ;  /* 0x000000111600720c */ /* 0x000fe40003f06070 */
[----:B------:R-:W-:Y:S02]  /*1f90*/  ISETP.GE.AND P2, PT, R3, R2, PT ;  /* 0x000000020300720c */ /* 0x000fe40003f46270 */
[----:B------:R-:W-:Y:S02]  /*1fa0*/  ISETP.GE.AND.EX P0, PT, R13, R12, PT, P0 ;  /* 0x0000000c0d00720c */ /* 0x000fe40003f06300 */
[----:B------:R-:W-:-:S05]  /*1fb0*/  SEL R2, RZ, 0xffffffff, P2 ;  /* 0xffffffffff027807 */ /* 0x000fca0001000000 */
        /* <DEDUP_REMOVED lines=8> */
[----:B------:R-:W-:Y:S02]  /*2040*/  ISETP.NE.AND P1, PT, R3, R2, PT ;  /* 0x000000020300720c */ /* 0x000fe40003f25270 */
[----:B------:R-:W-:Y:S02]  /*2050*/  ISETP.GE.U32.AND P0, PT, R17, R16, PT ;  /* 0x000000101100720c */ /* 0x000fe40003f06070 */
[----:B------:R-:W-:Y:S02]  /*2060*/  ISETP.GE.AND P2, PT, R3, R2, PT ;  /* 0x000000020300720c */ /* 0x000fe40003f46270 */
[----:B------:R-:W-:Y:S02]  /*2070*/  ISETP.GE.AND.EX P0, PT, R6, R11, PT, P0 ;  /* 0x0000000b0600720c */ /* 0x000fe40003f06300 */
[----:B------:R-:W-:-:S05]  /*2080*/  SEL R2, RZ, 0xffffffff, P2 ;  /* 0xffffffffff027807 */ /* 0x000fca0001000000 */
[----:B------:R-:W-:-:S04]  /*2090*/  @!P1 SEL R2, RZ, 0xffffffff, P0 ;  /* 0xffffffffff029807 */ /* 0x000fc80000000000 */
[----:B------:R-:W-:-:S04]  /*20a0*/  LOP3.LUT R2, R2, 0x1, RZ, 0xc0, !PT ;  /* 0x0000000102027812 */ /* 0x000fc800078ec0ff */
[----:B------:R-:W-:-:S04]  /*20b0*/  ISETP.NE.U32.AND P0, PT, R2, 0x1, PT ;  /* 0x000000010200780c */ /* 0x000fc80003f05070 */
[----:B------:R-:W-:Y:S02]  /*20c0*/  SEL R3, R18, R15, !P0 ;  /* 0x0000000f12037207 */ /* 0x000fe40004000000 */
[----:B------:R-:W-:Y:S02]  /*20d0*/  SEL R12, R17, R16, !P0 ;  /* 0x00000010110c7207 */ /* 0x000fe40004000000 */
[----:B------:R-:W-:Y:S01]  /*20e0*/  SEL R6, R6, R11, !P0 ;  /* 0x0000000b06067207 */ /* 0x000fe20004000000 */
[----:B------:R-:W-:Y:S06]  /*20f0*/  BRA `(.L_x_2508) ;  /* 0x000000ac00bc7947 */ /* 0x000fec0003800000 */
.L_x_2509:
[----:B------:R-:W0:Y:S08]  /*2100*/  LDC R17, c[0x0][0x398] ;  /* 0x0000e600ff117b82 */ /* 0x000e300000000800 */
[----:B------:R-:W1:Y:S01]  /*2110*/  LDC R15, c[0x0][0x268] ;  /* 0x00009a00ff0f7b82 */ /* 0x000e620000000800 */
[----:B0-----:R-:W-:-:S04]  /*2120*/  SHF.R.U32.HI R17, RZ, 0x1, R17 ;  /* 0x00000001ff117819 */ /* 0x001fc80000011611 */
[----:B------:R-:W-:Y:S02]  /*2130*/  ISETP.NE.AND P0, PT, R17, 0x1, PT ;  /* 0x000000011100780c */ /* 0x000fe40003f05270 */
[----:B-1----:R-:W-:-:S13]  /*2140*/  ISETP.EQ.AND P1, PT, R15, 0x1, PT ;  /* 0x000000010f00780c */ /* 0x002fda0003f22270 */
[----:B------:R-:W-:Y:S05]  /*2150*/  @!P0 BRA P1, `(.L_x_2523) ;  /* 0x000000a000388947 */ /* 0x000fea0000800000 */
[----:B------:R-:W0:Y:S01]  /*2160*/  LDC.U16 R5, c[0x0][0x218] ;  /* 0x00008600ff057b82 */ /* 0x000e220000000400 */
[----:B------:R-:W-:Y:S01]  /*2170*/  ISETP.NE.AND P0, PT, R15, 0x1, PT ;  /* 0x000000010f00780c */ /* 0x000fe20003f05270 */
[----:B------:R-:W-:Y:S01]  /*2180*/  ULDC UR4, c[0x0][0x234] ;  /* 0x00008d0000047ab9 */ /* 0x000fe20000000800 */
[----:B------:R-:W-:Y:S02]  /*2190*/  IMAD.MOV.U32 R2, RZ, RZ, R8 ;  /* 0x000000ffff027224 */ /* 0x000fe400078e0008 */
[----:B------:R-:W-:-:S03]  /*21a0*/  IMAD.U32 R22, RZ, RZ, UR4 ;  /* 0x00000004ff167e24 */ /* 0x000fc6000f8e00ff */
[----:B------:R-:W1:Y:S01]  /*21b0*/  LDC R14, c[0x0][0x224] ;  /* 0x00008900ff0e7b82 */ /* 0x000e620000000800 */
[----:B------:R-:W-:-:S07]  /*21c0*/  IMAD R6, R22, 0x3, R8 ;  /* 0x0000000316067824 */ /* 0x000fce00078e0208 */
[----:B------:R-:W2:Y:S01]  /*21d0*/  LDC R3, c[0x0][0x220] ;  /* 0x00008800ff037b82 */ /* 0x000ea20000000800 */
[----:B0-----:R-:W-:Y:S01]  /*21e0*/  MOV R16, R5 ;  /* 0x0000000500107202 */ /* 0x001fe20000000f00 */
[----:B-1----:R-:W-:Y:S01]  /*21f0*/  IMAD.MOV.U32 R4, RZ, RZ, R14 ;  /* 0x000000ffff047224 */ /* 0x002fe200078e000e */
[----:B------:R-:W-:Y:S06]  /*2200*/  @!P0 BRA `(.L_x_2524) ;  /* 0x0000009000988947 */ /* 0x000fec0003800000 */
[----:B------:R-:W-:Y:S01]  /*2210*/  ISETP.GE.U32.AND P0, PT, R6, R23, PT ;  /* 0x000000170600720c */ /* 0x000fe20003f06070 */
[----:B------:R-:W-:Y:S01]  /*2220*/  BSSY B1, `(.L_x_2525) ;  /* 0x0000454000017945 */ /* 0x000fe20003800000 */
[--C-:B--2---:R-:W-:Y:S01]  /*2230*/  IMAD.MOV.U32 R6, RZ, RZ, R3.reuse ;  /* 0x000000ffff067224 */ /* 0x104fe200078e0003 */
[----:B------:R-:W-:Y:S01]  /*2240*/  MOV R9, R14 ;  /* 0x0000000e00097202 */ /* 0x000fe20000000f00 */
[----:B------:R-:W-:Y:S02]  /*2250*/  IMAD.MOV.U32 R7, RZ, RZ, R14 ;  /* 0x000000ffff077224 */ /* 0x000fe400078e000e */
[----:B------:R-:W-:Y:S02]  /*2260*/  IMAD.MOV.U32 R8, RZ, RZ, R3 ;  /* 0x000000ffff087224 */ /* 0x000fe400078e0003 */
[--C-:B------:R-:W-:Y:S02]  /*2270*/  IMAD.MOV.U32 R10, RZ, RZ, R5.reuse ;  /* 0x000000ffff0a7224 */ /* 0x100fe400078e0005 */
[----:B------:R-:W-:-:S02]  /*2280*/  IMAD.MOV.U32 R11, RZ, RZ, R5 ;  /* 0x000000ffff0b7224 */ /* 0x000fc400078e0005 */
[----:B------:R-:W-:Y:S02]  /*2290*/  IMAD.MOV.U32 R12, RZ, RZ, R3 ;  /* 0x000000ffff0c7224 */ /* 0x000fe400078e0003 */
[----:B------:R-:W-:Y:S01]  /*22a0*/  IMAD.MOV.U32 R13, RZ, RZ, R14 ;  /* 0x000000ffff0d7224 */ /* 0x000fe200078e000e */
[----:B------:R-:W-:Y:S06]  /*22b0*/  @P0 BRA `(.L_x_2526) ;  /* 0x0000004400280947 */ /* 0x000fec0003800000 */
[----:B------:R-:W-:Y:S01]  /*22c0*/  BSSY B2, `(.L_x_2527) ;  /* 0x0000448000027945 */ /* 0x000fe20003800000 */
[----:B------:R-:W-:Y:S01]  /*22d0*/  ISETP.NE.AND P2, PT, R15, RZ, PT ;  /* 0x000000ff0f00720c */ /* 0x000fe20003f45270 */
[--C-:B------:R-:W-:Y:S01]  /*22e0*/  IMAD.MOV.U32 R8, RZ, RZ, R3.reuse ;  /* 0x000000ffff087224 */ /* 0x100fe200078e0003 */
[----:B------:R-:W-:Y:S01]  /*22f0*/  MOV R6, R3 ;  /* 0x0000000300067202 */ /* 0x000fe20000000f00 */
[----:B------:R-:W-:Y:S01]  /*2300*/  IMAD.MOV.U32 R12, RZ, RZ, R3 ;  /* 0x000000ffff0c7224 */ /* 0x000fe200078e0003 */
[----:B------:R-:W-:Y:S01]  /*2310*/  MOV R13, R14 ;  /* 0x0000000e000d7202 */ /* 0x000fe20000000f00 */
[--C-:B------:R-:W-:Y:S02]  /*2320*/  IMAD.MOV.U32 R7, RZ, RZ, R14.reuse ;  /* 0x000000ffff077224 */ /* 0x100fe400078e000e */
[----:B------:R-:W-:Y:S02]  /*2330*/  IMAD.MOV.U32 R9, RZ, RZ, R14 ;  /* 0x000000ffff097224 */ /* 0x000fe400078e000e */
[----:B------:R-:W-:-:S02]  /*2340*/  IMAD.MOV.U32 R10, RZ, RZ, R5 ;  /* 0x000000ffff0a7224 */ /* 0x000fc400078e0005 */
[----:B------:R-:W-:-:S07]  /*2350*/  IMAD.MOV.U32 R11, RZ, RZ, R5 ;  /* 0x000000ffff0b7224 */ /* 0x000fce00078e0005 */
.L_x_2532:
        /* <DEDUP_REMOVED lines=53> */
[----:B------:R-:W-:Y:S01]  /*26b0*/  HFMA2.MMA R18, -RZ, RZ, 0, 0 ;  /* 0x00000000ff127435 */ /* 0x000fe200000001ff */
[----:B------:R-:W-:-:S09]  /*26c0*/  IMAD.MOV.U32 R19, RZ, RZ, R2 ;  /* 0x000000ffff137224 */ /* 0x000fd200078e0002 */
        /* <DEDUP_REMOVED lines=233> */
.L_x_2528:
[----:B------:R-:W-:-:S04]  /*3560*/  LOP3.LUT R15, R17, 0xfffffffe, RZ, 0xc0, !PT ;  /* 0xfffffffe110f7812 */ /* 0x000fc800078ec0ff */
[----:B------:R-:W-:-:S05]  /*3570*/  IADD3 R14, P0, R20, R15, RZ ;  /* 0x0000000f140e7210 */ /* 0x000fca0007f1e0ff */
[----:B------:R-:W-:-:S05]  /*3580*/  IMAD.X R15, RZ, RZ, R21, P0 ;  /* 0x000000ffff0f7224 */ /* 0x000fca00000e0615 */
[----:B------:R0:W5:Y:S01]  /*3590*/  LDG.E.U16 R17, desc[UR36][R14.64] ;  /* 0x000000240e117981 */ /* 0x000162000c1e1500 */
[----:B------:R-:W-:Y:S05]  /*35a0*/  @!P2 BRA `(.L_x_2529) ;  /* 0x0000000c00b4a947 */ /* 0x000fea0003800000 */
[----:B0-----:R-:W0:Y:S01]  /*35b0*/  LDC.64 R14, c[0x0][0x268] ;  /* 0x00009a00ff0e7b82 */ /* 0x001e220000000a00 */
[----:B------:R-:W-:Y:S01]  /*35c0*/  HFMA2.MMA R18, -RZ, RZ, 0, 0 ;  /* 0x00000000ff127435 */ /* 0x000fe200000001ff */
[----:B------:R-:W-:Y:S02]  /*35d0*/  ULDC UR38, c[0x0][0x234] ;  /* 0x00008d0000267ab9 */ /* 0x000fe40000000800 */
[----:B------:R-:W-:-:S07]  /*35e0*/  VIADD R19, R2, UR38 ;  /* 0x0000002602137c36 */ /* 0x000fce0008000000 */
        /* <DEDUP_REMOVED lines=16> */
[----:B------:R-:W-:Y:S02]  /*36f0*/  MOV R18, RZ ;  /* 0x000000ff00127202 */ /* 0x000fe40000000f00 */
        /* <DEDUP_REMOVED lines=205> */
[----:B------:R-:W-:Y:S01]  /*43d0*/  @P0 MOV R18, RZ ;  /* 0x000000ff00120202 */ /* 0x000fe20000000f00 */
[----:B------:R-:W-:-:S04]  /*43e0*/  IMAD.MOV R23, RZ, RZ, -R19 ;  /* 0x000000ffff177224 */ /* 0x000fc800078e0a13 */
[----:B------:R-:W-:Y:S02]  /*43f0*/  IMAD R23, R23, UR38, R24 ;  /* 0x0000002617177c24 */ /* 0x000fe4000f8e0218 */
[----:B------:R-:W1:Y:S02]  /*4400*/  @P0 LDC R25, c[0x0][0x3f8] ;  /* 0x0000fe00ff190b82 */ /* 0x000e640000000800 */
[----:B------:R-:W-:-:S06]  /*4410*/  IMAD R22, R23, UR25, R22 ;  /* 0x0000001917167c24 */ /* 0x000fcc000f8e0216 */
[----:B------:R-:W2:Y:S01]  /*4420*/  @P0 LDC R24, c[0x0][0x38c] ;  /* 0x0000e300ff180b82 */ /* 0x000ea20000000800 */
[----:B0-----:R-:W-:-:S05]  /*4430*/  @P0 IMAD.HI.U32 R14, R19, R14, R18 ;  /* 0x0000000e130e0227 */ /* 0x001fca00078e0012 */
[----:B------:R-:W-:-:S05]  /*4440*/  @P0 SHF.R.U32.HI R14, RZ, R15, R14 ;  /* 0x0000000fff0e0219 */ /* 0x000fca000001160e */
[----:B------:R-:W-:-:S04]  /*4450*/  @P0 IMAD.MOV R15, RZ, RZ, -R14 ;  /* 0x000000ffff0f0224 */ /* 0x000fc800078e0a0e */
[----:B--2---:R-:W-:-:S04]  /*4460*/  @P0 IMAD R19, R24, R15, R19 ;  /* 0x0000000f18130224 */ /* 0x004fc800078e0213 */
[----:B-1----:R-:W-:-:S07]  /*4470*/  @P0 IMAD R22, R19, R25, R22 ;  /* 0x0000001913160224 */ /* 0x002fce00078e0216 */
.L_x_2529:
[----:B------:R-:W-:-:S04]  /*4480*/  LOP3.LUT R19, R22, 0xfffffffe, RZ, 0xc0, !PT ;  /* 0xfffffffe16137812 */ /* 0x000fc800078ec0ff */
[----:B------:R-:W-:-:S05]  /*4490*/  IADD3 R18, P0, R20, R19, RZ ;  /* 0x0000001314127210 */ /* 0x000fca0007f1e0ff */
[----:B------:R-:W-:Y:S02]  /*44a0*/  IMAD.X R19, RZ, RZ, R21, P0 ;  /* 0x000000ffff137224 */ /* 0x000fe400000e0615 */
[----:B------:R-:W-:-:S03]  /*44b0*/  IMAD.MOV.U32 R24, RZ, RZ, RZ ;  /* 0x000000ffff187224 */ /* 0x000fc600078e00ff */
[----:B------:R1:W5:Y:S02]  /*44c0*/  LDG.E.U16 R18, desc[UR36][R18.64] ;  /* 0x0000002412127981 */ /* 0x000364000c1e1500 */
[----:B-1----:R-:W-:Y:S01]  /*44d0*/  IMAD.MOV.U32 R19, RZ, RZ, RZ ;  /* 0x000000ffff137224 */ /* 0x002fe200078e00ff */
[----:B------:R-:W-:Y:S06]  /*44e0*/  @!P2 BRA `(.L_x_2530) ;  /* 0x0000000c00b4a947 */ /* 0x000fec0003800000 */
[----:B------:R-:W1:Y:S01]  /*44f0*/  LDC R23, c[0x0][0x234] ;  /* 0x00008d00ff177b82 */ /* 0x000e620000000800 */
[----:B------:R-:W-:-:S07]  /*4500*/  IMAD.MOV.U32 R22, RZ, RZ, RZ ;  /* 0x000000ffff167224 */ /* 0x000fce00078e00ff */
[----:B0-----:R-:W0:Y:S01]  /*4510*/  LDC.64 R14, c[0x0][0x268] ;  /* 0x00009a00ff0e7b82 */ /* 0x001e220000000a00 */
[----:B-1----:R-:W-:-:S05]  /*4520*/  LEA R23, R23, R2, 0x1 ;  /* 0x0000000217177211 */ /* 0x002fca00078e08ff */
[----:B------:R-:W-:Y:S01]  /*4530*/  IMAD.HI.U32 R25, R23, UR30, R22 ;  /* 0x0000001e17197c27 */ /* 0x000fe2000f8e0016 */
[----:B0-----:R-:W-:-:S04]  /*4540*/  ISETP.NE.AND P0, PT, R14, 0x1, PT ;  /* 0x000000010e00780c */ /* 0x001fc80003f05270 */
        /* <DEDUP_REMOVED lines=220> */
[----:B------:R-:W-:Y:S01]  /*5310*/  @P0 IMAD.MOV.U32 R22, RZ, RZ, RZ ;  /* 0x000000ffff160224 */ /* 0x000fe200078e00ff */
[----:B------:R-:W0:Y:S01]  /*5320*/  @P0 LDC R25, c[0x0][0x38c] ;  /* 0x0000e300ff190b82 */ /* 0x000e220000000800 */
[----:B------:R-:W-:-:S04]  /*5330*/  IMAD R26, R26, UR38, R15 ;  /* 0x000000261a1a7c24 */ /* 0x000fc8000f8e020f */
[----:B------:R-:W-:-:S03]  /*5340*/  IMAD R19, R26, UR25, R19 ;  /* 0x000000191a137c24 */ /* 0x000fc6000f8e0213 */
[----:B------:R-:W1:Y:S02]  /*5350*/  @P0 LDC.64 R14, c[0x0][0x390] ;  /* 0x0000e400ff0e0b82 */ /* 0x000e640000000a00 */
[----:B-1----:R-:W-:-:S06]  /*5360*/  @P0 IMAD.HI.U32 R22, R23, R14, R22 ;  /* 0x0000000e17160227 */ /* 0x002fcc00078e0016 */
[----:B------:R-:W1:Y:S01]  /*5370*/  @P0 LDC R14, c[0x0][0x3f8] ;  /* 0x0000fe00ff0e0b82 */ /* 0x000e620000000800 */
[----:B------:R-:W-:-:S05]  /*5380*/  @P0 SHF.R.U32.HI R15, RZ, R15, R22 ;  /* 0x0000000fff0f0219 */ /* 0x000fca0000011616 */
[----:B------:R-:W-:-:S04]  /*5390*/  @P0 IMAD.MOV R15, RZ, RZ, -R15 ;  /* 0x000000ffff0f0224 */ /* 0x000fc800078e0a0f */
[----:B0-----:R-:W-:-:S04]  /*53a0*/  @P0 IMAD R22, R25, R15, R23 ;  /* 0x0000000f19160224 */ /* 0x001fc800078e0217 */
[----:B-1----:R-:W-:-:S07]  /*53b0*/  @P0 IMAD R19, R22, R14, R19 ;  /* 0x0000000e16130224 */ /* 0x002fce00078e0213 */
.L_x_2530:
[----:B0-----:R-:W-:-:S04]  /*53c0*/  LOP3.LUT R15, R19, 0xfffffffe, RZ, 0xc0, !PT ;  /* 0xfffffffe130f7812 */ /* 0x001fc800078ec0ff */
[----:B------:R-:W-:-:S05]  /*53d0*/  IADD3 R14, P0, R20, R15, RZ ;  /* 0x0000000f140e7210 */ /* 0x000fca0007f1e0ff */
[----:B------:R-:W-:-:S05]  /*53e0*/  IMAD.X R15, RZ, RZ, R21, P0 ;  /* 0x000000ffff0f7224 */ /* 0x000fca00000e0615 */
[----:B------:R0:W5:Y:S01]  /*53f0*/  LDG.E.U16 R19, desc[UR36][R14.64] ;  /* 0x000000240e137981 */ /* 0x000162000c1e1500 */
[----:B------:R-:W-:Y:S05]  /*5400*/  @!P2 BRA `(.L_x_2531) ;  /* 0x0000000c00c0a947 */ /* 0x000fea0003800000 */
[----:B------:R-:W1:Y:S08]  /*5410*/  LDC R23, c[0x0][0x234] ;  /* 0x00008d00ff177b82 */ /* 0x000e700000000800 */
[----:B0-----:R-:W0:Y:S01]  /*5420*/  LDC.64 R14, c[0x0][0x268] ;  /* 0x00009a00ff0e7b82 */ /* 0x001e220000000a00 */
[----:B-1----:R-:W-:-:S05]  /*5430*/  IMAD R22, R23, 0x2, R2 ;  /* 0x0000000217167824 */ /* 0x002fca00078e0202 */
[----:B------:R-:W-:Y:S01]  /*5440*/  IADD3 R23, R22, R23, RZ ;  /* 0x0000001716177210 */ /* 0x000fe20007ffe0ff */
[----:B------:R-:W-:Y:S01]  /*5450*/  IMAD.MOV.U32 R22, RZ, RZ, RZ ;  /* 0x000000ffff167224 */ /* 0x000fe200078e00ff */
[----:B0-----:R-:W-:-:S03]  /*5460*/  ISETP.NE.AND P0, PT, R14, 0x1, PT ;  /* 0x000000010e00780c */ /* 0x001fc60003f05270 */
        /* <DEDUP_REMOVED lines=102> */
[----:B------:R-:W-:Y:S01]  /*5ad0*/  ULDC UR4, c[0x0][0x2f8] ;  /* 0x0000be0000047ab9 */ /* 0x000fe20000000800 */
        /* <DEDUP_REMOVED lines=123> */
[----:B------:R-:W-:Y:S02]  /*6290*/  IMAD.MOV.U32 R15, RZ, RZ, R23 ;  /* 0x000000ffff0f7224 */ /* 0x000fe400078e0017 */
[----:B------:R-:W-:Y:S01]  /*62a0*/  IMAD.HI.U32 R14, R23, UR4, R14 ;  /* 0x00000004170e7c27 */ /* 0x000fe2000f8e000e */
[----:B------:R-:W-:-:S04]  /*62b0*/  ULDC UR4, c[0x0][0x38c] ;  /* 0x0000e30000047ab9 */ /* 0x000fc80000000800 */
[----:B------:R-:W-:-:S05]  /*62c0*/  SHF.R.U32.HI R14, RZ, UR5, R14 ;  /* 0x00000005ff0e7c19 */ /* 0x000fca000801160e */
[----:B------:R-:W-:-:S04]  /*62d0*/  IMAD.MOV R14, RZ, RZ, -R14 ;  /* 0x000000ffff0e7224 */ /* 0x000fc800078e0a0e */
[----:B------:R-:W-:Y:S01]  /*62e0*/  IMAD R23, R14, UR4, R23 ;  /* 0x000000040e177c24 */ /* 0x000fe2000f8e0217 */
[----:B------:R-:W-:-:S03]  /*62f0*/  ULDC UR4, c[0x0][0x3f8] ;  /* 0x0000fe0000047ab9 */ /* 0x000fc60000000800 */
[----:B------:R-:W-:-:S07]  /*6300*/  IMAD R24, R23, UR4, R24 ;  /* 0x0000000417187c24 */ /* 0x000fce000f8e0218 */
.L_x_2531:
[----:B0-----:R-:W-:Y:S01]  /*6310*/  LOP3.LUT R15, R24, 0xfffffffe, RZ, 0xc0, !PT ;  /* 0xfffffffe180f7812 */ /* 0x001fe200078ec0ff */
[----:B------:R-:W-:-:S03]  /*6320*/  ULDC UR4, c[0x0][0x234] ;  /* 0x00008d0000047ab9 */ /* 0x000fc60000000800 */
[----:B------:R-:W-:-:S05]  /*6330*/  IADD3 R14, P0, R20, R15, RZ ;  /* 0x0000000f140e7210 */ /* 0x000fca0007f1e0ff */
[----:B------:R-:W-:-:S05]  /*6340*/  IMAD.X R15, RZ, RZ, R21, P0 ;  /* 0x000000ffff0f7224 */ /* 0x000fca00000e0615 */
[----:B------:R0:W2:Y:S01]  /*6350*/  LDG.E.U16 R14, desc[UR36][R14.64] ;  /* 0x000000240e0e7981 */ /* 0x0000a2000c1e1500 */
[----:B-----5:R-:W-:Y:S02]  /*6360*/  PRMT R22, R17, 0x9910, RZ ;  /* 0x0000991011167816 */ /* 0x020fe400000000ff */
[----:B------:R-:W-:Y:S02]  /*6370*/  PRMT R23, R10, 0x9910, RZ ;  /* 0x000099100a177816 */ /* 0x000fe400000000ff */
[----:B------:R-:W-:Y:S02]  /*6380*/  PRMT R24, R5, 0x9910, RZ ;  /* 0x0000991005187816 */ /* 0x000fe400000000ff */
[CC--:B------:R-:W-:Y:S02]  /*6390*/  ISETP.NE.AND P3, PT, R23.reuse, R22.reuse, PT ;  /* 0x000000161700720c */ /* 0x0c0fe40003f65270 */
[----:B------:R-:W-:Y:S02]  /*63a0*/  ISETP.GE.AND P1, PT, R23, R22, PT ;  /* 0x000000161700720c */ /* 0x000fe40003f26270 */
[----:B0-----:R-:W-:-:S02]  /*63b0*/  PRMT R15, R18, 0x9910, RZ ;  /* 0x00009910120f7816 */ /* 0x001fc400000000ff */
[----:B------:R-:W-:Y:S01]  /*63c0*/  MOV R22, UR4 ;  /* 0x0000000400167c02 */ /* 0x000fe20008000f00 */
[----:B------:R-:W-:Y:S01]  /*63d0*/  ULDC UR4, c[0x0][0x22c] ;  /* 0x00008b0000047ab9 */ /* 0x000fe20000000800 */
[----:B------:R-:W-:Y:S02]  /*63e0*/  ISETP.GE.U32.AND P0, PT, R6, R2, PT ;  /* 0x000000020600720c */ /* 0x000fe40003f06070 */
[----:B------:R-:W-:Y:S02]  /*63f0*/  SEL R23, RZ, 0xffffffff, P1 ;  /* 0xffffffffff177807 */ /* 0x000fe40000800000 */
[CC--:B------:R-:W-:Y:S02]  /*6400*/  ISETP.GE.AND P1, PT, R24.reuse, R15.reuse, PT ;  /* 0x0000000f1800720c */ /* 0x0c0fe40003f26270 */
[----:B------:R-:W-:Y:S01]  /*6410*/  ISETP.NE.AND P4, PT, R24, R15, PT ;  /* 0x0000000f1800720c */ /* 0x000fe20003f85270 */
[----:B------:R-:W-:Y:S01]  /*6420*/  IMAD.IADD R24, R2, 0x1, R22 ;  /* 0x0000000102187824 */ /* 0x000fe200078e0216 */
[----:B------:R-:W-:-:S02]  /*6430*/  ISETP.GE.AND.EX P0, PT, R7, RZ, PT, P0 ;  /* 0x000000ff0700720c */ /* 0x000fc40003f06300 */
[----:B------:R-:W-:Y:S02]  /*6440*/  SEL R15, RZ, 0xffffffff, P1 ;  /* 0xffffffffff0f7807 */ /* 0x000fe40000800000 */
[----:B------:R-:W-:Y:S02]  /*6450*/  @!P3 SEL R23, RZ, 0xffffffff, P0 ;  /* 0xffffffffff17b807 */ /* 0x000fe40000000000 */
[----:B------:R-:W-:Y:S02]  /*6460*/  ISETP.GE.U32.AND P0, PT, R3, R24, PT ;  /* 0x000000180300720c */ /* 0x000fe40003f06070 */
[----:B------:R-:W-:Y:S02]  /*6470*/  LOP3.LUT R23, R23, 0x1, RZ, 0xc0, !PT ;  /* 0x0000000117177812 */ /* 0x000fe400078ec0ff */
[----:B------:R-:W-:Y:S02]  /*6480*/  ISETP.GE.AND.EX P0, PT, R4, RZ, PT, P0 ;  /* 0x000000ff0400720c */ /* 0x000fe40003f06300 */
[----:B------:R-:W-:-:S02]  /*6490*/  ISETP.NE.U32.AND P3, PT, R23, 0x1, PT ;  /* 0x000000011700780c */ /* 0x000fc40003f65070 */
[----:B------:R-:W-:Y:S02]  /*64a0*/  @!P4 SEL R15, RZ, 0xffffffff, P0 ;  /* 0xffffffffff0fc807 */ /* 0x000fe40000000000 */
[----:B------:R-:W-:Y:S02]  /*64b0*/  PRMT R23, R19, 0x9910, RZ ;  /* 0x0000991013177816 */ /* 0x000fe400000000ff */
[----:B------:R-:W-:Y:S02]  /*64c0*/  PRMT R26, R16, 0x9910, RZ ;  /* 0x00009910101a7816 */ /* 0x000fe400000000ff */
[----:B------:R-:W-:Y:S02]  /*64d0*/  LOP3.LUT R15, R15, 0x1, RZ, 0xc0, !PT ;  /* 0x000000010f0f7812 */ /* 0x000fe400078ec0ff */
[CC--:B------:R-:W-:Y:S02]  /*64e0*/  ISETP.GE.AND P1, PT, R26.reuse, R23.reuse, PT ;  /* 0x000000171a00720c */ /* 0x0c0fe40003f26270 */
[----:B------:R-:W-:-:S02]  /*64f0*/  ISETP.NE.AND P5, PT, R26, R23, PT ;  /* 0x000000171a00720c */ /* 0x000fc40003fa5270 */
[----:B------:R-:W-:Y:S02]  /*6500*/  SEL R6, R6, R2, !P3 ;  /* 0x0000000206067207 */ /* 0x000fe40005800000 */
[----:B------:R-:W-:Y:S02]  /*6510*/  PRMT R23, R11, 0x9910, RZ ;  /* 0x000099100b177816 */ /* 0x000fe400000000ff */
[----:B------:R-:W-:Y:S01]  /*6520*/  ISETP.NE.U32.AND P4, PT, R15, 0x1, PT ;  /* 0x000000010f00780c */ /* 0x000fe20003f85070 */
[--C-:B------:R-:W-:Y:S01]  /*6530*/  IMAD.IADD R15, R24, 0x1, R22.reuse ;  /* 0x00000001180f7824 */ /* 0x100fe200078e0216 */
[----:B------:R-:W-:Y:S02]  /*6540*/  SEL R10, R10, R17, !P3 ;  /* 0x000000110a0a7207 */ /* 0x000fe40005800000 */
[----:B------:R-:W-:Y:S01]  /*6550*/  SEL R3, R3, R24, !P4 ;  /* 0x0000001803037207 */ /* 0x000fe20006000000 */
[----:B------:R-:W-:Y:S01]  /*6560*/  IMAD.IADD R25, R15, 0x1, R22 ;  /* 0x000000010f197824 */ /* 0x000fe200078e0216 */
[----:B------:R-:W-:-:S02]  /*6570*/  SEL R7, R7, RZ, !P3 ;  /* 0x000000ff07077207 */ /* 0x000fc40005800000 */
[----:B------:R-:W-:Y:S02]  /*6580*/  SEL R5, R5, R18, !P4 ;  /* 0x0000001205057207 */ /* 0x000fe40006000000 */
[----:B------:R-:W-:Y:S02]  /*6590*/  SEL R4, R4, RZ, !P4 ;  /* 0x000000ff04047207 */ /* 0x000fe40006000000 */
[----:B--2---:R-:W-:-:S04]  /*65a0*/  PRMT R2, R14, 0x9910, RZ ;  /* 0x000099100e027816 */ /* 0x004fc800000000ff */
[CC--:B------:R-:W-:Y:S02]  /*65b0*/  ISETP.NE.AND P6, PT, R23.reuse, R2.reuse, PT ;  /* 0x000000021700720c */ /* 0x0c0fe40003fc5270 */
[----:B------:R-:W-:Y:S02]  /*65c0*/  ISETP.GE.AND P0, PT, R23, R2, PT ;  /* 0x000000021700720c */ /* 0x000fe40003f06270 */
[----:B------:R-:W-:Y:S02]  /*65d0*/  SEL R2, RZ, 0xffffffff, P1 ;  /* 0xffffffffff027807 */ /* 0x000fe40000800000 */
[----:B------:R-:W-:Y:S02]  /*65e0*/  ISETP.GE.U32.AND P1, PT, R8, R15, PT ;  /* 0x0000000f0800720c */ /* 0x000fe40003f26070 */
[----:B------:R-:W-:Y:S02]  /*65f0*/  SEL R26, RZ, 0xffffffff, P0 ;  /* 0xffffffffff1a7807 */ /* 0x000fe40000000000 */
[----:B------:R-:W-:-:S02]  /*6600*/  ISETP.GE.AND.EX P1, PT, R9, RZ, PT, P1 ;  /* 0x000000ff0900720c */ /* 0x000fc40003f26310 */
[----:B------:R-:W-:Y:S02]  /*6610*/  ISETP.GE.U32.AND P0, PT, R12, R25, PT ;  /* 0x000000190c00720c */ /* 0x000fe40003f06070 */
[----:B------:R-:W-:Y:S02]  /*6620*/  @!P5 SEL R2, RZ, 0xffffffff, P1 ;  /* 0xffffffffff02d807 */ /* 0x000fe40000800000 */
[----:B------:R-:W-:Y:S02]  /*6630*/  ISETP.GE.AND.EX P0, PT, R13, RZ, PT, P0 ;  /* 0x000000ff0d00720c */ /* 0x000fe40003f06300 */
[----:B------:R-:W-:Y:S01]  /*6640*/  LOP3.LUT R23, R2, 0x1, RZ, 0xc0, !PT ;  /* 0x0000000102177812 */ /* 0x000fe200078ec0ff */
[----:B------:R-:W-:Y:S01]  /*6650*/  IMAD.IADD R2, R25, 0x1, R22 ;  /* 0x0000000119027824 */ /* 0x000fe200078e0216 */
[----:B------:R-:W-:Y:S02]  /*6660*/  @!P6 SEL R26, RZ, 0xffffffff, P0 ;  /* 0xffffffffff1ae807 */ /* 0x000fe40000000000 */
[----:B------:R-:W-:Y:S01]  /*6670*/  ISETP.NE.U32.AND P0, PT, R23, 0x1, PT ;  /* 0x000000011700780c */ /* 0x000fe20003f05070 */
[----:B------:R-:W-:Y:S01]  /*6680*/  IMAD R24, R22, 0x3, R2 ;  /* 0x0000000316187824 */ /* 0x000fe200078e0202 */
[----:B------:R-:W-:-:S02]  /*6690*/  MOV R23, UR4 ;  /* 0x0000000400177c02 */ /* 0x000fc40008000f00 */
[----:B------:R-:W-:Y:S02]  /*66a0*/  LOP3.LUT R26, R26, 0x1, RZ, 0xc0, !PT ;  /* 0x000000011a1a7812 */ /* 0x000fe400078ec0ff */
[----:B------:R-:W-:Y:S02]  /*66b0*/  ISETP.GE.U32.AND P5, PT, R24, R23, PT ;  /* 0x000000171800720c */ /* 0x000fe40003fa6070 */
[----:B------:R-:W-:Y:S02]  /*66c0*/  ISETP.NE.U32.AND P1, PT, R26, 0x1, PT ;  /* 0x000000011a00780c */ /* 0x000fe40003f25070 */
[----:B------:R-:W-:Y:S02]  /*66d0*/  SEL R8, R8, R15, !P0 ;  /* 0x0000000f08087207 */ /* 0x000fe40004000000 */
[----:B------:R-:W-:Y:S02]  /*66e0*/  SEL R12, R12, R25, !P1 ;  /* 0x000000190c0c7207 */ /* 0x000fe40004800000 */
[----:B------:R-:W-:-:S02]  /*66f0*/  SEL R16, R16, R19, !P0 ;  /* 0x0000001310107207 */ /* 0x000fc40004000000 */
[----:B------:R-:W-:Y:S02]  /*6700*/  SEL R9, R9, RZ, !P0 ;  /* 0x000000ff09097207 */ /* 0x000fe40004000000 */
[----:B------:R-:W-:Y:S02]  /*6710*/  SEL R11, R11, R14, !P1 ;  /* 0x0000000e0b0b7207 */ /* 0x000fe40004800000 */
[----:B------:R-:W-:Y:S01]  /*6720*/  SEL R13, R13, RZ, !P1 ;  /* 0x000000ff0d0d7207 */ /* 0x000fe20004800000 */
[----:B------:R-:W-:Y:S06]  /*6730*/  @!P5 BRA `(.L_x_2532) ;  /* 0xffffffbc0008d947 */ /* 0x000fec000383ffff */
[----:B------:R-:W-:Y:S05]  /*6740*/  BSYNC B2 ;  /* 0x0000000000027941 */ /* 0x000fea0003800000 */
.L_x_2527:
[----:B------:R-:W-:-:S07]  /*6750*/  PRMT R25, R14, 0x7610, R25 ;  /* 0x000076100e197816 */ /* 0x000fce0000000019 */
.L_x_2526:
[----:B------:R-:W-:Y:S05]  /*6760*/  BSYNC B1 ;  /* 0x0000000000017941 */ /* 0x000fea0003800000 */
.L_x_2525:
        /* <DEDUP_REMOVED lines=280> */
.L_x_2535:
[----:B------:R-:W-:-:S04]  /*78f0*/  LOP3.LUT R15, R17, 0xfffffffe, RZ, 0xc0, !PT ;  /* 0xfffffffe110f7812 */ /* 0x000fc800078ec0ff */
[----:B------:R-:W-:-:S05]  /*7900*/  IADD3 R14, P2, R20, R15, RZ ;  /* 0x0000000f140e7210 */ /* 0x000fca0007f5e0ff */
[----:B------:R-:W-:-:S05]  /*7910*/  IMAD.X R15, RZ, RZ, R21, P2 ;  /* 0x000000ffff0f7224 */ /* 0x000fca00010e0615 */
[----:B------:R0:W5:Y:S01]  /*7920*/  LDG.E.U16 R17, desc[UR36][R14.64] ;  /* 0x000000240e117981 */ /* 0x000162000c1e1500 */
[----:B------:R-:W-:-:S05]  /*7930*/  IMAD.IADD R27, R2, 0x1, R22 ;  /* 0x00000001021b7824 */ /* 0x000fca00078e0216 */
[----:B------:R-:W-:-:S13]  /*7940*/  ISETP.GE.U32.AND P2, PT, R27, R23, PT ;  /* 0x000000171b00720c */ /* 0x000fda0003f46070 */
[----:B0-----:R-:W-:Y:S05]  /*7950*/  @P2 BRA `(.L_x_2534) ;  /* 0x0000003400202947 */ /* 0x001fea0003800000 */
[----:B------:R-:W-:Y:S01]  /*7960*/  MOV R18, RZ ;  /* 0x000000ff00127202 */ /* 0x000fe20000000f00 */
        /* <DEDUP_REMOVED lines=269> */
[----:B------:R-:W-:-:S06]  /*8a40*/  @P2 IADD3 R28, -R14, RZ, RZ ;  /* 0x000000ff0e1c2210 */ /* 0x000fcc0007ffe1ff */
[----:B------:R-:W1:Y:S01]  /*8a50*/  @P2 LDC R14, c[0x0][0x3f8] ;  /* 0x0000fe00ff0e2b82 */ /* 0x000e620000000800 */
[----:B0-----:R-:W-:-:S04]  /*8a60*/  @P2 IMAD R15, R15, R28, R29 ;  /* 0x0000001c0f0f2224 */ /* 0x001fc800078e021d */
[----:B-1----:R-:W-:-:S07]  /*8a70*/  @P2 IMAD R18, R15, R14, R18 ;  /* 0x0000000e0f122224 */ /* 0x002fce00078e0212 */
.L_x_2536:
[----:B------:R-:W-:-:S04]  /*8a80*/  LOP3.LUT R15, R18, 0xfffffffe, RZ, 0xc0, !PT ;  /* 0xfffffffe120f7812 */ /* 0x000fc800078ec0ff */
[----:B------:R-:W-:-:S05]  /*8a90*/  IADD3 R14, P2, R20, R15, RZ ;  /* 0x0000000f140e7210 */ /* 0x000fca0007f5e0ff */
[----:B------:R-:W-:-:S05]  /*8aa0*/  IMAD.X R15, RZ, RZ, R21, P2 ;  /* 0x000000ffff0f7224 */ /* 0x000fca00010e0615 */
[----:B------:R0:W5:Y:S01]  /*8ab0*/  LDG.E.U16 R18, desc[UR36][R14.64] ;  /* 0x000000240e127981 */ /* 0x000162000c1e1500 */
        /* <DEDUP_REMOVED lines=277> */
.L_x_2537:
[----:B------:R-:W-:-:S04]  /*9c10*/  LOP3.LUT R15, R19, 0xfffffffe, RZ, 0xc0, !PT ;  /* 0xfffffffe130f7812 */ /* 0x000fc800078ec0ff */
[----:B------:R-:W-:-:S05]  /*9c20*/  IADD3 R14, P2, R20, R15, RZ ;  /* 0x0000000f140e7210 */ /* 0x000fca0007f5e0ff */
[----:B------:R-:W-:-:S05]  /*9c30*/  IMAD.X R15, RZ, RZ, R21, P2 ;  /* 0x000000ffff0f7224 */ /* 0x000fca00010e0615 */
[----:B------:R0:W5:Y:S02]  /*9c40*/  LDG.E.U16 R19, desc[UR36][R14.64] ;  /* 0x000000240e137981 */ /* 0x000164000c1e1500 */
[----:B0-----:R-:W-:-:S04]  /*9c50*/  IADD3 R15, R27, R22, RZ ;  /* 0x000000161b0f7210 */ /* 0x001fc80007ffe0ff */
        /* <DEDUP_REMOVED lines=276> */
.L_x_2538:
[----:B------:R-:W-:-:S04]  /*ada0*/  LOP3.LUT R15, R26, 0xfffffffe, RZ, 0xc0, !PT ;  /* 0xfffffffe1a0f7812 */ /* 0x000fc800078ec0ff */
[----:B------:R-:W-:-:S05]  /*adb0*/  IADD3 R14, P1, R20, R15, RZ ;  /* 0x0000000f140e7210 */ /* 0x000fca0007f3e0ff */
[----:B------:R-:W-:-:S05]  /*adc0*/  IMAD.X R15, RZ, RZ, R21, P1 ;  /* 0x000000ffff0f7224 */ /* 0x000fca00008e0615 */
[----:B------:R0:W5:Y:S03]  /*add0*/  LDG.E.U16 R25, desc[UR36][R14.64] ;  /* 0x000000240e197981 */ /* 0x000166000c1e1500 */
.L_x_2534:
[----:B------:R-:W-:Y:S05]  /*ade0*/  BSYNC B1 ;  /* 0x0000000000017941 */ /* 0x000fea0003800000 */
.L_x_2533:
[----:B------:R-:W-:Y:S04]  /*adf0*/  BSSY B1, `(.L_x_2539) ;  /* 0x000003f000017945 */ /* 0x000fe80003800000 */
[----:B------:R-:W-:Y:S05]  /*ae00*/  @P0 BRA `(.L_x_2540) ;  /* 0x0000000000f40947 */ /* 0x000fea0003800000 */
[----:B0----5:R-:W-:Y:S02]  /*ae10*/  PRMT R14, R17, 0x9910, RZ ;  /* 0x00009910110e7816 */ /* 0x021fe400000000ff */
[----:B------:R-:W-:Y:S02]  /*ae20*/  PRMT R15, R10, 0x9910, RZ ;  /* 0x000099100a0f7816 */ /* 0x000fe400000000ff */
[----:B------:R-:W-:Y:S02]  /*ae30*/  ISETP.GE.U32.AND P0, PT, R6, R2, PT ;  /* 0x000000020600720c */ /* 0x000fe40003f06070 */
[CC--:B------:R-:W-:Y:S02]  /*ae40*/  ISETP.NE.AND P2, PT, R15.reuse, R14.reuse, PT ;  /* 0x0000000e0f00720c */ /* 0x0c0fe40003f45270 */
[----:B------:R-:W-:Y:S02]  /*ae50*/  ISETP.GE.AND P1, PT, R15, R14, PT ;  /* 0x0000000e0f00720c */ /* 0x000fe40003f26270 */
[----:B------:R-:W-:-:S02]  /*ae60*/  ISETP.GE.AND.EX P0, PT, R7, RZ, PT, P0 ;  /* 0x000000ff0700720c */ /* 0x000fc40003f06300 */
[----:B------:R-:W-:-:S07]  /*ae70*/  SEL R14, RZ, 0xffffffff, P1 ;  /* 0xffffffffff0e7807 */ /* 0x000fce0000800000 */
[----:B------:R-:W-:-:S04]  /*ae80*/  @!P2 SEL R14, RZ, 0xffffffff, P0 ;  /* 0xffffffffff0ea807 */ /* 0x000fc80000000000 */
[----:B------:R-:W-:Y:S01]  /*ae90*/  LOP3.LUT R15, R14, 0x1, RZ, 0xc0, !PT ;  /* 0x000000010e0f7812 */ /* 0x000fe200078ec0ff */
[----:B------:R-:W-:-:S03]  /*aea0*/  IMAD.IADD R14, R2, 0x1, R22 ;  /* 0x00000001020e7824 */ /* 0x000fc600078e0216 */
[----:B------:R-:W-:Y:S02]  /*aeb0*/  ISETP.NE.U32.AND P0, PT, R15, 0x1, PT ;  /* 0x000000010f00780c */ /* 0x000fe40003f05070 */
[----:B------:R-:W-:Y:S02]  /*aec0*/  ISETP.GE.U32.AND P1, PT, R14, R23, PT ;  /* 0x000000170e00720c */ /* 0x000fe40003f26070 */
[----:B------:R-:W-:Y:S02]  /*aed0*/  SEL R10, R10, R17, !P0 ;  /* 0x000000110a0a7207 */ /* 0x000fe40004000000 */
[----:B------:R-:W-:Y:S02]  /*aee0*/  SEL R6, R6, R2, !P0 ;  /* 0x0000000206067207 */ /* 0x000fe40004000000 */
[----:B------:R-:W-:-:S07]  /*aef0*/  SEL R7, R7, RZ, !P0 ;  /* 0x000000ff07077207 */ /* 0x000fce0004000000 */
[----:B------:R-:W-:Y:S05]  /*af00*/  @P1 BRA `(.L_x_2540) ;  /* 0x0000000000b41947 */ /* 0x000fea0003800000 */
[----:B------:R-:W-:Y:S02]  /*af10*/  PRMT R2, R18, 0x9910, RZ ;  /* 0x0000991012027816 */ /* 0x000fe400000000ff */
[----:B------:R-:W-:Y:S02]  /*af20*/  PRMT R15, R5, 0x9910, RZ ;  /* 0x00009910050f7816 */ /* 0x000fe400000000ff */
[----:B------:R-:W-:Y:S02]  /*af30*/  ISETP.GE.U32.AND P0, PT, R3, R14, PT ;  /* 0x0000000e0300720c */ /* 0x000fe40003f06070 */
[CC--:B------:R-:W-:Y:S02]  /*af40*/  ISETP.NE.AND P2, PT, R15.reuse, R2.reuse, PT ;  /* 0x000000020f00720c */ /* 0x0c0fe40003f45270 */
[----:B------:R-:W-:Y:S01]  /*af50*/  ISETP.GE.AND P1, PT, R15, R2, PT ;  /* 0x000000020f00720c */ /* 0x000fe20003f26270 */
[----:B------:R-:W-:Y:S01]  /*af60*/  IMAD.IADD R15, R14, 0x1, R22 ;  /* 0x000000010e0f7824 */ /* 0x000fe200078e0216 */
[----:B------:R-:W-:-:S02]  /*af70*/  ISETP.GE.AND.EX P0, PT, R4, RZ, PT, P0 ;  /* 0x000000ff0400720c */ /* 0x000fc40003f06300 */
[----:B------:R-:W-:Y:S02]  /*af80*/  SEL R2, RZ, 0xffffffff, P1 ;  /* 0xffffffffff027807 */ /* 0x000fe40000800000 */
[----:B------:R-:W-:-:S05]  /*af90*/  ISETP.GE.U32.AND P1, PT, R15, R23, PT ;  /* 0x000000170f00720c */ /* 0x000fca0003f26070 */
[----:B------:R-:W-:-:S04]  /*afa0*/  @!P2 SEL R2, RZ, 0xffffffff, P0 ;  /* 0xffffffffff02a807 */ /* 0x000fc80000000000 */
[----:B------:R-:W-:-:S04]  /*afb0*/  LOP3.LUT R2, R2, 0x1, RZ, 0xc0, !PT ;  /* 0x0000000102027812 */ /* 0x000fc800078ec0ff */
[----:B------:R-:W-:-:S04]  /*afc0*/  ISETP.NE.U32.AND P0, PT, R2, 0x1, PT ;  /* 0x000000010200780c */ /* 0x000fc80003f05070 */
[----:B------:R-:W-:Y:S02]  /*afd0*/  SEL R5, R5, R18, !P0 ;  /* 0x0000001205057207 */ /* 0x000fe40004000000 */
[----:B------:R-:W-:Y:S02]  /*afe0*/  SEL R3, R3, R14, !P0 ;  /* 0x0000000e03037207 */ /* 0x000fe40004000000 */
[----:B------:R-:W-:Y:S01]  /*aff0*/  SEL R4, R4, RZ, !P0 ;  /* 0x000000ff04047207 */ /* 0x000fe20004000000 */
[----:B------:R-:W-:Y:S06]  /*b000*/  @P1 BRA `(.L_x_2540) ;  /* 0x0000000000741947 */ /* 0x000fec0003800000 */
[----:B------:R-:W-:Y:S02]  /*b010*/  PRMT R2, R19, 0x9910, RZ ;  /* 0x0000991013027816 */ /* 0x000fe400000000ff */
[----:B------:R-:W-:Y:S02]  /*b020*/  PRMT R17, R16, 0x9910, RZ ;  /* 0x0000991010117816 */ /* 0x000fe400000000ff */
[----:B------:R-:W-:Y:S02]  /*b030*/  ISETP.GE.U32.AND P0, PT, R8, R15, PT ;  /* 0x0000000f0800720c */ /* 0x000fe40003f06070 */
[CC--:B------:R-:W-:Y:S02]  /*b040*/  ISETP.NE.AND P2, PT, R17.reuse, R2.reuse, PT ;  /* 0x000000021100720c */ /* 0x0c0fe40003f45270 */
[----:B------:R-:W-:Y:S02]  /*b050*/  ISETP.GE.AND P1, PT, R17, R2, PT ;  /* 0x000000021100720c */ /* 0x000fe40003f26270 */
[----:B------:R-:W-:-:S02]  /*b060*/  IADD3 R17, R15, R22, RZ ;  /* 0x000000160f117210 */ /* 0x000fc40007ffe0ff */
[----:B------:R-:W-:Y:S02]  /*b070*/  ISETP.GE.AND.EX P0, PT, R9, RZ, PT, P0 ;  /* 0x000000ff0900720c */ /* 0x000fe40003f06300 */
[----:B------:R-:W-:Y:S02]  /*b080*/  SEL R2, RZ, 0xffffffff, P1 ;  /* 0xffffffffff027807 */ /* 0x000fe40000800000 */
[----:B------:R-:W-:-:S03]  /*b090*/  ISETP.GE.U32.AND P1, PT, R17, R23, PT ;  /* 0x000000171100720c */ /* 0x000fc60003f26070 */
        /* <DEDUP_REMOVED lines=12> */
[----:B------:R-:W-:-:S02]  /*b160*/  ISETP.GE.AND.EX P0, PT, R13, RZ, PT, P0 ;  /* 0x000000ff0d00720c */ /* 0x000fc40003f06300 */
[----:B------:R-:W-:-:S07]  /*b170*/  SEL R2, RZ, 0xffffffff, P1 ;  /* 0xffffffffff027807 */ /* 0x000fce0000800000 */
[----:B------:R-:W-:-:S04]  /*b180*/  @!P2 SEL R2, RZ, 0xffffffff, P0 ;  /* 0xffffffffff02a807 */ /* 0x000fc80000000000 */
[----:B------:R-:W-:-:S04]  /*b190*/  LOP3.LUT R2, R2, 0x1, RZ, 0xc0, !PT ;  /* 0x0000000102027812 */ /* 0x000fc800078ec0ff */
[----:B------:R-:W-:-:S04]  /*b1a0*/  ISETP.NE.U32.AND P0, PT, R2, 0x1, PT ;  /* 0x000000010200780c */ /* 0x000fc80003f05070 */
[----:B------:R-:W-:Y:S02]  /*b1b0*/  SEL R11, R11, R25, !P0 ;  /* 0x000000190b0b7207 */ /* 0x000fe40004000000 */
[----:B------:R-:W-:Y:S02]  /*b1c0*/  SEL R12, R12, R17, !P0 ;  /* 0x000000110c0c7207 */ /* 0x000fe40004000000 */
[----:B------:R-:W-:-:S07]  /*b1d0*/  SEL R13, R13, RZ, !P0 ;  /* 0x000000ff0d0d7207 */ /* 0x000fce0004000000 */
.L_x_2540:
[----:B------:R-:W-:Y:S05]  /*b1e0*/  BSYNC B1 ;  /* 0x0000000000017941 */ /* 0x000fea0003800000 */
.L_x_2539:
[----:B------:R-:W-:Y:S02]  /*b1f0*/  PRMT R2, R5, 0x9910, RZ ;  /* 0x0000991005027816 */ /* 0x000fe400000000ff */
[----:B0-----:R-:W-:Y:S02]  /*b200*/  PRMT R15, R10, 0x9910, RZ ;  /* 0x000099100a0f7816 */ /* 0x001fe400000000ff */
        /* <DEDUP_REMOVED lines=10> */
[----:B-----5:R-:W-:Y:S02]  /*b2b0*/  SEL R17, R6, R3, !P0 ;  /* 0x0000000306117207 */ /* 0x020fe40004000000 */
        /* <DEDUP_REMOVED lines=27> */
.L_x_2524:
[----:B------:R-:W-:Y:S01]  /*b470*/  ISETP.GE.U32.AND P0, PT, R6, R23, PT ;  /* 0x000000170600720c */ /* 0x000fe20003f06070 */
[----:B------:R-:W-:Y:S01]  /*b480*/  BSSY B1, `(.L_x_2541) ;  /* 0x000005b000017945 */ /* 0x000fe20003800000 */
[----:B------:R-:W-:Y:S01]  /*b490*/  IMAD.MOV.U32 R12, RZ, RZ, R5 ;  /* 0x000000ffff0c7224 */ /* 0x000fe200078e0005 */
[----:B------:R-:W-:Y:S01]  /*b4a0*/  MOV R8, R5 ;  /* 0x0000000500087202 */ /* 0x000fe20000000f00 */
[--C-:B--2---:R-:W-:Y:S02]  /*b4b0*/  IMAD.MOV.U32 R7, RZ, RZ, R3.reuse ;  /* 0x000000ffff077224 */ /* 0x104fe400078e0003 */
[--C-:B------:R-:W-:Y:S02]  /*b4c0*/  IMAD.MOV.U32 R9, RZ, RZ, R3.reuse ;  /* 0x000000ffff097224 */ /* 0x100fe400078e0003 */
[----:B------:R-:W-:Y:S02]  /*b4d0*/  IMAD.MOV.U32 R15, RZ, RZ, R14 ;  /* 0x000000ffff0f7224 */ /* 0x000fe400078e000e */
[----:B------:R-:W-:-:S02]  /*b4e0*/  IMAD.MOV.U32 R13, RZ, RZ, R3 ;  /* 0x000000ffff0d7224 */ /* 0x000fc400078e0003 */
[----:B------:R-:W-:Y:S01]  /*b4f0*/  IMAD.MOV.U32 R6, RZ, RZ, R14 ;  /* 0x000000ffff067224 */ /* 0x000fe200078e000e */
[----:B------:R-:W-:Y:S06]  /*b500*/  @P0 BRA `(.L_x_2542) ;  /* 0x0000000400480947 */ /* 0x000fec0003800000 */
[----:B------:R-:W-:Y:S01]  /*b510*/  BSSY B2, `(.L_x_2543) ;  /* 0x000004f000027945 */ /* 0x000fe20003800000 */
[--C-:B------:R-:W-:Y:S01]  /*b520*/  IMAD.MOV.U32 R7, RZ, RZ, R3.reuse ;  /* 0x000000ffff077224 */ /* 0x100fe200078e0003 */
[----:B------:R-:W-:Y:S01]  /*b530*/  MOV R13, R3 ;  /* 0x00000003000d7202 */ /* 0x000fe20000000f00 */
[----:B------:R-:W-:Y:S02]  /*b540*/  IMAD.MOV.U32 R9, RZ, RZ, R3 ;  /* 0x000000ffff097224 */ /* 0x000fe400078e0003 */
[--C-:B------:R-:W-:Y:S02]  /*b550*/  IMAD.MOV.U32 R15, RZ, RZ, R14.reuse ;  /* 0x000000ffff0f7224 */ /* 0x100fe400078e000e */
[----:B------:R-:W-:Y:S02]  /*b560*/  IMAD.MOV.U32 R6, RZ, RZ, R14 ;  /* 0x000000ffff067224 */ /* 0x000fe400078e000e */
[--C-:B------:R-:W-:Y:S02]  /*b570*/  IMAD.MOV.U32 R12, RZ, RZ, R5.reuse ;  /* 0x000000ffff0c7224 */ /* 0x100fe400078e0005 */
[----:B------:R-:W-:-:S07]  /*b580*/  IMAD.MOV.U32 R8, RZ, RZ, R5 ;  /* 0x000000ffff087224 */ /* 0x000fce00078e0005 */
.L_x_2544:
[-C--:B------:R-:W-:Y:S01]  /*b590*/  IMAD R11, R17, R2.reuse, RZ ;  /* 0x00000002110b7224 */ /* 0x080fe200078e02ff */
[----:B------:R-:W-:-:S03]  /*b5a0*/  IADD3 R18, R22, R2, RZ ;  /* 0x0000000216127210 */ /* 0x000fc60007ffe0ff */
[----:B------:R-:W-:-:S05]  /*b5b0*/  IMAD.WIDE.U32 R10, R11, 0x2, R20 ;  /* 0x000000020b0a7825 */ /* 0x000fca00078e0014 */
[----:B------:R0:W2:Y:S01]  /*b5c0*/  LDG.E.U16 R24, desc[UR36][R10.64] ;  /* 0x000000240a187981 */ /* 0x0000a2000c1e1500 */
[----:B------:R-:W-:Y:S01]  /*b5d0*/  IMAD R19, R17, R18, RZ ;  /* 0x0000001211137224 */ /* 0x000fe200078e02ff */
[----:B------:R-:W-:-:S03]  /*b5e0*/  PRMT R26, R5, 0x9910, RZ ;  /* 0x00009910051a7816 */ /* 0x000fc600000000ff */
[----:B0-----:R-:W-:-:S05]  /*b5f0*/  IMAD.WIDE.U32 R10, R19, 0x2, R20 ;  /* 0x00000002130a7825 */ /* 0x001fca00078e0014 */
[----:B------:R0:W3:Y:S01]  /*b600*/  LDG.E.U16 R25, desc[UR36][R10.64] ;  /* 0x000000240a197981 */ /* 0x0000e2000c1e1500 */
[----:B------:R-:W-:Y:S02]  /*b610*/  PRMT R28, R12, 0x9910, RZ ;  /* 0x000099100c1c7816 */ /* 0x000fe400000000ff */
[----:B--2---:R-:W-:-:S04]  /*b620*/  PRMT R19, R24, 0x9910, RZ ;  /* 0x0000991018137816 */ /* 0x004fc800000000ff */
[CC--:B------:R-:W-:Y:S02]  /*b630*/  ISETP.NE.AND P1, PT, R26.reuse, R19.reuse, PT ;  /* 0x000000131a00720c */ /* 0x0c0fe40003f25270 */
[----:B------:R-:W-:Y:S01]  /*b640*/  ISETP.GE.AND P4, PT, R26, R19, PT ;  /* 0x000000131a00720c */ /* 0x000fe20003f86270 */
[----:B------:R-:W-:-:S04]  /*b650*/  IMAD.IADD R26, R18, 0x1, R22 ;  /* 0x00000001121a7824 */ /* 0x000fc800078e0216 */
[----:B0-----:R-:W-:-:S04]  /*b660*/  IMAD R11, R17, R26, RZ ;  /* 0x0000001a110b7224 */ /* 0x001fc800078e02ff */
[----:B------:R-:W-:Y:S01]  /*b670*/  IMAD.WIDE.U32 R10, R11, 0x2, R20 ;  /* 0x000000020b0a7825 */ /* 0x000fe200078e0014 */
[----:B------:R-:W-:Y:S02]  /*b680*/  ISETP.GE.U32.AND P0, PT, R7, R2, PT ;  /* 0x000000020700720c */ /* 0x000fe40003f06070 */
[----:B---3--:R-:W-:Y:S02]  /*b690*/  PRMT R19, R25, 0x9910, RZ ;  /* 0x0000991019137816 */ /* 0x008fe400000000ff */
[----:B------:R-:W2:Y:S01]  /*b6a0*/  LDG.E.U16 R27, desc[UR36][R10.64] ;  /* 0x000000240a1b7981 */ /* 0x000ea2000c1e1500 */
[----:B------:R-:W-:Y:S02]  /*b6b0*/  ISETP.GE.AND.EX P0, PT, R14, RZ, PT, P0 ;  /* 0x000000ff0e00720c */ /* 0x000fe40003f06300 */
[CC--:B------:R-:W-:Y:S02]  /*b6c0*/  ISETP.NE.AND P3, PT, R28.reuse, R19.reuse, PT ;  /* 0x000000131c00720c */ /* 0x0c0fe40003f65270 */
[----:B------:R-:W-:-:S02]  /*b6d0*/  ISETP.GE.AND P2, PT, R28, R19, PT ;  /* 0x000000131c00720c */ /* 0x000fc40003f46270 */
[----:B------:R-:W-:Y:S02]  /*b6e0*/  SEL R19, RZ, 0xffffffff, P0 ;  /* 0xffffffffff137807 */ /* 0x000fe40000000000 */
[----:B------:R-:W-:-:S04]  /*b6f0*/  @P1 SEL R19, RZ, 0xffffffff, P4 ;  /* 0xffffffffff131807 */ /* 0x000fc80002000000 */
[----:B------:R-:W-:Y:S02]  /*b700*/  LOP3.LUT R19, R19, 0x1, RZ, 0xc0, !PT ;  /* 0x0000000113137812 */ /* 0x000fe400078ec0ff */
[----:B------:R-:W-:Y:S02]  /*b710*/  PRMT R28, R16, 0x9910, RZ ;  /* 0x00009910101c7816 */ /* 0x000fe400000000ff */
[----:B------:R-:W-:Y:S02]  /*b720*/  ISETP.NE.U32.AND P1, PT, R19, 0x1, PT ;  /* 0x000000011300780c */ /* 0x000fe40003f25070 */
[----:B--2---:R-:W-:-:S04]  /*b730*/  PRMT R19, R27, 0x9910, RZ ;  /* 0x000099101b137816 */ /* 0x004fc800000000ff */
[CC--:B------:R-:W-:Y:S02]  /*b740*/  ISETP.NE.AND P4, PT, R28.reuse, R19.reuse, PT ;  /* 0x000000131c00720c */ /* 0x0c0fe40003f85270 */
[----:B------:R-:W-:Y:S01]  /*b750*/  ISETP.GE.AND P5, PT, R28, R19, PT ;  /* 0x000000131c00720c */ /* 0x000fe20003fa6270 */
[----:B------:R-:W-:-:S04]  /*b760*/  IMAD.IADD R28, R26, 0x1, R22 ;  /* 0x000000011a1c7824 */ /* 0x000fc800078e0216 */
[----:B------:R-:W-:-:S04]  /*b770*/  IMAD R11, R17, R28, RZ ;  /* 0x0000001c110b7224 */ /* 0x000fc800078e02ff */
[----:B------:R-:W-:-:S06]  /*b780*/  IMAD.WIDE.U32 R10, R11, 0x2, R20 ;  /* 0x000000020b0a7825 */ /* 0x000fcc00078e0014 */
[----:B------:R-:W2:Y:S01]  /*b790*/  LDG.E.U16 R11, desc[UR36][R10.64] ;  /* 0x000000240a0b7981 */ /* 0x000ea2000c1e1500 */
[----:B------:R-:W-:-:S04]  /*b7a0*/  ISETP.GE.U32.AND P0, PT, R3, R18, PT ;  /* 0x000000120300720c */ /* 0x000fc80003f06070 */
[----:B------:R-:W-:Y:S02]  /*b7b0*/  ISETP.GE.AND.EX P0, PT, R4, RZ, PT, P0 ;  /* 0x000000ff0400720c */ /* 0x000fe40003f06300 */
[----:B------:R-:W-:Y:S02]  /*b7c0*/  SEL R7, R7, R2, !P1 ;  /* 0x0000000207077207 */ /* 0x000fe40004800000 */
[----:B------:R-:W-:Y:S02]  /*b7d0*/  SEL R2, RZ, 0xffffffff, P0 ;  /* 0xffffffffff027807 */ /* 0x000fe40000000000 */
[----:B------:R-:W-:Y:S02]  /*b7e0*/  @P3 SEL R2, RZ, 0xffffffff, P2 ;  /* 0xffffffffff023807 */ /* 0x000fe40001000000 */
[----:B------:R-:W-:Y:S02]  /*b7f0*/  ISETP.GE.U32.AND P0, PT, R9, R26, PT ;  /* 0x0000001a0900720c */ /* 0x000fe40003f06070 */
[----:B------:R-:W-:-:S02]  /*b800*/  LOP3.LUT R2, R2, 0x1, RZ, 0xc0, !PT ;  /* 0x0000000102027812 */ /* 0x000fc400078ec0ff */
[----:B------:R-:W-:Y:S02]  /*b810*/  ISETP.GE.AND.EX P0, PT, R15, RZ, PT, P0 ;  /* 0x000000ff0f00720c */ /* 0x000fe40003f06300 */
[----:B------:R-:W-:Y:S02]  /*b820*/  ISETP.NE.U32.AND P2, PT, R2, 0x1, PT ;  /* 0x000000010200780c */ /* 0x000fe40003f45070 */
[----:B------:R-:W-:Y:S02]  /*b830*/  SEL R2, RZ, 0xffffffff, P0 ;  /* 0xffffffffff027807 */ /* 0x000fe40000000000 */
[----:B------:R-:W-:-:S04]  /*b840*/  @P4 SEL R2, RZ, 0xffffffff, P5 ;  /* 0xffffffffff024807 */ /* 0x000fc80002800000 */
[----:B------:R-:W-:Y:S02]  /*b850*/  LOP3.LUT R2, R2, 0x1, RZ, 0xc0, !PT ;  /* 0x0000000102027812 */ /* 0x000fe400078ec0ff */
[----:B------:R-:W-:Y:S02]  /*b860*/  PRMT R19, R8, 0x9910, RZ ;  /* 0x0000991008137816 */ /* 0x000fe400000000ff */
[----:B------:R-:W-:Y:S02]  /*b870*/  ISETP.NE.U32.AND P3, PT, R2, 0x1, PT ;  /* 0x000000010200780c */ /* 0x000fe40003f65070 */
[----:B------:R-:W-:-:S04]  /*b880*/  ISETP.GE.U32.AND P0, PT, R13, R28, PT ;  /* 0x0000001c0d00720c */ /* 0x000fc80003f06070 */
[----:B------:R-:W-:Y:S02]  /*b890*/  ISETP.GE.AND.EX P0, PT, R6, RZ, PT, P0 ;  /* 0x000000ff0600720c */ /* 0x000fe40003f06300 */
[----:B------:R-:W-:Y:S02]  /*b8a0*/  SEL R3, R3, R18, !P2 ;  /* 0x0000001203037207 */ /* 0x000fe40005000000 */
[----:B------:R-:W-:Y:S02]  /*b8b0*/  SEL R9, R9, R26, !P3 ;  /* 0x0000001a09097207 */ /* 0x000fe40005800000 */
[----:B------:R-:W-:Y:S02]  /*b8c0*/  SEL R5, R5, R24, !P1 ;  /* 0x0000001805057207 */ /* 0x000fe40004800000 */
[----:B------:R-:W-:Y:S02]  /*b8d0*/  SEL R14, R14, RZ, !P1 ;  /* 0x000000ff0e0e7207 */ /* 0x000fe40004800000 */
[----:B------:R-:W-:-:S02]  /*b8e0*/  SEL R12, R12, R25, !P2 ;  /* 0x000000190c0c7207 */ /* 0x000fc40005000000 */
[----:B------:R-:W-:Y:S02]  /*b8f0*/  SEL R4, R4, RZ, !P2 ;  /* 0x000000ff04047207 */ /* 0x000fe40005000000 */
[----:B------:R-:W-:Y:S02]  /*b900*/  SEL R16, R16, R27, !P3 ;  /* 0x0000001b10107207 */ /* 0x000fe40005800000 */
[----:B------:R-:W-:Y:S02]  /*b910*/  SEL R15, R15, RZ, !P3 ;  /* 0x000000ff0f0f7207 */ /* 0x000fe40005800000 */
[----:B--2---:R-:W-:-:S04]  /*b920*/  PRMT R2, R11, 0x9910, RZ ;  /* 0x000099100b027816 */ /* 0x004fc800000000ff */
[CC--:B------:R-:W-:Y:S02]  /*b930*/  ISETP.NE.AND P4, PT, R19.reuse, R2.reuse, PT ;  /* 0x000000021300720c */ /* 0x0c0fe40003f85270 */
[----:B------:R-:W-:Y:S02]  /*b940*/  ISETP.GE.AND P5, PT, R19, R2, PT ;  /* 0x000000021300720c */ /* 0x000fe40003fa6270 */
[----:B------:R-:W-:-:S09]  /*b950*/  SEL R2, RZ, 0xffffffff, P0 ;  /* 0xffffffffff027807 */ /* 0x000fd20000000000 */
[----:B------:R-:W-:-:S04]  /*b960*/  @P4 SEL R2, RZ, 0xffffffff, P5 ;  /* 0xffffffffff024807 */ /* 0x000fc80002800000 */
[----:B------:R-:W-:Y:S01]  /*b970*/  LOP3.LUT R10, R2, 0x1, RZ, 0xc0, !PT ;  /* 0x00000001020a7812 */ /* 0x000fe200078ec0ff */
[----:B------:R-:W-:-:S03]  /*b980*/  IMAD.IADD R2, R28, 0x1, R22 ;  /* 0x000000011c027824 */ /* 0x000fc600078e0216 */
[----:B------:R-:W-:Y:S01]  /*b990*/  ISETP.NE.U32.AND P0, PT, R10, 0x1, PT ;  /* 0x000000010a00780c */ /* 0x000fe20003f05070 */
[----:B------:R-:W-:-:S05]  /*b9a0*/  IMAD R10, R22, 0x3, R2 ;  /* 0x00000003160a7824 */ /* 0x000fca00078e0202 */
[----:B------:R-:W-:Y:S02]  /*b9b0*/  ISETP.GE.U32.AND P4, PT, R10, R23, PT ;  /* 0x000000170a00720c */ /* 0x000fe40003f86070 */
[----:B------:R-:W-:Y:S02]  /*b9c0*/  SEL R13, R13, R28, !P0 ;  /* 0x0000001c0d0d7207 */ /* 0x000fe40004000000 */
[----:B------:R-:W-:Y:S02]  /*b9d0*/  SEL R8, R8, R11, !P0 ;  /* 0x0000000b08087207 */ /* 0x000fe40004000000 */
[----:B------:R-:W-:-:S07]  /*b9e0*/  SEL R6, R6, RZ, !P0 ;  /* 0x000000ff06067207 */ /* 0x000fce0004000000 */
[----:B------:R-:W-:Y:S05]  /*b9f0*/  @!P4 BRA `(.L_x_2544) ;  /* 0xfffffff800e4c947 */ /* 0x000fea000383ffff */
[----:B------:R-:W-:Y:S05]  /*ba00*/  BSYNC B2 ;  /* 0x0000000000027941 */ /* 0x000fea0003800000 */
.L_x_2543:
[----:B------:R-:W-:Y:S02]  /*ba10*/  PRMT R18, R24, 0x7610, R18 ;  /* 0x0000761018127816 */ /* 0x000fe40000000012 */
[----:B------:R-:W-:-:S07]  /*ba20*/  PRMT R19, R11, 0x7610, R19 ;  /* 0x000076100b137816 */ /* 0x000fce0000000013 */
.L_x_2542:
[----:B------:R-:W-:Y:S05]  /*ba30*/  BSYNC B1 ;  /* 0x0000000000017941 */ /* 0x000fea0003800000 */
.L_x_2541:
[----:B------:R-:W-:Y:S01]  /*ba40*/  ISETP.GE.U32.AND P1, PT, R2, R23, PT ;  /* 0x000000170200720c */ /* 0x000fe20003f26070 */
[----:B------:R-:W-:-:S12]  /*ba50*/  BSSY B1, `(.L_x_2545) ;  /* 0x0000016000017945 */ /* 0x000fd80003800000 */
[----:B------:R-:W-:Y:S05]  /*ba60*/  @P1 BRA `(.L_x_2546) ;  /* 0x0000000000501947 */ /* 0x000fea0003800000 */
[----:B------:R-:W-:-:S04]  /*ba70*/  IMAD R11, R17, R2, RZ ;  /* 0x00000002110b7224 */ /* 0x000fc800078e02ff */
[----:B------:R-:W-:-:S05]  /*ba80*/  IMAD.WIDE.U32 R10, R11, 0x2, R20 ;  /* 0x000000020b0a7825 */ /* 0x000fca00078e0014 */
[----:B------:R0:W5:Y:S01]  /*ba90*/  LDG.E.U16 R18, desc[UR36][R10.64] ;  /* 0x000000240a127981 */ /* 0x000162000c1e1500 */
[----:B------:R-:W-:-:S05]  /*baa0*/  IMAD.IADD R24, R2, 0x1, R22 ;  /* 0x0000000102187824 */ /* 0x000fca00078e0216 */
[----:B------:R-:W-:-:S13]  /*bab0*/  ISETP.GE.U32.AND P0, PT, R24, R23, PT ;  /* 0x000000171800720c */ /* 0x000fda0003f06070 */
[----:B0-----:R-:W-:Y:S05]  /*bac0*/  @P0 BRA `(.L_x_2546) ;  /* 0x0000000000380947 */ /* 0x001fea0003800000 */
[----:B------:R-:W-:-:S04]  /*bad0*/  IMAD R11, R17, R24, RZ ;  /* 0x00000018110b7224 */ /* 0x000fc800078e02ff */
[----:B------:R-:W-:-:S05]  /*bae0*/  IMAD.WIDE.U32 R10, R11, 0x2, R20 ;  /* 0x000000020b0a7825 */ /* 0x000fca00078e0014 */
[----:B------:R0:W5:Y:S01]  /*baf0*/  LDG.E.U16 R25, desc[UR36][R10.64] ;  /* 0x000000240a197981 */ /* 0x000162000c1e1500 */
[----:B------:R-:W-:-:S04]  /*bb00*/  IADD3 R24, R24, R22, RZ ;  /* 0x0000001618187210 */ /* 0x000fc80007ffe0ff */
[----:B------:R-:W-:-:S13]  /*bb10*/  ISETP.GE.U32.AND P0, PT, R24, R23, PT ;  /* 0x000000171800720c */ /* 0x000fda0003f06070 */
[----:B0-----:R-:W-:Y:S05]  /*bb20*/  @P0 BRA `(.L_x_2546) ;  /* 0x0000000000200947 */ /* 0x001fea0003800000 */
[----:B------:R-:W-:Y:S02]  /*bb30*/  IMAD.IADD R10, R24, 0x1, R22 ;  /* 0x00000001180a7824 */ /* 0x000fe400078e0216 */
[----:B------:R-:W-:-:S03]  /*bb40*/  IMAD R11, R17, R24, RZ ;  /* 0x00000018110b7224 */ /* 0x000fc600078e02ff */
[----:B------:R-:W-:-:S13]  /*bb50*/  ISETP.GE.U32.AND P0, PT, R10, R23, PT ;  /* 0x000000170a00720c */ /* 0x000fda0003f06070 */
[----:B------:R-:W-:Y:S02]  /*bb60*/  @!P0 IMAD R17, R17, R10, RZ ;  /* 0x0000000a11118224 */ /* 0x000fe400078e02ff */
[----:B------:R-:W-:-:S04]  /*bb70*/  IMAD.WIDE.U32 R10, R11, 0x2, R20 ;  /* 0x000000020b0a7825 */ /* 0x000fc800078e0014 */
[----:B------:R-:W-:Y:S01]  /*bb80*/  @!P0 IMAD.WIDE.U32 R20, R17, 0x2, R20 ;  /* 0x0000000211148825 */ /* 0x000fe200078e0014 */
[----:B------:R0:W5:Y:S04]  /*bb90*/  LDG.E.U16 R27, desc[UR36][R10.64] ;  /* 0x000000240a1b7981 */ /* 0x000168000c1e1500 */
[----:B------:R0:W5:Y:S02]  /*bba0*/  @!P0 LDG.E.U16 R19, desc[UR36][R20.64] ;  /* 0x0000002414138981 */ /* 0x000164000c1e1500 */
.L_x_2546:
[----:B------:R-:W-:Y:S05]  /*bbb0*/  BSYNC B1 ;  /* 0x0000000000017941 */ /* 0x000fea0003800000 */
.L_x_2545:
        /* <DEDUP_REMOVED lines=34> */
[----:B------:R-:W-:Y:S01]  /*bde0*/  PRMT R10, R27, 0x9910, RZ ;  /* 0x000099101b0a7816 */ /* 0x000fe200000000ff */
[----:B------:R-:W-:Y:S01]  /*bdf0*/  IMAD.IADD R22, R2, 0x1, R22 ;  /* 0x0000000102167824 */ /* 0x000fe200078e0216 */
[----:B------:R-:W-:Y:S02]  /*be00*/  PRMT R11, R16, 0x9910, RZ ;  /* 0x00009910100b7816 */ /* 0x000fe400000000ff */
[----:B------:R-:W-:Y:S02]  /*be10*/  ISETP.GE.U32.AND P0, PT, R9, R2, PT ;  /* 0x000000020900720c */ /* 0x000fe40003f06070 */
[CC--:B------:R-:W-:Y:S02]  /*be20*/  ISETP.NE.AND P2, PT, R11.reuse, R10.reuse, PT ;  /* 0x0000000a0b00720c */ /* 0x0c0fe40003f45270 */
[----:B------:R-:W-:Y:S02]  /*be30*/  ISETP.GE.AND P1, PT, R11, R10, PT ;  /* 0x0000000a0b00720c */ /* 0x000fe40003f26270 */
        /* <DEDUP_REMOVED lines=23> */
.L_x_2548:
[----:B------:R-:W-:Y:S05]  /*bfb0*/  BSYNC B1 ;  /* 0x0000000000017941 */ /* 0x000fea0003800000 */
.L_x_2547:
[----:B------:R-:W-:Y:S02]  /*bfc0*/  PRMT R2, R12, 0x9910, RZ ;  /* 0x000099100c027816 */ /* 0x000fe400000000ff */
[----:B0-----:R-:W-:Y:S02]  /*bfd0*/  PRMT R11, R5, 0x9910, RZ ;  /* 0x00009910050b7816 */ /* 0x001fe400000000ff */
[----:B------:R-:W-:Y:S02]  /*bfe0*/  ISETP.GE.U32.AND P0, PT, R7, R3, PT ;  /* 0x000000030700720c */ /* 0x000fe40003f06070 */
[CC--:B------:R-:W-:Y:S02]  /*bff0*/  ISETP.NE.AND P2, PT, R11.reuse, R2.reuse, PT ;  /* 0x000000020b00720c */ /* 0x0c0fe40003f45270 */
[----:B------:R-:W-:Y:S02]  /*c000*/  ISETP.GE.AND P1, PT, R11, R2, PT ;  /* 0x000000020b00720c */ /* 0x000fe40003f26270 */
[----:B------:R-:W-:-:S02]  /*c010*/  ISETP.GE.AND.EX P0, PT, R14, R4, PT, P0 ;  /* 0x000000040e00720c */ /* 0x000fc40003f06300 */
[----:B------:R-:W-:Y:S02]  /*c020*/  SEL R2, RZ, 0xffffffff, P1 ;  /* 0xffffffffff027807 */ /* 0x000fe40000800000 */
[----:B------:R-:W-:-:S05]  /*c030*/  PRMT R11, R16, 0x9910, RZ ;  /* 0x00009910100b7816 */ /* 0x000fca00000000ff */
[----:B------:R-:W-:-:S04]  /*c040*/  @!P2 SEL R2, RZ, 0xffffffff, P0 ;  /* 0xffffffffff02a807 */ /* 0x000fc80000000000 */
[----:B------:R-:W-:-:S04]  /*c050*/  LOP3.LUT R2, R2, 0x1, RZ, 0xc0, !PT ;  /* 0x0000000102027812 */ /* 0x000fc800078ec0ff */
[----:B------:R-:W-:-:S04]  /*c060*/  ISETP.NE.U32.AND P0, PT, R2, 0x1, PT ;  /* 0x000000010200780c */ /* 0x000fc80003f05070 */
[----:B------:R-:W-:Y:S02]  /*c070*/  SEL R5, R5, R12, !P0 ;  /* 0x0000000c05057207 */ /* 0x000fe40004000000 */
[----:B------:R-:W-:Y:S02]  /*c080*/  SEL R12, R7, R3, !P0 ;  /* 0x00000003070c7207 */ /* 0x000fe40004000000 */
[----:B------:R-:W-:Y:S02]  /*c090*/  PRMT R2, R5, 0x9910, RZ ;  /* 0x0000991005027816 */ /* 0x000fe400000000ff */
[----:B------:R-:W-:Y:S02]  /*c0a0*/  SEL R4, R14, R4, !P0 ;  /* 0x000000040e047207 */ /* 0x000fe40004000000 */
[----:B------:R-:W-:Y:S02]  /*c0b0*/  ISETP.NE.AND P1, PT, R2, R11, PT ;  /* 0x0000000b0200720c */ /* 0x000fe40003f25270 */
[----:B------:R-:W-:-:S02]  /*c0c0*/  ISETP.GE.U32.AND P0, PT, R12, R9, PT ;  /* 0x000000090c00720c */ /* 0x000fc40003f06070 */
[----:B------:R-:W-:Y:S02]  /*c0d0*/  ISETP.GE.AND P2, PT, R2, R11, PT ;  /* 0x0000000b0200720c */ /* 0x000fe40003f46270 */
[----:B------:R-:W-:Y:S02]  /*c0e0*/  ISETP.GE.AND.EX P0, PT, R4, R15, PT, P0 ;  /* 0x0000000f0400720c */ /* 0x000fe40003f06300 */
[----:B------:R-:W-:Y:S02]  /*c0f0*/  SEL R2, RZ, 0xffffffff, P2 ;  /* 0xffffffffff027807 */ /* 0x000fe40001000000 */
[----:B------:R-:W-:-:S03]  /*c100*/  PRMT R3, R8, 0x9910, RZ ;  /* 0x0000991008037816 */ /* 0x000fc600000000ff */
        /* <DEDUP_REMOVED lines=19> */
.L_x_2523:
[----:B------:R-:W0:Y:S01]  /*c240*/  LDC R2, c[0x0][0x234] ;  /* 0x00008d00ff027b82 */ /* 0x000e220000000800 */
[----:B------:R-:W-:Y:S07]  /*c250*/  BSSY B1, `(.L_x_2549) ;  /* 0x000005d000017945 */ /* 0x000fee0003800000 */
[----:B------:R-:W1:Y:S08]  /*c260*/  LDC.U16 R9, c[0x0][0x218] ;  /* 0x00008600ff097b82 */ /* 0x000e700000000400 */
[----:B------:R-:W2:Y:S08]  /*c270*/  LDC R6, c[0x0][0x220] ;  /* 0x00008800ff067b82 */ /* 0x000eb00000000800 */
[----:B------:R-:W3:Y:S01]  /*c280*/  LDC R3, c[0x0][0x224] ;  /* 0x00008900ff037b82 */ /* 0x000ee20000000800 */
[----:B0-----:R-:W-:-:S05]  /*c290*/  IMAD R4, R2, 0x3, R8 ;  /* 0x0000000302047824 */ /* 0x001fca00078e0208 */
[----:B------:R-:W-:Y:S02]  /*c2a0*/  ISETP.GE.U32.AND P0, PT, R4, R23, PT ;  /* 0x000000170400720c */ /* 0x000fe40003f06070 */
[----:B-1----:R-:W-:Y:S01]  /*c2b0*/  MOV R11, R9 ;  /* 0x00000009000b7202 */ /* 0x002fe20000000f00 */
[--C-:B------:R-:W-:Y:S02]  /*c2c0*/  IMAD.MOV.U32 R14, RZ, RZ, R9.reuse ;  /* 0x000000ffff0e7224 */ /* 0x100fe400078e0009 */
[----:B------:R-:W-:Y:S02]  /*c2d0*/  IMAD.MOV.U32 R4, RZ, RZ, R9 ;  /* 0x000000ffff047224 */ /* 0x000fe400078e0009 */
[--C-:B--2---:R-:W-:Y:S01]  /*c2e0*/  IMAD.MOV.U32 R15, RZ, RZ, R6.reuse ;  /* 0x000000ffff0f7224 */ /* 0x104fe200078e0006 */
[----:B------:R-:W-:Y:S01]  /*c2f0*/  MOV R17, R6 ;  /* 0x0000000600117202 */ /* 0x000fe20000000f00 */
[----:B------:R-:W-:Y:S02]  /*c300*/  IMAD.MOV.U32 R7, RZ, RZ, R6 ;  /* 0x000000ffff077224 */ /* 0x000fe400078e0006 */
[----:B---3--:R-:W-:-:S02]  /*c310*/  IMAD.MOV.U32 R5, RZ, RZ, R3 ;  /* 0x000000ffff057224 */ /* 0x008fc400078e0003 */
[--C-:B------:R-:W-:Y:S02]  /*c320*/  IMAD.MOV.U32 R10, RZ, RZ, R3.reuse ;  /* 0x000000ffff0a7224 */ /* 0x100fe400078e0003 */
[----:B------:R-:W-:Y:S01]  /*c330*/  IMAD.MOV.U32 R16, RZ, RZ, R3 ;  /* 0x000000ffff107224 */ /* 0x000fe200078e0003 */
[----:B------:R-:W-:Y:S06]  /*c340*/  @P0 BRA `(.L_x_2550) ;  /* 0x0000000400340947 */ /* 0x000fec0003800000 */
[----:B------:R-:W-:Y:S01]  /*c350*/  BSSY B2, `(.L_x_2551) ;  /* 0x000004b000027945 */ /* 0x000fe20003800000 */
[----:B------:R-:W-:Y:S01]  /*c360*/  IMAD.MOV.U32 R7, RZ, RZ, R6 ;  /* 0x000000ffff077224 */ /* 0x000fe200078e0006 */
[----:B------:R-:W-:Y:S01]  /*c370*/  MOV R17, R6 ;  /* 0x0000000600117202 */ /* 0x000fe20000000f00 */
[--C-:B------:R-:W-:Y:S02]  /*c380*/  IMAD.MOV.U32 R10, RZ, RZ, R3.reuse ;  /* 0x000000ffff0a7224 */ /* 0x100fe400078e0003 */
[----:B------:R-:W-:Y:S02]  /*c390*/  IMAD.MOV.U32 R16, RZ, RZ, R3 ;  /* 0x000000ffff107224 */ /* 0x000fe400078e0003 */
[--C-:B------:R-:W-:Y:S02]  /*c3a0*/  IMAD.MOV.U32 R14, RZ, RZ, R9.reuse ;  /* 0x000000ffff0e7224 */ /* 0x100fe400078e0009 */
[----:B------:R-:W-:-:S07]  /*c3b0*/  IMAD.MOV.U32 R4, RZ, RZ, R9 ;  /* 0x000000ffff047224 */ /* 0x000fce00078e0009 */
.L_x_2552:
[C---:B------:R-:W-:Y:S01]  /*c3c0*/  IMAD.WIDE.U32 R12, R8.reuse, 0x2, R20 ;  /* 0x00000002080c7825 */ /* 0x040fe200078e0014 */
[----:B------:R-:W-:-:S04]  /*c3d0*/  IADD3 R19, R8, R2, RZ ;  /* 0x0000000208137210 */ /* 0x000fc80007ffe0ff */
[----:B------:R0:W2:Y:S02]  /*c3e0*/  LDG.E.U16 R18, desc[UR36][R12.64] ;  /* 0x000000240c127981 */ /* 0x0000a4000c1e1500 */
[----:B0-----:R-:W-:-:S04]  /*c3f0*/  IMAD.WIDE.U32 R12, R19, 0x2, R20 ;  /* 0x00000002130c7825 */ /* 0x001fc800078e0014 */
[----:B------:R-:W-:Y:S01]  /*c400*/  IMAD.IADD R19, R19, 0x1, R2 ;  /* 0x0000000113137824 */ /* 0x000fe200078e0202 */
[----:B------:R0:W3:Y:S03]  /*c410*/  LDG.E.U16 R25, desc[UR36][R12.64] ;  /* 0x000000240c197981 */ /* 0x0000e6000c1e1500 */
[----:B0-----:R-:W-:-:S05]  /*c420*/  IMAD.WIDE.U32 R12, R19, 0x2, R20 ;  /* 0x00000002130c7825 */ /* 0x001fca00078e0014 */
[----:B------:R0:W4:Y:S01]  /*c430*/  LDG.E.U16 R22, desc[UR36][R12.64] ;  /* 0x000000240c167981 */ /* 0x000122000c1e1500 */
[----:B------:R-:W-:Y:S02]  /*c440*/  PRMT R27, R9, 0x9910, RZ ;  /* 0x00009910091b7816 */ /* 0x000fe400000000ff */
[----:B0-----:R-:W-:Y:S02]  /*c450*/  PRMT R13, R11, 0x9910, RZ ;  /* 0x000099100b0d7816 */ /* 0x001fe400000000ff */
[----:B--2---:R-:W-:-:S04]  /*c460*/  PRMT R24, R18, 0x9910, RZ ;  /* 0x0000991012187816 */ /* 0x004fc800000000ff */
[CC--:B------:R-:W-:Y:S02]  /*c470*/  ISETP.NE.AND P6, PT, R27.reuse, R24.reuse, PT ;  /* 0x000000181b00720c */ /* 0x0c0fe40003fc5270 */
[----:B------:R-:W-:Y:S02]  /*c480*/  ISETP.GE.AND P3, PT, R27, R24, PT ;  /* 0x000000181b00720c */ /* 0x000fe40003f66270 */
[----:B------:R-:W-:Y:S02]  /*c490*/  PRMT R27, R14, 0x9910, RZ ;  /* 0x000099100e1b7816 */ /* 0x000fe400000000ff */
[----:B---3--:R-:W-:-:S04]  /*c4a0*/  PRMT R24, R25, 0x9910, RZ ;  /* 0x0000991019187816 */ /* 0x008fc800000000ff */
[CC--:B------:R-:W-:Y:S02]  /*c4b0*/  ISETP.NE.AND P4, PT, R27.reuse, R24.reuse, PT ;  /* 0x000000181b00720c */ /* 0x0c0fe40003f85270 */
[----:B------:R-:W-:Y:S01]  /*c4c0*/  ISETP.GE.AND P5, PT, R27, R24, PT ;  /* 0x000000181b00720c */ /* 0x000fe20003fa6270 */
[----:B------:R-:W-:Y:S01]  /*c4d0*/  IMAD.IADD R24, R19, 0x1, R2 ;  /* 0x0000000113187824 */ /* 0x000fe200078e0202 */
[----:B----4-:R-:W-:-:S04]  /*c4e0*/  PRMT R12, R22, 0x9910, RZ ;  /* 0x00009910160c7816 */ /* 0x010fc800000000ff */
[CC--:B------:R-:W-:Y:S02]  /*c4f0*/  ISETP.NE.AND P2, PT, R13.reuse, R12.reuse, PT ;  /* 0x0000000c0d00720c */ /* 0x0c0fe40003f45270 */
[----:B------:R-:W-:Y:S01]  /*c500*/  ISETP.GE.AND P1, PT, R13, R12, PT ;  /* 0x0000000c0d00720c */ /* 0x000fe20003f26270 */
[----:B------:R-:W-:-:S06]  /*c510*/  IMAD.WIDE.U32 R12, R24, 0x2, R20 ;  /* 0x00000002180c7825 */ /* 0x000fcc00078e0014 */
[----:B------:R-:W2:Y:S01]  /*c520*/  LDG.E.U16 R13, desc[UR36][R12.64] ;  /* 0x000000240c0d7981 */ /* 0x000ea2000c1e1500 */
[----:B------:R-:W-:Y:S02]  /*c530*/  ISETP.GE.U32.AND P0, PT, R6, R8, PT ;  /* 0x000000080600720c */ /* 0x000fe40003f06070 */
[----:B------:R-:W-:Y:S02]  /*c540*/  PRMT R27, R4, 0x9910, RZ ;  /* 0x00009910041b7816 */ /* 0x000fe400000000ff */
[----:B------:R-:W-:-:S04]  /*c550*/  ISETP.GE.AND.EX P0, PT, R10, RZ, PT, P0 ;  /* 0x000000ff0a00720c */ /* 0x000fc80003f06300 */
[----:B------:R-:W-:Y:S02]  /*c560*/  SEL R26, RZ, 0xffffffff, P0 ;  /* 0xffffffffff1a7807 */ /* 0x000fe40000000000 */
[----:B------:R-:W-:-:S04]  /*c570*/  @P6 SEL R26, RZ, 0xffffffff, P3 ;  /* 0xffffffffff1a6807 */ /* 0x000fc80001800000 */
[----:B------:R-:W-:-:S04]  /*c580*/  LOP3.LUT R26, R26, 0x1, RZ, 0xc0, !PT ;  /* 0x000000011a1a7812 */ /* 0x000fc800078ec0ff */
[----:B------:R-:W-:Y:S01]  /*c590*/  ISETP.NE.U32.AND P3, PT, R26, 0x1, PT ;  /* 0x000000011a00780c */ /* 0x000fe20003f65070 */
[----:B------:R-:W-:-:S03]  /*c5a0*/  IMAD.IADD R26, R8, 0x1, R2 ;  /* 0x00000001081a7824 */ /* 0x000fc600078e0202 */
[----:B------:R-:W-:Y:S02]  /*c5b0*/  SEL R6, R6, R8, !P3 ;  /* 0x0000000806067207 */ /* 0x000fe40005800000 */
[----:B------:R-:W-:Y:S02]  /*c5c0*/  ISETP.GE.U32.AND P0, PT, R15, R26, PT ;  /* 0x0000001a0f00720c */ /* 0x000fe40003f06070 */
[----:B------:R-:W-:Y:S02]  /*c5d0*/  SEL R9, R9, R18, !P3 ;  /* 0x0000001209097207 */ /* 0x000fe40005800000 */
[----:B------:R-:W-:Y:S02]  /*c5e0*/  ISETP.GE.AND.EX P0, PT, R5, RZ, PT, P0 ;  /* 0x000000ff0500720c */ /* 0x000fe40003f06300 */
[----:B------:R-:W-:Y:S02]  /*c5f0*/  SEL R10, R10, RZ, !P3 ;  /* 0x000000ff0a0a7207 */ /* 0x000fe40005800000 */
[----:B------:R-:W-:-:S02]  /*c600*/  SEL R8, RZ, 0xffffffff, P0 ;  /* 0xffffffffff087807 */ /* 0x000fc40000000000 */
[----:B------:R-:W-:Y:S02]  /*c610*/  @P4 SEL R8, RZ, 0xffffffff, P5 ;  /* 0xffffffffff084807 */ /* 0x000fe40002800000 */
[----:B------:R-:W-:Y:S02]  /*c620*/  ISETP.GE.U32.AND P0, PT, R7, R19, PT ;  /* 0x000000130700720c */ /* 0x000fe40003f06070 */
[----:B------:R-:W-:Y:S02]  /*c630*/  LOP3.LUT R8, R8, 0x1, RZ, 0xc0, !PT ;  /* 0x0000000108087812 */ /* 0x000fe400078ec0ff */
[----:B------:R-:W-:Y:S02]  /*c640*/  ISETP.GE.AND.EX P0, PT, R16, RZ, PT, P0 ;  /* 0x000000ff1000720c */ /* 0x000fe40003f06300 */
[----:B------:R-:W-:-:S04]  /*c650*/  ISETP.NE.U32.AND P4, PT, R8, 0x1, PT ;  /* 0x000000010800780c */ /* 0x000fc80003f85070 */
[----:B------:R-:W-:Y:S02]  /*c660*/  SEL R15, R15, R26, !P4 ;  /* 0x0000001a0f0f7207 */ /* 0x000fe40006000000 */
[----:B------:R-:W-:Y:S02]  /*c670*/  SEL R14, R14, R25, !P4 ;  /* 0x000000190e0e7207 */ /* 0x000fe40006000000 */
[----:B------:R-:W-:Y:S02]  /*c680*/  SEL R5, R5, RZ, !P4 ;  /* 0x000000ff05057207 */ /* 0x000fe40006000000 */
[----:B--2---:R-:W-:-:S04]  /*c690*/  PRMT R8, R13, 0x9910, RZ ;  /* 0x000099100d087816 */ /* 0x004fc800000000ff */
[CC--:B------:R-:W-:Y:S02]  /*c6a0*/  ISETP.NE.AND P6, PT, R27.reuse, R8.reuse, PT ;  /* 0x000000081b00720c */ /* 0x0c0fe40003fc5270 */
[----:B------:R-:W-:Y:S02]  /*c6b0*/  ISETP.GE.AND P5, PT, R27, R8, PT ;  /* 0x000000081b00720c */ /* 0x000fe40003fa6270 */
[----:B------:R-:W-:Y:S02]  /*c6c0*/  SEL R8, RZ, 0xffffffff, P0 ;  /* 0xffffffffff087807 */ /* 0x000fe40000000000 */
[----:B------:R-:W-:Y:S02]  /*c6d0*/  @P2 SEL R8, RZ, 0xffffffff, P1 ;  /* 0xffffffffff082807 */ /* 0x000fe40000800000 */
[----:B------:R-:W-:Y:S02]  /*c6e0*/  ISETP.GE.U32.AND P0, PT, R17, R24, PT ;  /* 0x000000181100720c */ /* 0x000fe40003f06070 */
[----:B------:R-:W-:-:S02]  /*c6f0*/  LOP3.LUT R8, R8, 0x1, RZ, 0xc0, !PT ;  /* 0x0000000108087812 */ /* 0x000fc400078ec0ff */
[----:B------:R-:W-:Y:S02]  /*c700*/  ISETP.GE.AND.EX P0, PT, R3, RZ, PT, P0 ;  /* 0x000000ff0300720c */ /* 0x000fe40003f06300 */
[----:B------:R-:W-:Y:S01]  /*c710*/  ISETP.NE.U32.AND P1, PT, R8, 0x1, PT ;  /* 0x000000010800780c */ /* 0x000fe20003f25070 */
[----:B------:R-:W-:Y:S01]  /*c720*/  IMAD.IADD R8, R24, 0x1, R2 ;  /* 0x0000000118087824 */ /* 0x000fe200078e0202 */
[----:B------:R-:W-:Y:S02]  /*c730*/  SEL R12, RZ, 0xffffffff, P0 ;  /* 0xffffffffff0c7807 */ /* 0x000fe40000000000 */
[----:B------:R-:W-:Y:S01]  /*c740*/  @P6 SEL R12, RZ, 0xffffffff, P5 ;  /* 0xffffffffff0c6807 */ /* 0x000fe20002800000 */
[----:B------:R-:W-:Y:S01]  /*c750*/  IMAD R26, R2, 0x3, R8 ;  /* 0x00000003021a7824 */ /* 0x000fe200078e0208 */
[----:B------:R-:W-:Y:S02]  /*c760*/  SEL R7, R7, R19, !P1 ;  /* 0x0000001307077207 */ /* 0x000fe40004800000 */
[----:B------:R-:W-:-:S02]  /*c770*/  LOP3.LUT R12, R12, 0x1, RZ, 0xc0, !PT ;  /* 0x000000010c0c7812 */ /* 0x000fc400078ec0ff */
[----:B------:R-:W-:Y:S02]  /*c780*/  ISETP.GE.U32.AND P2, PT, R26, R23, PT ;  /* 0x000000171a00720c */ /* 0x000fe40003f46070 */
[----:B------:R-:W-:Y:S02]  /*c790*/  ISETP.NE.U32.AND P0, PT, R12, 0x1, PT ;  /* 0x000000010c00780c */ /* 0x000fe40003f05070 */
[----:B------:R-:W-:Y:S02]  /*c7a0*/  SEL R11, R11, R22, !P1 ;  /* 0x000000160b0b7207 */ /* 0x000fe40004800000 */
[----:B------:R-:W-:Y:S02]  /*c7b0*/  SEL R17, R17, R24, !P0 ;  /* 0x0000001811117207 */ /* 0x000fe40004000000 */
[----:B------:R-:W-:Y:S02]  /*c7c0*/  SEL R4, R4, R13, !P0 ;  /* 0x0000000d04047207 */ /* 0x000fe40004000000 */
[----:B------:R-:W-:-:S02]  /*c7d0*/  SEL R16, R16, RZ, !P1 ;  /* 0x000000ff10107207 */ /* 0x000fc40004800000 */
[----:B------:R-:W-:Y:S01]  /*c7e0*/  SEL R3, R3, RZ, !P0 ;  /* 0x000000ff03037207 */ /* 0x000fe20004000000 */
[----:B------:R-:W-:Y:S06]  /*c7f0*/  @!P2 BRA `(.L_x_2552) ;  /* 0xfffffff800f0a947 */ /* 0x000fec000383ffff */
[----:B------:R-:W-:Y:S05]  /*c800*/  BSYNC B2 ;  /* 0x0000000000027941 */ /* 0x000fea0003800000 */
.L_x_2551:
[----:B------:R-:W-:-:S07]  /*c810*/  PRMT R19, R13, 0x7610, R19 ;  /* 0x000076100d137816 */ /* 0x000fce0000000013 */
.L_x_2550:
[----:B------:R-:W-:Y:S05]  /*c820*/  BSYNC B1 ;  /* 0x0000000000017941 */ /* 0x000fea0003800000 */
.L_x_2549:
[----:B------:R-:W-:Y:S01]  /*c830*/  ISETP.GE.U32.AND P1, PT, R8, R23, PT ;  /* 0x000000170800720c */ /* 0x000fe20003f26070 */
[----:B------:R-:W-:-:S12]  /*c840*/  BSSY B1, `(.L_x_2553) ;  /* 0x0000012000017945 */ /* 0x000fd80003800000 */
[----:B------:R-:W-:Y:S05]  /*c850*/  @P1 BRA `(.L_x_2554) ;  /* 0x0000000000401947 */ /* 0x000fea0003800000 */
[----:B------:R-:W-:-:S05]  /*c860*/  IMAD.WIDE.U32 R12, R8, 0x2, R20 ;  /* 0x00000002080c7825 */ /* 0x000fca00078e0014 */
[----:B------:R0:W5:Y:S01]  /*c870*/  LDG.E.U16 R18, desc[UR36][R12.64] ;  /* 0x000000240c127981 */ /* 0x000162000c1e1500 */
[----:B------:R-:W-:-:S04]  /*c880*/  IADD3 R27, R8, R2, RZ ;  /* 0x00000002081b7210 */ /* 0x000fc80007ffe0ff */
[----:B------:R-:W-:-:S13]  /*c890*/  ISETP.GE.U32.AND P0, PT, R27, R23, PT ;  /* 0x000000171b00720c */ /* 0x000fda0003f06070 */
[----:B0-----:R-:W-:Y:S05]  /*c8a0*/  @P0 BRA `(.L_x_2554) ;  /* 0x00000000002c0947 */ /* 0x001fea0003800000 */
[----:B------:R-:W-:-:S05]  /*c8b0*/  IMAD.WIDE.U32 R12, R27, 0x2, R20 ;  /* 0x000000021b0c7825 */ /* 0x000fca00078e0014 */
[----:B------:R0:W5:Y:S01]  /*c8c0*/  LDG.E.U16 R25, desc[UR36][R12.64] ;  /* 0x000000240c197981 */ /* 0x000162000c1e1500 */
[----:B------:R-:W-:-:S05]  /*c8d0*/  IMAD.IADD R27, R27, 0x1, R2 ;  /* 0x000000011b1b7824 */ /* 0x000fca00078e0202 */
[----:B------:R-:W-:-:S13]  /*c8e0*/  ISETP.GE.U32.AND P0, PT, R27, R23, PT ;  /* 0x000000171b00720c */ /* 0x000fda0003f06070 */
[----:B0-----:R-:W-:Y:S05]  /*c8f0*/  @P0 BRA `(.L_x_2554) ;  /* 0x0000000000180947 */ /* 0x001fea0003800000 */
[C---:B------:R-:W-:Y:S02]  /*c900*/  IMAD.IADD R22, R27.reuse, 0x1, R2 ;  /* 0x000000011b167824 */ /* 0x040fe400078e0202 */
[----:B------:R-:W-:-:S03]  /*c910*/  IMAD.WIDE.U32 R12, R27, 0x2, R20 ;  /* 0x000000021b0c7825 */ /* 0x000fc600078e0014 */
[----:B------:R-:W-:-:S13]  /*c920*/  ISETP.GE.U32.AND P0, PT, R22, R23, PT ;  /* 0x000000171600720c */ /* 0x000fda0003f06070 */
[----:B------:R-:W-:Y:S02]  /*c930*/  @!P0 IMAD.WIDE.U32 R20, R22, 0x2, R20 ;  /* 0x0000000216148825 */ /* 0x000fe400078e0014 */
[----:B------:R0:W5:Y:S04]  /*c940*/  LDG.E.U16 R22, desc[UR36][R12.64] ;  /* 0x000000240c167981 */ /* 0x000168000c1e1500 */
[----:B------:R0:W5:Y:S02]  /*c950*/  @!P0 LDG.E.U16 R19, desc[UR36][R20.64] ;  /* 0x0000002414138981 */ /* 0x000164000c1e1500 */
.L_x_2554:
[----:B------:R-:W-:Y:S05]  /*c960*/  BSYNC B1 ;  /* 0x0000000000017941 */ /* 0x000fea0003800000 */
.L_x_2553:
        /* <DEDUP_REMOVED lines=63> */
.L_x_2556:
[----:B------:R-:W-:Y:S05]  /*cd60*/  BSYNC B1 ;  /* 0x0000000000017941 */ /* 0x000fea0003800000 */
.L_x_2555:
        /* <DEDUP_REMOVED lines=9> */
[----:B------:R-:W-:-:S04]  /*ce00*/  ISETP.NE.U32.AND P0, PT, R2, 0x1, PT ;  /* 0x000000010200780c */ /* 0x000fc80003f05070 */
[----:B------:R-:W-:Y:S02]  /*ce10*/  SEL R14, R9, R14, !P0 ;  /* 0x0000000e090e7207 */ /* 0x000fe40004000000 */
[----:B------:R-:W-:Y:S02]  /*ce20*/  PRMT R9, R11, 0x9910, RZ ;  /* 0x000099100b097816 */ /* 0x000fe400000000ff */
[----:B------:R-:W-:Y:S02]  /*ce30*/  PRMT R2, R14, 0x9910, RZ ;  /* 0x000099100e027816 */ /* 0x000fe400000000ff */
[----:B------:R-:W-:Y:S02]  /*ce40*/  SEL R6, R6, R15, !P0 ;  /* 0x0000000f06067207 */ /* 0x000fe40004000000 */
[----:B------:R-:W-:Y:S02]  /*ce50*/  ISETP.NE.AND P1, PT, R2, R9, PT ;  /* 0x000000090200720c */ /* 0x000fe40003f25270 */
[----:B------:R-:W-:-:S02]  /*ce60*/  SEL R5, R10, R5, !P0 ;  /* 0x000000050a057207 */ /* 0x000fc40004000000 */
[----:B------:R-:W-:Y:S02]  /*ce70*/  ISETP.GE.U32.AND P0, PT, R6, R7, PT ;  /* 0x000000070600720c */ /* 0x000fe40003f06070 */
[----:B------:R-:W-:Y:S02]  /*ce80*/  ISETP.GE.AND P2, PT, R2, R9, PT ;  /* 0x000000090200720c */ /* 0x000fe40003f46270 */
[----:B------:R-:W-:Y:S02]  /*ce90*/  ISETP.GE.AND.EX P0, PT, R5, R16, PT, P0 ;  /* 0x000000100500720c */ /* 0x000fe40003f06300 */
[----:B------:R-:W-:Y:S02]  /*cea0*/  SEL R2, RZ, 0xffffffff, P2 ;  /* 0xffffffffff027807 */ /* 0x000fe40001000000 */
[----:B------:R-:W-:Y:S02]  /*ceb0*/  PRMT R9, R4, 0x9910, RZ ;  /* 0x0000991004097816 */ /* 0x000fe400000000ff */
        /* <DEDUP_REMOVED lines=17> */
[----:B------:R-:W-:Y:S02]  /*cfd0*/  SEL R12, R12, R17, !P0 ;  /* 0x000000110c0c7207 */ /* 0x000fe40004000000 */
[----:B------:R-:W-:-:S07]  /*cfe0*/  PRMT R3, R4, 0x7610, R3 ;  /* 0x0000761004037816 */ /* 0x000fce0000000003 */
.L_x_2508:
[----:B------:R-:W-:Y:S05]  /*cff0*/  BSYNC B0 ;  /* 0x0000000000007941 */ /* 0x000fea0003800000 */
.L_x_2507:
[----:B------:R-:W0:Y:S01]  /*d000*/  S2R R8, SR_TID.X ;  /* 0x0000000000087919 */ /* 0x000e220000002100 */
[----:B------:R-:W-:Y:S02]  /*d010*/  ULDC UR4, c[0x0][0x244] ;  /* 0x0000910000047ab9 */ /* 0x000fe40000000800 */
[----:B------:R-:W-:-:S13]  /*d020*/  ISETP.NE.AND P0, PT, RZ, UR4, PT ;  /* 0x00000004ff007c0c */ /* 0x000fda000bf05270 */
[----:B------:R-:W-:Y:S05]  /*d030*/  @!P0 BRA `(.L_x_2557) ;  /* 0x0000000000bc8947 */ /* 0x000fea0003800000 */
[----:B------:R-:W1:Y:S01]  /*d040*/  S2UR UR5, SR_CgaCtaId ;  /* 0x00000000000579c3 */ /* 0x000e620000008800 */
[----:B------:R-:W-:Y:S01]  /*d050*/  UMOV UR4, 0x400 ;  /* 0x0000040000047882 */ /* 0x000fe20000000000 */
[----:B------:R-:W-:Y:S01]  /*d060*/  ULDC UR6, c[0x0][0x0] ;  /* 0x0000000000067ab9 */ /* 0x000fe20000000800 */
[----:B------:R-:W-:Y:S01]  /*d070*/  UIADD3 UR4, UR4, 0x10, URZ ;  /* 0x0000001004047890 */ /* 0x000fe2000fffe03f */
[----:B0-----:R-:W-:Y:S01]  /*d080*/  IMAD R2, R0, UR6, R8 ;  /* 0x0000000600027c24 */ /* 0x001fe2000f8e0208 */
[----:B------:R-:W-:Y:S01]  /*d090*/  ULDC UR7, c[0x0][0x4] ;  /* 0x0000010000077ab9 */ /* 0x000fe20000000800 */
[----:B------:R-:W-:Y:S01]  /*d0a0*/  IMAD.MOV.U32 R13, RZ, RZ, R6 ;  /* 0x000000ffff0d7224 */ /* 0x000fe200078e0006 */
[----:B-1----:R-:W-:Y:S02]  /*d0b0*/  ULEA UR4, UR5, UR4, 0x18 ;  /* 0x0000000405047291 */ /* 0x002fe4000f8ec03f */
[----:B------:R-:W-:-:S04]  /*d0c0*/  USHF.R.U32.HI UR5, URZ, 0x1, UR7 ;  /* 0x000000013f057899 */ /* 0x000fc80008011607 */
[----:B------:R-:W-:Y:S02]  /*d0d0*/  LEA R7, R2, UR4, 0x4 ;  /* 0x0000000402077c11 */ /* 0x000fe4000f8e20ff */
[----:B------:R-:W-:-:S03]  /*d0e0*/  ISETP.NE.AND P0, PT, RZ, UR5, PT ;  /* 0x00000005ff007c0c */ /* 0x000fc6000bf05270 */
[----:B------:R1:W-:Y:S04]  /*d0f0*/  STS.64 [R7+0x8], R12 ;  /* 0x0000080c07007388 */ /* 0x0003e80000000a00 */
[----:B------:R1:W-:Y:S06]  /*d100*/  STS.U16 [R7], R3 ;  /* 0x0000000307007388 */ /* 0x0003ec0000000400 */
[----:B------:R-:W-:Y:S05]  /*d110*/  @!P0 BRA `(.L_x_2557) ;  /* 0x0000000000848947 */ /* 0x000fea0003800000 */
[----:B------:R-:W-:-:S07]  /*d120*/  IMAD.U32 R5, RZ, RZ, UR5 ;  /* 0x00000005ff057e24 */ /* 0x000fce000f8e00ff */
.L_x_2560:
[C-C-:B------:R-:W-:Y:S01]  /*d130*/  IMAD.IADD R9, R0.reuse, 0x1, R5.reuse ;  /* 0x0000000100097824 */ /* 0x140fe200078e0205 */
[----:B------:R-:W-:Y:S01]  /*d140*/  BAR.SYNC.DEFER_BLOCKING 0x0 ;  /* 0x0000000000007b1d */ /* 0x000fe20000010000 */
[----:B------:R-:W-:Y:S02]  /*d150*/  ISETP.GT.AND P3, PT, R5, 0x1, PT ;  /* 0x000000010500780c */ /* 0x000fe40003f64270 */
[----:B------:R-:W-:Y:S02]  /*d160*/  SHF.R.S32.HI R11, RZ, 0x1, R5 ;  /* 0x00000001ff0b7819 */ /* 0x000fe40000011405 */
[----:B------:R-:W-:Y:S01]  /*d170*/  ISETP.GE.U32.AND P0, PT, R9, UR7, PT ;  /* 0x0000000709007c0c */ /* 0x000fe2000bf06070 */
[----:B------:R-:W-:Y:S03]  /*d180*/  BSSY B0, `(.L_x_2558) ;  /* 0x0000018000007945 */ /* 0x000fe60003800000 */
[----:B------:R-:W-:-:S13]  /*d190*/  ISETP.GE.U32.OR P0, PT, R0, R5, P0 ;  /* 0x000000050000720c */ /* 0x000fda0000706470 */
[----:B0-----:R-:W-:Y:S05]  /*d1a0*/  @P0 BRA `(.L_x_2559) ;  /* 0x0000000000540947 */ /* 0x001fea0003800000 */
[----:B------:R-:W-:Y:S01]  /*d1b0*/  IMAD R2, R9, UR6, R8 ;  /* 0x0000000609027c24 */ /* 0x000fe2000f8e0208 */
[----:B------:R-:W-:-:S04]  /*d1c0*/  PRMT R14, R3, 0x9910, RZ ;  /* 0x00009910030e7816 */ /* 0x000fc800000000ff */
[----:B------:R-:W-:-:S05]  /*d1d0*/  LEA R2, R2, UR4, 0x4 ;  /* 0x0000000402027c11 */ /* 0x000fca000f8e20ff */
[----:B------:R-:W0:Y:S04]  /*d1e0*/  LDS.U16 R10, [R2] ;  /* 0x00000000020a7984 */ /* 0x000e280000000400 */
[----:B------:R-:W2:Y:S01]  /*d1f0*/  LDS.64 R4, [R2+0x8] ;  /* 0x0000080002047984 */ /* 0x000ea20000000a00 */
[----:B0-----:R-:W-:-:S04]  /*d200*/  PRMT R9, R10, 0x9910, RZ ;  /* 0x000099100a097816 */ /* 0x001fc800000000ff */
[-C--:B------:R-:W-:Y:S02]  /*d210*/  ISETP.NE.AND P1, PT, R14, R9.reuse, PT ;  /* 0x000000090e00720c */ /* 0x080fe40003f25270 */
[----:B--2---:R-:W-:Y:S02]  /*d220*/  ISETP.GE.U32.AND P0, PT, R12, R4, PT ;  /* 0x000000040c00720c */ /* 0x004fe40003f06070 */
        /* <DEDUP_REMOVED lines=8> */
[----:B-1----:R-:W-:Y:S01]  /*d2b0*/  SEL R12, R12, R4, !P0 ;  /* 0x000000040c0c7207 */ /* 0x002fe20004000000 */
[----:B------:R-:W-:Y:S01]  /*d2c0*/  IMAD.MOV.U32 R13, RZ, RZ, R6 ;  /* 0x000000ffff0d7224 */ /* 0x000fe200078e0006 */
[----:B------:R-:W-:Y:S01]  /*d2d0*/  PRMT R3, R10, 0x7610, R3 ;  /* 0x000076100a037816 */ /* 0x000fe20000000003 */
[----:B------:R0:W-:Y:S04]  /*d2e0*/  STS.U16 [R7], R10 ;  /* 0x0000000a07007388 */ /* 0x0001e80000000400 */
[----:B------:R0:W-:Y:S02]  /*d2f0*/  STS.64 [R7+0x8], R12 ;  /* 0x0000080c07007388 */ /* 0x0001e40000000a00 */
.L_x_2559:
[----:B------:R-:W-:Y:S05]  /*d300*/  BSYNC B0 ;  /* 0x0000000000007941 */ /* 0x000fea0003800000 */
.L_x_2558:
[----:B------:R-:W-:Y:S01]  /*d310*/  MOV R5, R11 ;  /* 0x0000000b00057202 */ /* 0x000fe20000000f00 */
[----:B------:R-:W-:Y:S06]  /*d320*/  @P3 BRA `(.L_x_2560) ;  /* 0xfffffffc00803947 */ /* 0x000fec000383ffff */
.L_x_2557:
        /* <DEDUP_REMOVED lines=9> */
[----:B0-----:R-:W-:Y:S01]  /*d3c0*/  IMAD R2, R0, R15, R8 ;  /* 0x0000000f00027224 */ /* 0x001fe200078e0208 */
[----:B------:R-:W-:Y:S01]  /*d3d0*/  UIADD3 UR4, UR4, 0x10, URZ ;  /* 0x0000001004047890 */ /* 0x000fe2000fffe03f */
[----:B-1----:R-:W-:-:S03]  /*d3e0*/  IMAD.MOV.U32 R13, RZ, RZ, R6 ;  /* 0x000000ffff0d7224 */ /* 0x002fc600078e0006 */
[----:B--2---:R-:W-:-:S06]  /*d3f0*/  ULEA UR4, UR5, UR4, 0x18 ;  /* 0x0000000405047291 */ /* 0x004fcc000f8ec03f */
[----:B------:R-:W-:Y:S02]  /*d400*/  LEA R7, R2, UR4, 0x4 ;  /* 0x0000000402077c11 */ /* 0x000fe4000f8e20ff */
[----:B------:R-:W-:-:S03]  /*d410*/  LEA.HI R2, R15, R15, RZ, 0x1 ;  /* 0x0000000f0f027211 */ /* 0x000fc600078f08ff */
[----:B------:R2:W-:Y:S01]  /*d420*/  STS.64 [R7+0x8], R12 ;  /* 0x0000080c07007388 */ /* 0x0005e20000000a00 */
[----:B------:R-:W-:Y:S01]  /*d430*/  SHF.R.S32.HI R4, RZ, 0x1, R2 ;  /* 0x00000001ff047819 */ /* 0x000fe20000011402 */
[----:B------:R-:W-:Y:S02]  /*d440*/  IMAD.MOV.U32 R2, RZ, RZ, 0x20 ;  /* 0x00000020ff027424 */ /* 0x000fe400078e00ff */
[----:B------:R2:W-:Y:S01]  /*d450*/  STS.U16 [R7], R3 ;  /* 0x0000000307007388 */ /* 0x0005e20000000400 */
[----:B------:R-:W-:-:S13]  /*d460*/  ISETP.GE.AND P0, PT, R4, 0x20, PT ;  /* 0x000000200400780c */ /* 0x000fda0003f06270 */
[----:B--2---:R-:W-:Y:S05]  /*d470*/  @!P0 BRA `(.L_x_2562) ;  /* 0x0000000000808947 */ /* 0x004fea0003800000 */
[----:B------:R-:W-:-:S07]  /*d480*/  IMAD.MOV.U32 R9, RZ, RZ, R4 ;  /* 0x000000ffff097224 */ /* 0x000fce00078e0004 */
.L_x_2565:
[----:B------:R-:W-:Y:S01]  /*d490*/  IADD3 R2, R8, R9, RZ ;  /* 0x0000000908027210 */ /* 0x000fe20007ffe0ff */
[----:B------:R-:W-:Y:S03]  /*d4a0*/  BAR.SYNC.DEFER_BLOCKING 0x0 ;  /* 0x0000000000007b1d */ /* 0x000fe60000010000 */
[----:B------:R-:W-:-:S03]  /*d4b0*/  ISETP.GE.U32.AND P0, PT, R2, R15, PT ;  /* 0x0000000f0200720c */ /* 0x000fc60003f06070 */
[----:B------:R-:W-:Y:S01]  /*d4c0*/  BSSY B0, `(.L_x_2563) ;  /* 0x0000017000007945 */ /* 0x000fe20003800000 */
[----:B------:R-:W-:-:S13]  /*d4d0*/  ISETP.GE.U32.OR P0, PT, R8, R9, P0 ;  /* 0x000000090800720c */ /* 0x000fda0000706470 */
[----:B0-----:R-:W-:Y:S05]  /*d4e0*/  @P0 BRA `(.L_x_2564) ;  /* 0x0000000000500947 */ /* 0x001fea0003800000 */
[----:B------:R-:W-:Y:S01]  /*d4f0*/  IMAD R2, R9, 0x10, R7 ;  /* 0x0000001009027824 */ /* 0x000fe200078e0207 */
[----:B------:R-:W-:-:S04]  /*d500*/  PRMT R14, R3, 0x9910, RZ ;  /* 0x00009910030e7816 */ /* 0x000fc800000000ff */
[----:B------:R-:W0:Y:S04]  /*d510*/  LDS.U16 R10, [R2] ;  /* 0x00000000020a7984 */ /* 0x000e280000000400 */
[----:B------:R-:W1:Y:S01]  /*d520*/  LDS.64 R4, [R2+0x8] ;  /* 0x0000080002047984 */ /* 0x000e620000000a00 */
[----:B0-----:R-:W-:-:S04]  /*d530*/  PRMT R11, R10, 0x9910, RZ ;  /* 0x000099100a0b7816 */ /* 0x001fc800000000ff */
[-C--:B------:R-:W-:Y:S02]  /*d540*/  ISETP.NE.AND P1, PT, R14, R11.reuse, PT ;  /* 0x0000000b0e00720c */ /* 0x080fe40003f25270 */
[----:B-1----:R-:W-:Y:S02]  /*d550*/  ISETP.GE.U32.AND P0, PT, R12, R4, PT ;  /* 0x000000040c00720c */ /* 0x002fe40003f06070 */
        /* <DEDUP_REMOVED lines=9> */
[----:B------:R-:W-:Y:S01]  /*d5f0*/  IMAD.MOV.U32 R13, RZ, RZ, R6 ;  /* 0x000000ffff0d7224 */ /* 0x000fe200078e0006 */
[----:B------:R-:W-:Y:S01]  /*d600*/  PRMT R3, R10, 0x7610, R3 ;  /* 0x000076100a037816 */ /* 0x000fe20000000003 */
[----:B------:R0:W-:Y:S04]  /*d610*/  STS.U16 [R7], R10 ;  /* 0x0000000a07007388 */ /* 0x0001e80000000400 */
[----:B------:R0:W-:Y:S02]  /*d620*/  STS.64 [R7+0x8], R12 ;  /* 0x0000080c07007388 */ /* 0x0001e40000000a00 */
.L_x_2564:
[----:B------:R-:W-:Y:S05]  /*d630*/  BSYNC B0 ;  /* 0x0000000000007941 */ /* 0x000fea0003800000 */
.L_x_2563:
[----:B------:R-:W-:-:S04]  /*d640*/  SHF.R.S32.HI R9, RZ, 0x1, R9 ;  /* 0x00000001ff097819 */ /* 0x000fc80000011409 */
[----:B------:R-:W-:-:S13]  /*d650*/  ISETP.GE.AND P0, PT, R9, 0x20, PT ;  /* 0x000000200900780c */ /* 0x000fda0003f06270 */
[----:B------:R-:W-:Y:S05]  /*d660*/  @P0 BRA `(.L_x_2565) ;  /* 0xfffffffc00880947 */ /* 0x000fea000383ffff */
[----:B------:R-:W-:-:S07]  /*d670*/  IMAD.MOV.U32 R2, RZ, RZ, 0x20 ;  /* 0x00000020ff027424 */ /* 0x000fce00078e00ff */
.L_x_2562:
[----:B------:R-:W-:Y:S01]  /*d680*/  BAR.SYNC.DEFER_BLOCKING 0x0 ;  /* 0x0000000000007b1d */ /* 0x000fe20000010000 */
[----:B------:R-:W-:-:S13]  /*d690*/  ISETP.GE.AND P0, PT, R2, 0x2, PT ;  /* 0x000000020200780c */ /* 0x000fda0003f06270 */
[----:B------:R-:W-:Y:S05]  /*d6a0*/  @!P0 BRA `(.L_x_2561) ;  /* 0x0000000000508947 */ /* 0x000fea0003800000 */
[----:B------:R-:W-:-:S07]  /*d6b0*/  IMAD.MOV.U32 R5, RZ, RZ, 0x1 ;  /* 0x00000001ff057424 */ /* 0x000fce00078e00ff */
.L_x_2566:
[----:B------:R-:W-:Y:S01]  /*d6c0*/  PRMT R4, R3, 0x9910, RZ ;  /* 0x0000991003047816 */ /* 0x000fe200000000ff */
[----:B------:R-:W2:Y:S04]  /*d6d0*/  SHFL.DOWN PT, R9, R12, R5, 0x1f ;  /* 0x08001f050c097589 */ /* 0x000ea800000e0000 */
[----:B0-----:R-:W0:Y:S04]  /*d6e0*/  SHFL.DOWN PT, R10, R4, R5, 0x1f ;  /* 0x08001f05040a7589 */ /* 0x001e2800000e0000 */
[----:B-1----:R1:W3:Y:S02]  /*d6f0*/  SHFL.DOWN PT, R7, R6, R5, 0x1f ;  /* 0x08001f0506077589 */ /* 0x0022e400000e0000 */
[----:B-1----:R-:W-:-:S02]  /*d700*/  SHF.L.U32 R5, R5, 0x1, RZ ;  /* 0x0000000105057819 */ /* 0x002fc400000006ff */
[----:B--2---:R-:W-:Y:S02]  /*d710*/  ISETP.GE.U32.AND P0, PT, R12, R9, PT ;  /* 0x000000090c00720c */ /* 0x004fe40003f06070 */
[----:B0-----:R-:W-:-:S04]  /*d720*/  PRMT R13, R10, 0x9910, RZ ;  /* 0x000099100a0d7816 */ /* 0x001fc800000000ff */
[----:B------:R-:W-:Y:S02]  /*d730*/  ISETP.NE.AND P1, PT, R4, R13, PT ;  /* 0x0000000d0400720c */ /* 0x000fe40003f25270 */
[----:B---3--:R-:W-:-:S04]  /*d740*/  ISETP.GE.AND.EX P0, PT, R6, R7, PT, P0 ;  /* 0x000000070600720c */ /* 0x008fc80003f06300 */
[----:B------:R-:W-:Y:S02]  /*d750*/  SEL R11, RZ, 0xffffffff, P0 ;  /* 0xffffffffff0b7807 */ /* 0x000fe40000000000 */
[----:B------:R-:W-:-:S05]  /*d760*/  ISETP.GE.AND P0, PT, R4, R13, PT ;  /* 0x0000000d0400720c */ /* 0x000fca0003f06270 */
[----:B------:R-:W-:Y:S02]  /*d770*/  @P1 SEL R11, RZ, 0xffffffff, P0 ;  /* 0xffffffffff0b1807 */ /* 0x000fe40000000000 */
[----:B------:R-:W-:Y:S02]  /*d780*/  ISETP.GE.AND P1, PT, R5, R2, PT ;  /* 0x000000020500720c */ /* 0x000fe40003f26270 */
[----:B------:R-:W-:-:S04]  /*d790*/  LOP3.LUT R11, R11, 0x1, RZ, 0xc0, !PT ;  /* 0x000000010b0b7812 */ /* 0x000fc800078ec0ff */
[----:B------:R-:W-:-:S04]  /*d7a0*/  ISETP.NE.U32.AND P0, PT, R11, 0x1, PT ;  /* 0x000000010b00780c */ /* 0x000fc80003f05070 */
[----:B------:R-:W-:Y:S02]  /*d7b0*/  SEL R3, R3, R10, !P0 ;  /* 0x0000000a03037207 */ /* 0x000fe40004000000 */
[----:B------:R-:W-:Y:S02]  /*d7c0*/  SEL R12, R12, R9, !P0 ;  /* 0x000000090c0c7207 */ /* 0x000fe40004000000 */
[----:B------:R-:W-:Y:S01]  /*d7d0*/  SEL R6, R6, R7, !P0 ;  /* 0x0000000706067207 */ /* 0x000fe20004000000 */
[----:B------:R-:W-:Y:S06]  /*d7e0*/  @!P1 BRA `(.L_x_2566) ;  /* 0xfffffffc00b49947 */ /* 0x000fec000383ffff */
.L_x_2561:
[----:B------:R-:W2:Y:S01]  /*d7f0*/  LDC R9, c[0x0][0x3fc] ;  /* 0x0000ff00ff097b82 */ /* 0x000ea20000000800 */
[----:B------:R-:W-:Y:S01]  /*d800*/  ULDC UR4, c[0x0][0x24c] ;  /* 0x0000930000047ab9 */ /* 0x000fe20000000800 */
[----:B------:R-:W-:Y:S02]  /*d810*/  IMAD.MOV.U32 R2, RZ, RZ, RZ ;  /* 0x000000ffff027224 */ /* 0x000fe400078e00ff */
[----:B01----:R-:W-:Y:S01]  /*d820*/  IMAD R7, R8, UR4, RZ ;  /* 0x0000000408077c24 */ /* 0x003fe2000f8e02ff */
[----:B--2---:R-:W-:-:S13]  /*d830*/  ISETP.NE.AND P0, PT, R9, RZ, PT ;  /* 0x000000ff0900720c */ /* 0x004fda0003f05270 */
        /* <DEDUP_REMOVED lines=280> */
.L_x_2567:
        /* <DEDUP_REMOVED lines=8> */
[----:B-----5:R-:W-:Y:S02]  /*ea40*/  IMAD.MOV.U32 R18, RZ, RZ, RZ ;  /* 0x000000ffff127224 */ /* 0x020fe400078e00ff */
[----:B------:R-:W-:-:S07]  /*ea50*/  IMAD.MOV.U32 R5, RZ, RZ, 0x0 ;  /* 0x00000000ff057424 */ /* 0x000fce00078e00ff */
.L_x_2571:
        /* <DEDUP_REMOVED lines=9> */
[----:B------:R-:W-:Y:S05]  /*eaf0*/  CALL.REL.NOINC `($__internal_13_$__cuda_sm20_rem_u64) ;  /* 0x0000003c008c7944 */ /* 0x000fea0003c00000 */
[----:B------:R-:W-:Y:S02]  /*eb00*/  IMAD.MOV.U32 R4, RZ, RZ, R9 ;  /* 0x000000ffff047224 */ /* 0x000fe400078e0009 */
[----:B------:R-:W-:Y:S01]  /*eb10*/  IMAD.MOV.U32 R5, RZ, RZ, R14 ;  /* 0x000000ffff057224 */ /* 0x000fe200078e000e */
[----:B------:R-:W-:Y:S06]  /*eb20*/  BRA `(.L_x_2570) ;  /* 0x00000000004c7947 */ /* 0x000fec0003800000 */
.L_x_2569:
[----:B------:R-:W0:Y:S01]  /*eb30*/  I2F.U32.RP R5, R4 ;  /* 0x0000000400057306 */ /* 0x000e220000209000 */
[----:B------:R-:W-:-:S07]  /*eb40*/  ISETP.NE.U32.AND P1, PT, R4, RZ, PT ;  /* 0x000000ff0400720c */ /* 0x000fce0003f25070 */
[----:B0-----:R-:W0:Y:S02]  /*eb50*/  MUFU.RCP R5, R5 ;  /* 0x0000000500057308 */ /* 0x001e240000001000 */
[----:B0-----:R-:W-:Y:S02]  /*eb60*/  VIADD R14, R5, 0xffffffe ;  /* 0x0ffffffe050e7836 */ /* 0x001fe40000000000 */
[----:B------:R-:W-:-:S04]  /*eb70*/  IMAD.MOV.U32 R5, RZ, RZ, RZ ;  /* 0x000000ffff057224 */ /* 0x000fc800078e00ff */
[----:B------:R0:W1:Y:S02]  /*eb80*/  F2I.FTZ.U32.TRUNC.NTZ R15, R14 ;  /* 0x0000000e000f7305 */ /* 0x000064000021f000 */
[----:B0-----:R-:W-:Y:S01]  /*eb90*/  IMAD.MOV.U32 R14, RZ, RZ, RZ ;  /* 0x000000ffff0e7224 */ /* 0x001fe200078e00ff */
[----:B-1----:R-:W-:-:S05]  /*eba0*/  IADD3 R9, RZ, -R15, RZ ;  /* 0x8000000fff097210 */ /* 0x002fca0007ffe0ff */
        /* <DEDUP_REMOVED lines=11> */
.L_x_2570:
[----:B------:R-:W-:Y:S01]  /*ec60*/  ISETP.NE.U32.AND P0, PT, R4, RZ, PT ;  /* 0x000000ff0400720c */ /* 0x000fe20003f05070 */
[----:B------:R-:W-:Y:S01]  /*ec70*/  IMAD.MOV.U32 R16, RZ, RZ, R10 ;  /* 0x000000ffff107224 */ /* 0x000fe200078e000a */
[----:B------:R-:W-:Y:S02]  /*ec80*/  MOV R18, R11 ;  /* 0x0000000b00127202 */ /* 0x000fe40000000f00 */
[----:B------:R-:W-:-:S13]  /*ec90*/  ISETP.NE.AND.EX P0, PT, R5, RZ, PT, P0 ;  /* 0x000000ff0500720c */ /* 0x000fda0003f05300 */
[----:B------:R-:W-:Y:S05]  /*eca0*/  @P0 BRA `(.L_x_2571) ;  /* 0xfffffffc006c0947 */ /* 0x000fea000383ffff */
[----:B------:R-:W-:-:S13]  /*ecb0*/  ISETP.NE.U32.AND P2, PT, R11, RZ, PT ;  /* 0x000000ff0b00720c */ /* 0x000fda0003f45070 */
[----:B------:R-:W-:Y:S05]  /*ecc0*/  @!P2 BRA `(.L_x_2572) ;  /* 0x00000000001ca947 */ /* 0x000fea0003800000 */
[----:B------:R-:W-:Y:S01]  /*ecd0*/  IMAD.MOV.U32 R5, RZ, RZ, 0x10 ;  /* 0x00000010ff057424 */ /* 0x000fe200078e00ff */
[----:B------:R-:W-:Y:S01]  /*ece0*/  MOV R9, 0xed10 ;  /* 0x0000ed1000097802 */ /* 0x000fe20000000f00 */
[----:B------:R-:W-:-:S07]  /*ecf0*/  IMAD.MOV.U32 R4, RZ, RZ, RZ ;  /* 0x000000ffff047224 */ /* 0x000fce00078e00ff */
[----:B------:R-:W-:Y:S05]  /*ed00*/  CALL.REL.NOINC `($__internal_12_$__cuda_sm20_div_u64) ;  /* 0x0000003400f07944 */ /* 0x000fea0003c00000 */
[----:B------:R-:W-:Y:S01]  /*ed10*/  IMAD.MOV.U32 R14, RZ, RZ, R13 ;  /* 0x000000ffff0e7224 */ /* 0x000fe200078e000d */
[----:B------:R-:W-:Y:S01]  /*ed20*/  MOV R15, R16 ;  /* 0x00000010000f7202 */ /* 0x000fe20000000f00 */
[----:B------:R-:W-:Y:S06]  /*ed30*/  BRA `(.L_x_2573) ;  /* 0x00000000004c7947 */ /* 0x000fec0003800000 */
.L_x_2572:
[----:B------:R-:W0:Y:S01]  /*ed40*/  I2F.U32.RP R9, R10 ;  /* 0x0000000a00097306 */ /* 0x000e220000209000 */
[----:B------:R-:W-:Y:S01]  /*ed50*/  ISETP.NE.U32.AND P3, PT, R10, RZ, PT ;  /* 0x000000ff0a00720c */ /* 0x000fe20003f65070 */
[----:B------:R-:W-:-:S06]  /*ed60*/  HFMA2.MMA R15, -RZ, RZ, 0, 0 ;  /* 0x00000000ff0f7435 */ /* 0x000fcc00000001ff */
[----:B0-----:R-:W0:Y:S02]  /*ed70*/  MUFU.RCP R9, R9 ;  /* 0x0000000900097308 */ /* 0x001e240000001000 */
[----:B0-----:R-:W-:-:S06]  /*ed80*/  VIADD R4, R9, 0xffffffe ;  /* 0x0ffffffe09047836 */ /* 0x001fcc0000000000 */
[----:B------:R0:W1:Y:S02]  /*ed90*/  F2I.FTZ.U32.TRUNC.NTZ R5, R4 ;  /* 0x0000000400057305 */ /* 0x000064000021f000 */
[----:B0-----:R-:W-:Y:S02]  /*eda0*/  IMAD.MOV.U32 R4, RZ, RZ, RZ ;  /* 0x000000ffff047224 */ /* 0x001fe400078e00ff */
[----:B-1----:R-:W-:-:S04]  /*edb0*/  IMAD.MOV R13, RZ, RZ, -R5 ;  /* 0x000000ffff0d7224 */ /* 0x002fc800078e0a05 */
        /* <DEDUP_REMOVED lines=11> */
.L_x_2573:
        /* <DEDUP_REMOVED lines=8> */
.L_x_2574:
[----:B------:R-:W0:Y:S01]  /*eef0*/  I2F.U32.RP R9, R10 ;  /* 0x0000000a00097306 */ /* 0x000e220000209000 */
[----:B------:R-:W-:Y:S01]  /*ef00*/  IMAD.MOV.U32 R4, RZ, RZ, RZ ;  /* 0x000000ffff047224 */ /* 0x000fe200078e00ff */
[----:B------:R-:W-:-:S06]  /*ef10*/  ISETP.NE.U32.AND P2, PT, R10, RZ, PT ;  /* 0x000000ff0a00720c */ /* 0x000fcc0003f45070 */
        /* <DEDUP_REMOVED lines=15> */
[----:B------:R-:W-:-:S04]  /*f010*/  @!P2 LOP3.LUT R4, RZ, R10, RZ, 0x33, !PT ;  /* 0x0000000aff04a212 */ /* 0x000fc800078e33ff */
[----:B------:R-:W-:-:S07]  /*f020*/  MOV R10, R4 ;  /* 0x00000004000a7202 */ /* 0x000fce0000000f00 */
.L_x_2575:
[-C--:B------:R-:W-:Y:S01]  /*f030*/  IMAD R5, R15, R2.reuse, RZ ;  /* 0x000000020f057224 */ /* 0x080fe200078e02ff */
[----:B------:R-:W-:Y:S01]  /*f040*/  BSSY B0, `(.L_x_2576) ;  /* 0x000001e000007945 */ /* 0x000fe20003800000 */
[----:B------:R-:W-:-:S04]  /*f050*/  IMAD.WIDE.U32 R14, R14, R2, RZ ;  /* 0x000000020e0e7225 */ /* 0x000fc800078e00ff */
[----:B------:R-:W-:-:S05]  /*f060*/  IMAD.IADD R4, R15, 0x1, R5 ;  /* 0x000000010f047824 */ /* 0x000fca00078e0205 */
[----:B------:R-:W-:-:S13]  /*f070*/  LOP3.LUT P0, RZ, R4, 0x1f, RZ, 0xc0, !PT ;  /* 0x0000001f04ff7812 */ /* 0x000fda000780c0ff */
[----:B------:R-:W-:Y:S05]  /*f080*/  @!P0 BRA `(.L_x_2577) ;  /* 0x0000000000188947 */ /* 0x000fea0003800000 */
[----:B------:R-:W-:Y:S01]  /*f090*/  IMAD.MOV.U32 R5, RZ, RZ, R14 ;  /* 0x000000ffff057224 */ /* 0x000fe200078e000e */
[----:B------:R-:W-:-:S07]  /*f0a0*/  MOV R9, 0xf0c0 ;  /* 0x0000f0c000097802 */ /* 0x000fce0000000f00 */
[----:B------:R-:W-:Y:S05]  /*f0b0*/  CALL.REL.NOINC `($__internal_12_$__cuda_sm20_div_u64) ;  /* 0x0000003400047944 */ /* 0x000fea0003c00000 */
[----:B------:R-:W-:Y:S01]  /*f0c0*/  MOV R4, R13 ;  /* 0x0000000d00047202 */ /* 0x000fe20000000f00 */
[----:B------:R-:W-:Y:S01]  /*f0d0*/  IMAD.MOV.U32 R5, RZ, RZ, R16 ;  /* 0x000000ffff057224 */ /* 0x000fe200078e0010 */
[----:B------:R-:W-:Y:S06]  /*f0e0*/  BRA `(.L_x_2578) ;  /* 0x00000000004c7947 */ /* 0x000fec0003800000 */
.L_x_2577:
[----:B------:R-:W0:Y:S01]  /*f0f0*/  I2F.U32.RP R9, R10 ;  /* 0x0000000a00097306 */ /* 0x000e220000209000 */
[----:B------:R-:W-:-:S07]  /*f100*/  ISETP.NE.U32.AND P2, PT, R10, RZ, PT ;  /* 0x000000ff0a00720c */ /* 0x000fce0003f45070 */
        /* <DEDUP_REMOVED lines=15> */
[----:B------:R-:W-:Y:S02]  /*f200*/  @P1 IADD3 R4, R4, 0x1, RZ ;  /* 0x0000000104041810 */ /* 0x000fe40007ffe0ff */
[----:B------:R-:W-:-:S07]  /*f210*/  @!P2 LOP3.LUT R4, RZ, R10, RZ, 0x33, !PT ;  /* 0x0000000aff04a212 */ /* 0x000fce00078e33ff */
.L_x_2578:
[----:B------:R-:W-:Y:S05]  /*f220*/  BSYNC B0 ;  /* 0x0000000000007941 */ /* 0x000fea0003800000 */
.L_x_2576:
[----:B------:R-:W-:Y:S02]  /*f230*/  ULDC.64 UR4, c[0x0][0x610] ;  /* 0x0001840000047ab9 */ /* 0x000fe40000000a00 */
[----:B------:R-:W-:-:S04]  /*f240*/  IADD3 R4, P0, R4, UR4, RZ ;  /* 0x0000000404047c10 */ /* 0x000fc8000ff1e0ff */
[----:B------:R-:W-:-:S05]  /*f250*/  IADD3.X R5, R5, UR5, RZ, P0, !PT ;  /* 0x0000000505057c10 */ /* 0x000fca00087fe4ff */
[----:B------:R-:W-:-:S07]  /*f260*/  IMAD.MOV.U32 R9, RZ, RZ, R5 ;  /* 0x000000ffff097224 */ /* 0x000fce00078e0005 */
.L_x_2568:
        /* <DEDUP_REMOVED lines=8> */
[----:B------:R-:W-:-:S03]  /*f2f0*/  ULDC UR4, c[0x0][0x250] ;  /* 0x0000940000047ab9 */ /* 0x000fc60000000800 */
[----:B------:R-:W-:Y:S01]  /*f300*/  IMAD R10, R0, UR4, R11 ;  /* 0x00000004000a7c24 */ /* 0x000fe2000f8e020b */
[----:B------:R-:W-:Y:S01]  /*f310*/  ULDC UR4, c[0x0][0x238] ;  /* 0x00008e0000047ab9 */ /* 0x000fe20000000800 */
[----:B0-----:R-:W-:Y:S02]  /*f320*/  ISETP.NE.AND P0, PT, R13, RZ, PT ;  /* 0x000000ff0d00720c */ /* 0x001fe40003f05270 */
[----:B-1----:R-:W-:-:S11]  /*f330*/  IMAD R11, R7, UR4, R10 ;  /* 0x00000004070b7c24 */ /* 0x002fd6000f8e020a */
[----:B------:R-:W-:Y:S05]  /*f340*/  @!P0 BRA `(.L_x_2580) ;  /* 0x0000001000448947 */ /* 0x000fea0003800000 */
        /* <DEDUP_REMOVED lines=266> */
[----:B------:R-:W-:-:S03]  /*103f0*/  ULDC UR4, c[0x0][0x528] ;  /* 0x00014a0000047ab9 */ /* 0x000fc60000000800 */
[----:B------:R-:W-:-:S05]  /*10400*/  IMAD.HI.U32 R13, R15, UR7, R14 ;  /* 0x000000070f0d7c27 */ /* 0x000fca000f8e000e */
[----:B------:R-:W-:Y:S01]  /*10410*/  SHF.R.U32.HI R13, RZ, UR4, R13 ;  /* 0x00000004ff0d7c19 */ /* 0x000fe2000801160d */
[----:B------:R-:W-:-:S04]  /*10420*/  ULDC UR4, c[0x0][0x5ec] ;  /* 0x00017b0000047ab9 */ /* 0x000fc80000000800 */
[----:B------:R-:W-:-:S04]  /*10430*/  IMAD.MOV R13, RZ, RZ, -R13 ;  /* 0x000000ffff0d7224 */ /* 0x000fc800078e0a0d */
[----:B------:R-:W-:-:S04]  /*10440*/  IMAD R13, R13, UR6, R15 ;  /* 0x000000060d0d7c24 */ /* 0x000fc8000f8e020f */
[----:B------:R-:W-:-:S07]  /*10450*/  IMAD R2, R13, UR4, R2 ;  /* 0x000000040d027c24 */ /* 0x000fce000f8e0202 */
.L_x_2580:
[----:B------:R-:W-:Y:S01]  /*10460*/  ULDC UR9, c[0x0][0x240] ;  /* 0x0000900000097ab9 */ /* 0x000fe20000000800 */
[----:B------:R-:W-:Y:S01]  /*10470*/  ULDC UR4, c[0x0][0x230] ;  /* 0x00008c0000047ab9 */ /* 0x000fe20000000800 */
[----:B------:R-:W-:Y:S01]  /*10480*/  ISETP.NE.AND P0, PT, RZ, UR9, PT ;  /* 0x00000009ff007c0c */ /* 0x000fe2000bf05270 */
[----:B------:R-:W0:Y:S01]  /*10490*/  S2UR UR8, SR_CgaCtaId ;  /* 0x00000000000879c3 */ /* 0x000e220000008800 */
        /* <DEDUP_REMOVED lines=11> */
.L_x_2582:
[----:B0-----:R-:W-:Y:S05]  /*10550*/  BSYNC B0 ;  /* 0x0000000000007941 */ /* 0x001fea0003800000 */
.L_x_2581:
[----:B------:R-:W-:Y:S01]  /*10560*/  PRMT R10, R10, 0x9910, RZ ;  /* 0x000099100a0a7816 */ /* 0x000fe200000000ff */
[----:B------:R-:W-:Y:S01]  /*10570*/  BSSY B0, `(.L_x_2583) ;  /* 0x000000f000007945 */ /* 0x000fe20003800000 */
[----:B------:R-:W-:Y:S02]  /*10580*/  LOP3.LUT P0, RZ, R8, R0, RZ, 0xfc, !PT ;  /* 0x0000000008ff7212 */ /* 0x000fe4000780fcff */
[----:B------:R-:W-:-:S13]  /*10590*/  ISETP.NE.AND P1, PT, R10, RZ, PT ;  /* 0x000000ff0a00720c */ /* 0x000fda0003f25270 */
[----:B------:R-:W-:Y:S05]  /*105a0*/  @!P1 BRA `(.L_x_2584) ;  /* 0x00000000002c9947 */ /* 0x000fea0003800000 */
[----:B------:R-:W0:Y:S01]  /*105b0*/  S2UR UR4, SR_CTAID.Y ;  /* 0x00000000000479c3 */ /* 0x000e220000002600 */
[----:B------:R-:W-:-:S07]  /*105c0*/  ISETP.NE.AND P2, PT, RZ, UR9, PT ;  /* 0x00000009ff007c0c */ /* 0x000fce000bf45270 */
[----:B------:R-:W0:Y:S08]  /*105d0*/  LDC R14, c[0x0][0x10] ;  /* 0x00000400ff0e7b82 */ /* 0x000e300000000800 */
[----:B------:R-:W1:Y:S01]  /*105e0*/  LDC.64 R10, c[0x0][0x618] ;  /* 0x00018600ff0a7b82 */ /* 0x000e620000000a00 */
[----:B0-----:R-:W-:Y:S01]  /*105f0*/  IMAD R13, R7, R14, UR4 ;  /* 0x00000004070d7e24 */ /* 0x001fe2000f8e020e */
[----:B------:R-:W-:-:S03]  /*10600*/  ULDC UR4, c[0x0][0x0] ;  /* 0x0000000000047ab9 */ /* 0x000fc60000000800 */
[----:B------:R-:W-:-:S04]  /*10610*/  @!P2 IMAD R13, R13, UR4, R8 ;  /* 0x000000040d0dac24 */ /* 0x000fc8000f8e0208 */
[----:B-1----:R-:W-:-:S04]  /*10620*/  IMAD.WIDE.U32 R10, R13, 0x10, R10 ;  /* 0x000000100d0a7825 */ /* 0x002fc800078e000a */
[----:B------:R-:W-:Y:S01]  /*10630*/  IMAD.MOV.U32 R13, RZ, RZ, R6 ;  /* 0x000000ffff0d7224 */ /* 0x000fe200078e0006 */
[----:B------:R0:W-:Y:S04]  /*10640*/  STG.E.U16 desc[UR36][R10.64], R3 ;  /* 0x000000030a007986 */ /* 0x0001e8000c101524 */
[----:B------:R0:W-:Y:S02]  /*10650*/  STG.E.64 desc[UR36][R10.64+0x8], R12 ;  /* 0x0000080c0a007986 */ /* 0x0001e4000c101b24 */
.L_x_2584:
[----:B------:R-:W-:Y:S05]  /*10660*/  BSYNC B0 ;  /* 0x0000000000007941 */ /* 0x000fea0003800000 */
.L_x_2583:
[----:B------:R-:W-:Y:S01]  /*10670*/  UMOV UR7, 0x400 ;  /* 0x0000040000077882 */ /* 0x000fe20000000000 */
        /* <DEDUP_REMOVED lines=34> */
.L_x_2586:
[----:B------:R-:W-:Y:S05]  /*108a0*/  BSYNC B0 ;  /* 0x0000000000007941 */ /* 0x000fea0003800000 */
.L_x_2585:
[----:B------:R-:W-:Y:S01]  /*108b0*/  BAR.SYNC.DEFER_BLOCKING 0x0 ;  /* 0x0000000000007b1d */ /* 0x000fe20000010000 */
[----:B------:R-:W-:-:S09]  /*108c0*/  ULEA UR4, UR8, UR7, 0x18 ;  /* 0x0000000708047291 */ /* 0x000fd2000f8ec03f */
[----:B01----:R-:W0:Y:S02]  /*108d0*/  LDS.U8 R3, [UR4] ;  /* 0x00000004ff037984 */ /* 0x003e240008000000 */
[----:B0-----:R-:W-:-:S13]  /*108e0*/  ISETP.NE.AND P0, PT, R3, RZ, PT ;  /* 0x000000ff0300720c */ /* 0x001fda0003f05270 */
[----:B------:R-:W-:Y:S05]  /*108f0*/  @!P0 EXIT ;  /* 0x000000000000894d */ /* 0x000fea0003800000 */
[----:B------:R-:W-:Y:S01]  /*10900*/  ISETP.NE.AND P0, PT, RZ, UR9, PT ;  /* 0x00000009ff007c0c */ /* 0x000fe2000bf05270 */
        /* <DEDUP_REMOVED lines=10> */
[----:B------:R-:W-:Y:S01]  /*109b0*/  ULDC.U16 UR4, c[0x0][0x218] ;  /* 0x0000860000047ab9 */ /* 0x000fe20000000400 */
[----:B------:R-:W-:Y:S01]  /*109c0*/  IMAD.U32 R10, RZ, RZ, UR10 ;  /* 0x0000000aff0a7e24 */ /* 0x000fe2000f8e00ff */
[----:B------:R-:W-:Y:S01]  /*109d0*/  BSSY B0, `(.L_x_2587) ;  /* 0x0000043000007945 */ /* 0x000fe20003800000 */
[----:B------:R-:W-:-:S02]  /*109e0*/  IMAD.U32 R11, RZ, RZ, UR11 ;  /* 0x0000000bff0b7e24 */ /* 0x000fc4000f8e00ff */
[----:B------:R-:W-:Y:S01]  /*109f0*/  IMAD.U32 R3, RZ, RZ, UR4 ;  /* 0x00000004ff037e24 */ /* 0x000fe2000f8e00ff */
[----:B------:R-:W-:Y:S06]  /*10a00*/  @!P0 BRA `(.L_x_2588) ;  /* 0x0000000000848947 */ /* 0x000fec0003800000 */
[----:B------:R-:W-:Y:S01]  /*10a10*/  ULDC UR4, c[0x0][0x0] ;  /* 0x0000000000047ab9 */ /* 0x000fe20000000800 */
[----:B------:R-:W-:Y:S01]  /*10a20*/  ULDC UR6, c[0x0][0x23c] ;  /* 0x00008f0000067ab9 */ /* 0x000fe20000000800 */
[----:B------:R-:W-:-:S05]  /*10a30*/  IMAD R16, R0, UR4, R8 ;  /* 0x0000000400107c24 */ /* 0x000fca000f8e0208 */
[----:B------:R-:W-:-:S13]  /*10a40*/  ISETP.GE.U32.AND P0, PT, R16, UR6, PT ;  /* 0x0000000610007c0c */ /* 0x000fda000bf06070 */
[----:B------:R-:W-:Y:S05]  /*10a50*/  @P0 BRA `(.L_x_2589) ;  /* 0x0000000000e80947 */ /* 0x000fea0003800000 */
[----:B------:R-:W-:Y:S01]  /*10a60*/  ULDC UR5, c[0x0][0x10] ;  /* 0x0000040000057ab9 */ /* 0x000fe20000000800 */
[----:B-----5:R-:W0:Y:S01]  /*10a70*/  LDC R19, c[0x0][0x4] ;  /* 0x00000100ff137b82 */ /* 0x020e220000000800 */
[----:B------:R-:W-:Y:S01]  /*10a80*/  BSSY B1, `(.L_x_2590) ;  /* 0x0000018000017945 */ /* 0x000fe20003800000 */
[----:B------:R-:W-:-:S06]  /*10a90*/  IMAD R17, R7, UR5, RZ ;  /* 0x0000000507117c24 */ /* 0x000fcc000f8e02ff */
[----:B------:R-:W1:Y:S01]  /*10aa0*/  LDC.64 R12, c[0x0][0x618] ;  /* 0x00018600ff0c7b82 */ /* 0x000e620000000a00 */
[----:B0-----:R-:W-:-:S07]  /*10ab0*/  IMAD R19, R19, UR4, RZ ;  /* 0x0000000413137c24 */ /* 0x001fce000f8e02ff */
.L_x_2591:
[----:B------:R-:W-:-:S05]  /*10ac0*/  IADD3 R7, R17, R16, RZ ;  /* 0x0000001011077210 */ /* 0x000fca0007ffe0ff */
[----:B-1----:R-:W-:-:S05]  /*10ad0*/  IMAD.WIDE.U32 R6, R7, 0x10, R12 ;  /* 0x0000001007067825 */ /* 0x002fca00078e000c */
[----:B------:R-:W2:Y:S04]  /*10ae0*/  LDG.E.U16 R18, desc[UR36][R6.64] ;  /* 0x0000002406127981 */ /* 0x000ea8000c1e1500 */
[----:B------:R-:W3:Y:S01]  /*10af0*/  LDG.E.64 R14, desc[UR36][R6.64+0x8] ;  /* 0x00000824060e7981 */ /* 0x000ee2000c1e1b00 */
[----:B------:R-:W-:Y:S01]  /*10b00*/  PRMT R21, R3, 0x9910, RZ ;  /* 0x0000991003157816 */ /* 0x000fe200000000ff */
[----:B------:R-:W-:Y:S01]  /*10b10*/  IMAD.IADD R16, R19, 0x1, R16 ;  /* 0x0000000113107824 */ /* 0x000fe200078e0210 */
[----:B--2---:R-:W-:-:S04]  /*10b20*/  PRMT R20, R18, 0x9910, RZ ;  /* 0x0000991012147816 */ /* 0x004fc800000000ff */
[C---:B------:R-:W-:Y:S02]  /*10b30*/  ISETP.NE.AND P2, PT, R21.reuse, R20, PT ;  /* 0x000000141500720c */ /* 0x040fe40003f45270 */
[----:B---3--:R-:W-:Y:S02]  /*10b40*/  ISETP.GE.U32.AND P0, PT, R10, R14, PT ;  /* 0x0000000e0a00720c */ /* 0x008fe40003f06070 */
[----:B------:R-:W-:Y:S02]  /*10b50*/  ISETP.GE.AND P3, PT, R21, R20, PT ;  /* 0x000000141500720c */ /* 0x000fe40003f66270 */
[----:B------:R-:W-:Y:S02]  /*10b60*/  ISETP.GE.AND.EX P0, PT, R11, R15, PT, P0 ;  /* 0x0000000f0b00720c */ /* 0x000fe40003f06300 */
[----:B------:R-:W-:-:S05]  /*10b70*/  SEL R20, RZ, 0xffffffff, P3 ;  /* 0xffffffffff147807 */ /* 0x000fca0001800000 */
[----:B------:R-:W-:Y:S02]  /*10b80*/  @!P2 SEL R20, RZ, 0xffffffff, P0 ;  /* 0xffffffffff14a807 */ /* 0x000fe40000000000 */
[----:B------:R-:W-:Y:S02]  /*10b90*/  ISETP.GE.U32.AND P2, PT, R16, UR6, PT ;  /* 0x0000000610007c0c */ /* 0x000fe4000bf46070 */
[----:B------:R-:W-:-:S04]  /*10ba0*/  LOP3.LUT R20, R20, 0x1, RZ, 0xc0, !PT ;  /* 0x0000000114147812 */ /* 0x000fc800078ec0ff */
[----:B------:R-:W-:-:S04]  /*10bb0*/  ISETP.NE.U32.AND P0, PT, R20, 0x1, PT ;  /* 0x000000011400780c */ /* 0x000fc80003f05070 */
[----:B------:R-:W-:Y:S02]  /*10bc0*/  SEL R3, R3, R18, !P0 ;  /* 0x0000001203037207 */ /* 0x000fe40004000000 */
[----:B------:R-:W-:Y:S02]  /*10bd0*/  SEL R10, R10, R14, !P0 ;  /* 0x0000000e0a0a7207 */ /* 0x000fe40004000000 */
[----:B------:R-:W-:Y:S01]  /*10be0*/  SEL R11, R11, R15, !P0 ;  /* 0x0000000f0b0b7207 */ /* 0x000fe20004000000 */
[----:B------:R-:W-:Y:S06]  /*10bf0*/  @!P2 BRA `(.L_x_2591) ;  /* 0xfffffffc00b0a947 */ /* 0x000fec000383ffff */
[----:B------:R-:W-:Y:S05]  /*10c00*/  BSYNC B1 ;  /* 0x0000000000017941 */ /* 0x000fea0003800000 */
.L_x_2590:
[----:B------:R-:W-:Y:S05]  /*10c10*/  BRA `(.L_x_2589) ;  /* 0x0000000000787947 */ /* 0x000fea0003800000 */
.L_x_2588:
[----:B------:R-:W-:Y:S02]  /*10c20*/  ULDC UR5, c[0x0][0x23c] ;  /* 0x00008f0000057ab9 */ /* 0x000fe40000000800 */
[----:B------:R-:W-:-:S13]  /*10c30*/  ISETP.GE.U32.AND P0, PT, R0, UR5, PT ;  /* 0x0000000500007c0c */ /* 0x000fda000bf06070 */
[----:B------:R-:W-:Y:S05]  /*10c40*/  @P0 BRA `(.L_x_2589) ;  /* 0x00000000006c0947 */ /* 0x000fea0003800000 */
[----:B------:R-:W-:Y:S01]  /*10c50*/  ULDC UR4, c[0x0][0x10] ;  /* 0x0000040000047ab9 */ /* 0x000fe20000000800 */
[----:B------:R-:W0:Y:S01]  /*10c60*/  LDC R17, c[0x0][RZ] ;  /* 0x00000000ff117b82 */ /* 0x000e220000000800 */
[----:B-----5:R-:W-:Y:S02]  /*10c70*/  IMAD.MOV.U32 R19, RZ, RZ, R0 ;  /* 0x000000ffff137224 */ /* 0x020fe400078e0000 */
[----:B------:R-:W-:-:S05]  /*10c80*/  IMAD R18, R7, UR4, RZ ;  /* 0x0000000407127c24 */ /* 0x000fca000f8e02ff */
[----:B------:R-:W1:Y:S08]  /*10c90*/  LDC.64 R12, c[0x0][0x618] ;  /* 0x00018600ff0c7b82 */ /* 0x000e700000000a00 */
[----:B------:R-:W2:Y:S02]  /*10ca0*/  LDC R16, c[0x0][0x4] ;  /* 0x00000100ff107b82 */ /* 0x000ea40000000800 */
.L_x_2592:
[----:B------:R-:W-:-:S04]  /*10cb0*/  IMAD.IADD R6, R18, 0x1, R19 ;  /* 0x0000000112067824 */ /* 0x000fc800078e0213 */
[----:B0-----:R-:W-:-:S04]  /*10cc0*/  IMAD R7, R6, R17, R8 ;  /* 0x0000001106077224 */ /* 0x001fc800078e0208 */
[----:B-1----:R-:W-:-:S05]  /*10cd0*/  IMAD.WIDE.U32 R6, R7, 0x10, R12 ;  /* 0x0000001007067825 */ /* 0x002fca00078e000c */
[----:B------:R-:W3:Y:S04]  /*10ce0*/  LDG.E.U16 R20, desc[UR36][R6.64] ;  /* 0x0000002406147981 */ /* 0x000ee8000c1e1500 */
[----:B------:R-:W4:Y:S01]  /*10cf0*/  LDG.E.64 R14, desc[UR36][R6.64+0x8] ;  /* 0x00000824060e7981 */ /* 0x000f22000c1e1b00 */
[----:B------:R-:W-:Y:S02]  /*10d00*/  PRMT R22, R3, 0x9910, RZ ;  /* 0x0000991003167816 */ /* 0x000fe400000000ff */
[----:B--2---:R-:W-:Y:S02]  /*10d10*/  IADD3 R19, R16, R19, RZ ;  /* 0x0000001310137210 */ /* 0x004fe40007ffe0ff */
[----:B---3--:R-:W-:-:S04]  /*10d20*/  PRMT R21, R20, 0x9910, RZ ;  /* 0x0000991014157816 */ /* 0x008fc800000000ff */
[-C--:B------:R-:W-:Y:S02]  /*10d30*/  ISETP.NE.AND P2, PT, R22, R21.reuse, PT ;  /* 0x000000151600720c */ /* 0x080fe40003f45270 */
[----:B----4-:R-:W-:Y:S02]  /*10d40*/  ISETP.GE.U32.AND P0, PT, R10, R14, PT ;  /* 0x0000000e0a00720c */ /* 0x010fe40003f06070 */
        /* <DEDUP_REMOVED lines=11> */
.L_x_2589:
[----:B------:R-:W-:Y:S05]  /*10e00*/  BSYNC B0 ;  /* 0x0000000000007941 */ /* 0x000fea0003800000 */
.L_x_2587:
[----:B------:R-:W0:Y:S01]  /*10e10*/  LDC R7, c[0x0][RZ] ;  /* 0x00000000ff077b82 */ /* 0x000e220000000800 */
[----:B------:R-:W-:Y:S01]  /*10e20*/  UIADD3 UR7, UR7, 0x10, URZ ;  /* 0x0000001007077890 */ /* 0x000fe2000fffe03f */
[----:B------:R-:W-:-:S03]  /*10e30*/  ULDC UR5, c[0x0][0x4] ;  /* 0x0000010000057ab9 */ /* 0x000fc60000000800 */
[----:B------:R-:W-:Y:S02]  /*10e40*/  ULEA UR7, UR8, UR7, 0x18 ;  /* 0x0000000708077291 */ /* 0x000fe4000f8ec03f */
[----:B------:R-:W-:-:S06]  /*10e50*/  USHF.R.U32.HI UR4, URZ, 0x1, UR5 ;  /* 0x000000013f047899 */ /* 0x000fcc0008011605 */
[----:B------:R-:W-:Y:S01]  /*10e60*/  ISETP.NE.AND P0, PT, RZ, UR4, PT ;  /* 0x00000004ff007c0c */ /* 0x000fe2000bf05270 */
[----:B0-----:R-:W-:-:S05]  /*10e70*/  IMAD R6, R0, R7, R8 ;  /* 0x0000000700067224 */ /* 0x001fca00078e0208 */
[----:B------:R-:W-:-:S05]  /*10e80*/  LEA R6, R6, UR7, 0x4 ;  /* 0x0000000706067c11 */ /* 0x000fca000f8e20ff */
[----:B------:R0:W-:Y:S04]  /*10e90*/  STS.64 [R6+0x8], R10 ;  /* 0x0000080a06007388 */ /* 0x0001e80000000a00 */
[----:B------:R0:W-:Y:S01]  /*10ea0*/  STS.U16 [R6], R3 ;  /* 0x0000000306007388 */ /* 0x0001e20000000400 */
[----:B------:R-:W-:Y:S05]  /*10eb0*/  @!P0 BRA `(.L_x_2593) ;  /* 0x0000000000808947 */ /* 0x000fea0003800000 */
[----:B------:R-:W-:-:S07]  /*10ec0*/  IMAD.U32 R13, RZ, RZ, UR4 ;  /* 0x00000004ff0d7e24 */ /* 0x000fce000f8e00ff */
.L_x_2596:
[--C-:B------:R-:W-:Y:S01]  /*10ed0*/  IMAD.IADD R12, R0, 0x1, R13.reuse ;  /* 0x00000001000c7824 */ /* 0x100fe200078e020d */
[----:B------:R-:W-:Y:S01]  /*10ee0*/  BAR.SYNC.DEFER_BLOCKING 0x0 ;  /* 0x0000000000007b1d */ /* 0x000fe20000010000 */
[----:B------:R-:W-:Y:S02]  /*10ef0*/  ISETP.GT.AND P2, PT, R13, 0x1, PT ;  /* 0x000000010d00780c */ /* 0x000fe40003f44270 */
[----:B------:R-:W-:Y:S02]  /*10f00*/  SHF.R.S32.HI R17, RZ, 0x1, R13 ;  /* 0x00000001ff117819 */ /* 0x000fe4000001140d */
[----:B------:R-:W-:Y:S01]  /*10f10*/  ISETP.GE.U32.AND P0, PT, R12, UR5, PT ;  /* 0x000000050c007c0c */ /* 0x000fe2000bf06070 */
[----:B------:R-:W-:Y:S03]  /*10f20*/  BSSY B0, `(.L_x_2594) ;  /* 0x0000017000007945 */ /* 0x000fe60003800000 */
[----:B------:R-:W-:-:S13]  /*10f30*/  ISETP.GE.U32.OR P0, PT, R0, R13, P0 ;  /* 0x0000000d0000720c */ /* 0x000fda0000706470 */
[----:B-1----:R-:W-:Y:S05]  /*10f40*/  @P0 BRA `(.L_x_2595) ;  /* 0x0000000000500947 */ /* 0x002fea0003800000 */
[----:B------:R-:W-:Y:S01]  /*10f50*/  IMAD R12, R12, R7, R8 ;  /* 0x000000070c0c7224 */ /* 0x000fe200078e0208 */
[----:B-----5:R-:W-:-:S04]  /*10f60*/  PRMT R18, R3, 0x9910, RZ ;  /* 0x0000991003127816 */ /* 0x020fc800000000ff */
[----:B------:R-:W-:-:S05]  /*10f70*/  LEA R14, R12, UR7, 0x4 ;  /* 0x000000070c0e7c11 */ /* 0x000fca000f8e20ff */
[----:B------:R-:W1:Y:S04]  /*10f80*/  LDS.U16 R16, [R14] ;  /* 0x000000000e107984 */ /* 0x000e680000000400 */
[----:B------:R-:W2:Y:S01]  /*10f90*/  LDS.64 R12, [R14+0x8] ;  /* 0x000008000e0c7984 */ /* 0x000ea20000000a00 */
[----:B-1----:R-:W-:-:S04]  /*10fa0*/  PRMT R15, R16, 0x9910, RZ ;  /* 0x00009910100f7816 */ /* 0x002fc800000000ff */
        /* <DEDUP_REMOVED lines=9> */
[----:B0-----:R-:W-:Y:S02]  /*11040*/  SEL R10, R10, R12, !P0 ;  /* 0x0000000c0a0a7207 */ /* 0x001fe40004000000 */
[----:B------:R-:W-:Y:S01]  /*11050*/  SEL R11, R11, R13, !P0 ;  /* 0x0000000d0b0b7207 */ /* 0x000fe20004000000 */
[----:B------:R1:W-:Y:S01]  /*11060*/  STS.U16 [R6], R15 ;  /* 0x0000000f06007388 */ /* 0x0003e20000000400 */
[----:B------:R-:W-:-:S03]  /*11070*/  PRMT R3, R15, 0x7610, R3 ;  /* 0x000076100f037816 */ /* 0x000fc60000000003 */
[----:B------:R1:W-:Y:S04]  /*11080*/  STS.64 [R6+0x8], R10 ;  /* 0x0000080a06007388 */ /* 0x0003e80000000a00 */
.L_x_2595:
[----:B------:R-:W-:Y:S05]  /*11090*/  BSYNC B0 ;  /* 0x0000000000007941 */ /* 0x000fea0003800000 */
.L_x_2594:
[----:B------:R-:W-:Y:S01]  /*110a0*/  IMAD.MOV.U32 R13, RZ, RZ, R17 ;  /* 0x000000ffff0d7224 */ /* 0x000fe200078e0011 */
[----:B------:R-:W-:Y:S06]  /*110b0*/  @P2 BRA `(.L_x_2596) ;  /* 0xfffffffc00842947 */ /* 0x000fec000383ffff */
.L_x_2593:
[----:B------:R-:W-:Y:S02]  /*110c0*/  ULDC UR4, c[0x0][0x240] ;  /* 0x0000900000047ab9 */ /* 0x000fe40000000800 */
[----:B------:R-:W-:-:S13]  /*110d0*/  ISETP.NE.AND P0, PT, RZ, UR4, PT ;  /* 0x00000004ff007c0c */ /* 0x000fda000bf05270 */
[----:B------:R-:W-:Y:S05]  /*110e0*/  @!P0 BRA `(.L_x_2597) ;  /* 0x0000000400008947 */ /* 0x000fea0003800000 */
[----:B------:R-:W-:Y:S02]  /*110f0*/  ISETP.GT.AND P0, PT, R7, 0x20, PT ;  /* 0x000000200700780c */ /* 0x000fe40003f04270 */
[----:B------:R-:W-:-:S11]  /*11100*/  MOV R0, R7 ;  /* 0x0000000700007202 */ /* 0x000fd60000000f00 */
[----:B------:R-:W-:Y:S05]  /*11110*/  @!P0 BRA `(.L_x_2598) ;  /* 0x0000000000988947 */ /* 0x000fea0003800000 */
[----:B------:R-:W-:Y:S01]  /*11120*/  LEA.HI R0, R7, R7, RZ, 0x1 ;  /* 0x0000000707007211 */ /* 0x000fe200078f08ff */
[----:B------:R2:W-:Y:S03]  /*11130*/  STS.U16 [R6], R3 ;  /* 0x0000000306007388 */ /* 0x0005e60000000400 */
[----:B------:R-:W-:Y:S01]  /*11140*/  SHF.R.S32.HI R12, RZ, 0x1, R0 ;  /* 0x00000001ff0c7819 */ /* 0x000fe20000011400 */
[----:B------:R2:W-:Y:S01]  /*11150*/  STS.64 [R6+0x8], R10 ;  /* 0x0000080a06007388 */ /* 0x0005e20000000a00 */
[----:B------:R-:W-:Y:S02]  /*11160*/  IMAD.MOV.U32 R0, RZ, RZ, 0x20 ;  /* 0x00000020ff007424 */ /* 0x000fe400078e00ff */
[----:B------:R-:W-:-:S13]  /*11170*/  ISETP.GE.AND P0, PT, R12, 0x20, PT ;  /* 0x000000200c00780c */ /* 0x000fda0003f06270 */
[----:B--2---:R-:W-:Y:S05]  /*11180*/  @!P0 BRA `(.L_x_2598) ;  /* 0x00000000007c8947 */ /* 0x004fea0003800000 */
[----:B-1----:R-:W-:-:S07]  /*11190*/  IMAD.MOV.U32 R15, RZ, RZ, R12 ;  /* 0x000000ffff0f7224 */ /* 0x002fce00078e000c */
.L_x_2601:
[----:B------:R-:W-:Y:S01]  /*111a0*/  IMAD.IADD R0, R8, 0x1, R15 ;  /* 0x0000000108007824 */ /* 0x000fe200078e020f */
[----:B------:R-:W-:Y:S04]  /*111b0*/  BAR.SYNC.DEFER_BLOCKING 0x0 ;  /* 0x0000000000007b1d */ /* 0x000fe80000010000 */
[----:B------:R-:W-:Y:S02]  /*111c0*/  ISETP.GE.U32.AND P0, PT, R0, R7, PT ;  /* 0x000000070000720c */ /* 0x000fe40003f06070 */
[----:B------:R-:W-:Y:S02]  /*111d0*/  BSSY B0, `(.L_x_2599) ;  /* 0x0000016000007945 */ /* 0x000fe40003800000 */
[----:B------:R-:W-:-:S13]  /*111e0*/  ISETP.GE.U32.OR P0, PT, R8, R15, P0 ;  /* 0x0000000f0800720c */ /* 0x000fda0000706470 */
[----:B-1----:R-:W-:Y:S05]  /*111f0*/  @P0 BRA `(.L_x_2600) ;  /* 0x00000000004c0947 */ /* 0x002fea0003800000 */
[----:B------:R-:W-:Y:S02]  /*11200*/  LEA R0, R15, R6, 0x4 ;  /* 0x000000060f007211 */ /* 0x000fe400078e20ff */
[----:B------:R-:W-:-:S03]  /*11210*/  PRMT R17, R3, 0x9910, RZ ;  /* 0x0000991003117816 */ /* 0x000fc600000000ff */
[----:B------:R-:W1:Y:S04]  /*11220*/  LDS.U16 R14, [R0] ;  /* 0x00000000000e7984 */ /* 0x000e680000000400 */
[----:B------:R-:W2:Y:S01]  /*11230*/  LDS.64 R12, [R0+0x8] ;  /* 0x00000800000c7984 */ /* 0x000ea20000000a00 */
[----:B-1----:R-:W-:-:S04]  /*11240*/  PRMT R16, R14, 0x9910, RZ ;  /* 0x000099100e107816 */ /* 0x002fc800000000ff */
[C---:B------:R-:W-:Y:S02]  /*11250*/  ISETP.NE.AND P2, PT, R17.reuse, R16, PT ;  /* 0x000000101100720c */ /* 0x040fe40003f45270 */
        /* <DEDUP_REMOVED lines=13> */
.L_x_2600:
[----:B------:R-:W-:Y:S05]  /*11330*/  BSYNC B0 ;  /* 0x0000000000007941 */ /* 0x000fea0003800000 */
.L_x_2599:
[----:B------:R-:W-:-:S04]  /*11340*/  SHF.R.S32.HI R15, RZ, 0x1, R15 ;  /* 0x00000001ff0f7819 */ /* 0x000fc8000001140f */
[----:B------:R-:W-:-:S13]  /*11350*/  ISETP.GE.AND P0, PT, R15, 0x20, PT ;  /* 0x000000200f00780c */ /* 0x000fda0003f06270 */
[----:B------:R-:W-:Y:S05]  /*11360*/  @P0 BRA `(.L_x_2601) ;  /* 0xfffffffc008c0947 */ /* 0x000fea000383ffff */
[----:B------:R-:W-:-:S07]  /*11370*/  IMAD.MOV.U32 R0, RZ, RZ, 0x20 ;  /* 0x00000020ff007424 */ /* 0x000fce00078e00ff */
.L_x_2598:
[----:B------:R-:W-:Y:S01]  /*11380*/  BAR.SYNC.DEFER_BLOCKING 0x0 ;  /* 0x0000000000007b1d */ /* 0x000fe20000010000 */
[----:B------:R-:W-:-:S13]  /*11390*/  ISETP.GE.AND P0, PT, R0, 0x2, PT ;  /* 0x000000020000780c */ /* 0x000fda0003f06270 */
[----:B------:R-:W-:Y:S05]  /*113a0*/  @!P0 BRA `(.L_x_2597) ;  /* 0x0000000000508947 */ /* 0x000fea0003800000 */
[----:B------:R-:W-:-:S07]  /*113b0*/  IMAD.MOV.U32 R7, RZ, RZ, 0x1 ;  /* 0x00000001ff077424 */ /* 0x000fce00078e00ff */
.L_x_2602:
[----:B-1----:R-:W-:Y:S01]  /*113c0*/  PRMT R15, R3, 0x9910, RZ ;  /* 0x00009910030f7816 */ /* 0x002fe200000000ff */
[----:B------:R-:W1:Y:S04]  /*113d0*/  SHFL.DOWN PT, R13, R10, R7, 0x1f ;  /* 0x08001f070a0d7589 */ /* 0x000e6800000e0000 */
[----:B0-----:R-:W0:Y:S04]  /*113e0*/  SHFL.DOWN PT, R6, R15, R7, 0x1f ;  /* 0x08001f070f067589 */ /* 0x001e2800000e0000 */
[----:B------:R2:W3:Y:S02]  /*113f0*/  SHFL.DOWN PT, R8, R11, R7, 0x1f ;  /* 0x08001f070b087589 */ /* 0x0004e400000e0000 */
[----:B--2---:R-:W-:Y:S01]  /*11400*/  IMAD.SHL.U32 R7, R7, 0x2, RZ ;  /* 0x0000000207077824 */ /* 0x004fe200078e00ff */
[----:B-1----:R-:W-:-:S02]  /*11410*/  ISETP.GE.U32.AND P0, PT, R10, R13, PT ;  /* 0x0000000d0a00720c */ /* 0x002fc40003f06070 */
        /* <DEDUP_REMOVED lines=13> */
.L_x_2597:
[----:B------:R-:W-:Y:S05]  /*114f0*/  @!P1 EXIT ;  /* 0x000000000000994d */ /* 0x000fea0003800000 */
[----:B------:R-:W2:Y:S01]  /*11500*/  LDC.64 R12, c[0x0][0x628] ;  /* 0x00018a00ff0c7b82 */ /* 0x000ea20000000a00 */
[----:B------:R-:W-:Y:S01]  /*11510*/  ISETP.NE.U32.AND P0, PT, R4, RZ, PT ;  /* 0x000000ff0400720c */ /* 0x000fe20003f05070 */
[----:B------:R-:W-:Y:S02]  /*11520*/  ULDC.U8 UR4, c[0x0][0x630] ;  /* 0x00018c0000047ab9 */ /* 0x000fe40000000000 */
[----:B------:R-:W-:Y:S02]  /*11530*/  ISETP.NE.AND P1, PT, RZ, UR4, PT ;  /* 0x00000004ff007c0c */ /* 0x000fe4000bf25270 */
[----:B------:R-:W-:Y:S02]  /*11540*/  ISETP.NE.AND.EX P0, PT, R9, RZ, PT, P0 ;  /* 0x000000ff0900720c */ /* 0x000fe40003f05300 */
[----:B--2---:R-:W-:Y:S02]  /*11550*/  SEL R7, R12, RZ, P1 ;  /* 0x000000ff0c077207 */ /* 0x004fe40000800000 */
[----:B------:R-:W-:-:S02]  /*11560*/  SEL R0, R13, RZ, P1 ;  /* 0x000000ff0d007207 */ /* 0x000fc40000800000 */
[----:B------:R-:W-:-:S04]  /*11570*/  IADD3 R16, P2, R10, R7, RZ ;  /* 0x000000070a107210 */ /* 0x000fc80007f5e0ff */
[----:B-1----:R-:W-:-:S03]  /*11580*/  IADD3.X R17, R11, R0, RZ, P2, !PT ;  /* 0x000000000b117210 */ /* 0x002fc600017fe4ff */
[----:B------:R-:W-:Y:S06]  /*11590*/  @!P0 BRA `(.L_x_2603) ;  /* 0x0000000000b88947 */ /* 0x000fec0003800000 */
[----:B------:R-:W-:Y:S02]  /*115a0*/  ULDC.U8 UR4, c[0x0][0x631] ;  /* 0x00018c4000047ab9 */ /* 0x000fe40000000000 */
[----:B------:R-:W-:Y:S01]  /*115b0*/  ISETP.NE.AND P3, PT, RZ, UR4, PT ;  /* 0x00000004ff007c0c */ /* 0x000fe2000bf65270 */
[----:B------:R-:W-:-:S12]  /*115c0*/  @!P1 BRA `(.L_x_2604) ;  /* 0x00000000003c9947 */ /* 0x000fd80003800000 */
[----:B------:R-:W2:Y:S04]  /*115d0*/  LDG.E.U16 R0, desc[UR36][R4.64] ;  /* 0x0000002404007981 */ /* 0x000ea8000c1e1500 */
[----:B0-----:R-:W3:Y:S01]  /*115e0*/  LDG.E.64 R6, desc[UR36][R4.64+0x8] ;  /* 0x0000082404067981 */ /* 0x001ee2000c1e1b00 */
[----:B------:R-:W-:Y:S02]  /*115f0*/  PRMT R9, R3, 0x9910, RZ ;  /* 0x0000991003097816 */ /* 0x000fe400000000ff */
[----:B--2---:R-:W-:-:S04]  /*11600*/  PRMT R8, R0, 0x9910, RZ ;  /* 0x0000991000087816 */ /* 0x004fc800000000ff */
[-C--:B------:R-:W-:Y:S02]  /*11610*/  ISETP.NE.AND P1, PT, R8, R9.reuse, PT ;  /* 0x000000090800720c */ /* 0x080fe40003f25270 */
[----:B---3--:R-:W-:Y:S02]  /*11620*/  ISETP.GE.U32.AND P0, PT, R6, R16, PT ;  /* 0x000000100600720c */ /* 0x008fe40003f06070 */
        /* <DEDUP_REMOVED lines=8> */
[----:B------:R-:W-:-:S07]  /*116b0*/  SEL R17, R7, R17, !P0 ;  /* 0x0000001107117207 */ /* 0x000fce0004000000 */
.L_x_2604:
[----:B------:R-:W-:Y:S05]  /*116c0*/  @!P3 BRA `(.L_x_2605) ;  /* 0x000000000060b947 */ /* 0x000fea0003800000 */
[----:B------:R-:W1:Y:S02]  /*116d0*/  LDC R0, c[0x0][0x634] ;  /* 0x00018d00ff007b82 */ /* 0x000e640000000800 */
[----:B-1----:R-:W-:-:S13]  /*116e0*/  ISETP.NE.AND P0, PT, R0, 0x1, PT ;  /* 0x000000010000780c */ /* 0x002fda0003f05270 */
[----:B------:R-:W-:Y:S05]  /*116f0*/  @!P0 BRA `(.L_x_2606) ;  /* 0x0000000000408947 */ /* 0x000fea0003800000 */
[----:B------:R-:W-:Y:S01]  /*11700*/  MOV R14, 0x0 ;  /* 0x00000000000e7802 */ /* 0x000fe20000000f00 */
[----:B------:R-:W-:Y:S01]  /*11710*/  ULDC.64 UR4, c[0x4][0x3d8] ;  /* 0x0100f60000047ab9 */ /* 0x000fe20000000a00 */
[----:B------:R-:W-:Y:S01]  /*11720*/  ULDC.64 UR6, c[0x4][0x200] ;  /* 0x0100800000067ab9 */ /* 0x000fe20000000a00 */
[----:B------:R-:W-:Y:S01]  /*11730*/  IMAD.U32 R4, RZ, RZ, UR4 ;  /* 0x00000004ff047e24 */ /* 0x000fe2000f8e00ff */
[----:B------:R-:W-:Y:S01]  /*11740*/  HFMA2.MMA R12, -RZ, RZ, 0, 5.9604644775390625e-08 ;  /* 0x00000001ff0c7435 */ /* 0x000fe200000001ff */
[----:B------:R-:W-:Y:S01]  /*11750*/  IMAD.U32 R5, RZ, RZ, UR5 ;  /* 0x00000005ff057e24 */ /* 0x000fe2000f8e00ff */
[----:B------:R-:W1:Y:S01]  /*11760*/  LDC.64 R14, c[0x4][R14] ;  /* 0x010000000e0e7b82 */ /* 0x000e620000000a00 */
[----:B------:R-:W-:Y:S01]  /*11770*/  ULDC.64 UR4, c[0x4][0x3c0] ;  /* 0x0100f00000047ab9 */ /* 0x000fe20000000a00 */
[----:B0-----:R-:W-:Y:S01]  /*11780*/  IMAD.U32 R10, RZ, RZ, UR6 ;  /* 0x00000006ff0a7e24 */ /* 0x001fe2000f8e00ff */
[----:B------:R-:W-:Y:S01]  /*11790*/  MOV R7, UR5 ;  /* 0x0000000500077c02 */ /* 0x000fe20008000f00 */
[----:B------:R-:W-:-:S02]  /*117a0*/  IMAD.U32 R6, RZ, RZ, UR4 ;  /* 0x00000004ff067e24 */ /* 0x000fc4000f8e00ff */
[----:B------:R-:W-:Y:S02]  /*117b0*/  IMAD.U32 R11, RZ, RZ, UR7 ;  /* 0x00000007ff0b7e24 */ /* 0x000fe4000f8e00ff */
[----:B------:R-:W-:Y:S02]  /*117c0*/  IMAD.MOV.U32 R8, RZ, RZ, 0x2ef ;  /* 0x000002efff087424 */ /* 0x000fe400078e00ff */
[----:B------:R-:W-:-:S07]  /*117d0*/  IMAD.MOV.U32 R13, RZ, RZ, RZ ;  /* 0x000000ffff0d7224 */ /* 0x000fce00078e00ff */
[----:B------:R-:W-:-:S07]  /*117e0*/  LEPC R20, `(.L_x_2606) ;  /* 0x000000001014794e */ /* 0x000fce0000000000 */
[----:B-1---5:R-:W-:Y:S05]  /*117f0*/  CALL.ABS.NOINC R14 ;  /* 0x000000000e007343 */ /* 0x022fea0003c00000 */
.L_x_2606:
[----:B------:R-:W-:Y:S02]  /*11800*/  ULDC.64 UR4, c[0x0][0x600] ;  /* 0x0001800000047ab9 */ /* 0x000fe40000000a00 */
[----:B------:R-:W-:-:S05]  /*11810*/  IADD3 R2, P0, R2, UR4, RZ ;  /* 0x0000000402027c10 */ /* 0x000fca000ff1e0ff */
[----:B0-----:R-:W-:-:S05]  /*11820*/  IMAD.X R3, RZ, RZ, UR5, P0 ;  /* 0x00000005ff037e24 */ /* 0x001fca00080e06ff */
[----:B------:R-:W-:Y:S01]  /*11830*/  STG.E.64 desc[UR36][R2.64], R16 ;  /* 0x0000001002007986 */ /* 0x000fe2000c101b24 */
[----:B------:R-:W-:Y:S05]  /*11840*/  EXIT ;  /* 0x000000000000794d */ /* 0x000fea0003800000 */
.L_x_2605:
[----:B------:R-:W-:Y:S04]  /*11850*/  STG.E.64 desc[UR36][R4.64+0x8], R16 ;  /* 0x0000081004007986 */ /* 0x000fe8000c101b24 */
[----:B------:R-:W-:Y:S01]  /*11860*/  STG.E.U16 desc[UR36][R4.64], R3 ;  /* 0x0000000304007986 */ /* 0x000fe2000c101524 */
[----:B------:R-:W-:Y:S05]  /*11870*/  EXIT ;  /* 0x000000000000794d */ /* 0x000fea0003800000 */
.L_x_2603:
        /* <DEDUP_REMOVED lines=8> */
[----:B0-----:R-:W-:Y:S01]  /*11900*/  IMAD.U32 R6, RZ, RZ, UR6 ;  /* 0x00000006ff067e24 */ /* 0x001fe2000f8e00ff */
[----:B------:R-:W-:Y:S01]  /*11910*/  MOV R11, UR5 ;  /* 0x00000005000b7c02 */ /* 0x000fe20008000f00 */
[----:B------:R-:W-:Y:S02]  /*11920*/  IMAD.U32 R7, RZ, RZ, UR7 ;  /* 0x00000007ff077e24 */ /* 0x000fe4000f8e00ff */
[----:B------:R-:W-:-:S02]  /*11930*/  IMAD.U32 R10, RZ, RZ, UR4 ;  /* 0x00000004ff0a7e24 */ /* 0x000fc4000f8e00ff */
[----:B------:R-:W-:Y:S02]  /*11940*/  IMAD.MOV.U32 R8, RZ, RZ, 0x2dd ;  /* 0x000002ddff087424 */ /* 0x000fe400078e00ff */
[----:B------:R-:W-:Y:S02]  /*11950*/  IMAD.MOV.U32 R12, RZ, RZ, 0x1 ;  /* 0x00000001ff0c7424 */ /* 0x000fe400078e00ff */
[----:B-1----:R-:W-:-:S07]  /*11960*/  IMAD.MOV.U32 R13, RZ, RZ, RZ ;  /* 0x000000ffff0d7224 */ /* 0x002fce00078e00ff */
[----:B------:R-:W-:-:S07]  /*11970*/  LEPC R20, `(.L_x_2608) ;  /* 0x000000001014794e */ /* 0x000fce0000000000 */
[----:B--2--5:R-:W-:Y:S05]  /*11980*/  CALL.ABS.NOINC R14 ;  /* 0x000000000e007343 */ /* 0x024fea0003c00000 */
.L_x_2608:
[----:B------:R-:W-:-:S07]  /*11990*/  CS2R R16, SRZ ;  /* 0x0000000000107805 */ /* 0x000fce000001ff00 */
.L_x_2607:
[----:B------:R-:W-:Y:S02]  /*119a0*/  ULDC.U8 UR4, c[0x0][0x631] ;  /* 0x00018c4000047ab9 */ /* 0x000fe40000000000 */
[----:B------:R-:W-:-:S13]  /*119b0*/  ISETP.NE.AND P0, PT, RZ, UR4, PT ;  /* 0x00000004ff007c0c */ /* 0x000fda000bf05270 */
[----:B------:R-:W-:Y:S05]  /*119c0*/  @!P0 BRA `(.L_x_2609) ;  /* 0x0000000000608947 */ /* 0x000fea0003800000 */
[----:B------:R-:W1:Y:S02]  /*119d0*/  LDC R0, c[0x0][0x634] ;  /* 0x00018d00ff007b82 */ /* 0x000e640000000800 */
[----:B-1----:R-:W-:-:S13]  /*119e0*/  ISETP.NE.AND P0, PT, R0, 0x1, PT ;  /* 0x000000010000780c */ /* 0x002fda0003f05270 */
[----:B------:R-:W-:Y:S05]  /*119f0*/  @!P0 BRA `(.L_x_2610) ;  /* 0x0000000000408947 */ /* 0x000fea0003800000 */
[----:B------:R-:W-:Y:S01]  /*11a00*/  MOV R14, 0x0 ;  /* 0x00000000000e7802 */ /* 0x000fe20000000f00 */
[----:B------:R-:W-:Y:S01]  /*11a10*/  ULDC.64 UR4, c[0x4][0x3d8] ;  /* 0x0100f60000047ab9 */ /* 0x000fe20000000a00 */
[----:B------:R-:W-:Y:S01]  /*11a20*/  ULDC.64 UR6, c[0x4][0x200] ;  /* 0x0100800000067ab9 */ /* 0x000fe20000000a00 */
[----:B------:R-:W-:Y:S01]  /*11a30*/  MOV R4, UR4 ;  /* 0x0000000400047c02 */ /* 0x000fe20008000f00 */
[----:B------:R-:W-:Y:S01]  /*11a40*/  IMAD.U32 R5, RZ, RZ, UR5 ;  /* 0x00000005ff057e24 */ /* 0x000fe2000f8e00ff */
[----:B------:R-:W-:Y:S01]  /*11a50*/  ULDC.64 UR4, c[0x4][0x3c0] ;  /* 0x0100f00000047ab9 */ /* 0x000fe20000000a00 */
[----:B------:R-:W1:Y:S01]  /*11a60*/  LDC.64 R14, c[0x4][R14] ;  /* 0x010000000e0e7b82 */ /* 0x000e620000000a00 */
[----:B------:R-:W-:Y:S01]  /*11a70*/  HFMA2.MMA R13, -RZ, RZ, 0, 0 ;  /* 0x00000000ff0d7435 */ /* 0x000fe200000001ff */
[----:B0-----:R-:W-:Y:S01]  /*11a80*/  IMAD.U32 R6, RZ, RZ, UR4 ;  /* 0x00000004ff067e24 */ /* 0x001fe2000f8e00ff */
[----:B------:R-:W-:Y:S01]  /*11a90*/  MOV R10, UR6 ;  /* 0x00000006000a7c02 */ /* 0x000fe20008000f00 */
[----:B------:R-:W-:-:S02]  /*11aa0*/  IMAD.U32 R7, RZ, RZ, UR5 ;  /* 0x00000005ff077e24 */ /* 0x000fc4000f8e00ff */
[----:B------:R-:W-:Y:S02]  /*11ab0*/  IMAD.U32 R11, RZ, RZ, UR7 ;  /* 0x00000007ff0b7e24 */ /* 0x000fe4000f8e00ff */
[----:B------:R-:W-:Y:S02]  /*11ac0*/  IMAD.MOV.U32 R8, RZ, RZ, 0x2ef ;  /* 0x000002efff087424 */ /* 0x000fe400078e00ff */
[----:B------:R-:W-:-:S07]  /*11ad0*/  IMAD.MOV.U32 R12, RZ, RZ, 0x1 ;  /* 0x00000001ff0c7424 */ /* 0x000fce00078e00ff */
[----:B------:R-:W-:-:S07]  /*11ae0*/  LEPC R20, `(.L_x_2610) ;  /* 0x000000001014794e */ /* 0x000fce0000000000 */
[----:B-1---5:R-:W-:Y:S05]  /*11af0*/  CALL.ABS.NOINC R14 ;  /* 0x000000000e007343 */ /* 0x022fea0003c00000 */
.L_x_2610:
[----:B------:R-:W-:Y:S02]  /*11b00*/  ULDC.64 UR4, c[0x0][0x600] ;  /* 0x0001800000047ab9 */ /* 0x000fe40000000a00 */
[----:B------:R-:W-:-:S05]  /*11b10*/  IADD3 R2, P0, R2, UR4, RZ ;  /* 0x0000000402027c10 */ /* 0x000fca000ff1e0ff */
[----:B0-----:R-:W-:-:S05]  /*11b20*/  IMAD.X R3, RZ, RZ, UR5, P0 ;  /* 0x00000005ff037e24 */ /* 0x001fca00080e06ff */
[----:B------:R-:W-:Y:S01]  /*11b30*/  STG.E.64 desc[UR36][R2.64], R16 ;  /* 0x0000001002007986 */ /* 0x000fe2000c101b24 */
[----:B------:R-:W-:Y:S05]  /*11b40*/  EXIT ;  /* 0x000000000000794d */ /* 0x000fea0003800000 */
.L_x_2609:
[----:B------:R-:W-:Y:S01]  /*11b50*/  MOV R0, 0x0 ;  /* 0x0000000000007802 */ /* 0x000fe20000000f00 */
[----:B------:R-:W-:Y:S01]  /*11b60*/  ULDC.64 UR4, c[0x4][0x3c8] ;  /* 0x0100f20000047ab9 */ /* 0x000fe20000000a00 */
[----:B------:R-:W-:Y:S01]  /*11b70*/  ULDC.64 UR6, c[0x4][0x3c0] ;  /* 0x0100f00000067ab9 */ /* 0x000fe20000000a00 */
[----:B------:R-:W-:Y:S01]  /*11b80*/  IMAD.U32 R4, RZ, RZ, UR4 ;  /* 0x00000004ff047e24 */ /* 0x000fe2000f8e00ff */
[----:B0-----:R0:W1:Y:S01]  /*11b90*/  LDC.64 R2, c[0x4][R0] ;  /* 0x0100000000027b82 */ /* 0x0010620000000a00 */
[----:B------:R-:W-:Y:S01]  /*11ba0*/  IMAD.U32 R5, RZ, RZ, UR5 ;  /* 0x00000005ff057e24 */ /* 0x000fe2000f8e00ff */
[----:B------:R-:W-:Y:S01]  /*11bb0*/  ULDC.64 UR4, c[0x4][0x208] ;  /* 0x0100820000047ab9 */ /* 0x000fe20000000a00 */
[----:B------:R-:W-:Y:S01]  /*11bc0*/  HFMA2.MMA R8, -RZ, RZ, 0, 4.4405460357666015625e-05 ;  /* 0x000002e9ff087435 */ /* 0x000fe200000001ff */
[----:B------:R-:W-:Y:S01]  /*11bd0*/  MOV R6, UR6 ;  /* 0x0000000600067c02 */ /* 0x000fe20008000f00 */
[----:B------:R-:W-:Y:S02]  /*11be0*/  IMAD.U32 R7, RZ, RZ, UR7 ;  /* 0x00000007ff077e24 */ /* 0x000fe4000f8e00ff */
[----:B------:R-:W-:-:S02]  /*11bf0*/  IMAD.U32 R10, RZ, RZ, UR4 ;  /* 0x00000004ff0a7e24 */ /* 0x000fc4000f8e00ff */
[----:B------:R-:W-:Y:S02]  /*11c00*/  IMAD.U32 R11, RZ, RZ, UR5 ;  /* 0x00000005ff0b7e24 */ /* 0x000fe4000f8e00ff */
[----:B------:R-:W-:Y:S02]  /*11c10*/  IMAD.MOV.U32 R12, RZ, RZ, 0x1 ;  /* 0x00000001ff0c7424 */ /* 0x000fe400078e00ff */
[----:B0-----:R-:W-:-:S07]  /*11c20*/  IMAD.MOV.U32 R13, RZ, RZ, RZ ;  /* 0x000000ffff0d7224 */ /* 0x001fce00078e00ff */
[----:B------:R-:W-:-:S07]  /*11c30*/  LEPC R20, `(.L_x_2611) ;  /* 0x000000001014794e */ /* 0x000fce0000000000 */
[----:B-1---5:R-:W-:Y:S05]  /*11c40*/  CALL.ABS.NOINC R2 ;  /* 0x0000000002007343 */ /* 0x022fea0003c00000 */
.L_x_2611:
[----:B------:R-:W-:Y:S05]  /*11c50*/  EXIT ;  /* 0x000000000000794d */ /* 0x000fea0003800000 */
.L_x_2579:
        /* <DEDUP_REMOVED lines=30> */
[----:B------:R-:W2:Y:S04]  /*11e40*/  LDG.E.U16 R0, desc[UR36][R4.64] ;  /* 0x0000002404007981 */ /* 0x000ea8000c1e1500 */
[----:B------:R-:W3:Y:S01]  /*11e50*/  LDG.E.64 R6, desc[UR36][R4.64+0x8] ;  /* 0x0000082404067981 */ /* 0x000ee2000c1e1b00 */
        /* <DEDUP_REMOVED lines=13> */
.L_x_2613:
        /* <DEDUP_REMOVED lines=11> */
[----:B------:R-:W-:Y:S01]  /*11fe0*/  HFMA2.MMA R13, -RZ, RZ, 0, 0 ;  /* 0x00000000ff0d7435 */ /* 0x000fe200000001ff */
[----:B------:R-:W-:Y:S01]  /*11ff0*/  IMAD.U32 R6, RZ, RZ, UR4 ;  /* 0x00000004ff067e24 */ /* 0x000fe2000f8e00ff */
[----:B------:R-:W-:Y:S01]  /*12000*/  MOV R10, UR6 ;  /* 0x00000006000a7c02 */ /* 0x000fe20008000f00 */
[----:B------:R-:W-:-:S02]  /*12010*/  IMAD.U32 R7, RZ, RZ, UR5 ;  /* 0x00000005ff077e24 */ /* 0x000fc4000f8e00ff */
[----:B------:R-:W-:Y:S02]  /*12020*/  IMAD.U32 R11, RZ, RZ, UR7 ;  /* 0x00000007ff0b7e24 */ /* 0x000fe4000f8e00ff */
[----:B------:R-:W-:Y:S02]  /*12030*/  IMAD.MOV.U32 R8, RZ, RZ, 0x2ef ;  /* 0x000002efff087424 */ /* 0x000fe400078e00ff */
[----:B------:R-:W-:-:S07]  /*12040*/  IMAD.MOV.U32 R12, RZ, RZ, 0x1 ;  /* 0x00000001ff0c7424 */ /* 0x000fce00078e00ff */
[----:B------:R-:W-:-:S07]  /*12050*/  LEPC R20, `(.L_x_2615) ;  /* 0x000000001014794e */ /* 0x000fce0000000000 */
[----:B0----5:R-:W-:Y:S05]  /*12060*/  CALL.ABS.NOINC R14 ;  /* 0x000000000e007343 */ /* 0x021fea0003c00000 */
.L_x_2615:
[----:B------:R-:W-:Y:S02]  /*12070*/  ULDC.64 UR4, c[0x0][0x600] ;  /* 0x0001800000047ab9 */ /* 0x000fe40000000a00 */
[----:B------:R-:W-:-:S05]  /*12080*/  IADD3 R2, P0, R2, UR4, RZ ;  /* 0x0000000402027c10 */ /* 0x000fca000ff1e0ff */
[----:B------:R-:W-:-:S05]  /*12090*/  IMAD.X R3, RZ, RZ, UR5, P0 ;  /* 0x00000005ff037e24 */ /* 0x000fca00080e06ff */
[----:B------:R-:W-:Y:S01]  /*120a0*/  STG.E.64 desc[UR36][R2.64], R16 ;  /* 0x0000001002007986 */ /* 0x000fe2000c101b24 */
[----:B------:R-:W-:Y:S05]  /*120b0*/  EXIT ;  /* 0x000000000000794d */ /* 0x000fea0003800000 */
.L_x_2614:
[----:B------:R-:W-:Y:S04]  /*120c0*/  STG.E.64 desc[UR36][R4.64+0x8], R16 ;  /* 0x0000081004007986 */ /* 0x000fe8000c101b24 */
[----:B------:R-:W-:Y:S01]  /*120d0*/  STG.E.U16 desc[UR36][R4.64], R3 ;  /* 0x0000000304007986 */ /* 0x000fe2000c101524 */
[----:B------:R-:W-:Y:S05]  /*120e0*/  EXIT ;  /* 0x000000000000794d */ /* 0x000fea0003800000 */
.L_x_2612:
        /* <DEDUP_REMOVED lines=8> */
[----:B------:R-:W-:Y:S01]  /*12170*/  HFMA2.MMA R8, -RZ, RZ, 0, 4.3690204620361328125e-05 ;  /* 0x000002ddff087435 */ /* 0x000fe200000001ff */
        /* <DEDUP_REMOVED lines=8> */
.L_x_2617:
[----:B------:R-:W-:-:S07]  /*12200*/  CS2R R16, SRZ ;  /* 0x0000000000107805 */ /* 0x000fce000001ff00 */
.L_x_2616:
        /* <DEDUP_REMOVED lines=21> */
[----:B0----5:R-:W-:Y:S05]  /*12360*/  CALL.ABS.NOINC R14 ;  /* 0x000000000e007343 */ /* 0x021fea0003c00000 */
.L_x_2619:
[----:B------:R-:W-:Y:S02]  /*12370*/  ULDC.64 UR4, c[0x0][0x600] ;  /* 0x0001800000047ab9 */ /* 0x000fe40000000a00 */
[----:B------:R-:W-:-:S04]  /*12380*/  IADD3 R2, P0, R2, UR4, RZ ;  /* 0x0000000402027c10 */ /* 0x000fc8000ff1e0ff */
[----:B------:R-:W-:-:S05]  /*12390*/  IADD3.X R3, RZ, UR5, RZ, P0, !PT ;  /* 0x00000005ff037c10 */ /* 0x000fca00087fe4ff */
[----:B------:R-:W-:Y:S01]  /*123a0*/  STG.E.64 desc[UR36][R2.64], R16 ;  /* 0x0000001002007986 */ /* 0x000fe2000c101b24 */
[----:B------:R-:W-:Y:S05]  /*123b0*/  EXIT ;  /* 0x000000000000794d */ /* 0x000fea0003800000 */
.L_x_2618:
        /* <DEDUP_REMOVED lines=15> */
[----:B-1---5:R-:W-:Y:S05]  /*124b0*/  CALL.ABS.NOINC R2 ;  /* 0x0000000002007343 */ /* 0x022fea0003c00000 */
.L_x_2620:
[----:B------:R-:W-:Y:S05]  /*124c0*/  EXIT ;  /* 0x000000000000794d */ /* 0x000fea0003800000 */
        .weak           $__internal_12_$__cuda_sm20_div_u64
        .type           $__internal_12_$__cuda_sm20_div_u64,@function
        .size           $__internal_12_$__cuda_sm20_div_u64,($__internal_13_$__cuda_sm20_rem_u64 - $__internal_12_$__cuda_sm20_div_u64)
$__internal_12_$__cuda_sm20_div_u64:
[----:B------:R-:W-:Y:S02]  /*124d0*/  IMAD.MOV.U32 R16, RZ, RZ, R10 ;  /* 0x000000ffff107224 */ /* 0x000fe400078e000a */
[----:B------:R-:W-:-:S04]  /*124e0*/  IMAD.MOV.U32 R17, RZ, RZ, R11 ;  /* 0x000000ffff117224 */ /* 0x000fc800078e000b */
[----:B------:R-:W0:Y:S08]  /*124f0*/  I2F.U64.RP R13, R16 ;  /* 0x00000010000d7312 */ /* 0x000e300000309000 */
[----:B0-----:R-:W0:Y:S02]  /*12500*/  MUFU.RCP R13, R13 ;  /* 0x0000000d000d7308 */ /* 0x001e240000001000 */
[----:B0-----:R-:W-:-:S06]  /*12510*/  IADD3 R20, R13, 0x1ffffffe, RZ ;  /* 0x1ffffffe0d147810 */ /* 0x001fcc0007ffe0ff */
        /* <DEDUP_REMOVED lines=43> */
[----:B------:R-:W-:Y:S02]  /*127d0*/  IADD3 R17, P1, -R10, R5, RZ ;  /* 0x000000050a117210 */ /* 0x000fe40007f3e1ff */
        /* <DEDUP_REMOVED lines=9> */
[----:B------:R-:W-:Y:S02]  /*12870*/  ISETP.GE.U32.AND P0, PT, R17, R10, PT ;  /* 0x0000000a1100720c */ /* 0x000fe40003f06070 */
[----:B------:R-:W-:Y:S02]  /*12880*/  IADD3 R13, P3, R4, 0x1, RZ ;  /* 0x00000001040d7810 */ /* 0x000fe40007f7e0ff */
[----:B------:R-:W-:Y:S02]  /*12890*/  ISETP.GE.U32.AND.EX P0, PT, R18, R11, PT, P0 ;  /* 0x0000000b1200720c */ /* 0x000fe40003f06100 */
[----:B------:R-:W-:-:S02]  /*128a0*/  IADD3.X R16, RZ, R5, RZ, P3, !PT ;  /* 0x00000005ff107210 */ /* 0x000fc40001ffe4ff */
[----:B------:R-:W-:Y:S01]  /*128b0*/  SEL R13, R13, R4, P0 ;  /* 0x000000040d0d7207 */ /* 0x000fe20000000000 */
[----:B------:R-:W-:Y:S01]  /*128c0*/  IMAD.MOV.U32 R4, RZ, RZ, R9 ;  /* 0x000000ffff047224 */ /* 0x000fe200078e0009 */
[----:B------:R-:W-:Y:S01]  /*128d0*/  SEL R16, R16, R5, P0 ;  /* 0x0000000510107207 */ /* 0x000fe20000000000 */
[----:B------:R-:W-:Y:S01]  /*128e0*/  IMAD.MOV.U32 R5, RZ, RZ, 0x0 ;  /* 0x00000000ff057424 */ /* 0x000fe200078e00ff */
[----:B------:R-:W-:-:S04]  /*128f0*/  ISETP.NE.AND.EX P1, PT, R11, RZ, PT, P1 ;  /* 0x000000ff0b00720c */ /* 0x000fc80003f25310 */
[----:B------:R-:W-:Y:S02]  /*12900*/  SEL R13, R13, 0xffffffff, P1 ;  /* 0xffffffff0d0d7807 */ /* 0x000fe40000800000 */
[----:B------:R-:W-:Y:S01]  /*12910*/  SEL R16, R16, 0xffffffff, P1 ;  /* 0xffffffff10107807 */ /* 0x000fe20000800000 */
[----:B------:R-:W-:Y:S06]  /*12920*/  RET.REL.NODEC R4 `(_ZN2at6native13reduce_kernelILi512ELi1ENS0_8ReduceOpIsNS0_9ArgMinOpsIsEEjlLi4ELi4EEEEEvT1_) ;  /* 0xfffffed404b47950 */ /* 0x000fec0003c3ffff */
        .weak           $__internal_13_$__cuda_sm20_rem_u64
        .type           $__internal_13_$__cuda_sm20_rem_u64,@function
        .size           $__internal_13_$__cuda_sm20_rem_u64,(.L_x_6970 - $__internal_13_$__cuda_sm20_rem_u64)
$__internal_13_$__cuda_sm20_rem_u64:
[----:B------:R-:W-:Y:S01]  /*12930*/  IMAD.MOV.U32 R14, RZ, RZ, R13 ;  /* 0x000000ffff0e7224 */ /* 0x000fe200078e000d */
[----:B------:R-:W-:-:S04]  /*12940*/  MOV R15, R9 ;  /* 0x00000009000f7202 */ /* 0x000fc80000000f00 */
        /* <DEDUP_REMOVED lines=37> */
[----:B------:R-:W-:-:S04]  /*12ba0*/  IADD3 R20, P1, R17, R14, RZ ;  /* 0x0000000e11147210 */ /* 0x000fc80007f3e0ff */
[----:B------:R-:W-:Y:S01]  /*12bb0*/  IADD3.X R16, R16, RZ, RZ, P0, !PT ;  /* 0x000000ff10107210 */ /* 0x000fe200007fe4ff */
        /* <DEDUP_REMOVED lines=10> */
[C---:B------:R-:W-:Y:S02]  /*12c60*/  ISETP.NE.U32.AND P1, PT, R13.reuse, RZ, PT ;  /* 0x000000ff0d00720c */ /* 0x040fe40003f25070 */
[----:B------:R-:W-:Y:S02]  /*12c70*/  SEL R16, R16, R4, P0 ;  /* 0x0000000410107207 */ /* 0x000fe40000000000 */
[----:B------:R-:W-:Y:S02]  /*12c80*/  SEL R18, R18, R14, P0 ;  /* 0x0000000e12127207 */ /* 0x000fe40000000000 */
[----:B------:R-:W-:Y:S02]  /*12c90*/  ISETP.GE.U32.AND P0, PT, R16, R13, PT ;  /* 0x0000000d1000720c */ /* 0x000fe40003f06070 */
[----:B------:R-:W-:-:S02]  /*12ca0*/  IADD3 R4, P2, -R13, R16, RZ ;  /* 0x000000100d047210 */ /* 0x000fc40007f5e1ff */
[----:B------:R-:W-:Y:S02]  /*12cb0*/  ISETP.GE.U32.AND.EX P0, PT, R18, R9, PT, P0 ;  /* 0x000000091200720c */ /* 0x000fe40003f06100 */
[C---:B------:R-:W-:Y:S02]  /*12cc0*/  IADD3.X R14, ~R9.reuse, R18, RZ, P2, !PT ;  /* 0x00000012090e7210 */ /* 0x040fe400017fe5ff */
[----:B------:R-:W-:Y:S02]  /*12cd0*/  ISETP.NE.AND.EX P1, PT, R9, RZ, PT, P1 ;  /* 0x000000ff0900720c */ /* 0x000fe40003f25310 */
[----:B------:R-:W-:Y:S01]  /*12ce0*/  SEL R9, R4, R16, P0 ;  /* 0x0000001004097207 */ /* 0x000fe20000000000 */
[----:B------:R-:W-:Y:S01]  /*12cf0*/  IMAD.MOV.U32 R4, RZ, RZ, R5 ;  /* 0x000000ffff047224 */ /* 0x000fe200078e0005 */
[----:B------:R-:W-:Y:S01]  /*12d00*/  SEL R14, R14, R18, P0 ;  /* 0x000000120e0e7207 */ /* 0x000fe20000000000 */
[----:B------:R-:W-:Y:S01]  /*12d10*/  IMAD.MOV.U32 R5, RZ, RZ, 0x0 ;  /* 0x00000000ff057424 */ /* 0x000fe200078e00ff */
[----:B------:R-:W-:-:S02]  /*12d20*/  SEL R9, R9, 0xffffffff, P1 ;  /* 0xffffffff09097807 */ /* 0x000fc40000800000 */
[----:B------:R-:W-:Y:S01]  /*12d30*/  SEL R14, R14, 0xffffffff, P1 ;  /* 0xffffffff0e0e7807 */ /* 0x000fe20000800000 */
[----:B------:R-:W-:Y:S06]  /*12d40*/  RET.REL.NODEC R4 `(_ZN2at6native13reduce_kernelILi512ELi1ENS0_8ReduceOpIsNS0_9ArgMinOpsIsEEjlLi4ELi4EEEEEvT1_) ;  /* 0xfffffed004ac7950 */ /* 0x000fec0003c3ffff */
.L_x_2621:
        /* <DEDUP_REMOVED lines=11> */
.L_x_6970:


//--------------------- .text._ZN2at6native13reduce_kernelILi256ELi2ENS0_8ReduceOpIsNS0_9ArgMinOpsIsEEjlLi4ELi4EEEEEvT1_ --------------------------
	.section	.text._ZN2at6native13reduce_kernelILi256ELi2ENS0_8ReduceOpIsNS0_9ArgMinOpsIsEEjlLi4ELi4EEEEEvT1_,"ax",@progbits
	.align	128
        .global         _ZN2at6native13reduce_kernelILi256ELi2ENS0_8ReduceOpIsNS0_9ArgMinOpsIsEEjlLi4ELi4EEEEEvT1_
        .type           _ZN2at6native13reduce_kernelILi256ELi2ENS0_8ReduceOpIsNS0_9ArgMinOpsIsEEjlLi4ELi4EEEEEvT1_,@function
        .size           _ZN2at6native13reduce_kernelILi256ELi2ENS0_8ReduceOpIsNS0_9ArgMinOpsIsEEjlLi4ELi4EEEEEvT1_,(.L_x_6972 - _ZN2at6native13reduce_kernelILi256ELi2ENS0_8ReduceOpIsNS0_9ArgMinOpsIsEEjlLi4ELi4EEEEEvT1_)
        .other          _ZN2at6native13reduce_kernelILi256ELi2ENS0_8ReduceOpIsNS0_9ArgMinOpsIsEEjlLi4ELi4EEEEEvT1_,@"STO_CUDA_ENTRY STV_DEFAULT"
_ZN2at6native13reduce_kernelILi256ELi2ENS0_8ReduceOpIsNS0_9ArgMinOpsIsEEjlLi4ELi4EEEEEvT1_:
.text._ZN2at6native13reduce_kernelILi256ELi2ENS0_8ReduceOpIsNS0_9ArgMinOpsIsEEjlLi4ELi4EEEEEvT1_:
[----:B------:R-:W0:Y:S01]  /*0000*/  LDC R1, c[0x0][0x28] ;  /* 0x00000a00ff017b82 */ /* 0x000e220000000800 */
[----:B------:R-:W1:Y:S07]  /*0010*/  S2R R17, SR_TID.X ;  /* 0x0000000000117919 */ /* 0x000e6e0000002100 */
[----:B------:R-:W2:Y:S01]  /*0020*/  LDC R3, c[0x0][0x3fc] ;  /* 0x0000ff00ff037b82 */ /* 0x000ea20000000800 */
[----:B------:R-:W-:Y:S01]  /*0030*/  ULDC UR5, c[0x0][0x24c] ;  /* 0x0000930000057ab9 */ /* 0x000fe20000000800 */
[----:B------:R-:W3:Y:S06]  /*0040*/  S2R R2, SR_TID.Y ;  /* 0x0000000000027919 */ /* 0x000eec0000002200 */
[----:B------:R-:W4:Y:S08]  /*0050*/  S2UR UR4, SR_CTAID.X ;  /* 0x00000000000479c3 */ /* 0x000f300000002500 */
[----:B------:R-:W4:Y:S01]  /*0060*/  LDC R0, c[0x0][0x238] ;  /* 0x00008e00ff007b82 */ /* 0x000f220000000800 */
[----:B--2---:R-:W-:Y:S01]  /*0070*/  ISETP.NE.AND P0, PT, R3, RZ, PT ;  /* 0x000000ff0300720c */ /* 0x004fe20003f05270 */
[----:B-1----:R-:W-:Y:S01]  /*0080*/  IMAD R5, R17, UR5, RZ ;  /* 0x0000000511057c24 */ /* 0x002fe2000f8e02ff */
[----:B------:R-:W-:-:S03]  /*0090*/  ULDC UR5, c[0x0][0x250] ;  /* 0x0000940000057ab9 */ /* 0x000fc60000000800 */
[----:B---3--:R-:W-:-:S04]  /*00a0*/  IMAD R5, R2, UR5, R5 ;  /* 0x0000000502057c24 */ /* 0x008fc8000f8e0205 */
[----:B----4-:R-:W-:Y:S02]  /*00b0*/  IMAD R5, R0, UR4, R5 ;  /* 0x0000000400057c24 */ /* 0x010fe4000f8e0205 */
[----:B------:R-:W-:Y:S02]  /*00c0*/  IMAD.MOV.U32 R0, RZ, RZ, RZ ;  /* 0x000000ffff007224 */ /* 0x000fe400078e00ff */
        /* <DEDUP_REMOVED lines=275> */
.L_x_2622:
[----:B------:R-:W0:Y:S01]  /*1200*/  S2UR UR36, SR_CTAID.Y ;  /* 0x00000000002479c3 */ /* 0x000e220000002600 */
[----:B------:R-:W-:Y:S01]  /*1210*/  ULDC.64 UR4, c[0x0][0x240] ;  /* 0x0000900000047ab9 */ /* 0x000fe20000000a00 */
[----:B------:R-:W-:Y:S01]  /*1220*/  ULDC.64 UR60, c[0x0][0x208] ;  /* 0x00008200003c7ab9 */ /* 0x000fe20000000a00 */
[----:B------:R-:W-:Y:S01]  /*1230*/  IMAD R3, R17, UR4, RZ ;  /* 0x0000000411037c24 */ /* 0x000fe2000f8e02ff */
[----:B------:R-:W-:Y:S01]  /*1240*/  ULDC UR4, c[0x0][0x22c] ;  /* 0x00008b0000047ab9 */ /* 0x000fe20000000800 */
[----:B------:R-:W-:Y:S01]  /*1250*/  BSSY B6, `(.L_x_2623) ;  /* 0x0000e28000067945 */ /* 0x000fe20003800000 */
[----:B------:R-:W-:Y:S01]  /*1260*/  IMAD.U32 R43, RZ, RZ, UR4 ;  /* 0x00000004ff2b7e24 */ /* 0x000fe2000f8e00ff */
[----:B------:R-:W-:Y:S01]  /*1270*/  ULDC UR4, c[0x0][0x230] ;  /* 0x00008c0000047ab9 */ /* 0x000fe20000000800 */
[----:B------:R-:W0:Y:S01]  /*1280*/  LDC R38, c[0x0][0x248] ;  /* 0x00009200ff267b82 */ /* 0x000e220000000800 */
[----:B------:R-:W-:Y:S01]  /*1290*/  IMAD R3, R2, UR5, R3 ;  /* 0x0000000502037c24 */ /* 0x000fe2000f8e0203 */
[----:B------:R-:W-:-:S02]  /*12a0*/  CS2R R28, SRZ ;  /* 0x00000000001c7805 */ /* 0x000fc4000001ff00 */
[----:B------:R-:W-:Y:S02]  /*12b0*/  CS2R R34, SRZ ;  /* 0x0000000000227805 */ /* 0x000fe4000001ff00 */
[----:B------:R-:W-:Y:S01]  /*12c0*/  PRMT R7, RZ, 0x7610, R7 ;  /* 0x00007610ff077816 */ /* 0x000fe20000000007 */
[--C-:B0-----:R-:W-:Y:S01]  /*12d0*/  IMAD R38, R38, UR36, R3.reuse ;  /* 0x0000002426267c24 */ /* 0x101fe2000f8e0203 */
[----:B------:R-:W-:-:S04]  /*12e0*/  PRMT R3, RZ, 0x7610, R3 ;  /* 0x00007610ff037816 */ /* 0x000fc80000000003 */
[----:B------:R-:W-:-:S04]  /*12f0*/  ISETP.GE.U32.AND P0, PT, R38, R43, PT ;  /* 0x0000002b2600720c */ /* 0x000fc80003f06070 */
[----:B------:R-:W-:-:S13]  /*1300*/  ISETP.GE.U32.OR P0, PT, R23, UR4, P0 ;  /* 0x0000000417007c0c */ /* 0x000fda0008706470 */
        /* <DEDUP_REMOVED lines=24> */
.L_x_2626:
[----:B------:R-:W0:Y:S01]  /*1490*/  LDC.U16 R8, c[0x0][0x218] ;  /* 0x00008600ff087b82 */ /* 0x000e220000000400 */
        /* <DEDUP_REMOVED lines=25> */
[----:B------:R-:W-:-:S04]  /*1630*/  @P0 ISETP.NE.AND P1, PT, RZ, UR36, PT ;  /* 0x00000024ff000c0c */ /* 0x000fc8000bf25270 */
[----:B------:R-:W-:-:S04]  /*1640*/  @P0 SEL R5, RZ, 0x1, P1 ;  /* 0x00000001ff050807 */ /* 0x000fc80000800000 */
[----:B------:R-:W-:-:S07]  /*1650*/  @P0 PRMT R4, R5, 0x7610, R4 ;  /* 0x0000761005040816 */ /* 0x000fce0000000004 */
.L_x_2632:
[----:B------:R-:W-:Y:S05]  /*1660*/  BSYNC B2 ;  /* 0x0000000000027941 */ /* 0x000fea0003800000 */
.L_x_2631:
[----:B------:R-:W-:-:S04]  /*1670*/  PRMT R4, R4, 0x9910, RZ ;  /* 0x0000991004047816 */ /* 0x000fc800000000ff */
[----:B------:R-:W-:-:S13]  /*1680*/  ISETP.NE.AND P0, PT, R4, RZ, PT ;  /* 0x000000ff0400720c */ /* 0x000fda0003f05270 */
[----:B------:R-:W-:Y:S05]  /*1690*/  @!P0 BRA `(.L_x_2630) ;  /* 0x0000000000548947 */ /* 0x000fea0003800000 */
[----:B------:R-:W-:Y:S01]  /*16a0*/  IADD3 R5, P0, R17, -R20, RZ ;  /* 0x8000001411057210 */ /* 0x000fe20007f1e0ff */
[----:B------:R-:W0:Y:S01]  /*16b0*/  LDC.64 R12, c[0x0][0x220] ;  /* 0x00008800ff0c7b82 */ /* 0x000e220000000a00 */
[----:B------:R-:W-:-:S03]  /*16c0*/  ULDC.U16 UR4, c[0x0][0x218] ;  /* 0x0000860000047ab9 */ /* 0x000fc60000000400 */
[----:B------:R-:W-:Y:S01]  /*16d0*/  IMAD.X R0, RZ, RZ, -0x1, P0 ;  /* 0xffffffffff007424 */ /* 0x000fe200000e06ff */
[----:B------:R-:W-:-:S04]  /*16e0*/  LEA R4, P0, R5, R18, 0x1 ;  /* 0x0000001205047211 */ /* 0x000fc800078008ff */
[----:B------:R-:W-:-:S05]  /*16f0*/  LEA.HI.X R5, R5, R19, R0, 0x1, P0 ;  /* 0x0000001305057211 */ /* 0x000fca00000f0c00 */
[----:B------:R-:W2:Y:S01]  /*1700*/  LDG.E.U16 R4, desc[UR60][R4.64] ;  /* 0x0000003c04047981 */ /* 0x000ea2000c1e1500 */
[----:B------:R-:W-:Y:S01]  /*1710*/  UPRMT UR4, UR4, 0x9910, URZ ;  /* 0x0000991004047896 */ /* 0x000fe2000800003f */
[----:B------:R-:W-:-:S04]  /*1720*/  IADD3 R7, R17, -R20, RZ ;  /* 0x8000001411077210 */ /* 0x000fc80007ffe0ff */
        /* <DEDUP_REMOVED lines=12> */
.L_x_2630:
[----:B------:R-:W-:Y:S05]  /*17f0*/  BSYNC B1 ;  /* 0x0000000000017941 */ /* 0x000fea0003800000 */
.L_x_2629:
[----:B------:R-:W0:Y:S01]  /*1800*/  LDC R7, c[0x0][0x22c] ;  /* 0x00008b00ff077b82 */ /* 0x000e220000000800 */
[C---:B------:R-:W-:Y:S02]  /*1810*/  IADD3 R5, P0, -R20.reuse, 0x4, RZ ;  /* 0x0000000414057810 */ /* 0x040fe40007f1e1ff */
[----:B------:R-:W-:Y:S02]  /*1820*/  IADD3 R16, -R20, 0x4, RZ ;  /* 0x0000000414107810 */ /* 0x000fe40007ffe1ff */
[----:B------:R-:W-:Y:S01]  /*1830*/  LEA R18, P1, R5, R18, 0x1 ;  /* 0x0000001205127211 */ /* 0x000fe200078208ff */
[----:B------:R-:W-:-:S05]  /*1840*/  IMAD.X R4, RZ, RZ, -0x1, P0 ;  /* 0xffffffffff047424 */ /* 0x000fca00000e06ff */
[----:B------:R-:W-:Y:S02]  /*1850*/  LEA.HI.X R19, R5, R19, R4, 0x1, P1 ;  /* 0x0000001305137211 */ /* 0x000fe400008f0c04 */
[----:B0-----:R-:W-:-:S07]  /*1860*/  IADD3 R14, R20, -0x4, R7 ;  /* 0xfffffffc140e7810 */ /* 0x001fce0007ffe007 */
.L_x_2628:
[----:B------:R-:W-:Y:S05]  /*1870*/  BSYNC B0 ;  /* 0x0000000000007941 */ /* 0x000fea0003800000 */
.L_x_2627:
[----:B------:R-:W0:Y:S01]  /*1880*/  LDC.64 R12, c[0x0][0x240] ;  /* 0x00009000ff0c7b82 */ /* 0x000e220000000a00 */
[----:B------:R-:W-:Y:S01]  /*1890*/  BSSY B0, `(.L_x_2633) ;  /* 0x0000055000007945 */ /* 0x000fe20003800000 */
[----:B------:R-:W-:Y:S01]  /*18a0*/  ISETP.NE.AND P1, PT, R2, RZ, PT ;  /* 0x000000ff0200720c */ /* 0x000fe20003f25270 */
[----:B------:R-:W-:Y:S02]  /*18b0*/  IMAD.MOV.U32 R7, RZ, RZ, R8 ;  /* 0x000000ffff077224 */ /* 0x000fe400078e0008 */
[--C-:B------:R-:W-:Y:S02]  /*18c0*/  IMAD.MOV.U32 R34, RZ, RZ, R9.reuse ;  /* 0x000000ffff227224 */ /* 0x100fe400078e0009 */
[----:B------:R-:W-:Y:S01]  /*18d0*/  IMAD.MOV.U32 R35, RZ, RZ, R10 ;  /* 0x000000ffff237224 */ /* 0x000fe200078e000a */
[----:B------:R-:W1:Y:S01]  /*18e0*/  LDC R15, c[0x0][0x248] ;  /* 0x00009200ff0f7b82 */ /* 0x000e620000000800 */
[----:B------:R-:W-:Y:S02]  /*18f0*/  IMAD.MOV.U32 R11, RZ, RZ, R9 ;  /* 0x000000ffff0b7224 */ /* 0x000fe400078e0009 */
[----:B0-----:R-:W-:Y:S01]  /*1900*/  IMAD R12, R17, R12, RZ ;  /* 0x0000000c110c7224 */ /* 0x001fe200078e02ff */
[----:B------:R-:W-:-:S03]  /*1910*/  ISETP.NE.AND P2, PT, R13, RZ, PT ;  /* 0x000000ff0d00720c */ /* 0x000fc60003f45270 */
[----:B------:R-:W-:Y:S02]  /*1920*/  IMAD R12, R2, R13, R12 ;  /* 0x0000000d020c7224 */ /* 0x000fe400078e020c */
[----:B------:R-:W-:Y:S02]  /*1930*/  IMAD.MOV.U32 R13, RZ, RZ, R10 ;  /* 0x000000ffff0d7224 */ /* 0x000fe400078e000a */
[----:B-1----:R-:W-:Y:S02]  /*1940*/  IMAD R21, R15, UR36, R12 ;  /* 0x000000240f157c24 */ /* 0x002fe4000f8e020c */
[----:B------:R-:W-:Y:S02]  /*1950*/  IMAD.MOV.U32 R12, RZ, RZ, R8 ;  /* 0x000000ffff0c7224 */ /* 0x000fe400078e0008 */
[----:B------:R-:W-:-:S04]  /*1960*/  IMAD.SHL.U32 R4, R21, 0x4, RZ ;  /* 0x0000000415047824 */ /* 0x000fc800078e00ff */
[----:B------:R-:W-:-:S05]  /*1970*/  VIADD R5, R4, 0x3 ;  /* 0x0000000304057836 */ /* 0x000fca0000000000 */
[----:B------:R-:W-:-:S13]  /*1980*/  ISETP.GE.U32.AND P0, PT, R5, R14, PT ;  /* 0x0000000e0500720c */ /* 0x000fda0003f06070 */
[----:B------:R-:W-:Y:S05]  /*1990*/  @P0 BRA `(.L_x_2634) ;  /* 0x0000000400100947 */ /* 0x000fea0003800000 */
[----:B------:R-:W-:Y:S02]  /*19a0*/  IMAD.MOV.U32 R29, RZ, RZ, R4 ;  /* 0x000000ffff1d7224 */ /* 0x000fe400078e0004 */
[----:B------:R-:W-:Y:S02]  /*19b0*/  IMAD.MOV.U32 R11, RZ, RZ, R9 ;  /* 0x000000ffff0b7224 */ /* 0x000fe400078e0009 */
[----:B------:R-:W-:Y:S02]  /*19c0*/  IMAD.MOV.U32 R13, RZ, RZ, R10 ;  /* 0x000000ffff0d7224 */ /* 0x000fe400078e000a */
[----:B------:R-:W-:-:S07]  /*19d0*/  IMAD.MOV.U32 R12, RZ, RZ, R8 ;  /* 0x000000ffff0c7224 */ /* 0x000fce00078e0008 */
.L_x_2635:
[----:B------:R-:W-:-:S04]  /*19e0*/  IMAD.WIDE.U32 R4, R21, 0x8, R18 ;  /* 0x0000000815047825 */ /* 0x000fc800078e0012 */
[----:B------:R-:W-:Y:S01]  /*19f0*/  IMAD.IADD R27, R29, 0x1, R16 ;  /* 0x000000011d1b7824 */ /* 0x000fe200078e0210 */
[----:B------:R-:W-:Y:S01]  /*1a00*/  PRMT R31, R7, 0x9910, RZ ;  /* 0x00009910071f7816 */ /* 0x000fe200000000ff */
[----:B------:R-:W2:Y:S01]  /*1a10*/  LDG.E.64 R4, desc[UR60][R4.64] ;  /* 0x0000003c04047981 */ /* 0x000ea2000c1e1b00 */
[----:B------:R-:W-:Y:S01]  /*1a20*/  PRMT R29, R8, 0x9910, RZ ;  /* 0x00009910081d7816 */ /* 0x000fe200000000ff */
[C---:B------:R-:W-:Y:S01]  /*1a30*/  VIADD R20, R27.reuse, 0x1 ;  /* 0x000000011b147836 */ /* 0x040fe20000000000 */
[----:B------:R-:W-:Y:S01]  /*1a40*/  PRMT R33, R12, 0x9910, RZ ;  /* 0x000099100c217816 */ /* 0x000fe200000000ff */
[----:B------:R-:W-:Y:S01]  /*1a50*/  VIADD R25, R27, 0x3 ;  /* 0x000000031b197836 */ /* 0x000fe20000000000 */
[----:B------:R-:W-:Y:S02]  /*1a60*/  ULDC UR4, c[0x0][0x234] ;  /* 0x00008d0000047ab9 */ /* 0x000fe40000000800 */
[----:B------:R-:W-:Y:S01]  /*1a70*/  ISETP.GE.U32.AND P5, PT, R11, R20, PT ;  /* 0x000000140b00720c */ /* 0x000fe20003fa6070 */
[----:B------:R-:W-:Y:S01]  /*1a80*/  VIADD R21, R21, UR4 ;  /* 0x0000000415157c36 */ /* 0x000fe20008000000 */
[----:B------:R-:W-:-:S02]  /*1a90*/  ISETP.GE.U32.AND P0, PT, R34, R25, PT ;  /* 0x000000192200720c */ /* 0x000fc40003f06070 */
[----:B------:R-:W-:Y:S02]  /*1aa0*/  ISETP.GE.AND.EX P5, PT, R13, RZ, PT, P5 ;  /* 0x000000ff0d00720c */ /* 0x000fe40003fa6350 */
[----:B------:R-:W-:Y:S02]  /*1ab0*/  ISETP.GE.AND.EX P0, PT, R35, RZ, PT, P0 ;  /* 0x000000ff2300720c */ /* 0x000fe40003f06300 */
[----:B------:R-:W-:Y:S02]  /*1ac0*/  SEL R26, RZ, 0xffffffff, P5 ;  /* 0xffffffffff1a7807 */ /* 0x000fe40002800000 */
[----:B--2---:R-:W-:Y:S02]  /*1ad0*/  PRMT R24, R4, 0xbb32, RZ ;  /* 0x0000bb3204187816 */ /* 0x004fe400000000ff */
[----:B------:R-:W-:Y:S02]  /*1ae0*/  PRMT R28, R5, 0xbb32, RZ ;  /* 0x0000bb32051c7816 */ /* 0x000fe400000000ff */
[----:B------:R-:W-:-:S02]  /*1af0*/  ISETP.NE.AND P3, PT, R29, R24, PT ;  /* 0x000000181d00720c */ /* 0x000fc40003f65270 */
[----:B------:R-:W-:Y:S02]  /*1b00*/  ISETP.NE.AND P5, PT, R31, R28, PT ;  /* 0x0000001c1f00720c */ /* 0x000fe40003fa5270 */
[----:B------:R-:W-:Y:S02]  /*1b10*/  ISETP.GE.AND P4, PT, R29, R24, PT ;  /* 0x000000181d00720c */ /* 0x000fe40003f86270 */
[----:B------:R-:W-:Y:S01]  /*1b20*/  ISETP.GE.AND P6, PT, R31, R28, PT ;  /* 0x0000001c1f00720c */ /* 0x000fe20003fc6270 */
[----:B------:R-:W-:Y:S01]  /*1b30*/  VIADD R28, R27, 0x2 ;  /* 0x000000021b1c7836 */ /* 0x000fe20000000000 */
[----:B------:R-:W-:Y:S02]  /*1b40*/  SEL R29, RZ, 0xffffffff, P0 ;  /* 0xffffffffff1d7807 */ /* 0x000fe40000000000 */
[----:B------:R-:W-:Y:S02]  /*1b50*/  ISETP.GE.U32.AND P0, PT, R6, R27, PT ;  /* 0x0000001b0600720c */ /* 0x000fe40003f06070 */
[----:B------:R-:W-:-:S02]  /*1b60*/  PRMT R31, R3, 0x9910, RZ ;  /* 0x00009910031f7816 */ /* 0x000fc400000000ff */
[----:B------:R-:W-:Y:S02]  /*1b70*/  @P3 SEL R26, RZ, 0xffffffff, P4 ;  /* 0xffffffffff1a3807 */ /* 0x000fe40002000000 */
[----:B------:R-:W-:Y:S02]  /*1b80*/  ISETP.GE.AND.EX P4, PT, R0, RZ, PT, P0 ;  /* 0x000000ff0000720c */ /* 0x000fe40003f86300 */
[----:B------:R-:W-:Y:S02]  /*1b90*/  ISETP.GE.U32.AND P0, PT, R9, R28, PT ;  /* 0x0000001c0900720c */ /* 0x000fe40003f06070 */
[----:B------:R-:W-:Y:S02]  /*1ba0*/  PRMT R24, R4, 0x9910, RZ ;  /* 0x0000991004187816 */ /* 0x000fe400000000ff */
[----:B------:R-:W-:Y:S02]  /*1bb0*/  PRMT R30, R5, 0x9910, RZ ;  /* 0x00009910051e7816 */ /* 0x000fe400000000ff */
[----:B------:R-:W-:-:S02]  /*1bc0*/  @P5 SEL R29, RZ, 0xffffffff, P6 ;  /* 0xffffffffff1d5807 */ /* 0x000fc40003000000 */
[----:B------:R-:W-:Y:S02]  /*1bd0*/  ISETP.GE.AND.EX P0, PT, R10, RZ, PT, P0 ;  /* 0x000000ff0a00720c */ /* 0x000fe40003f06300 */
[CC--:B------:R-:W-:Y:S02]  /*1be0*/  ISETP.NE.AND P3, PT, R31.reuse, R24.reuse, PT ;  /* 0x000000181f00720c */ /* 0x0c0fe40003f65270 */
[----:B------:R-:W-:Y:S02]  /*1bf0*/  ISETP.GE.AND P6, PT, R31, R24, PT ;  /* 0x000000181f00720c */ /* 0x000fe40003fc6270 */
[----:B------:R-:W-:Y:S02]  /*1c00*/  LOP3.LUT R26, R26, 0x1, RZ, 0xc0, !PT ;  /* 0x000000011a1a7812 */ /* 0x000fe400078ec0ff */
[----:B------:R-:W-:Y:S02]  /*1c10*/  SEL R24, RZ, 0xffffffff, P4 ;  /* 0xffffffffff187807 */ /* 0x000fe40002000000 */
[----:B------:R-:W-:-:S02]  /*1c20*/  ISETP.NE.AND P5, PT, R33, R30, PT ;  /* 0x0000001e2100720c */ /* 0x000fc40003fa5270 */
[----:B------:R-:W-:Y:S02]  /*1c30*/  ISETP.GE.AND P4, PT, R33, R30, PT ;  /* 0x0000001e2100720c */ /* 0x000fe40003f86270 */
[----:B------:R-:W-:Y:S02]  /*1c40*/  SEL R30, RZ, 0xffffffff, P0 ;  /* 0xffffffffff1e7807 */ /* 0x000fe40000000000 */
[----:B------:R-:W-:Y:S02]  /*1c50*/  ISETP.NE.U32.AND P0, PT, R26, 0x1, PT ;  /* 0x000000011a00780c */ /* 0x000fe40003f05070 */
[----:B------:R-:W-:Y:S01]  /*1c60*/  LOP3.LUT R26, R29, 0x1, RZ, 0xc0, !PT ;  /* 0x000000011d1a7812 */ /* 0x000fe200078ec0ff */
[----:B------:R-:W-:Y:S01]  /*1c70*/  IMAD.SHL.U32 R29, R21, 0x4, RZ ;  /* 0x00000004151d7824 */ /* 0x000fe200078e00ff */
[----:B------:R-:W-:Y:S02]  /*1c80*/  @P3 SEL R24, RZ, 0xffffffff, P6 ;  /* 0xffffffffff183807 */ /* 0x000fe40003000000 */
[----:B------:R-:W-:Y:S01]  /*1c90*/  SEL R11, R11, R20, !P0 ;  /* 0x000000140b0b7207 */ /* 0x000fe20004000000 */
[----:B------:R-:W-:Y:S01]  /*1ca0*/  VIADD R31, R29, 0x3 ;  /* 0x000000031d1f7836 */ /* 0x000fe20000000000 */
[----:B------:R-:W-:-:S02]  /*1cb0*/  @P5 SEL R30, RZ, 0xffffffff, P4 ;  /* 0xffffffffff1e5807 */ /* 0x000fc40002000000 */
[----:B------:R-:W-:Y:S02]  /*1cc0*/  ISETP.NE.U32.AND P5, PT, R26, 0x1, PT ;  /* 0x000000011a00780c */ /* 0x000fe40003fa5070 */
[----:B------:R-:W-:Y:S02]  /*1cd0*/  ISETP.GE.U32.AND P6, PT, R31, R14, PT ;  /* 0x0000000e1f00720c */ /* 0x000fe40003fc6070 */
[----:B------:R-:W-:Y:S02]  /*1ce0*/  LOP3.LUT R24, R24, 0x1, RZ, 0xc0, !PT ;  /* 0x0000000118187812 */ /* 0x000fe400078ec0ff */
[----:B------:R-:W-:Y:S02]  /*1cf0*/  LOP3.LUT R30, R30, 0x1, RZ, 0xc0, !PT ;  /* 0x000000011e1e7812 */ /* 0x000fe400078ec0ff */
[----:B------:R-:W-:Y:S02]  /*1d00*/  ISETP.NE.U32.AND P3, PT, R24, 0x1, PT ;  /* 0x000000011800780c */ /* 0x000fe40003f65070 */
[----:B------:R-:W-:-:S02]  /*1d10*/  ISETP.NE.U32.AND P4, PT, R30, 0x1, PT ;  /* 0x000000011e00780c */ /* 0x000fc40003f85070 */
[----:B------:R-:W-:Y:S02]  /*1d20*/  SEL R6, R6, R27, !P3 ;  /* 0x0000001b06067207 */ /* 0x000fe40005800000 */
[----:B------:R-:W-:Y:S02]  /*1d30*/  SEL R3, R3, R4, !P3 ;  /* 0x0000000403037207 */ /* 0x000fe40005800000 */
[----:B------:R-:W-:Y:S02]  /*1d40*/  @P0 PRMT R8, R4, 0x7632, R8 ;  /* 0x0000763204080816 */ /* 0x000fe40000000008 */
[----:B------:R-:W-:Y:S02]  /*1d50*/  SEL R9, R9, R28, !P4 ;  /* 0x0000001c09097207 */ /* 0x000fe40006000000 */
[----:B------:R-:W-:Y:S02]  /*1d60*/  SEL R12, R12, R5, !P4 ;  /* 0x000000050c0c7207 */ /* 0x000fe40006000000 */
[----:B------:R-:W-:-:S02]  /*1d70*/  @P5 PRMT R7, R5, 0x7632, R7 ;  /* 0x0000763205075816 */ /* 0x000fc40000000007 */
[----:B------:R-:W-:Y:S02]  /*1d80*/  SEL R34, R34, R25, !P5 ;  /* 0x0000001922227207 */ /* 0x000fe40006800000 */
[----:B------:R-:W-:Y:S02]  /*1d90*/  SEL R0, R0, RZ, !P3 ;  /* 0x000000ff00007207 */ /* 0x000fe40005800000 */
[----:B------:R-:W-:Y:S02]  /*1da0*/  SEL R13, R13, RZ, !P0 ;  /* 0x000000ff0d0d7207 */ /* 0x000fe40004000000 */
[----:B------:R-:W-:Y:S02]  /*1db0*/  SEL R10, R10, RZ, !P4 ;  /* 0x000000ff0a0a7207 */ /* 0x000fe40006000000 */
[----:B------:R-:W-:Y:S01]  /*1dc0*/  SEL R35, R35, RZ, !P5 ;  /* 0x000000ff23237207 */ /* 0x000fe20006800000 */
[----:B------:R-:W-:Y:S06]  /*1dd0*/  @!P6 BRA `(.L_x_2635) ;  /* 0xfffffffc0000e947 */ /* 0x000fec000383ffff */
.L_x_2634:
[----:B------:R-:W-:Y:S05]  /*1de0*/  BSYNC B0 ;  /* 0x0000000000007941 */ /* 0x000fea0003800000 */
.L_x_2633:
[----:B------:R-:W-:Y:S01]  /*1df0*/  BSSY B0, `(.L_x_2636) ;  /* 0x0000008000007945 */ /* 0x000fe20003800000 */
[----:B------:R-:W-:-:S03]  /*1e00*/  PRMT R4, RZ, 0x7610, R4 ;  /* 0x00007610ff047816 */ /* 0x000fc60000000004 */
[----:B------:R-:W-:Y:S05]  /*1e10*/  @P2 BRA P1, `(.L_x_2637) ;  /* 0x0000000000142947 */ /* 0x000fea0000800000 */
[----:B------:R-:W-:Y:S01]  /*1e20*/  ISETP.NE.AND P0, PT, R15, RZ, PT ;  /* 0x000000ff0f00720c */ /* 0x000fe20003f05270 */
[----:B------:R-:W-:-:S12]  /*1e30*/  IMAD.MOV.U32 R4, RZ, RZ, 0x1 ;  /* 0x00000001ff047424 */ /* 0x000fd800078e00ff */
[----:B------:R-:W-:-:S04]  /*1e40*/  @P0 ISETP.NE.AND P1, PT, RZ, UR36, PT ;  /* 0x00000024ff000c0c */ /* 0x000fc8000bf25270 */
[----:B------:R-:W-:-:S04]  /*1e50*/  @P0 SEL R5, RZ, 0x1, P1 ;  /* 0x00000001ff050807 */ /* 0x000fc80000800000 */
[----:B------:R-:W-:-:S07]  /*1e60*/  @P0 PRMT R4, R5, 0x7610, R4 ;  /* 0x0000761005040816 */ /* 0x000fce0000000004 */
.L_x_2637:
[----:B------:R-:W-:Y:S05]  /*1e70*/  BSYNC B0 ;  /* 0x0000000000007941 */ /* 0x000fea0003800000 */
.L_x_2636:
        /* <DEDUP_REMOVED lines=25> */
.L_x_2639:
[----:B------:R-:W-:Y:S05]  /*2010*/  BSYNC B0 ;  /* 0x0000000000007941 */ /* 0x000fea0003800000 */
.L_x_2638:
[----:B------:R-:W-:Y:S02]  /*2020*/  PRMT R4, R8, 0x9910, RZ ;  /* 0x0000991008047816 */ /* 0x000fe400000000ff */
[----:B------:R-:W-:Y:S02]  /*2030*/  CS2R R28, SRZ ;  /* 0x00000000001c7805 */ /* 0x000fe4000001ff00 */
[----:B------:R-:W-:Y:S02]  /*2040*/  PRMT R5, R3, 0x9910, RZ ;  /* 0x0000991003057816 */ /* 0x000fe400000000ff */
[----:B------:R-:W-:Y:S02]  /*2050*/  ISETP.GE.U32.AND P0, PT, R6, R11, PT ;  /* 0x0000000b0600720c */ /* 0x000fe40003f06070 */
[CC--:B------:R-:W-:Y:S02]  /*2060*/  ISETP.NE.AND P2, PT, R5.reuse, R4.reuse, PT ;  /* 0x000000040500720c */ /* 0x0c0fe40003f45270 */
[----:B------:R-:W-:-:S02]  /*2070*/  ISETP.GE.AND P1, PT, R5, R4, PT ;  /* 0x000000040500720c */ /* 0x000fc40003f26270 */
[----:B------:R-:W-:Y:S02]  /*2080*/  ISETP.GE.AND.EX P0, PT, R0, R13, PT, P0 ;  /* 0x0000000d0000720c */ /* 0x000fe40003f06300 */
        /* <DEDUP_REMOVED lines=26> */
[----:B------:R-:W-:Y:S02]  /*2230*/  SEL R0, RZ, 0xffffffff, P2 ;  /* 0xffffffffff007807 */ /* 0x000fe40001000000 */
[----:B------:R-:W-:-:S03]  /*2240*/  PRMT R3, RZ, 0x7610, R3 ;  /* 0x00007610ff037816 */ /* 0x000fc60000000003 */
[----:B------:R-:W-:-:S04]  /*2250*/  @!P1 SEL R0, RZ, 0xffffffff, P0 ;  /* 0xffffffffff009807 */ /* 0x000fc80000000000 */
[----:B------:R-:W-:-:S04]  /*2260*/  LOP3.LUT R0, R0, 0x1, RZ, 0xc0, !PT ;  /* 0x0000000100007812 */ /* 0x000fc800078ec0ff */
[----:B------:R-:W-:-:S04]  /*2270*/  ISETP.NE.U32.AND P0, PT, R0, 0x1, PT ;  /* 0x000000010000780c */ /* 0x000fc80003f05070 */
[----:B------:R-:W-:Y:S02]  /*2280*/  SEL R34, R9, R34, !P0 ;  /* 0x0000002209227207 */ /* 0x000fe40004000000 */
[----:B------:R-:W-:Y:S02]  /*2290*/  SEL R35, R10, R35, !P0 ;  /* 0x000000230a237207 */ /* 0x000fe40004000000 */
[----:B------:R-:W-:Y:S01]  /*22a0*/  SEL R7, R12, R7, !P0 ;  /* 0x000000070c077207 */ /* 0x000fe20004000000 */
[----:B------:R-:W-:Y:S06]  /*22b0*/  BRA `(.L_x_2624) ;  /* 0x000000d000847947 */ /* 0x000fec0003800000 */
.L_x_2625:
        /* <DEDUP_REMOVED lines=40> */
[----:B------:R-:W0:Y:S01]  /*2540*/  LDC R47, c[0x0][0x234] ;  /* 0x00008d00ff2f7b82 */ /* 0x000e220000000800 */
[----:B------:R-:W-:Y:S01]  /*2550*/  BSSY B1, `(.L_x_2644) ;  /* 0x0000483000017945 */ /* 0x000fe20003800000 */
[--C-:B------:R-:W-:Y:S02]  /*2560*/  IMAD.MOV.U32 R32, RZ, RZ, R11.reuse ;  /* 0x000000ffff207224 */ /* 0x100fe400078e000b */
[--C-:B------:R-:W-:Y:S02]  /*2570*/  IMAD.MOV.U32 R26, RZ, RZ, R11.reuse ;  /* 0x000000ffff1a7224 */ /* 0x100fe400078e000b */
[--C-:B------:R-:W-:Y:S02]  /*2580*/  IMAD.MOV.U32 R24, RZ, RZ, R11.reuse ;  /* 0x000000ffff187224 */ /* 0x100fe400078e000b */
[----:B------:R-:W1:Y:S01]  /*2590*/  LDC.64 R28, c[0x0][0x268] ;  /* 0x00009a00ff1c7b82 */ /* 0x000e620000000a00 */
        /* <DEDUP_REMOVED lines=14> */
[----:B------:R-:W-:-:S07]  /*2680*/  IMAD.MOV.U32 R8, RZ, RZ, R3 ;  /* 0x000000ffff087224 */ /* 0x000fce00078e0003 */
.L_x_2649:
        /* <DEDUP_REMOVED lines=53> */
[----:B------:R-:W-:Y:S01]  /*29e0*/  HFMA2.MMA R30, -RZ, RZ, 0, 0 ;  /* 0x00000000ff1e7435 */ /* 0x000fe200000001ff */
[----:B------:R-:W-:Y:S01]  /*29f0*/  IMAD.MOV.U32 R31, RZ, RZ, R36 ;  /* 0x000000ffff1f7224 */ /* 0x000fe200078e0024 */
[----:B-1----:R-:W-:-:S08]  /*2a00*/  ISETP.NE.AND P0, PT, R28, 0x1, PT ;  /* 0x000000011c00780c */ /* 0x002fd00003f05270 */
        /* <DEDUP_REMOVED lines=219> */
[----:B------:R-:W1:Y:S01]  /*37c0*/  @P0 LDC.64 R30, c[0x0][0x390] ;  /* 0x0000e400ff1e0b82 */ /* 0x000e620000000a00 */
[----:B------:R-:W-:-:S07]  /*37d0*/  @P0 IMAD.MOV.U32 R38, RZ, RZ, RZ ;  /* 0x000000ffff260224 */ /* 0x000fce00078e00ff */
[----:B------:R-:W2:Y:S08]  /*37e0*/  @P0 LDC R40, c[0x0][0x38c] ;  /* 0x0000e300ff280b82 */ /* 0x000eb00000000800 */
[----:B------:R-:W3:Y:S01]  /*37f0*/  @P0 LDC R41, c[0x0][0x3f8] ;  /* 0x0000fe00ff290b82 */ /* 0x000ee20000000800 */
[----:B-1----:R-:W-:-:S04]  /*3800*/  @P0 IMAD.HI.U32 R30, R39, R30, R38 ;  /* 0x0000001e271e0227 */ /* 0x002fc800078e0026 */
[----:B------:R-:W-:Y:S01]  /*3810*/  IMAD.MOV R38, RZ, RZ, -R39 ;  /* 0x000000ffff267224 */ /* 0x000fe200078e0a27 */
[----:B------:R-:W-:-:S03]  /*3820*/  @P0 SHF.R.U32.HI R31, RZ, R31, R30 ;  /* 0x0000001fff1f0219 */ /* 0x000fc6000001161e */
[----:B------:R-:W-:Y:S02]  /*3830*/  IMAD R30, R38, UR34, R43 ;  /* 0x00000022261e7c24 */ /* 0x000fe4000f8e022b */
[----:B------:R-:W-:Y:S02]  /*3840*/  @P0 IMAD.MOV R31, RZ, RZ, -R31 ;  /* 0x000000ffff1f0224 */ /* 0x000fe400078e0a1f */
[----:B------:R-:W-:Y:S02]  /*3850*/  IMAD R35, R30, UR27, R35 ;  /* 0x0000001b1e237c24 */ /* 0x000fe4000f8e0223 */
[----:B--2---:R-:W-:-:S04]  /*3860*/  @P0 IMAD R38, R31, R40, R39 ;  /* 0x000000281f260224 */ /* 0x004fc800078e0227 */
[----:B---3--:R-:W-:-:S07]  /*3870*/  @P0 IMAD R35, R38, R41, R35 ;  /* 0x0000002926230224 */ /* 0x008fce00078e0223 */
.L_x_2645:
[----:B------:R-:W-:-:S04]  /*3880*/  LOP3.LUT R31, R35, 0xfffffffc, RZ, 0xc0, !PT ;  /* 0xfffffffc231f7812 */ /* 0x000fc800078ec0ff */
[----:B------:R-:W-:-:S05]  /*3890*/  IADD3 R30, P0, R18, R31, RZ ;  /* 0x0000001f121e7210 */ /* 0x000fca0007f1e0ff */
[----:B------:R-:W-:-:S05]  /*38a0*/  IMAD.X R31, RZ, RZ, R19, P0 ;  /* 0x000000ffff1f7224 */ /* 0x000fca00000e0613 */
[----:B------:R-:W2:Y:S02]  /*38b0*/  LDG.E R30, desc[UR60][R30.64] ;  /* 0x0000003c1e1e7981 */ /* 0x000ea4000c1e1900 */
[C---:B--2---:R-:W-:Y:S02]  /*38c0*/  PRMT R35, R30.reuse, 0x7610, R35 ;  /* 0x000076101e237816 */ /* 0x044fe40000000023 */
[----:B------:R-:W-:Y:S01]  /*38d0*/  PRMT R38, R30, 0x7632, R38 ;  /* 0x000076321e267816 */ /* 0x000fe20000000026 */
[----:B------:R-:W-:Y:S06]  /*38e0*/  @!P2 BRA `(.L_x_2646) ;  /* 0x0000000c00aca947 */ /* 0x000fec0003800000 */
[----:B------:R-:W-:Y:S01]  /*38f0*/  ULDC UR34, c[0x0][0x234] ;  /* 0x00008d0000227ab9 */ /* 0x000fe20000000800 */
[----:B------:R-:W-:Y:S01]  /*3900*/  IMAD.MOV.U32 R30, RZ, RZ, RZ ;  /* 0x000000ffff1e7224 */ /* 0x000fe200078e00ff */
[----:B-1----:R-:W-:Y:S01]  /*3910*/  ISETP.NE.AND P0, PT, R28, 0x1, PT ;  /* 0x000000011c00780c */ /* 0x002fe20003f05270 */
[----:B------:R-:W-:-:S04]  /*3920*/  VIADD R31, R36, UR34 ;  /* 0x00000022241f7c36 */ /* 0x000fc80008000000 */
[----:B------:R-:W-:-:S05]  /*3930*/  IMAD.HI.U32 R30, R31, UR28, R30 ;  /* 0x0000001c1f1e7c27 */ /* 0x000fca000f8e001e */
[----:B------:R-:W-:-:S05]  /*3940*/  SHF.R.U32.HI R39, RZ, UR29, R30 ;  /* 0x0000001dff277c19 */ /* 0x000fca000801161e */
[----:B------:R-:W-:-:S04]  /*3950*/  IMAD.MOV R30, RZ, RZ, -R39 ;  /* 0x000000ffff1e7224 */ /* 0x000fc800078e0a27 */
[----:B------:R-:W-:-:S04]  /*3960*/  IMAD R30, R29, R30, R31 ;  /* 0x0000001e1d1e7224 */ /* 0x000fc800078e021f */
[----:B------:R-:W-:Y:S01]  /*3970*/  IMAD R37, R30, UR55, RZ ;  /* 0x000000371e257c24 */ /* 0x000fe2000f8e02ff */
        /* <DEDUP_REMOVED lines=215> */
[----:B------:R-:W-:Y:S02]  /*46f0*/  @P0 IMAD.MOV.U32 R40, RZ, RZ, RZ ;  /* 0x000000ffff280224 */ /* 0x000fe400078e00ff */
[----:B------:R-:W-:-:S05]  /*4700*/  IMAD.MOV R39, RZ, RZ, -R41 ;  /* 0x000000ffff277224 */ /* 0x000fca00078e0a29 */
[----:B------:R-:W2:Y:S08]  /*4710*/  @P0 LDC R43, c[0x0][0x38c] ;  /* 0x0000e300ff2b0b82 */ /* 0x000eb00000000800 */
[----:B------:R-:W3:Y:S01]  /*4720*/  @P0 LDC R44, c[0x0][0x3f8] ;  /* 0x0000fe00ff2c0b82 */ /* 0x000ee20000000800 */
[----:B-1----:R-:W-:-:S05]  /*4730*/  @P0 IMAD.HI.U32 R30, R41, R30, R40 ;  /* 0x0000001e291e0227 */ /* 0x002fca00078e0028 */
[----:B------:R-:W-:Y:S01]  /*4740*/  @P0 SHF.R.U32.HI R31, RZ, R31, R30 ;  /* 0x0000001fff1f0219 */ /* 0x000fe2000001161e */
[----:B------:R-:W-:-:S04]  /*4750*/  IMAD R30, R39, UR34, R42 ;  /* 0x00000022271e7c24 */ /* 0x000fc8000f8e022a */
[----:B------:R-:W-:Y:S02]  /*4760*/  @P0 IMAD.MOV R31, RZ, RZ, -R31 ;  /* 0x000000ffff1f0224 */ /* 0x000fe400078e0a1f */
[----:B------:R-:W-:Y:S02]  /*4770*/  IMAD R37, R30, UR27, R37 ;  /* 0x0000001b1e257c24 */ /* 0x000fe4000f8e0225 */
[----:B--2---:R-:W-:-:S04]  /*4780*/  @P0 IMAD R40, R43, R31, R41 ;  /* 0x0000001f2b280224 */ /* 0x004fc800078e0229 */
[----:B---3--:R-:W-:-:S07]  /*4790*/  @P0 IMAD R37, R40, R44, R37 ;  /* 0x0000002c28250224 */ /* 0x008fce00078e0225 */
.L_x_2646:
[----:B------:R-:W-:-:S04]  /*47a0*/  LOP3.LUT R31, R37, 0xfffffffc, RZ, 0xc0, !PT ;  /* 0xfffffffc251f7812 */ /* 0x000fc800078ec0ff */
[----:B------:R-:W-:-:S05]  /*47b0*/  IADD3 R30, P0, R18, R31, RZ ;  /* 0x0000001f121e7210 */ /* 0x000fca0007f1e0ff */
[----:B------:R-:W-:-:S05]  /*47c0*/  IMAD.X R31, RZ, RZ, R19, P0 ;  /* 0x000000ffff1f7224 */ /* 0x000fca00000e0613 */
[----:B------:R-:W2:Y:S01]  /*47d0*/  LDG.E R30, desc[UR60][R30.64] ;  /* 0x0000003c1e1e7981 */ /* 0x000ea2000c1e1900 */
[----:B------:R-:W-:Y:S02]  /*47e0*/  IMAD.MOV.U32 R41, RZ, RZ, RZ ;  /* 0x000000ffff297224 */ /* 0x000fe400078e00ff */
[----:B------:R-:W-:Y:S01]  /*47f0*/  IMAD.MOV.U32 R39, RZ, RZ, RZ ;  /* 0x000000ffff277224 */ /* 0x000fe200078e00ff */
[C---:B--2---:R-:W-:Y:S02]  /*4800*/  PRMT R40, R30.reuse, 0x7610, R40 ;  /* 0x000076101e287816 */ /* 0x044fe40000000028 */
[----:B------:R-:W-:Y:S01]  /*4810*/  PRMT R37, R30, 0x7632, R37 ;  /* 0x000076321e257816 */ /* 0x000fe20000000025 */
[----:B------:R-:W-:Y:S06]  /*4820*/  @!P2 BRA `(.L_x_2647) ;  /* 0x0000000c00a8a947 */ /* 0x000fec0003800000 */
[----:B0-----:R-:W-:Y:S01]  /*4830*/  IMAD R31, R47, 0x2, R36 ;  /* 0x000000022f1f7824 */ /* 0x001fe200078e0224 */
[----:B-1----:R-:W-:Y:S01]  /*4840*/  ISETP.NE.AND P0, PT, R28, 0x1, PT ;  /* 0x000000011c00780c */ /* 0x002fe20003f05270 */
[----:B------:R-:W-:-:S04]  /*4850*/  IMAD.MOV.U32 R30, RZ, RZ, RZ ;  /* 0x000000ffff1e7224 */ /* 0x000fc800078e00ff */
[----:B------:R-:W-:-:S05]  /*4860*/  IMAD.HI.U32 R30, R31, UR28, R30 ;  /* 0x0000001c1f1e7c27 */ /* 0x000fca000f8e001e */
[----:B------:R-:W-:-:S05]  /*4870*/  SHF.R.U32.HI R43, RZ, UR29, R30 ;  /* 0x0000001dff2b7c19 */ /* 0x000fca000801161e */
[----:B------:R-:W-:-:S04]  /*4880*/  IMAD.MOV R30, RZ, RZ, -R43 ;  /* 0x000000ffff1e7224 */ /* 0x000fc800078e0a2b */
[----:B------:R-:W-:-:S04]  /*4890*/  IMAD R30, R29, R30, R31 ;  /* 0x0000001e1d1e7224 */ /* 0x000fc800078e021f */
[----:B------:R-:W-:Y:S01]  /*48a0*/  IMAD R39, R30, UR55, RZ ;  /* 0x000000371e277c24 */ /* 0x000fe2000f8e02ff */
        /* <DEDUP_REMOVED lines=226> */
.L_x_2647:
[----:B------:R-:W-:-:S04]  /*56d0*/  LOP3.LUT R31, R39, 0xfffffffc, RZ, 0xc0, !PT ;  /* 0xfffffffc271f7812 */ /* 0x000fc800078ec0ff */
[----:B------:R-:W-:-:S05]  /*56e0*/  IADD3 R30, P0, R18, R31, RZ ;  /* 0x0000001f121e7210 */ /* 0x000fca0007f1e0ff */
[----:B------:R-:W-:-:S05]  /*56f0*/  IMAD.X R31, RZ, RZ, R19, P0 ;  /* 0x000000ffff1f7224 */ /* 0x000fca00000e0613 */
[----:B------:R-:W2:Y:S02]  /*5700*/  LDG.E R30, desc[UR60][R30.64] ;  /* 0x0000003c1e1e7981 */ /* 0x000ea4000c1e1900 */
[C---:B--2---:R-:W-:Y:S02]  /*5710*/  PRMT R42, R30.reuse, 0x7610, R42 ;  /* 0x000076101e2a7816 */ /* 0x044fe4000000002a */
[----:B------:R-:W-:Y:S01]  /*5720*/  PRMT R39, R30, 0x7632, R39 ;  /* 0x000076321e277816 */ /* 0x000fe20000000027 */
[----:B------:R-:W-:Y:S06]  /*5730*/  @!P2 BRA `(.L_x_2648) ;  /* 0x0000000c00aca947 */ /* 0x000fec0003800000 */
[----:B0-----:R-:W-:Y:S01]  /*5740*/  IMAD R30, R47, 0x2, R36 ;  /* 0x000000022f1e7824 */ /* 0x001fe200078e0224 */
[----:B-1----:R-:W-:-:S03]  /*5750*/  ISETP.NE.AND P0, PT, R28, 0x1, PT ;  /* 0x000000011c00780c */ /* 0x002fc60003f05270 */
[----:B------:R-:W-:Y:S02]  /*5760*/  IMAD.IADD R31, R30, 0x1, R47 ;  /* 0x000000011e1f7824 */ /* 0x000fe400078e022f */
        /* <DEDUP_REMOVED lines=16> */
[----:B------:R-:W-:Y:S01]  /*5870*/  HFMA2.MMA R30, -RZ, RZ, 0, 0 ;  /* 0x00000000ff1e7435 */ /* 0x000fe200000001ff */
[----:B------:R-:W-:-:S09]  /*5880*/  ISETP.NE.AND P0, PT, R28, 0x3, PT ;  /* 0x000000031c00780c */ /* 0x000fd20003f05270 */
        /* <DEDUP_REMOVED lines=214> */
.L_x_2648:
[----:B------:R-:W-:Y:S01]  /*65f0*/  LOP3.LUT R31, R41, 0xfffffffc, RZ, 0xc0, !PT ;  /* 0xfffffffc291f7812 */ /* 0x000fe200078ec0ff */
[----:B------:R-:W-:-:S03]  /*6600*/  ULDC UR4, c[0x0][0x234] ;  /* 0x00008d0000047ab9 */ /* 0x000fc60000000800 */
[----:B------:R-:W-:-:S05]  /*6610*/  IADD3 R30, P0, R18, R31, RZ ;  /* 0x0000001f121e7210 */ /* 0x000fca0007f1e0ff */
[----:B------:R-:W-:-:S05]  /*6620*/  IMAD.X R31, RZ, RZ, R19, P0 ;  /* 0x000000ffff1f7224 */ /* 0x000fca00000e0613 */
[----:B------:R2:W3:Y:S01]  /*6630*/  LDG.E R45, desc[UR60][R30.64] ;  /* 0x0000003c1e2d7981 */ /* 0x0004e2000c1e1900 */
[----:B------:R-:W-:Y:S02]  /*6640*/  PRMT R41, R35, 0x9910, RZ ;  /* 0x0000991023297816 */ /* 0x000fe400000000ff */
[----:B------:R-:W-:Y:S02]  /*6650*/  PRMT R44, R8, 0x9910, RZ ;  /* 0x00009910082c7816 */ /* 0x000fe400000000ff */
[----:B------:R-:W-:Y:S02]  /*6660*/  PRMT R43, R38, 0x9910, RZ ;  /* 0x00009910262b7816 */ /* 0x000fe400000000ff */
[----:B------:R-:W-:Y:S02]  /*6670*/  ISETP.NE.AND P6, PT, R44, R41, PT ;  /* 0x000000292c00720c */ /* 0x000fe40003fc5270 */
[----:B------:R-:W-:Y:S02]  /*6680*/  PRMT R46, R9, 0x9910, RZ ;  /* 0x00009910092e7816 */ /* 0x000fe400000000ff */
[----:B------:R-:W-:-:S02]  /*6690*/  ISETP.GE.U32.AND P5, PT, R11, R36, PT ;  /* 0x000000240b00720c */ /* 0x000fc40003fa6070 */
[----:B------:R-:W-:Y:S02]  /*66a0*/  ISETP.GE.AND P0, PT, R44, R41, PT ;  /* 0x000000292c00720c */ /* 0x000fe40003f06270 */
[CC--:B------:R-:W-:Y:S02]  /*66b0*/  ISETP.NE.AND P4, PT, R46.reuse, R43.reuse, PT ;  /* 0x0000002b2e00720c */ /* 0x0c0fe40003f85270 */
[----:B------:R-:W-:Y:S02]  /*66c0*/  ISETP.GE.AND P1, PT, R46, R43, PT ;  /* 0x0000002b2e00720c */ /* 0x000fe40003f26270 */
[----:B------:R-:W-:Y:S02]  /*66d0*/  ISETP.GE.AND.EX P5, PT, R10, RZ, PT, P5 ;  /* 0x000000ff0a00720c */ /* 0x000fe40003fa6350 */
[----:B------:R-:W-:Y:S02]  /*66e0*/  PRMT R41, R37, 0x9910, RZ ;  /* 0x0000991025297816 */ /* 0x000fe400000000ff */
[----:B------:R-:W-:-:S02]  /*66f0*/  PRMT R46, R6, 0x9910, RZ ;  /* 0x00009910062e7816 */ /* 0x000fc400000000ff */
[----:B--2---:R-:W-:Y:S02]  /*6700*/  SEL R30, RZ, 0xffffffff, P0 ;  /* 0xffffffffff1e7807 */ /* 0x004fe40000000000 */
[----:B------:R-:W-:Y:S02]  /*6710*/  @!P6 SEL R30, RZ, 0xffffffff, P5 ;  /* 0xffffffffff1ee807 */ /* 0x000fe40002800000 */
[CC--:B------:R-:W-:Y:S02]  /*6720*/  ISETP.NE.AND P5, PT, R46.reuse, R41.reuse, PT ;  /* 0x000000292e00720c */ /* 0x0c0fe40003fa5270 */
[----:B------:R-:W-:Y:S01]  /*6730*/  ISETP.GE.AND P6, PT, R46, R41, PT ;  /* 0x000000292e00720c */ /* 0x000fe20003fc6270 */
[----:B------:R-:W-:Y:S01]  /*6740*/  IMAD.U32 R41, RZ, RZ, UR4 ;  /* 0x00000004ff297e24 */ /* 0x000fe2000f8e00ff */
[----:B------:R-:W-:Y:S01]  /*6750*/  PRMT R31, R40, 0x9910, RZ ;  /* 0x00009910281f7816 */ /* 0x000fe200000000ff */
[----:B------:R-:W-:Y:S01]  /*6760*/  ULDC UR4, c[0x0][0x22c] ;  /* 0x00008b0000047ab9 */ /* 0x000fe20000000800 */
[----:B------:R-:W-:Y:S01]  /*6770*/  PRMT R44, R7, 0x9910, RZ ;  /* 0x00009910072c7816 */ /* 0x000fe200000000ff */
[----:B------:R-:W-:Y:S01]  /*6780*/  IMAD.IADD R49, R36, 0x1, R41 ;  /* 0x0000000124317824 */ /* 0x000fe200078e0229 */
[----:B------:R-:W-:-:S02]  /*6790*/  PRMT R51, R5, 0x9910, RZ ;  /* 0x0000991005337816 */ /* 0x000fc400000000ff */
[CC--:B------:R-:W-:Y:S02]  /*67a0*/  ISETP.NE.AND P3, PT, R44.reuse, R31.reuse, PT ;  /* 0x0000001f2c00720c */ /* 0x0c0fe40003f65270 */
[----:B------:R-:W-:Y:S02]  /*67b0*/  ISETP.GE.AND P0, PT, R44, R31, PT ;  /* 0x0000001f2c00720c */ /* 0x000fe40003f06270 */
[----:B------:R-:W-:Y:S02]  /*67c0*/  SEL R31, RZ, 0xffffffff, P1 ;  /* 0xffffffffff1f7807 */ /* 0x000fe40000800000 */
[----:B------:R-:W-:Y:S02]  /*67d0*/  ISETP.GE.U32.AND P1, PT, R13, R36, PT ;  /* 0x000000240d00720c */ /* 0x000fe40003f26070 */
[----:B------:R-:W-:Y:S02]  /*67e0*/  SEL R43, RZ, 0xffffffff, P0 ;  /* 0xffffffffff2b7807 */ /* 0x000fe40000000000 */
[----:B------:R-:W-:-:S02]  /*67f0*/  ISETP.GE.U32.AND P0, PT, R14, R49, PT ;  /* 0x000000310e00720c */ /* 0x000fc40003f06070 */
[----:B------:R-:W-:Y:S02]  /*6800*/  ISETP.GE.AND.EX P1, PT, R12, RZ, PT, P1 ;  /* 0x000000ff0c00720c */ /* 0x000fe40003f26310 */
[----:B------:R-:W-:Y:S02]  /*6810*/  ISETP.GE.AND.EX P0, PT, R15, RZ, PT, P0 ;  /* 0x000000ff0f00720c */ /* 0x000fe40003f06300 */
[----:B------:R-:W-:Y:S02]  /*6820*/  PRMT R44, R42, 0x9910, RZ ;  /* 0x000099102a2c7816 */ /* 0x000fe400000000ff */
[----:B------:R-:W-:Y:S02]  /*6830*/  @!P4 SEL R31, RZ, 0xffffffff, P1 ;  /* 0xffffffffff1fc807 */ /* 0x000fe40000800000 */
[----:B------:R-:W-:Y:S02]  /*6840*/  ISETP.GE.U32.AND P1, PT, R16, R49, PT ;  /* 0x000000311000720c */ /* 0x000fe40003f26070 */
[----:B------:R-:W-:-:S02]  /*6850*/  @!P3 SEL R43, RZ, 0xffffffff, P0 ;  /* 0xffffffffff2bb807 */ /* 0x000fc40000000000 */
[CC--:B------:R-:W-:Y:S02]  /*6860*/  ISETP.NE.AND P4, PT, R51.reuse, R44.reuse, PT ;  /* 0x0000002c3300720c */ /* 0x0c0fe40003f85270 */
[----:B------:R-:W-:Y:S01]  /*6870*/  ISETP.GE.AND P0, PT, R51, R44, PT ;  /* 0x0000002c3300720c */ /* 0x000fe20003f06270 */
[----:B------:R-:W-:Y:S01]  /*6880*/  IMAD.IADD R51, R49, 0x1, R41 ;  /* 0x0000000131337824 */ /* 0x000fe200078e0229 */
[----:B------:R-:W-:Y:S02]  /*6890*/  PRMT R48, R39, 0x9910, RZ ;  /* 0x0000991027307816 */ /* 0x000fe400000000ff */
[----:B------:R-:W-:Y:S02]  /*68a0*/  PRMT R53, R4, 0x9910, RZ ;  /* 0x0000991004357816 */ /* 0x000fe400000000ff */
[----:B------:R-:W-:Y:S02]  /*68b0*/  SEL R46, RZ, 0xffffffff, P6 ;  /* 0xffffffffff2e7807 */ /* 0x000fe40003000000 */
[----:B------:R-:W-:-:S02]  /*68c0*/  ISETP.GE.AND.EX P6, PT, R21, RZ, PT, P1 ;  /* 0x000000ff1500720c */ /* 0x000fc40003fc6310 */
[----:B------:R-:W-:Y:S02]  /*68d0*/  LOP3.LUT R30, R30, 0x1, RZ, 0xc0, !PT ;  /* 0x000000011e1e7812 */ /* 0x000fe400078ec0ff */
[CC--:B------:R-:W-:Y:S02]  /*68e0*/  ISETP.NE.AND P3, PT, R53.reuse, R48.reuse, PT ;  /* 0x000000303500720c */ /* 0x0c0fe40003f65270 */
[----:B------:R-:W-:Y:S02]  /*68f0*/  ISETP.GE.AND P1, PT, R53, R48, PT ;  /* 0x000000303500720c */ /* 0x000fe40003f26270 */
[----:B------:R-:W-:Y:S02]  /*6900*/  LOP3.LUT R31, R31, 0x1, RZ, 0xc0, !PT ;  /* 0x000000011f1f7812 */ /* 0x000fe400078ec0ff */
[----:B------:R-:W-:Y:S02]  /*6910*/  SEL R44, RZ, 0xffffffff, P0 ;  /* 0xffffffffff2c7807 */ /* 0x000fe40000000000 */
[----:B------:R-:W-:-:S02]  /*6920*/  ISETP.GE.U32.AND P0, PT, R26, R51, PT ;  /* 0x000000331a00720c */ /* 0x000fc40003f06070 */
[----:B------:R-:W-:Y:S02]  /*6930*/  @!P5 SEL R46, RZ, 0xffffffff, P6 ;  /* 0xffffffffff2ed807 */ /* 0x000fe40003000000 */
[----:B------:R-:W-:Y:S02]  /*6940*/  ISETP.NE.U32.AND P5, PT, R30, 0x1, PT ;  /* 0x000000011e00780c */ /* 0x000fe40003fa5070 */
[----:B------:R-:W-:Y:S01]  /*6950*/  ISETP.NE.U32.AND P6, PT, R31, 0x1, PT ;  /* 0x000000011f00780c */ /* 0x000fe20003fc5070 */
[----:B------:R-:W-:Y:S01]  /*6960*/  IMAD.IADD R31, R51, 0x1, R41 ;  /* 0x00000001331f7824 */ /* 0x000fe200078e0229 */
[----:B------:R-:W-:Y:S02]  /*6970*/  SEL R30, RZ, 0xffffffff, P1 ;  /* 0xffffffffff1e7807 */ /* 0x000fe40000800000 */
[----:B------:R-:W-:Y:S02]  /*6980*/  ISETP.GE.U32.AND P1, PT, R32, R51, PT ;  /* 0x000000332000720c */ /* 0x000fe40003f26070 */
[----:B------:R-:W-:-:S02]  /*6990*/  ISETP.GE.AND.EX P0, PT, R25, RZ, PT, P0 ;  /* 0x000000ff1900720c */ /* 0x000fc40003f06300 */
[----:B------:R-:W-:Y:S02]  /*69a0*/  ISETP.GE.AND.EX P1, PT, R27, RZ, PT, P1 ;  /* 0x000000ff1b00720c */ /* 0x000fe40003f26310 */
[----:B------:R-:W-:Y:S02]  /*69b0*/  @!P4 SEL R44, RZ, 0xffffffff, P0 ;  /* 0xffffffffff2cc807 */ /* 0x000fe40000000000 */
[----:B------:R-:W-:Y:S02]  /*69c0*/  PRMT R53, R0, 0x9910, RZ ;  /* 0x0000991000357816 */ /* 0x000fe400000000ff */
[----:B------:R-:W-:Y:S02]  /*69d0*/  ISETP.GE.U32.AND P0, PT, R34, R31, PT ;  /* 0x0000001f2200720c */ /* 0x000fe40003f06070 */
[----:B------:R-:W-:Y:S02]  /*69e0*/  @!P3 SEL R30, RZ, 0xffffffff, P1 ;  /* 0xffffffffff1eb807 */ /* 0x000fe40000800000 */
[----:B------:R-:W-:-:S02]  /*69f0*/  ISETP.GE.AND.EX P1, PT, R33, RZ, PT, P0 ;  /* 0x000000ff2100720c */ /* 0x000fc40003f26300 */
[----:B------:R-:W-:Y:S02]  /*6a00*/  PRMT R50, R3, 0x9910, RZ ;  /* 0x0000991003327816 */ /* 0x000fe400000000ff */
[----:B------:R-:W-:Y:S02]  /*6a10*/  ISETP.GE.U32.AND P0, PT, R24, R31, PT ;  /* 0x0000001f1800720c */ /* 0x000fe40003f06070 */
[-C--:B------:R-:W-:Y:S02]  /*6a20*/  SEL R11, R11, R36.reuse, !P5 ;  /* 0x000000240b0b7207 */ /* 0x080fe40006800000 */
[----:B------:R-:W-:Y:S02]  /*6a30*/  ISETP.GE.AND.EX P0, PT, R20, RZ, PT, P0 ;  /* 0x000000ff1400720c */ /* 0x000fe40003f06300 */
[----:B------:R-:W-:Y:S02]  /*6a40*/  SEL R13, R13, R36, !P6 ;  /* 0x000000240d0d7207 */ /* 0x000fe40007000000 */
[----:B------:R-:W-:-:S02]  /*6a50*/  LOP3.LUT R30, R30, 0x1, RZ, 0xc0, !PT ;  /* 0x000000011e1e7812 */ /* 0x000fc400078ec0ff */
[----:B------:R-:W-:Y:S02]  /*6a60*/  SEL R36, RZ, 0xffffffff, P0 ;  /* 0xffffffffff247807 */ /* 0x000fe40000000000 */
[----:B------:R-:W-:Y:S02]  /*6a70*/  LOP3.LUT R43, R43, 0x1, RZ, 0xc0, !PT ;  /* 0x000000012b2b7812 */ /* 0x000fe400078ec0ff */
[----:B------:R-:W-:Y:S02]  /*6a80*/  LOP3.LUT R44, R44, 0x1, RZ, 0xc0, !PT ;  /* 0x000000012c2c7812 */ /* 0x000fe400078ec0ff */
[----:B------:R-:W-:Y:S02]  /*6a90*/  LOP3.LUT R46, R46, 0x1, RZ, 0xc0, !PT ;  /* 0x000000012e2e7812 */ /* 0x000fe400078ec0ff */
[----:B------:R-:W-:Y:S02]  /*6aa0*/  SEL R9, R9, R38, !P6 ;  /* 0x0000002609097207 */ /* 0x000fe40007000000 */
[----:B------:R-:W-:-:S02]  /*6ab0*/  SEL R12, R12, RZ, !P6 ;  /* 0x000000ff0c0c7207 */ /* 0x000fc40007000000 */
[----:B------:R-:W-:Y:S02]  /*6ac0*/  SEL R10, R10, RZ, !P5 ;  /* 0x000000ff0a0a7207 */ /* 0x000fe40006800000 */
[----:B------:R-:W-:-:S04]  /*6ad0*/  ISETP.NE.U32.AND P0, PT, R46, 0x1, PT ;  /* 0x000000012e00780c */ /* 0x000fc80003f05070 */
[----:B------:R-:W-:Y:S02]  /*6ae0*/  SEL R16, R16, R49, !P0 ;  /* 0x0000003110107207 */ /* 0x000fe40004000000 */
[----:B------:R-:W-:Y:S02]  /*6af0*/  SEL R6, R6, R37, !P0 ;  /* 0x0000002506067207 */ /* 0x000fe40004000000 */
[----:B------:R-:W-:Y:S02]  /*6b00*/  SEL R21, R21, RZ, !P0 ;  /* 0x000000ff15157207 */ /* 0x000fe40004000000 */
[C---:B---3--:R-:W-:Y:S02]  /*6b10*/  PRMT R48, R45.reuse, 0x9910, RZ ;  /* 0x000099102d307816 */ /* 0x048fe400000000ff */
[----:B------:R-:W-:Y:S02]  /*6b20*/  PRMT R52, R45, 0xbb32, RZ ;  /* 0x0000bb322d347816 */ /* 0x000fe400000000ff */
[----:B------:R-:W-:-:S02]  /*6b30*/  ISETP.NE.AND P4, PT, R53, R48, PT ;  /* 0x000000303500720c */ /* 0x000fc40003f85270 */
[----:B------:R-:W-:Y:S02]  /*6b40*/  ISETP.GE.AND P3, PT, R53, R48, PT ;  /* 0x000000303500720c */ /* 0x000fe40003f66270 */
[----:B------:R-:W-:Y:S02]  /*6b50*/  SEL R48, RZ, 0xffffffff, P1 ;  /* 0xffffffffff307807 */ /* 0x000fe40000800000 */
[----:B------:R-:W-:-:S07]  /*6b60*/  ISETP.NE.AND P1, PT, R50, R52, PT ;  /* 0x000000343200720c */ /* 0x000fce0003f25270 */
[----:B------:R-:W-:Y:S02]  /*6b70*/  @P4 SEL R48, RZ, 0xffffffff, P3 ;  /* 0xffffffffff304807 */ /* 0x000fe40001800000 */
[----:B------:R-:W-:Y:S02]  /*6b80*/  ISETP.GE.AND P4, PT, R50, R52, PT ;  /* 0x000000343200720c */ /* 0x000fe40003f86270 */
[----:B------:R-:W-:Y:S01]  /*6b90*/  ISETP.NE.U32.AND P3, PT, R43, 0x1, PT ;  /* 0x000000012b00780c */ /* 0x000fe20003f65070 */
[----:B------:R-:W-:Y:S01]  /*6ba0*/  IMAD.U32 R43, RZ, RZ, UR4 ;  /* 0x00000004ff2b7e24 */ /* 0x000fe2000f8e00ff */
[----:B------:R-:W-:Y:S02]  /*6bb0*/  @P1 SEL R36, RZ, 0xffffffff, P4 ;  /* 0xffffffffff241807 */ /* 0x000fe40002000000 */
[----:B------:R-:W-:Y:S02]  /*6bc0*/  ISETP.NE.U32.AND P1, PT, R30, 0x1, PT ;  /* 0x000000011e00780c */ /* 0x000fe40003f25070 */
[----:B------:R-:W-:-:S02]  /*6bd0*/  SEL R30, R8, R35, !P5 ;  /* 0x00000023081e7207 */ /* 0x000fc40006800000 */
[----:B------:R-:W-:Y:S01]  /*6be0*/  LOP3.LUT R8, R36, 0x1, RZ, 0xc0, !PT ;  /* 0x0000000124087812 */ /* 0x000fe200078ec0ff */
[----:B------:R-:W-:Y:S01]  /*6bf0*/  IMAD.IADD R36, R31, 0x1, R41 ;  /* 0x000000011f247824 */ /* 0x000fe200078e0229 */
[----:B------:R-:W-:Y:S02]  /*6c00*/  ISETP.NE.U32.AND P4, PT, R44, 0x1, PT ;  /* 0x000000012c00780c */ /* 0x000fe40003f85070 */
[----:B------:R-:W-:Y:S01]  /*6c10*/  SEL R14, R14, R49, !P3 ;  /* 0x000000310e0e7207 */ /* 0x000fe20005800000 */
[----:B------:R-:W-:Y:S01]  /*6c20*/  IMAD R44, R41, 0x3, R36 ;  /* 0x00000003292c7824 */ /* 0x000fe200078e0224 */
[----:B------:R-:W-:Y:S02]  /*6c30*/  SEL R7, R7, R40, !P3 ;  /* 0x0000002807077207 */ /* 0x000fe40005800000 */
[----:B------:R-:W-:Y:S02]  /*6c40*/  SEL R15, R15, RZ, !P3 ;  /* 0x000000ff0f0f7207 */ /* 0x000fe40005800000 */
[----:B------:R-:W-:-:S02]  /*6c50*/  ISETP.GE.U32.AND P3, PT, R44, R43, PT ;  /* 0x0000002b2c00720c */ /* 0x000fc40003f66070 */
[----:B------:R-:W-:Y:S02]  /*6c60*/  LOP3.LUT R48, R48, 0x1, RZ, 0xc0, !PT ;  /* 0x0000000130307812 */ /* 0x000fe400078ec0ff */
[----:B------:R-:W-:Y:S02]  /*6c70*/  ISETP.NE.U32.AND P6, PT, R8, 0x1, PT ;  /* 0x000000010800780c */ /* 0x000fe40003fc5070 */
[----:B------:R-:W-:Y:S02]  /*6c80*/  PRMT R8, R45, 0x7632, R8 ;  /* 0x000076322d087816 */ /* 0x000fe40000000008 */
[----:B------:R-:W-:Y:S02]  /*6c90*/  ISETP.NE.U32.AND P5, PT, R48, 0x1, PT ;  /* 0x000000013000780c */ /* 0x000fe40003fa5070 */
[----:B------:R-:W-:Y:S02]  /*6ca0*/  SEL R3, R3, R8, !P6 ;  /* 0x0000000803037207 */ /* 0x000fe40007000000 */
[----:B------:R-:W-:-:S02]  /*6cb0*/  SEL R26, R26, R51, !P4 ;  /* 0x000000331a1a7207 */ /* 0x000fc40006000000 */
[----:B------:R-:W-:Y:S02]  /*6cc0*/  SEL R32, R32, R51, !P1 ;  /* 0x0000003320207207 */ /* 0x000fe40004800000 */
[-C--:B------:R-:W-:Y:S02]  /*6cd0*/  SEL R34, R34, R31.reuse, !P5 ;  /* 0x0000001f22227207 */ /* 0x080fe40006800000 */
[----:B------:R-:W-:Y:S02]  /*6ce0*/  SEL R24, R24, R31, !P6 ;  /* 0x0000001f18187207 */ /* 0x000fe40007000000 */
[----:B------:R-:W-:Y:S02]  /*6cf0*/  PRMT R8, R30, 0x7610, R8 ;  /* 0x000076101e087816 */ /* 0x000fe40000000008 */
[----:B------:R-:W-:Y:S02]  /*6d00*/  SEL R5, R5, R42, !P4 ;  /* 0x0000002a05057207 */ /* 0x000fe40006000000 */
[----:B------:R-:W-:-:S02]  /*6d10*/  SEL R25, R25, RZ, !P4 ;  /* 0x000000ff19197207 */ /* 0x000fc40006000000 */
[----:B------:R-:W-:Y:S02]  /*6d20*/  SEL R4, R4, R39, !P1 ;  /* 0x0000002704047207 */ /* 0x000fe40004800000 */
[----:B------:R-:W-:Y:S02]  /*6d30*/  SEL R27, R27, RZ, !P1 ;  /* 0x000000ff1b1b7207 */ /* 0x000fe40004800000 */
[----:B------:R-:W-:Y:S02]  /*6d40*/  SEL R0, R0, R45, !P5 ;  /* 0x0000002d00007207 */ /* 0x000fe40006800000 */
[----:B------:R-:W-:Y:S02]  /*6d50*/  SEL R33, R33, RZ, !P5 ;  /* 0x000000ff21217207 */ /* 0x000fe40006800000 */
[----:B------:R-:W-:Y:S01]  /*6d60*/  SEL R20, R20, RZ, !P6 ;  /* 0x000000ff14147207 */ /* 0x000fe20007000000 */
[----:B------:R-:W-:Y:S06]  /*6d70*/  @!P3 BRA `(.L_x_2649) ;  /* 0xffffffb80044b947 */ /* 0x000fec000383ffff */
[----:B------:R-:W-:Y:S05]  /*6d80*/  BSYNC B1 ;  /* 0x0000000000017941 */ /* 0x000fea0003800000 */
.L_x_2644:
[----:B------:R-:W-:-:S07]  /*6d90*/  PRMT R46, R45, 0x7632, R46 ;  /* 0x000076322d2e7816 */ /* 0x000fce000000002e */
.L_x_2643:
[----:B------:R-:W-:Y:S05]  /*6da0*/  BSYNC B0 ;  /* 0x0000000000007941 */ /* 0x000fea0003800000 */
.L_x_2642:
[----:B------:R-:W-:Y:S01]  /*6db0*/  ISETP.GE.U32.AND P0, PT, R36, R43, PT ;  /* 0x0000002b2400720c */ /* 0x000fe20003f06070 */
[----:B------:R-:W-:-:S12]  /*6dc0*/  BSSY B0, `(.L_x_2650) ;  /* 0x000046e000007945 */ /* 0x000fd80003800000 */
[----:B------:R-:W-:Y:S05]  /*6dd0*/  @P0 BRA `(.L_x_2651) ;  /* 0x0000004400b00947 */ /* 0x000fea0003800000 */
[----:B------:R-:W2:Y:S01]  /*6de0*/  LDC R44, c[0x0][0x268] ;  /* 0x00009a00ff2c7b82 */ /* 0x000ea20000000800 */
[----:B------:R-:W-:Y:S01]  /*6df0*/  IMAD.MOV.U32 R35, RZ, RZ, RZ ;  /* 0x000000ffff237224 */ /* 0x000fe200078e00ff */
[----:B--2---:R-:W-:-:S13]  /*6e00*/  ISETP.NE.AND P1, PT, R44, RZ, PT ;  /* 0x000000ff2c00720c */ /* 0x004fda0003f25270 */
[----:B------:R-:W-:Y:S05]  /*6e10*/  @!P1 BRA `(.L_x_2652) ;  /* 0x0000001000449947 */ /* 0x000fea0003800000 */
[----:B-1----:R-:W-:Y:S01]  /*6e20*/  IMAD.MOV.U32 R28, RZ, RZ, RZ ;  /* 0x000000ffff1c7224 */ /* 0x002fe200078e00ff */
        /* <DEDUP_REMOVED lines=260> */
[----:B------:R-:W1:Y:S01]  /*7e70*/  @P2 LDC.64 R28, c[0x0][0x390] ;  /* 0x0000e400ff1c2b82 */ /* 0x000e620000000a00 */
[----:B------:R-:W-:Y:S02]  /*7e80*/  @P2 IMAD.MOV.U32 R30, RZ, RZ, RZ ;  /* 0x000000ffff1e2224 */ /* 0x000fe400078e00ff */
[----:B------:R-:W-:-:S04]  /*7e90*/  IMAD.MOV R48, RZ, RZ, -R31 ;  /* 0x000000ffff307224 */ /* 0x000fc800078e0a1f */
[----:B------:R-:W-:Y:S01]  /*7ea0*/  IMAD R48, R48, UR6, R49 ;  /* 0x0000000630307c24 */ /* 0x000fe2000f8e0231 */
[----:B0-----:R-:W0:Y:S03]  /*7eb0*/  @P2 LDC R47, c[0x0][0x38c] ;  /* 0x0000e300ff2f2b82 */ /* 0x001e260000000800 */
[----:B------:R-:W-:-:S05]  /*7ec0*/  IMAD R35, R48, UR4, R35 ;  /* 0x0000000430237c24 */ /* 0x000fca000f8e0223 */
[----:B------:R-:W2:Y:S01]  /*7ed0*/  @P2 LDC R38, c[0x0][0x3f8] ;  /* 0x0000fe00ff262b82 */ /* 0x000ea20000000800 */
[----:B-1----:R-:W-:-:S05]  /*7ee0*/  @P2 IMAD.HI.U32 R28, R31, R28, R30 ;  /* 0x0000001c1f1c2227 */ /* 0x002fca00078e001e */
[----:B------:R-:W-:-:S05]  /*7ef0*/  @P2 SHF.R.U32.HI R28, RZ, R29, R28 ;  /* 0x0000001dff1c2219 */ /* 0x000fca000001161c */
[----:B------:R-:W-:-:S04]  /*7f00*/  @P2 IMAD.MOV R30, RZ, RZ, -R28 ;  /* 0x000000ffff1e2224 */ /* 0x000fc800078e0a1c */
[----:B0-----:R-:W-:-:S04]  /*7f10*/  @P2 IMAD R47, R47, R30, R31 ;  /* 0x0000001e2f2f2224 */ /* 0x001fc800078e021f */
[----:B--2---:R-:W-:-:S07]  /*7f20*/  @P2 IMAD R35, R47, R38, R35 ;  /* 0x000000262f232224 */ /* 0x004fce00078e0223 */
.L_x_2652:
[----:B-1----:R-:W-:-:S04]  /*7f30*/  LOP3.LUT R29, R35, 0xfffffffc, RZ, 0xc0, !PT ;  /* 0xfffffffc231d7812 */ /* 0x002fc800078ec0ff */
[----:B------:R-:W-:-:S05]  /*7f40*/  IADD3 R28, P2, R18, R29, RZ ;  /* 0x0000001d121c7210 */ /* 0x000fca0007f5e0ff */
[----:B------:R-:W-:-:S05]  /*7f50*/  IMAD.X R29, RZ, RZ, R19, P2 ;  /* 0x000000ffff1d7224 */ /* 0x000fca00010e0613 */
[----:B------:R-:W2:Y:S01]  /*7f60*/  LDG.E R28, desc[UR60][R28.64] ;  /* 0x0000003c1c1c7981 */ /* 0x000ea2000c1e1900 */
[----:B------:R-:W-:-:S05]  /*7f70*/  IMAD.IADD R31, R36, 0x1, R41 ;  /* 0x00000001241f7824 */ /* 0x000fca00078e0229 */
[----:B------:R-:W-:Y:S02]  /*7f80*/  ISETP.GE.U32.AND P2, PT, R31, R43, PT ;  /* 0x0000002b1f00720c */ /* 0x000fe40003f46070 */
[C---:B--2---:R-:W-:Y:S02]  /*7f90*/  PRMT R35, R28.reuse, 0x7610, R35 ;  /* 0x000076101c237816 */ /* 0x044fe40000000023 */
[----:B------:R-:W-:-:S09]  /*7fa0*/  PRMT R38, R28, 0x7632, R38 ;  /* 0x000076321c267816 */ /* 0x000fd20000000026 */
        /* <DEDUP_REMOVED lines=275> */
.L_x_2653:
[----:B------:R-:W-:-:S04]  /*90e0*/  LOP3.LUT R29, R37, 0xfffffffc, RZ, 0xc0, !PT ;  /* 0xfffffffc251d7812 */ /* 0x000fc800078ec0ff */
        /* <DEDUP_REMOVED lines=282> */
.L_x_2654:
        /* <DEDUP_REMOVED lines=269> */
[----:B0-----:R-:W-:Y:S01]  /*b360*/  SHF.R.U32.HI R47, RZ, UR4, R46 ;  /* 0x00000004ff2f7c19 */ /* 0x001fe2000801162e */
[----:B------:R-:W-:Y:S02]  /*b370*/  ULDC UR4, c[0x0][0x3f4] ;  /* 0x0000fd0000047ab9 */ /* 0x000fe40000000800 */
[----:B------:R-:W0:Y:S01]  /*b380*/  @P1 LDC.64 R30, c[0x0][0x390] ;  /* 0x0000e400ff1e1b82 */ /* 0x000e220000000a00 */
[----:B------:R-:W-:Y:S02]  /*b390*/  @P1 IMAD.MOV.U32 R46, RZ, RZ, RZ ;  /* 0x000000ffff2e1224 */ /* 0x000fe400078e00ff */
[----:B------:R-:W-:-:S05]  /*b3a0*/  IMAD.MOV R51, RZ, RZ, -R47 ;  /* 0x000000ffff337224 */ /* 0x000fca00078e0a2f */
[----:B------:R-:W1:Y:S08]  /*b3b0*/  @P1 LDC R49, c[0x0][0x38c] ;  /* 0x0000e300ff311b82 */ /* 0x000e700000000800 */
[----:B------:R-:W2:Y:S01]  /*b3c0*/  @P1 LDC R28, c[0x0][0x3f8] ;  /* 0x0000fe00ff1c1b82 */ /* 0x000ea20000000800 */
[----:B0-----:R-:W-:-:S05]  /*b3d0*/  @P1 IMAD.HI.U32 R30, R47, R30, R46 ;  /* 0x0000001e2f1e1227 */ /* 0x001fca00078e002e */
[----:B------:R-:W-:Y:S01]  /*b3e0*/  @P1 SHF.R.U32.HI R31, RZ, R31, R30 ;  /* 0x0000001fff1f1219 */ /* 0x000fe2000001161e */
[----:B------:R-:W-:-:S04]  /*b3f0*/  IMAD R30, R51, UR6, R29 ;  /* 0x00000006331e7c24 */ /* 0x000fc8000f8e021d */
[----:B------:R-:W-:Y:S02]  /*b400*/  @P1 IMAD.MOV R46, RZ, RZ, -R31 ;  /* 0x000000ffff2e1224 */ /* 0x000fe400078e0a1f */
[----:B------:R-:W-:Y:S02]  /*b410*/  IMAD R45, R30, UR4, R45 ;  /* 0x000000041e2d7c24 */ /* 0x000fe4000f8e022d */
[----:B-1----:R-:W-:-:S04]  /*b420*/  @P1 IMAD R49, R49, R46, R47 ;  /* 0x0000002e31311224 */ /* 0x002fc800078e022f */
[----:B--2---:R-:W-:-:S07]  /*b430*/  @P1 IMAD R45, R49, R28, R45 ;  /* 0x0000001c312d1224 */ /* 0x004fce00078e022d */
.L_x_2655:
[----:B------:R-:W-:-:S04]  /*b440*/  LOP3.LUT R45, R45, 0xfffffffc, RZ, 0xc0, !PT ;  /* 0xfffffffc2d2d7812 */ /* 0x000fc800078ec0ff */
[----:B------:R-:W-:-:S05]  /*b450*/  IADD3 R18, P1, R18, R45, RZ ;  /* 0x0000002d12127210 */ /* 0x000fca0007f3e0ff */
[----:B------:R-:W-:-:S05]  /*b460*/  IMAD.X R19, RZ, RZ, R19, P1 ;  /* 0x000000ffff137224 */ /* 0x000fca00008e0613 */
[----:B------:R-:W2:Y:S02]  /*b470*/  LDG.E R18, desc[UR60][R18.64] ;  /* 0x0000003c12127981 */ /* 0x000ea4000c1e1900 */
[C---:B--2---:R-:W-:Y:S02]  /*b480*/  PRMT R45, R18.reuse, 0x7610, R45 ;  /* 0x00007610122d7816 */ /* 0x044fe4000000002d */
[----:B------:R-:W-:-:S07]  /*b490*/  PRMT R46, R18, 0x7632, R46 ;  /* 0x00007632122e7816 */ /* 0x000fce000000002e */
.L_x_2651:
[----:B------:R-:W-:Y:S05]  /*b4a0*/  BSYNC B0 ;  /* 0x0000000000007941 */ /* 0x000fea0003800000 */
.L_x_2650:
[----:B------:R-:W-:Y:S04]  /*b4b0*/  BSSY B0, `(.L_x_2656) ;  /* 0x0000073000007945 */ /* 0x000fe80003800000 */
[----:B------:R-:W-:Y:S05]  /*b4c0*/  @P0 BRA `(.L_x_2657) ;  /* 0x0000000400c40947 */ /* 0x000fea0003800000 */
[----:B-1----:R-:W-:Y:S02]  /*b4d0*/  PRMT R28, R38, 0x9910, RZ ;  /* 0x00009910261c7816 */ /* 0x002fe400000000ff */
[----:B------:R-:W-:Y:S02]  /*b4e0*/  PRMT R29, R9, 0x9910, RZ ;  /* 0x00009910091d7816 */ /* 0x000fe400000000ff */
[----:B------:R-:W-:Y:S02]  /*b4f0*/  ISETP.GE.U32.AND P1, PT, R13, R36, PT ;  /* 0x000000240d00720c */ /* 0x000fe40003f26070 */
[----:B------:R-:W-:Y:S02]  /*b500*/  ISETP.NE.AND P2, PT, R29, R28, PT ;  /* 0x0000001c1d00720c */ /* 0x000fe40003f45270 */
[----:B------:R-:W-:Y:S02]  /*b510*/  PRMT R18, R35, 0x9910, RZ ;  /* 0x0000991023127816 */ /* 0x000fe400000000ff */
[----:B------:R-:W-:-:S02]  /*b520*/  PRMT R19, R8, 0x9910, RZ ;  /* 0x0000991008137816 */ /* 0x000fc400000000ff */
[----:B------:R-:W-:Y:S02]  /*b530*/  ISETP.GE.AND P5, PT, R29, R28, PT ;  /* 0x0000001c1d00720c */ /* 0x000fe40003fa6270 */
[----:B------:R-:W-:Y:S02]  /*b540*/  ISETP.GE.AND.EX P1, PT, R12, RZ, PT, P1 ;  /* 0x000000ff0c00720c */ /* 0x000fe40003f26310 */
[CC--:B------:R-:W-:Y:S02]  /*b550*/  ISETP.NE.AND P3, PT, R19.reuse, R18.reuse, PT ;  /* 0x000000121300720c */ /* 0x0c0fe40003f65270 */
[----:B------:R-:W-:Y:S02]  /*b560*/  ISETP.GE.AND P4, PT, R19, R18, PT ;  /* 0x000000121300720c */ /* 0x000fe40003f86270 */
[----:B------:R-:W-:Y:S02]  /*b570*/  SEL R19, RZ, 0xffffffff, P5 ;  /* 0xffffffffff137807 */ /* 0x000fe40002800000 */
[----:B------:R-:W-:-:S02]  /*b580*/  @!P2 SEL R19, RZ, 0xffffffff, P1 ;  /* 0xffffffffff13a807 */ /* 0x000fc40000800000 */
[----:B------:R-:W-:Y:S02]  /*b590*/  ISETP.GE.U32.AND P0, PT, R11, R36, PT ;  /* 0x000000240b00720c */ /* 0x000fe40003f06070 */
[----:B------:R-:W-:Y:S01]  /*b5a0*/  LOP3.LUT R28, R19, 0x1, RZ, 0xc0, !PT ;  /* 0x00000001131c7812 */ /* 0x000fe200078ec0ff */
[----:B------:R-:W-:Y:S01]  /*b5b0*/  IMAD.IADD R19, R36, 0x1, R41 ;  /* 0x0000000124137824 */ /* 0x000fe200078e0229 */
[----:B------:R-:W-:Y:S02]  /*b5c0*/  ISETP.GE.AND.EX P0, PT, R10, RZ, PT, P0 ;  /* 0x000000ff0a00720c */ /* 0x000fe40003f06300 */
[----:B------:R-:W-:Y:S02]  /*b5d0*/  SEL R18, RZ, 0xffffffff, P4 ;  /* 0xffffffffff127807 */ /* 0x000fe40002000000 */
[----:B------:R-:W-:Y:S02]  /*b5e0*/  ISETP.GE.U32.AND P2, PT, R19, R43, PT ;  /* 0x0000002b1300720c */ /* 0x000fe40003f46070 */
[----:B------:R-:W-:-:S02]  /*b5f0*/  @!P3 SEL R18, RZ, 0xffffffff, P0 ;  /* 0xffffffffff12b807 */ /* 0x000fc40000000000 */
[----:B------:R-:W-:Y:S02]  /*b600*/  ISETP.NE.U32.AND P1, PT, R28, 0x1, PT ;  /* 0x000000011c00780c */ /* 0x000fe40003f25070 */
[----:B------:R-:W-:Y:S02]  /*b610*/  LOP3.LUT R18, R18, 0x1, RZ, 0xc0, !PT ;  /* 0x0000000112127812 */ /* 0x000fe400078ec0ff */
[----:B------:R-:W-:Y:S02]  /*b620*/  SEL R9, R9, R38, !P1 ;  /* 0x0000002609097207 */ /* 0x000fe40004800000 */
[----:B------:R-:W-:Y:S02]  /*b630*/  ISETP.NE.U32.AND P0, PT, R18, 0x1, PT ;  /* 0x000000011200780c */ /* 0x000fe40003f05070 */
[----:B------:R-:W-:Y:S02]  /*b640*/  SEL R13, R13, R36, !P1 ;  /* 0x000000240d0d7207 */ /* 0x000fe40004800000 */
[----:B------:R-:W-:-:S02]  /*b650*/  SEL R8, R8, R35, !P0 ;  /* 0x0000002308087207 */ /* 0x000fc40004000000 */
[----:B------:R-:W-:Y:S02]  /*b660*/  SEL R11, R11, R36, !P0 ;  /* 0x000000240b0b7207 */ /* 0x000fe40004000000 */
[----:B------:R-:W-:Y:S02]  /*b670*/  SEL R10, R10, RZ, !P0 ;  /* 0x000000ff0a0a7207 */ /* 0x000fe40004000000 */
[----:B------:R-:W-:Y:S01]  /*b680*/  SEL R12, R12, RZ, !P1 ;  /* 0x000000ff0c0c7207 */ /* 0x000fe20004800000 */
[----:B------:R-:W-:Y:S06]  /*b690*/  @P2 BRA `(.L_x_2657) ;  /* 0x0000000400502947 */ /* 0x000fec0003800000 */
[----:B------:R-:W-:Y:S02]  /*b6a0*/  PRMT R28, R37, 0x9910, RZ ;  /* 0x00009910251c7816 */ /* 0x000fe400000000ff */
[----:B------:R-:W-:Y:S02]  /*b6b0*/  PRMT R31, R6, 0x9910, RZ ;  /* 0x00009910061f7816 */ /* 0x000fe400000000ff */
[----:B------:R-:W-:Y:S02]  /*b6c0*/  PRMT R18, R40, 0x9910, RZ ;  /* 0x0000991028127816 */ /* 0x000fe400000000ff */
[----:B------:R-:W-:Y:S02]  /*b6d0*/  PRMT R29, R7, 0x9910, RZ ;  /* 0x00009910071d7816 */ /* 0x000fe400000000ff */
[----:B------:R-:W-:Y:S02]  /*b6e0*/  ISETP.NE.AND P2, PT, R31, R28, PT ;  /* 0x0000001c1f00720c */ /* 0x000fe40003f45270 */
[----:B------:R-:W-:-:S02]  /*b6f0*/  ISETP.NE.AND P3, PT, R29, R18, PT ;  /* 0x000000121d00720c */ /* 0x000fc40003f65270 */
[-C--:B------:R-:W-:Y:S02]  /*b700*/  ISETP.GE.U32.AND P1, PT, R16, R19.reuse, PT ;  /* 0x000000131000720c */ /* 0x080fe40003f26070 */
[----:B------:R-:W-:Y:S01]  /*b710*/  ISETP.GE.AND P4, PT, R29, R18, PT ;  /* 0x000000121d00720c */ /* 0x000fe20003f86270 */
[----:B------:R-:W-:Y:S01]  /*b720*/  IMAD.IADD R29, R19, 0x1, R41 ;  /* 0x00000001131d7824 */ /* 0x000fe200078e0229 */
[----:B------:R-:W-:Y:S02]  /*b730*/  ISETP.GE.AND P5, PT, R31, R28, PT ;  /* 0x0000001c1f00720c */ /* 0x000fe40003fa6270 */
[----:B------:R-:W-:Y:S02]  /*b740*/  ISETP.GE.U32.AND P0, PT, R14, R19, PT ;  /* 0x000000130e00720c */ /* 0x000fe40003f06070 */
[----:B------:R-:W-:Y:S02]  /*b750*/  ISETP.GE.AND.EX P1, PT, R21, RZ, PT, P1 ;  /* 0x000000ff1500720c */ /* 0x000fe40003f26310 */
[----:B------:R-:W-:-:S02]  /*b760*/  SEL R28, RZ, 0xffffffff, P5 ;  /* 0xffffffffff1c7807 */ /* 0x000fc40002800000 */
[----:B------:R-:W-:Y:S02]  /*b770*/  ISETP.GE.AND.EX P0, PT, R15, RZ, PT, P0 ;  /* 0x000000ff0f00720c */ /* 0x000fe40003f06300 */
[----:B------:R-:W-:Y:S02]  /*b780*/  @!P2 SEL R28, RZ, 0xffffffff, P1 ;  /* 0xffffffffff1ca807 */ /* 0x000fe40000800000 */
[----:B------:R-:W-:Y:S02]  /*b790*/  ISETP.GE.U32.AND P2, PT, R29, R43, PT ;  /* 0x0000002b1d00720c */ /* 0x000fe40003f46070 */
[----:B------:R-:W-:Y:S02]  /*b7a0*/  SEL R18, RZ, 0xffffffff, P4 ;  /* 0xffffffffff127807 */ /* 0x000fe40002000000 */
[----:B------:R-:W-:Y:S02]  /*b7b0*/  @!P3 SEL R18, RZ, 0xffffffff, P0 ;  /* 0xffffffffff12b807 */ /* 0x000fe40000000000 */
[----:B------:R-:W-:-:S02]  /*b7c0*/  LOP3.LUT R28, R28, 0x1, RZ, 0xc0, !PT ;  /* 0x000000011c1c7812 */ /* 0x000fc400078ec0ff */
[----:B------:R-:W-:Y:S02]  /*b7d0*/  LOP3.LUT R18, R18, 0x1, RZ, 0xc0, !PT ;  /* 0x0000000112127812 */ /* 0x000fe400078ec0ff */
[----:B------:R-:W-:Y:S02]  /*b7e0*/  ISETP.NE.U32.AND P1, PT, R28, 0x1, PT ;  /* 0x000000011c00780c */ /* 0x000fe40003f25070 */
[----:B------:R-:W-:Y:S02]  /*b7f0*/  ISETP.NE.U32.AND P0, PT, R18, 0x1, PT ;  /* 0x000000011200780c */ /* 0x000fe40003f05070 */
[----:B------:R-:W-:Y:S02]  /*b800*/  SEL R6, R6, R37, !P1 ;  /* 0x0000002506067207 */ /* 0x000fe40004800000 */
[----:B------:R-:W-:Y:S02]  /*b810*/  SEL R7, R7, R40, !P0 ;  /* 0x0000002807077207 */ /* 0x000fe40004000000 */
[----:B------:R-:W-:-:S02]  /*b820*/  SEL R14, R14, R19, !P0 ;  /* 0x000000130e0e7207 */ /* 0x000fc40004000000 */
[----:B------:R-:W-:Y:S02]  /*b830*/  SEL R16, R16, R19, !P1 ;  /* 0x0000001310107207 */ /* 0x000fe40004800000 */
[----:B------:R-:W-:Y:S02]  /*b840*/  SEL R15, R15, RZ, !P0 ;  /* 0x000000ff0f0f7207 */ /* 0x000fe40004000000 */
[----:B------:R-:W-:Y:S01]  /*b850*/  SEL R21, R21, RZ, !P1 ;  /* 0x000000ff15157207 */ /* 0x000fe20004800000 */
[----:B------:R-:W-:Y:S06]  /*b860*/  @P2 BRA `(.L_x_2657) ;  /* 0x0000000000dc2947 */ /* 0x000fec0003800000 */
[----:B------:R-:W-:Y:S01]  /*b870*/  PRMT R28, R39, 0x9910, RZ ;  /* 0x00009910271c7816 */ /* 0x000fe200000000ff */
[----:B------:R-:W-:Y:S01]  /*b880*/  IMAD.IADD R41, R29, 0x1, R41 ;  /* 0x000000011d297824 */ /* 0x000fe200078e0229 */
[----:B------:R-:W-:Y:S02]  /*b890*/  PRMT R31, R4, 0x9910, RZ ;  /* 0x00009910041f7816 */ /* 0x000fe400000000ff */
[----:B------:R-:W-:Y:S02]  /*b8a0*/  PRMT R18, R42, 0x9910, RZ ;  /* 0x000099102a127816 */ /* 0x000fe400000000ff */
[----:B------:R-:W-:Y:S02]  /*b8b0*/  PRMT R19, R5, 0x9910, RZ ;  /* 0x0000991005137816 */ /* 0x000fe400000000ff */
[----:B------:R-:W-:Y:S02]  /*b8c0*/  ISETP.NE.AND P2, PT, R31, R28, PT ;  /* 0x0000001c1f00720c */ /* 0x000fe40003f45270 */
[----:B------:R-:W-:-:S02]  /*b8d0*/  ISETP.NE.AND P3, PT, R19, R18, PT ;  /* 0x000000121300720c */ /* 0x000fc40003f65270 */
[-C--:B------:R-:W-:Y:S02]  /*b8e0*/  ISETP.GE.U32.AND P1, PT, R32, R29.reuse, PT ;  /* 0x0000001d2000720c */ /* 0x080fe40003f26070 */
[----:B------:R-:W-:Y:S02]  /*b8f0*/  ISETP.GE.AND P5, PT, R31, R28, PT ;  /* 0x0000001c1f00720c */ /* 0x000fe40003fa6270 */
[----:B------:R-:W-:Y:S02]  /*b900*/  ISETP.GE.U32.AND P0, PT, R26, R29, PT ;  /* 0x0000001d1a00720c */ /* 0x000fe40003f06070 */
[----:B------:R-:W-:Y:S02]  /*b910*/  ISETP.GE.AND.EX P1, PT, R27, RZ, PT, P1 ;  /* 0x000000ff1b00720c */ /* 0x000fe40003f26310 */
[----:B------:R-:W-:Y:S02]  /*b920*/  ISETP.GE.AND P4, PT, R19, R18, PT ;  /* 0x000000121300720c */ /* 0x000fe40003f86270 */
        /* <DEDUP_REMOVED lines=24> */
[----:B------:R-:W-:Y:S02]  /*bab0*/  ISETP.GE.U32.AND P1, PT, R24, R41, PT ;  /* 0x000000291800720c */ /* 0x000fe40003f26070 */
[----:B------:R-:W-:Y:S02]  /*bac0*/  ISETP.GE.AND P4, PT, R19, R18, PT ;  /* 0x000000121300720c */ /* 0x000fe40003f86270 */
[----:B------:R-:W-:Y:S02]  /*bad0*/  ISETP.GE.AND P5, PT, R29, R28, PT ;  /* 0x0000001c1d00720c */ /* 0x000fe40003fa6270 */
[----:B------:R-:W-:Y:S02]  /*bae0*/  ISETP.GE.AND.EX P0, PT, R33, RZ, PT, P0 ;  /* 0x000000ff2100720c */ /* 0x000fe40003f06300 */
[----:B------:R-:W-:-:S02]  /*baf0*/  ISETP.GE.AND.EX P1, PT, R20, RZ, PT, P1 ;  /* 0x000000ff1400720c */ /* 0x000fc40003f26310 */
[----:B------:R-:W-:Y:S02]  /*bb00*/  SEL R18, RZ, 0xffffffff, P4 ;  /* 0xffffffffff127807 */ /* 0x000fe40002000000 */
[----:B------:R-:W-:Y:S02]  /*bb10*/  SEL R19, RZ, 0xffffffff, P5 ;  /* 0xffffffffff137807 */ /* 0x000fe40002800000 */
[----:B------:R-:W-:Y:S02]  /*bb20*/  @!P3 SEL R18, RZ, 0xffffffff, P0 ;  /* 0xffffffffff12b807 */ /* 0x000fe40000000000 */
[----:B------:R-:W-:Y:S02]  /*bb30*/  @!P2 SEL R19, RZ, 0xffffffff, P1 ;  /* 0xffffffffff13a807 */ /* 0x000fe40000800000 */
[----:B------:R-:W-:Y:S02]  /*bb40*/  LOP3.LUT R18, R18, 0x1, RZ, 0xc0, !PT ;  /* 0x0000000112127812 */ /* 0x000fe400078ec0ff */
[----:B------:R-:W-:-:S02]  /*bb50*/  LOP3.LUT R19, R19, 0x1, RZ, 0xc0, !PT ;  /* 0x0000000113137812 */ /* 0x000fc400078ec0ff */
[----:B------:R-:W-:Y:S02]  /*bb60*/  ISETP.NE.U32.AND P0, PT, R18, 0x1, PT ;  /* 0x000000011200780c */ /* 0x000fe40003f05070 */
[----:B------:R-:W-:Y:S02]  /*bb70*/  ISETP.NE.U32.AND P1, PT, R19, 0x1, PT ;  /* 0x000000011300780c */ /* 0x000fe40003f25070 */
[----:B------:R-:W-:Y:S02]  /*bb80*/  SEL R0, R0, R45, !P0 ;  /* 0x0000002d00007207 */ /* 0x000fe40004000000 */
[----:B------:R-:W-:Y:S02]  /*bb90*/  SEL R3, R3, R46, !P1 ;  /* 0x0000002e03037207 */ /* 0x000fe40004800000 */
[-C--:B------:R-:W-:Y:S02]  /*bba0*/  SEL R34, R34, R41.reuse, !P0 ;  /* 0x0000002922227207 */ /* 0x080fe40004000000 */
[----:B------:R-:W-:-:S02]  /*bbb0*/  SEL R24, R24, R41, !P1 ;  /* 0x0000002918187207 */ /* 0x000fc40004800000 */
[----:B------:R-:W-:Y:S02]  /*bbc0*/  SEL R33, R33, RZ, !P0 ;  /* 0x000000ff21217207 */ /* 0x000fe40004000000 */
[----:B------:R-:W-:-:S07]  /*bbd0*/  SEL R20, R20, RZ, !P1 ;  /* 0x000000ff14147207 */ /* 0x000fce0004800000 */
.L_x_2657:
[----:B------:R-:W-:Y:S05]  /*bbe0*/  BSYNC B0 ;  /* 0x0000000000007941 */ /* 0x000fea0003800000 */
.L_x_2656:
[----:B------:R-:W-:Y:S02]  /*bbf0*/  PRMT R18, R7, 0x9910, RZ ;  /* 0x0000991007127816 */ /* 0x000fe400000000ff */
[----:B------:R-:W-:Y:S02]  /*bc00*/  PRMT R19, R8, 0x9910, RZ ;  /* 0x0000991008137816 */ /* 0x000fe400000000ff */
[----:B-1----:R-:W-:Y:S02]  /*bc10*/  PRMT R28, R6, 0x9910, RZ ;  /* 0x00009910061c7816 */ /* 0x002fe400000000ff */
[----:B------:R-:W-:Y:S02]  /*bc20*/  PRMT R29, R9, 0x9910, RZ ;  /* 0x00009910091d7816 */ /* 0x000fe400000000ff */
[----:B------:R-:W-:Y:S02]  /*bc30*/  ISETP.NE.AND P2, PT, R19, R18, PT ;  /* 0x000000121300720c */ /* 0x000fe40003f45270 */
[----:B------:R-:W-:-:S02]  /*bc40*/  ISETP.NE.AND P3, PT, R29, R28, PT ;  /* 0x0000001c1d00720c */ /* 0x000fc40003f65270 */
[----:B------:R-:W-:Y:S02]  /*bc50*/  ISETP.GE.U32.AND P0, PT, R11, R14, PT ;  /* 0x0000000e0b00720c */ /* 0x000fe40003f06070 */
[----:B------:R-:W-:Y:S02]  /*bc60*/  ISETP.GE.U32.AND P1, PT, R13, R16, PT ;  /* 0x000000100d00720c */ /* 0x000fe40003f26070 */
[----:B------:R-:W-:Y:S02]  /*bc70*/  ISETP.GE.AND P5, PT, R19, R18, PT ;  /* 0x000000121300720c */ /* 0x000fe40003fa6270 */
[----:B------:R-:W-:Y:S02]  /*bc80*/  ISETP.GE.AND P4, PT, R29, R28, PT ;  /* 0x0000001c1d00720c */ /* 0x000fe40003f86270 */
[----:B------:R-:W-:Y:S02]  /*bc90*/  ISETP.GE.AND.EX P0, PT, R10, R15, PT, P0 ;  /* 0x0000000f0a00720c */ /* 0x000fe40003f06300 */
[----:B------:R-:W-:-:S02]  /*bca0*/  ISETP.GE.AND.EX P1, PT, R12, R21, PT, P1 ;  /* 0x000000150c00720c */ /* 0x000fc40003f26310 */
        /* <DEDUP_REMOVED lines=10> */
[----:B------:R-:W-:Y:S02]  /*bd50*/  SEL R29, R11, R14, !P0 ;  /* 0x0000000e0b1d7207 */ /* 0x000fe40004000000 */
[----:B------:R-:W-:-:S02]  /*bd60*/  PRMT R6, R5, 0x9910, RZ ;  /* 0x0000991005067816 */ /* 0x000fc400000000ff */
[----:B------:R-:W-:Y:S02]  /*bd70*/  PRMT R7, R8, 0x9910, RZ ;  /* 0x0000991008077816 */ /* 0x000fe400000000ff */
[----:B------:R-:W-:Y:S02]  /*bd80*/  PRMT R11, R4, 0x9910, RZ ;  /* 0x00009910040b7816 */ /* 0x000fe400000000ff */
[----:B------:R-:W-:Y:S02]  /*bd90*/  PRMT R14, R9, 0x9910, RZ ;  /* 0x00009910090e7816 */ /* 0x000fe400000000ff */
[----:B------:R-:W-:Y:S02]  /*bda0*/  ISETP.NE.AND P3, PT, R7, R6, PT ;  /* 0x000000060700720c */ /* 0x000fe40003f65270 */
[----:B------:R-:W-:Y:S02]  /*bdb0*/  ISETP.NE.AND P2, PT, R14, R11, PT ;  /* 0x0000000b0e00720c */ /* 0x000fe40003f45270 */
[----:B------:R-:W-:-:S02]  /*bdc0*/  SEL R19, R13, R16, !P1 ;  /* 0x000000100d137207 */ /* 0x000fc40004800000 */
[----:B------:R-:W-:Y:S02]  /*bdd0*/  SEL R10, R10, R15, !P0 ;  /* 0x0000000f0a0a7207 */ /* 0x000fe40004000000 */
[----:B------:R-:W-:Y:S02]  /*bde0*/  SEL R12, R12, R21, !P1 ;  /* 0x000000150c0c7207 */ /* 0x000fe40004800000 */
[----:B------:R-:W-:Y:S02]  /*bdf0*/  ISETP.GE.U32.AND P0, PT, R29, R26, PT ;  /* 0x0000001a1d00720c */ /* 0x000fe40003f06070 */
[----:B------:R-:W-:Y:S02]  /*be00*/  ISETP.GE.U32.AND P1, PT, R19, R32, PT ;  /* 0x000000201300720c */ /* 0x000fe40003f26070 */
[----:B------:R-:W-:Y:S02]  /*be10*/  ISETP.GE.AND P4, PT, R7, R6, PT ;  /* 0x000000060700720c */ /* 0x000fe40003f86270 */
[----:B------:R-:W-:-:S02]  /*be20*/  ISETP.GE.AND P5, PT, R14, R11, PT ;  /* 0x0000000b0e00720c */ /* 0x000fc40003fa6270 */
[----:B------:R-:W-:Y:S02]  /*be30*/  ISETP.GE.AND.EX P0, PT, R10, R25, PT, P0 ;  /* 0x000000190a00720c */ /* 0x000fe40003f06300 */
[----:B------:R-:W-:Y:S02]  /*be40*/  ISETP.GE.AND.EX P1, PT, R12, R27, PT, P1 ;  /* 0x0000001b0c00720c */ /* 0x000fe40003f26310 */
[----:B------:R-:W-:Y:S02]  /*be50*/  SEL R6, RZ, 0xffffffff, P4 ;  /* 0xffffffffff067807 */ /* 0x000fe40002000000 */
[----:B------:R-:W-:Y:S02]  /*be60*/  SEL R7, RZ, 0xffffffff, P5 ;  /* 0xffffffffff077807 */ /* 0x000fe40002800000 */
[----:B------:R-:W-:Y:S02]  /*be70*/  @!P3 SEL R6, RZ, 0xffffffff, P0 ;  /* 0xffffffffff06b807 */ /* 0x000fe40000000000 */
[----:B------:R-:W-:-:S02]  /*be80*/  @!P2 SEL R7, RZ, 0xffffffff, P1 ;  /* 0xffffffffff07a807 */ /* 0x000fc40000800000 */
[----:B------:R-:W-:Y:S02]  /*be90*/  LOP3.LUT R6, R6, 0x1, RZ, 0xc0, !PT ;  /* 0x0000000106067812 */ /* 0x000fe400078ec0ff */
[----:B------:R-:W-:Y:S02]  /*bea0*/  LOP3.LUT R7, R7, 0x1, RZ, 0xc0, !PT ;  /* 0x0000000107077812 */ /* 0x000fe400078ec0ff */
[----:B------:R-:W-:Y:S02]  /*beb0*/  ISETP.NE.U32.AND P0, PT, R6, 0x1, PT ;  /* 0x000000010600780c */ /* 0x000fe40003f05070 */
[----:B------:R-:W-:Y:S02]  /*bec0*/  ISETP.NE.U32.AND P1, PT, R7, 0x1, PT ;  /* 0x000000010700780c */ /* 0x000fe40003f25070 */
[----:B------:R-:W-:Y:S02]  /*bed0*/  PRMT R7, R3, 0x9910, RZ ;  /* 0x0000991003077816 */ /* 0x000fe400000000ff */
[----:B------:R-:W-:-:S02]  /*bee0*/  SEL R5, R8, R5, !P0 ;  /* 0x0000000508057207 */ /* 0x000fc40004000000 */
[----:B------:R-:W-:Y:S01]  /*bef0*/  SEL R6, R9, R4, !P1 ;  /* 0x0000000409067207 */ /* 0x000fe20004800000 */
[----:B------:R-:W-:Y:S01]  /*bf00*/  IMAD.MOV.U32 R8, RZ, RZ, R7 ;  /* 0x000000ffff087224 */ /* 0x000fe200078e0007 */
[----:B------:R-:W-:Y:S02]  /*bf10*/  PRMT R4, R0, 0x9910, RZ ;  /* 0x0000991000047816 */ /* 0x000fe400000000ff */
[----:B------:R-:W-:Y:S02]  /*bf20*/  PRMT R7, R5, 0x9910, RZ ;  /* 0x0000991005077816 */ /* 0x000fe400000000ff */
[----:B------:R-:W-:Y:S02]  /*bf30*/  PRMT R9, R6, 0x9910, RZ ;  /* 0x0000991006097816 */ /* 0x000fe400000000ff */
[----:B------:R-:W-:Y:S02]  /*bf40*/  ISETP.NE.AND P3, PT, R7, R4, PT ;  /* 0x000000040700720c */ /* 0x000fe40003f65270 */
[----:B------:R-:W-:-:S02]  /*bf50*/  SEL R13, R29, R26, !P0 ;  /* 0x0000001a1d0d7207 */ /* 0x000fc40004000000 */
[----:B------:R-:W-:Y:S02]  /*bf60*/  ISETP.NE.AND P2, PT, R9, R8, PT ;  /* 0x000000080900720c */ /* 0x000fe40003f45270 */
[----:B------:R-:W-:Y:S02]  /*bf70*/  SEL R10, R10, R25, !P0 ;  /* 0x000000190a0a7207 */ /* 0x000fe40004000000 */
[----:B------:R-:W-:Y:S02]  /*bf80*/  SEL R11, R19, R32, !P1 ;  /* 0x00000020130b7207 */ /* 0x000fe40004800000 */
[----:B------:R-:W-:Y:S02]  /*bf90*/  ISETP.GE.U32.AND P0, PT, R13, R34, PT ;  /* 0x000000220d00720c */ /* 0x000fe40003f06070 */
[----:B------:R-:W-:Y:S02]  /*bfa0*/  SEL R27, R12, R27, !P1 ;  /* 0x0000001b0c1b7207 */ /* 0x000fe40004800000 */
[----:B------:R-:W-:-:S02]  /*bfb0*/  ISETP.GE.AND P4, PT, R7, R4, PT ;  /* 0x000000040700720c */ /* 0x000fc40003f86270 */
[----:B------:R-:W-:Y:S02]  /*bfc0*/  ISETP.GE.U32.AND P1, PT, R11, R24, PT ;  /* 0x000000180b00720c */ /* 0x000fe40003f26070 */
[----:B------:R-:W-:Y:S02]  /*bfd0*/  ISETP.GE.AND.EX P0, PT, R10, R33, PT, P0 ;  /* 0x000000210a00720c */ /* 0x000fe40003f06300 */
[----:B------:R-:W-:Y:S02]  /*bfe0*/  ISETP.GE.AND P5, PT, R9, R8, PT ;  /* 0x000000080900720c */ /* 0x000fe40003fa6270 */
[----:B------:R-:W-:Y:S02]  /*bff0*/  SEL R4, RZ, 0xffffffff, P4 ;  /* 0xffffffffff047807 */ /* 0x000fe40002000000 */
[----:B------:R-:W-:Y:S02]  /*c000*/  ISETP.GE.AND.EX P1, PT, R27, R20, PT, P1 ;  /* 0x000000141b00720c */ /* 0x000fe40003f26310 */
[----:B------:R-:W-:-:S02]  /*c010*/  @!P3 SEL R4, RZ, 0xffffffff, P0 ;  /* 0xffffffffff04b807 */ /* 0x000fc40000000000 */
[----:B------:R-:W-:Y:S02]  /*c020*/  SEL R7, RZ, 0xffffffff, P5 ;  /* 0xffffffffff077807 */ /* 0x000fe40002800000 */
[----:B------:R-:W-:Y:S02]  /*c030*/  @!P2 SEL R7, RZ, 0xffffffff, P1 ;  /* 0xffffffffff07a807 */ /* 0x000fe40000800000 */
[----:B------:R-:W-:Y:S02]  /*c040*/  LOP3.LUT R4, R4, 0x1, RZ, 0xc0, !PT ;  /* 0x0000000104047812 */ /* 0x000fe400078ec0ff */
[----:B------:R-:W-:Y:S02]  /*c050*/  LOP3.LUT R7, R7, 0x1, RZ, 0xc0, !PT ;  /* 0x0000000107077812 */ /* 0x000fe400078ec0ff */
[----:B------:R-:W-:Y:S02]  /*c060*/  ISETP.NE.U32.AND P0, PT, R4, 0x1, PT ;  /* 0x000000010400780c */ /* 0x000fe40003f05070 */
[----:B------:R-:W-:-:S02]  /*c070*/  ISETP.NE.U32.AND P1, PT, R7, 0x1, PT ;  /* 0x000000010700780c */ /* 0x000fc40003f25070 */
[----:B------:R-:W-:Y:S02]  /*c080*/  SEL R0, R5, R0, !P0 ;  /* 0x0000000005007207 */ /* 0x000fe40004000000 */
[----:B------:R-:W-:Y:S02]  /*c090*/  SEL R28, R11, R24, !P1 ;  /* 0x000000180b1c7207 */ /* 0x000fe40004800000 */
[----:B------:R-:W-:Y:S02]  /*c0a0*/  SEL R29, R27, R20, !P1 ;  /* 0x000000141b1d7207 */ /* 0x000fe40004800000 */
[----:B------:R-:W-:Y:S02]  /*c0b0*/  SEL R3, R6, R3, !P1 ;  /* 0x0000000306037207 */ /* 0x000fe40004800000 */
[----:B------:R-:W-:Y:S02]  /*c0c0*/  SEL R34, R13, R34, !P0 ;  /* 0x000000220d227207 */ /* 0x000fe40004000000 */
[----:B------:R-:W-:-:S02]  /*c0d0*/  SEL R35, R10, R33, !P0 ;  /* 0x000000210a237207 */ /* 0x000fc40004000000 */
[----:B------:R-:W-:Y:S01]  /*c0e0*/  PRMT R7, R0, 0x7610, R7 ;  /* 0x0000761000077816 */ /* 0x000fe20000000007 */
[----:B------:R-:W-:Y:S06]  /*c0f0*/  BRA `(.L_x_2624) ;  /* 0x0000003000f47947 */ /* 0x000fec0003800000 */
.L_x_2641:
[----:B------:R-:W-:Y:S01]  /*c100*/  ISETP.GE.U32.AND P0, PT, R4, R43, PT ;  /* 0x0000002b0400720c */ /* 0x000fe20003f06070 */
[----:B------:R-:W-:Y:S01]  /*c110*/  BSSY B0, `(.L_x_2658) ;  /* 0x00000b5000007945 */ /* 0x000fe20003800000 */
[----:B------:R-:W-:Y:S02]  /*c120*/  IMAD.MOV.U32 R37, RZ, RZ, R11 ;  /* 0x000000ffff257224 */ /* 0x000fe400078e000b */
[----:B------:R-:W-:Y:S02]  /*c130*/  IMAD.MOV.U32 R35, RZ, RZ, R10 ;  /* 0x000000ffff237224 */ /* 0x000fe400078e000a */
[--C-:B------:R-:W-:Y:S02]  /*c140*/  IMAD.MOV.U32 R32, RZ, RZ, R3.reuse ;  /* 0x000000ffff207224 */ /* 0x100fe400078e0003 */
[----:B------:R-:W-:Y:S02]  /*c150*/  IMAD.MOV.U32 R31, RZ, RZ, R3 ;  /* 0x000000ffff1f7224 */ /* 0x000fe400078e0003 */
[----:B------:R-:W-:-:S02]  /*c160*/  IMAD.MOV.U32 R30, RZ, RZ, R11 ;  /* 0x000000ffff1e7224 */ /* 0x000fc400078e000b */
[--C-:B------:R-:W-:Y:S02]  /*c170*/  IMAD.MOV.U32 R29, RZ, RZ, R10.reuse ;  /* 0x000000ffff1d7224 */ /* 0x100fe400078e000a */
        /* <DEDUP_REMOVED lines=11> */
[----:B------:R-:W-:Y:S01]  /*c230*/  IMAD.MOV.U32 R12, RZ, RZ, R3 ;  /* 0x000000ffff0c7224 */ /* 0x000fe200078e0003 */
[----:B------:R-:W-:Y:S06]  /*c240*/  @P0 BRA `(.L_x_2659) ;  /* 0x0000000800840947 */ /* 0x000fec0003800000 */
[----:B------:R-:W-:Y:S01]  /*c250*/  BSSY B1, `(.L_x_2660) ;  /* 0x0000098000017945 */ /* 0x000fe20003800000 */
        /* <DEDUP_REMOVED lines=18> */
.L_x_2661:
[----:B------:R-:W-:-:S05]  /*c380*/  IMAD R4, R39, R36, RZ ;  /* 0x0000002427047224 */ /* 0x000fca00078e02ff */
[----:B------:R-:W-:-:S05]  /*c390*/  SHF.R.U32.HI R5, RZ, 0x1, R4 ;  /* 0x00000001ff057819 */ /* 0x000fca0000011604 */
[----:B------:R-:W-:-:S05]  /*c3a0*/  IMAD.WIDE.U32 R4, R5, 0x4, R18 ;  /* 0x0000000405047825 */ /* 0x000fca00078e0012 */
[----:B------:R0:W2:Y:S01]  /*c3b0*/  LDG.E R40, desc[UR60][R4.64] ;  /* 0x0000003c04287981 */ /* 0x0000a2000c1e1900 */
[----:B------:R-:W-:-:S04]  /*c3c0*/  IMAD.IADD R45, R41, 0x1, R36 ;  /* 0x00000001292d7824 */ /* 0x000fc800078e0224 */
[----:B------:R-:W-:Y:S02]  /*c3d0*/  IMAD R6, R39, R45, RZ ;  /* 0x0000002d27067224 */ /* 0x000fe400078e02ff */
[----:B------:R-:W-:-:S03]  /*c3e0*/  IMAD.IADD R38, R45, 0x1, R41 ;  /* 0x000000012d267824 */ /* 0x000fc600078e0229 */
[----:B------:R-:W-:-:S05]  /*c3f0*/  SHF.R.U32.HI R7, RZ, 0x1, R6 ;  /* 0x00000001ff077819 */ /* 0x000fca0000011606 */
[----:B------:R-:W-:-:S04]  /*c400*/  IMAD.WIDE.U32 R6, R7, 0x4, R18 ;  /* 0x0000000407067825 */ /* 0x000fc800078e0012 */
[----:B------:R-:W-:Y:S02]  /*c410*/  IMAD R8, R39, R38, RZ ;  /* 0x0000002627087224 */ /* 0x000fe400078e02ff */
[----:B------:R-:W3:Y:S03]  /*c420*/  LDG.E R7, desc[UR60][R6.64] ;  /* 0x0000003c06077981 */ /* 0x000ee6000c1e1900 */
[----:B------:R-:W-:Y:S01]  /*c430*/  SHF.R.U32.HI R9, RZ, 0x1, R8 ;  /* 0x00000001ff097819 */ /* 0x000fe20000011608 */
[----:B------:R-:W-:-:S04]  /*c440*/  IMAD.IADD R47, R38, 0x1, R41 ;  /* 0x00000001262f7824 */ /* 0x000fc800078e0229 */
[----:B------:R-:W-:-:S04]  /*c450*/  IMAD.WIDE.U32 R8, R9, 0x4, R18 ;  /* 0x0000000409087825 */ /* 0x000fc800078e0012 */
[----:B0-----:R-:W-:Y:S02]  /*c460*/  IMAD R4, R39, R47, RZ ;  /* 0x0000002f27047224 */ /* 0x001fe400078e02ff */
[----:B------:R-:W4:Y:S03]  /*c470*/  LDG.E R9, desc[UR60][R8.64] ;  /* 0x0000003c08097981 */ /* 0x000f26000c1e1900 */
[----:B------:R-:W-:-:S05]  /*c480*/  SHF.R.U32.HI R5, RZ, 0x1, R4 ;  /* 0x00000001ff057819 */ /* 0x000fca0000011604 */
[----:B------:R-:W-:-:S06]  /*c490*/  IMAD.WIDE.U32 R4, R5, 0x4, R18 ;  /* 0x0000000405047825 */ /* 0x000fcc00078e0012 */
[----:B------:R0:W5:Y:S01]  /*c4a0*/  LDG.E R5, desc[UR60][R4.64] ;  /* 0x0000003c04057981 */ /* 0x000162000c1e1900 */
[----:B------:R-:W-:Y:S02]  /*c4b0*/  PRMT R49, R3, 0x9910, RZ ;  /* 0x0000991003317816 */ /* 0x000fe400000000ff */
[----:B------:R-:W-:Y:S02]  /*c4c0*/  PRMT R51, R12, 0x9910, RZ ;  /* 0x000099100c337816 */ /* 0x000fe400000000ff */
[-C--:B------:R-:W-:Y:S02]  /*c4d0*/  ISETP.GE.U32.AND P0, PT, R11, R36.reuse, PT ;  /* 0x000000240b00720c */ /* 0x080fe40003f06070 */
[----:B------:R-:W-:Y:S02]  /*c4e0*/  ISETP.GE.U32.AND P1, PT, R15, R36, PT ;  /* 0x000000240f00720c */ /* 0x000fe40003f26070 */
[----:B------:R-:W-:Y:S02]  /*c4f0*/  ISETP.GE.AND.EX P0, PT, R10, RZ, PT, P0 ;  /* 0x000000ff0a00720c */ /* 0x000fe40003f06300 */
[----:B------:R-:W-:-:S02]  /*c500*/  ISETP.GE.AND.EX P1, PT, R13, RZ, PT, P1 ;  /* 0x000000ff0d00720c */ /* 0x000fc40003f26310 */
[----:B0-----:R-:W-:Y:S02]  /*c510*/  SEL R4, RZ, 0xffffffff, P0 ;  /* 0xffffffffff047807 */ /* 0x001fe40000000000 */
[----:B------:R-:W-:Y:S02]  /*c520*/  ISETP.GE.U32.AND P5, PT, R16, R45, PT ;  /* 0x0000002d1000720c */ /* 0x000fe40003fa6070 */
[----:B------:R-:W-:Y:S02]  /*c530*/  PRMT R48, R32, 0x9910, RZ ;  /* 0x0000991020307816 */ /* 0x000fe400000000ff */
[----:B------:R-:W-:-:S04]  /*c540*/  ISETP.GE.AND.EX P5, PT, R21, RZ, PT, P5 ;  /* 0x000000ff1500720c */ /* 0x000fc80003fa6350 */
[----:B------:R-:W-:Y:S02]  /*c550*/  SEL R42, RZ, 0xffffffff, P5 ;  /* 0xffffffffff2a7807 */ /* 0x000fe40002800000 */
[C---:B--2---:R-:W-:Y:S02]  /*c560*/  PRMT R6, R40.reuse, 0x9910, RZ ;  /* 0x0000991028067816 */ /* 0x044fe400000000ff */
[----:B------:R-:W-:Y:S02]  /*c570*/  PRMT R8, R40, 0xbb32, RZ ;  /* 0x0000bb3228087816 */ /* 0x000fe400000000ff */
[----:B------:R-:W-:Y:S02]  /*c580*/  ISETP.NE.AND P3, PT, R49, R6, PT ;  /* 0x000000063100720c */ /* 0x000fe40003f65270 */
[----:B------:R-:W-:Y:S02]  /*c590*/  ISETP.NE.AND P2, PT, R51, R8, PT ;  /* 0x000000083300720c */ /* 0x000fe40003f45270 */
[----:B------:R-:W-:-:S02]  /*c5a0*/  ISETP.GE.AND P4, PT, R49, R6, PT ;  /* 0x000000063100720c */ /* 0x000fc40003f86270 */
[----:B------:R-:W-:Y:S02]  /*c5b0*/  ISETP.GE.AND P0, PT, R51, R8, PT ;  /* 0x000000083300720c */ /* 0x000fe40003f06270 */
[----:B------:R-:W-:Y:S02]  /*c5c0*/  SEL R6, RZ, 0xffffffff, P1 ;  /* 0xffffffffff067807 */ /* 0x000fe40000800000 */
[----:B------:R-:W-:Y:S02]  /*c5d0*/  PRMT R51, R14, 0x9910, RZ ;  /* 0x000099100e337816 */ /* 0x000fe400000000ff */
[----:B------:R-:W-:Y:S02]  /*c5e0*/  PRMT R49, R40, 0x7632, R49 ;  /* 0x0000763228317816 */ /* 0x000fe40000000031 */
[----:B------:R-:W-:Y:S02]  /*c5f0*/  @P3 SEL R4, RZ, 0xffffffff, P4 ;  /* 0xffffffffff043807 */ /* 0x000fe40002000000 */
[----:B------:R-:W-:-:S02]  /*c600*/  @P2 SEL R6, RZ, 0xffffffff, P0 ;  /* 0xffffffffff062807 */ /* 0x000fc40000000000 */
[----:B------:R-:W-:Y:S02]  /*c610*/  LOP3.LUT R4, R4, 0x1, RZ, 0xc0, !PT ;  /* 0x0000000104047812 */ /* 0x000fe400078ec0ff */
[----:B------:R-:W-:Y:S02]  /*c620*/  LOP3.LUT R6, R6, 0x1, RZ, 0xc0, !PT ;  /* 0x0000000106067812 */ /* 0x000fe400078ec0ff */
[----:B------:R-:W-:Y:S02]  /*c630*/  ISETP.NE.U32.AND P4, PT, R4, 0x1, PT ;  /* 0x000000010400780c */ /* 0x000fe40003f85070 */
[----:B---3--:R-:W-:Y:S02]  /*c640*/  PRMT R4, R7, 0x9910, RZ ;  /* 0x0000991007047816 */ /* 0x008fe400000000ff */
[----:B------:R-:W-:Y:S02]  /*c650*/  ISETP.NE.U32.AND P2, PT, R6, 0x1, PT ;  /* 0x000000010600780c */ /* 0x000fe40003f45070 */
[----:B------:R-:W-:-:S02]  /*c660*/  ISETP.NE.AND P1, PT, R51, R4, PT ;  /* 0x000000043300720c */ /* 0x000fc40003f25270 */
[----:B------:R-:W-:Y:S02]  /*c670*/  SEL R12, R12, R49, !P2 ;  /* 0x000000310c0c7207 */ /* 0x000fe40005000000 */
[----:B------:R-:W-:Y:S02]  /*c680*/  ISETP.GE.AND P3, PT, R51, R4, PT ;  /* 0x000000043300720c */ /* 0x000fe40003f66270 */
[----:B------:R-:W-:Y:S02]  /*c690*/  PRMT R49, R25, 0x9910, RZ ;  /* 0x0000991019317816 */ /* 0x000fe400000000ff */
[----:B------:R-:W-:Y:S02]  /*c6a0*/  PRMT R4, R7, 0xbb32, RZ ;  /* 0x0000bb3207047816 */ /* 0x000fe400000000ff */
[----:B------:R-:W-:Y:S02]  /*c6b0*/  ISETP.GE.U32.AND P0, PT, R24, R45, PT ;  /* 0x0000002d1800720c */ /* 0x000fe40003f06070 */
[----:B------:R-:W-:-:S02]  /*c6c0*/  ISETP.NE.AND P5, PT, R49, R4, PT ;  /* 0x000000043100720c */ /* 0x000fc40003fa5270 */
[----:B------:R-:W-:Y:S02]  /*c6d0*/  ISETP.GE.AND.EX P0, PT, R20, RZ, PT, P0 ;  /* 0x000000ff1400720c */ /* 0x000fe40003f06300 */
[----:B------:R-:W-:Y:S02]  /*c6e0*/  PRMT R51, R26, 0x9910, RZ ;  /* 0x000099101a337816 */ /* 0x000fe400000000ff */
[----:B----4-:R-:W-:Y:S02]  /*c6f0*/  PRMT R6, R9, 0x9910, RZ ;  /* 0x0000991009067816 */ /* 0x010fe400000000ff */
[----:B------:R-:W-:Y:S02]  /*c700*/  SEL R44, RZ, 0xffffffff, P0 ;  /* 0xffffffffff2c7807 */ /* 0x000fe40000000000 */
[----:B------:R-:W-:Y:S02]  /*c710*/  ISETP.GE.AND P6, PT, R49, R4, PT ;  /* 0x000000043100720c */ /* 0x000fe40003fc6270 */
[----:B------:R-:W-:-:S02]  /*c720*/  ISETP.GE.U32.AND P0, PT, R30, R38, PT ;  /* 0x000000261e00720c */ /* 0x000fc40003f06070 */
[----:B------:R-:W-:Y:S02]  /*c730*/  PRMT R49, R31, 0x9910, RZ ;  /* 0x000099101f317816 */ /* 0x000fe400000000ff */
[----:B------:R-:W-:Y:S02]  /*c740*/  PRMT R4, R9, 0xbb32, RZ ;  /* 0x0000bb3209047816 */ /* 0x000fe400000000ff */
[----:B------:R-:W-:Y:S02]  /*c750*/  @P1 SEL R42, RZ, 0xffffffff, P3 ;  /* 0xffffffffff2a1807 */ /* 0x000fe40001800000 */
[----:B------:R-:W-:Y:S02]  /*c760*/  ISETP.NE.AND P3, PT, R51, R6, PT ;  /* 0x000000063300720c */ /* 0x000fe40003f65270 */
[----:B------:R-:W-:Y:S02]  /*c770*/  ISETP.GE.AND.EX P0, PT, R29, RZ, PT, P0 ;  /* 0x000000ff1d00720c */ /* 0x000fe40003f06300 */
[----:B------:R-:W-:-:S02]  /*c780*/  @P5 SEL R44, RZ, 0xffffffff, P6 ;  /* 0xffffffffff2c5807 */ /* 0x000fc40003000000 */
[----:B------:R-:W-:Y:S02]  /*c790*/  ISETP.NE.AND P5, PT, R49, R4, PT ;  /* 0x000000043100720c */ /* 0x000fe40003fa5270 */
[----:B------:R-:W-:Y:S02]  /*c7a0*/  SEL R8, RZ, 0xffffffff, P0 ;  /* 0xffffffffff087807 */ /* 0x000fe40000000000 */
[----:B------:R-:W-:Y:S02]  /*c7b0*/  ISETP.GE.AND P1, PT, R51, R6, PT ;  /* 0x000000063300720c */ /* 0x000fe40003f26270 */
[----:B------:R-:W-:Y:S02]  /*c7c0*/  ISETP.GE.U32.AND P0, PT, R37, R38, PT ;  /* 0x000000262500720c */ /* 0x000fe40003f06070 */
[----:B------:R-:W-:Y:S02]  /*c7d0*/  PRMT R6, R0, 0x9910, RZ ;  /* 0x0000991000067816 */ /* 0x000fe400000000ff */
[----:B------:R-:W-:-:S02]  /*c7e0*/  ISETP.GE.AND.EX P0, PT, R35, RZ, PT, P0 ;  /* 0x000000ff2300720c */ /* 0x000fc40003f06300 */
[-C--:B------:R-:W-:Y:S02]  /*c7f0*/  SEL R11, R11, R36.reuse, !P4 ;  /* 0x000000240b0b7207 */ /* 0x080fe40006000000 */
[----:B------:R-:W-:Y:S01]  /*c800*/  SEL R15, R15, R36, !P2 ;  /* 0x000000240f0f7207 */ /* 0x000fe20005000000 */
[----:B------:R-:W-:Y:S01]  /*c810*/  IMAD.IADD R36, R47, 0x1, R41 ;  /* 0x000000012f247824 */ /* 0x000fe200078e0229 */
[----:B------:R-:W-:Y:S01]  /*c820*/  ISETP.GE.AND P6, PT, R49, R4, PT ;  /* 0x000000043100720c */ /* 0x000fe20003fc6270 */
[----:B------:R-:W-:Y:S01]  /*c830*/  IMAD.MOV.U32 R4, RZ, RZ, R6 ;  /* 0x000000ffff047224 */ /* 0x000fe200078e0006 */
[----:B-----5:R-:W-:Y:S01]  /*c840*/  PRMT R51, R5, 0xbb32, RZ ;  /* 0x0000bb3205337816 */ /* 0x020fe200000000ff */
[----:B------:R-:W-:Y:S01]  /*c850*/  IMAD R6, R41, 0x3, R36 ;  /* 0x0000000329067824 */ /* 0x000fe200078e0224 */
[----:B------:R-:W-:Y:S02]  /*c860*/  PRMT R49, R5, 0x9910, RZ ;  /* 0x0000991005317816 */ /* 0x000fe400000000ff */
[----:B------:R-:W-:-:S02]  /*c870*/  @P3 SEL R8, RZ, 0xffffffff, P1 ;  /* 0xffffffffff083807 */ /* 0x000fc40000800000 */
[-C--:B------:R-:W-:Y:S02]  /*c880*/  ISETP.GE.U32.AND P3, PT, R34, R47.reuse, PT ;  /* 0x0000002f2200720c */ /* 0x080fe40003f66070 */
[----:B------:R-:W-:Y:S02]  /*c890*/  SEL R46, RZ, 0xffffffff, P0 ;  /* 0xffffffffff2e7807 */ /* 0x000fe40000000000 */
[----:B------:R-:W-:Y:S02]  /*c8a0*/  @P5 SEL R46, RZ, 0xffffffff, P6 ;  /* 0xffffffffff2e5807 */ /* 0x000fe40003000000 */
[----:B------:R-:W-:Y:S02]  /*c8b0*/  ISETP.GE.U32.AND P1, PT, R28, R47, PT ;  /* 0x0000002f1c00720c */ /* 0x000fe40003f26070 */
[----:B------:R-:W-:Y:S02]  /*c8c0*/  ISETP.NE.AND P5, PT, R48, R51, PT ;  /* 0x000000333000720c */ /* 0x000fe40003fa5270 */
[----:B------:R-:W-:-:S02]  /*c8d0*/  ISETP.NE.AND P0, PT, R4, R49, PT ;  /* 0x000000310400720c */ /* 0x000fc40003f05270 */
[----:B------:R-:W-:Y:S02]  /*c8e0*/  ISETP.GE.AND.EX P3, PT, R33, RZ, PT, P3 ;  /* 0x000000ff2100720c */ /* 0x000fe40003f66330 */
[----:B------:R-:W-:Y:S02]  /*c8f0*/  ISETP.GE.AND.EX P1, PT, R27, RZ, PT, P1 ;  /* 0x000000ff1b00720c */ /* 0x000fe40003f26310 */
[----:B------:R-:W-:Y:S02]  /*c900*/  ISETP.GE.U32.AND P6, PT, R6, R43, PT ;  /* 0x0000002b0600720c */ /* 0x000fe40003fc6070 */
[----:B------:R-:W-:Y:S02]  /*c910*/  SEL R6, RZ, 0xffffffff, P3 ;  /* 0xffffffffff067807 */ /* 0x000fe40001800000 */
[----:B------:R-:W-:Y:S02]  /*c920*/  ISETP.GE.AND P3, PT, R4, R49, PT ;  /* 0x000000310400720c */ /* 0x000fe40003f66270 */
[----:B------:R-:W-:-:S02]  /*c930*/  SEL R4, RZ, 0xffffffff, P1 ;  /* 0xffffffffff047807 */ /* 0x000fc40000800000 */
[----:B------:R-:W-:Y:S02]  /*c940*/  ISETP.GE.AND P1, PT, R48, R51, PT ;  /* 0x000000333000720c */ /* 0x000fe40003f26270 */
[----:B------:R-:W-:Y:S02]  /*c950*/  LOP3.LUT R8, R8, 0x1, RZ, 0xc0, !PT ;  /* 0x0000000108087812 */ /* 0x000fe400078ec0ff */
[----:B------:R-:W-:Y:S02]  /*c960*/  @P5 SEL R4, RZ, 0xffffffff, P1 ;  /* 0xffffffffff045807 */ /* 0x000fe40000800000 */
[----:B------:R-:W-:Y:S02]  /*c970*/  @P0 SEL R6, RZ, 0xffffffff, P3 ;  /* 0xffffffffff060807 */ /* 0x000fe40001800000 */
[----:B------:R-:W-:Y:S02]  /*c980*/  LOP3.LUT R42, R42, 0x1, RZ, 0xc0, !PT ;  /* 0x000000012a2a7812 */ /* 0x000fe400078ec0ff */
[----:B------:R-:W-:-:S02]  /*c990*/  LOP3.LUT R44, R44, 0x1, RZ, 0xc0, !PT ;  /* 0x000000012c2c7812 */ /* 0x000fc400078ec0ff */
[----:B------:R-:W-:Y:S02]  /*c9a0*/  ISETP.NE.U32.AND P5, PT, R8, 0x1, PT ;  /* 0x000000010800780c */ /* 0x000fe40003fa5070 */
[----:B------:R-:W-:Y:S02]  /*c9b0*/  LOP3.LUT R4, R4, 0x1, RZ, 0xc0, !PT ;  /* 0x0000000104047812 */ /* 0x000fe400078ec0ff */
[----:B------:R-:W-:Y:S02]  /*c9c0*/  LOP3.LUT R46, R46, 0x1, RZ, 0xc0, !PT ;  /* 0x000000012e2e7812 */ /* 0x000fe400078ec0ff */
[----:B------:R-:W-:Y:S02]  /*c9d0*/  LOP3.LUT R8, R6, 0x1, RZ, 0xc0, !PT ;  /* 0x0000000106087812 */ /* 0x000fe400078ec0ff */
[----:B------:R-:W-:Y:S02]  /*c9e0*/  SEL R6, R3, R40, !P4 ;  /* 0x0000002803067207 */ /* 0x000fe40006000000 */
[----:B------:R-:W-:-:S02]  /*c9f0*/  SEL R13, R13, RZ, !P2 ;  /* 0x000000ff0d0d7207 */ /* 0x000fc40005000000 */
[----:B------:R-:W-:Y:S02]  /*ca00*/  ISETP.NE.U32.AND P0, PT, R42, 0x1, PT ;  /* 0x000000012a00780c */ /* 0x000fe40003f05070 */
[----:B------:R-:W-:Y:S02]  /*ca10*/  ISETP.NE.U32.AND P3, PT, R44, 0x1, PT ;  /* 0x000000012c00780c */ /* 0x000fe40003f65070 */
[----:B------:R-:W-:Y:S02]  /*ca20*/  SEL R10, R10, RZ, !P4 ;  /* 0x000000ff0a0a7207 */ /* 0x000fe40006000000 */
[----:B------:R-:W-:Y:S02]  /*ca30*/  ISETP.NE.U32.AND P2, PT, R4, 0x1, PT ;  /* 0x000000010400780c */ /* 0x000fe40003f45070 */
[----:B------:R-:W-:Y:S02]  /*ca40*/  PRMT R3, R5, 0x7632, R3 ;  /* 0x0000763205037816 */ /* 0x000fe40000000003 */
[----:B------:R-:W-:-:S02]  /*ca50*/  ISETP.NE.U32.AND P1, PT, R46, 0x1, PT ;  /* 0x000000012e00780c */ /* 0x000fc40003f25070 */
[----:B------:R-:W-:Y:S02]  /*ca60*/  PRMT R42, R7, 0x7632, R42 ;  /* 0x00007632072a7816 */ /* 0x000fe4000000002a */
[----:B------:R-:W-:Y:S02]  /*ca70*/  PRMT R44, R9, 0x7632, R44 ;  /* 0x00007632092c7816 */ /* 0x000fe4000000002c */
[----:B------:R-:W-:Y:S02]  /*ca80*/  ISETP.NE.U32.AND P4, PT, R8, 0x1, PT ;  /* 0x000000010800780c */ /* 0x000fe40003f85070 */
[----:B------:R-:W-:Y:S02]  /*ca90*/  SEL R32, R32, R3, !P2 ;  /* 0x0000000320207207 */ /* 0x000fe40005000000 */
[-C--:B------:R-:W-:Y:S02]  /*caa0*/  SEL R16, R16, R45.reuse, !P0 ;  /* 0x0000002d10107207 */ /* 0x080fe40004000000 */
[----:B------:R-:W-:-:S02]  /*cab0*/  SEL R24, R24, R45, !P3 ;  /* 0x0000002d18187207 */ /* 0x000fc40005800000 */
[----:B------:R-:W-:Y:S02]  /*cac0*/  SEL R25, R25, R42, !P3 ;  /* 0x0000002a19197207 */ /* 0x000fe40005800000 */
[----:B------:R-:W-:Y:S02]  /*cad0*/  SEL R31, R31, R44, !P1 ;  /* 0x0000002c1f1f7207 */ /* 0x000fe40004800000 */
[-C--:B------:R-:W-:Y:S02]  /*cae0*/  SEL R30, R30, R38.reuse, !P5 ;  /* 0x000000261e1e7207 */ /* 0x080fe40006800000 */
[----:B------:R-:W-:Y:S02]  /*caf0*/  SEL R37, R37, R38, !P1 ;  /* 0x0000002625257207 */ /* 0x000fe40004800000 */
[-C--:B------:R-:W-:Y:S02]  /*cb00*/  SEL R34, R34, R47.reuse, !P4 ;  /* 0x0000002f22227207 */ /* 0x080fe40006000000 */
[----:B------:R-:W-:-:S02]  /*cb10*/  SEL R28, R28, R47, !P2 ;  /* 0x0000002f1c1c7207 */ /* 0x000fc40005000000 */
[----:B------:R-:W-:Y:S02]  /*cb20*/  PRMT R3, R6, 0x7610, R3 ;  /* 0x0000761006037816 */ /* 0x000fe40000000003 */
[----:B------:R-:W-:Y:S02]  /*cb30*/  SEL R14, R14, R7, !P0 ;  /* 0x000000070e0e7207 */ /* 0x000fe40004000000 */
[----:B------:R-:W-:Y:S02]  /*cb40*/  SEL R21, R21, RZ, !P0 ;  /* 0x000000ff15157207 */ /* 0x000fe40004000000 */
[----:B------:R-:W-:Y:S02]  /*cb50*/  SEL R20, R20, RZ, !P3 ;  /* 0x000000ff14147207 */ /* 0x000fe40005800000 */
[----:B------:R-:W-:Y:S02]  /*cb60*/  SEL R26, R26, R9, !P5 ;  /* 0x000000091a1a7207 */ /* 0x000fe40006800000 */
[----:B------:R-:W-:-:S02]  /*cb70*/  SEL R29, R29, RZ, !P5 ;  /* 0x000000ff1d1d7207 */ /* 0x000fc40006800000 */
[----:B------:R-:W-:Y:S02]  /*cb80*/  SEL R35, R35, RZ, !P1 ;  /* 0x000000ff23237207 */ /* 0x000fe40004800000 */
[----:B------:R-:W-:Y:S02]  /*cb90*/  SEL R0, R0, R5, !P4 ;  /* 0x0000000500007207 */ /* 0x000fe40006000000 */
[----:B------:R-:W-:Y:S02]  /*cba0*/  SEL R33, R33, RZ, !P4 ;  /* 0x000000ff21217207 */ /* 0x000fe40006000000 */
[----:B------:R-:W-:Y:S01]  /*cbb0*/  SEL R27, R27, RZ, !P2 ;  /* 0x000000ff1b1b7207 */ /* 0x000fe20005000000 */
[----:B------:R-:W-:Y:S06]  /*cbc0*/  @!P6 BRA `(.L_x_2661) ;  /* 0xfffffff400ece947 */ /* 0x000fec000383ffff */
[----:B------:R-:W-:Y:S05]  /*cbd0*/  BSYNC B1 ;  /* 0x0000000000017941 */ /* 0x000fea0003800000 */
.L_x_2660:
[C---:B------:R-:W-:Y:S02]  /*cbe0*/  PRMT R45, R7.reuse, 0x7610, R45 ;  /* 0x00007610072d7816 */ /* 0x040fe4000000002d */
[----:B------:R-:W-:Y:S02]  /*cbf0*/  PRMT R6, R7, 0x7632, R6 ;  /* 0x0000763207067816 */ /* 0x000fe40000000006 */
[C---:B------:R-:W-:Y:S02]  /*cc00*/  PRMT R49, R9.reuse, 0x7610, R49 ;  /* 0x0000761009317816 */ /* 0x040fe40000000031 */
[----:B------:R-:W-:Y:S02]  /*cc10*/  PRMT R38, R9, 0x7632, R38 ;  /* 0x0000763209267816 */ /* 0x000fe40000000026 */
[C---:B------:R-:W-:Y:S02]  /*cc20*/  PRMT R8, R40.reuse, 0x7610, R8 ;  /* 0x0000761028087816 */ /* 0x040fe40000000008 */
[----:B------:R-:W-:-:S02]  /*cc30*/  PRMT R47, R40, 0x7632, R47 ;  /* 0x00007632282f7816 */ /* 0x000fc4000000002f */
[C---:B------:R-:W-:Y:S02]  /*cc40*/  PRMT R7, R5.reuse, 0x7610, R7 ;  /* 0x0000761005077816 */ /* 0x040fe40000000007 */
[----:B------:R-:W-:-:S07]  /*cc50*/  PRMT R9, R5, 0x7632, R9 ;  /* 0x0000763205097816 */ /* 0x000fce0000000009 */
.L_x_2659:
[----:B------:R-:W-:Y:S05]  /*cc60*/  BSYNC B0 ;  /* 0x0000000000007941 */ /* 0x000fea0003800000 */
.L_x_2658:
[----:B------:R-:W-:Y:S01]  /*cc70*/  ISETP.GE.U32.AND P1, PT, R36, R43, PT ;  /* 0x0000002b2400720c */ /* 0x000fe20003f26070 */
[----:B------:R-:W-:-:S12]  /*cc80*/  BSSY B0, `(.L_x_2662) ;  /* 0x0000022000007945 */ /* 0x000fd80003800000 */
[----:B------:R-:W-:Y:S05]  /*cc90*/  @P1 BRA `(.L_x_2663) ;  /* 0x0000000000801947 */ /* 0x000fea0003800000 */
[----:B------:R-:W-:-:S05]  /*cca0*/  IMAD R4, R39, R36, RZ ;  /* 0x0000002427047224 */ /* 0x000fca00078e02ff */
[----:B------:R-:W-:-:S05]  /*ccb0*/  SHF.R.U32.HI R5, RZ, 0x1, R4 ;  /* 0x00000001ff057819 */ /* 0x000fca0000011604 */
[----:B------:R-:W-:-:S06]  /*ccc0*/  IMAD.WIDE.U32 R4, R5, 0x4, R18 ;  /* 0x0000000405047825 */ /* 0x000fcc00078e0012 */
[----:B------:R-:W2:Y:S01]  /*ccd0*/  LDG.E R4, desc[UR60][R4.64] ;  /* 0x0000003c04047981 */ /* 0x000ea2000c1e1900 */
[----:B------:R-:W-:-:S05]  /*cce0*/  IMAD.IADD R40, R36, 0x1, R41 ;  /* 0x0000000124287824 */ /* 0x000fca00078e0229 */
[----:B------:R-:W-:Y:S02]  /*ccf0*/  ISETP.GE.U32.AND P0, PT, R40, R43, PT ;  /* 0x0000002b2800720c */ /* 0x000fe40003f06070 */
[C---:B--2---:R-:W-:Y:S02]  /*cd00*/  PRMT R8, R4.reuse, 0x7610, R8 ;  /* 0x0000761004087816 */ /* 0x044fe40000000008 */
[----:B------:R-:W-:-:S09]  /*cd10*/  PRMT R47, R4, 0x7632, R47 ;  /* 0x00007632042f7816 */ /* 0x000fd2000000002f */
        /* <DEDUP_REMOVED lines=10> */
[----:B------:R-:W-:Y:S02]  /*cdc0*/  IMAD.IADD R38, R40, 0x1, R41 ;  /* 0x0000000128267824 */ /* 0x000fe400078e0229 */
[----:B------:R-:W-:-:S03]  /*cdd0*/  IMAD R4, R39, R40, RZ ;  /* 0x0000002827047224 */ /* 0x000fc600078e02ff */
[----:B------:R-:W-:Y:S02]  /*cde0*/  ISETP.GE.U32.AND P0, PT, R38, R43, PT ;  /* 0x0000002b2600720c */ /* 0x000fe40003f06070 */
[----:B------:R-:W-:-:S05]  /*cdf0*/  SHF.R.U32.HI R5, RZ, 0x1, R4 ;  /* 0x00000001ff057819 */ /* 0x000fca0000011604 */
[----:B------:R-:W-:-:S06]  /*ce00*/  IMAD.WIDE.U32 R4, R5, 0x4, R18 ;  /* 0x0000000405047825 */ /* 0x000fcc00078e0012 */
[----:B------:R-:W-:Y:S01]  /*ce10*/  @!P0 IMAD R39, R39, R38, RZ ;  /* 0x0000002627278224 */ /* 0x000fe200078e02ff */
[----:B------:R-:W2:Y:S04]  /*ce20*/  LDG.E R4, desc[UR60][R4.64] ;  /* 0x0000003c04047981 */ /* 0x000ea8000c1e1900 */
[----:B------:R-:W-:-:S05]  /*ce30*/  @!P0 SHF.R.U32.HI R39, RZ, 0x1, R39 ;  /* 0x00000001ff278819 */ /* 0x000fca0000011627 */
[----:B------:R-:W-:-:S06]  /*ce40*/  @!P0 IMAD.WIDE.U32 R18, R39, 0x4, R18 ;  /* 0x0000000427128825 */ /* 0x000fcc00078e0012 */
[----:B------:R-:W3:Y:S01]  /*ce50*/  @!P0 LDG.E R18, desc[UR60][R18.64] ;  /* 0x0000003c12128981 */ /* 0x000ee2000c1e1900 */
[C---:B--2---:R-:W-:Y:S02]  /*ce60*/  PRMT R49, R4.reuse, 0x7610, R49 ;  /* 0x0000761004317816 */ /* 0x044fe40000000031 */
[----:B------:R-:W-:Y:S02]  /*ce70*/  PRMT R38, R4, 0x7632, R38 ;  /* 0x0000763204267816 */ /* 0x000fe40000000026 */
[C---:B---3--:R-:W-:Y:S02]  /*ce80*/  @!P0 PRMT R7, R18.reuse, 0x7610, R7 ;  /* 0x0000761012078816 */ /* 0x048fe40000000007 */
[----:B------:R-:W-:-:S07]  /*ce90*/  @!P0 PRMT R9, R18, 0x7632, R9 ;  /* 0x0000763212098816 */ /* 0x000fce0000000009 */
.L_x_2663:
[----:B------:R-:W-:Y:S05]  /*cea0*/  BSYNC B0 ;  /* 0x0000000000007941 */ /* 0x000fea0003800000 */
.L_x_2662:
[----:B------:R-:W-:Y:S04]  /*ceb0*/  BSSY B0, `(.L_x_2664) ;  /* 0x0000073000007945 */ /* 0x000fe80003800000 */
[----:B------:R-:W-:Y:S05]  /*cec0*/  @P1 BRA `(.L_x_2665) ;  /* 0x0000000400c41947 */ /* 0x000fea0003800000 */
[----:B------:R-:W-:Y:S02]  /*ced0*/  PRMT R18, R47, 0x9910, RZ ;  /* 0x000099102f127816 */ /* 0x000fe400000000ff */
        /* <DEDUP_REMOVED lines=31> */
[----:B------:R-:W-:Y:S02]  /*d0d0*/  ISETP.NE.AND P3, PT, R19, R4, PT ;  /* 0x000000041300720c */ /* 0x000fe40003f65270 */
[----:B------:R-:W-:Y:S02]  /*d0e0*/  PRMT R39, R25, 0x9910, RZ ;  /* 0x0000991019277816 */ /* 0x000fe400000000ff */
[----:B------:R-:W-:-:S02]  /*d0f0*/  ISETP.GE.U32.AND P0, PT, R16, R5, PT ;  /* 0x000000051000720c */ /* 0x000fc40003f06070 */
[----:B------:R-:W-:Y:S02]  /*d100*/  ISETP.GE.AND P4, PT, R19, R4, PT ;  /* 0x000000041300720c */ /* 0x000fe40003f86270 */
[----:B------:R-:W-:Y:S02]  /*d110*/  ISETP.NE.AND P2, PT, R39, R8, PT ;  /* 0x000000082700720c */ /* 0x000fe40003f45270 */
[----:B------:R-:W-:Y:S02]  /*d120*/  ISETP.GE.AND.EX P0, PT, R21, RZ, PT, P0 ;  /* 0x000000ff1500720c */ /* 0x000fe40003f06300 */
[----:B------:R-:W-:Y:S02]  /*d130*/  SEL R4, RZ, 0xffffffff, P4 ;  /* 0xffffffffff047807 */ /* 0x000fe40002000000 */
[----:B------:R-:W-:Y:S02]  /*d140*/  @!P3 SEL R4, RZ, 0xffffffff, P0 ;  /* 0xffffffffff04b807 */ /* 0x000fe40000000000 */
[----:B------:R-:W-:-:S02]  /*d150*/  ISETP.GE.U32.AND P1, PT, R24, R5, PT ;  /* 0x000000051800720c */ /* 0x000fc40003f26070 */
[----:B------:R-:W-:Y:S02]  /*d160*/  ISETP.GE.AND P5, PT, R39, R8, PT ;  /* 0x000000082700720c */ /* 0x000fe40003fa6270 */
[----:B------:R-:W-:Y:S01]  /*d170*/  LOP3.LUT R8, R4, 0x1, RZ, 0xc0, !PT ;  /* 0x0000000104087812 */ /* 0x000fe200078ec0ff */
[----:B------:R-:W-:Y:S01]  /*d180*/  IMAD.IADD R4, R5, 0x1, R41 ;  /* 0x0000000105047824 */ /* 0x000fe200078e0229 */
[----:B------:R-:W-:Y:S02]  /*d190*/  ISETP.GE.AND.EX P1, PT, R20, RZ, PT, P1 ;  /* 0x000000ff1400720c */ /* 0x000fe40003f26310 */
[----:B------:R-:W-:Y:S02]  /*d1a0*/  SEL R18, RZ, 0xffffffff, P5 ;  /* 0xffffffffff127807 */ /* 0x000fe40002800000 */
[----:B------:R-:W-:Y:S02]  /*d1b0*/  @!P2 SEL R18, RZ, 0xffffffff, P1 ;  /* 0xffffffffff12a807 */ /* 0x000fe40000800000 */
[----:B------:R-:W-:-:S02]  /*d1c0*/  ISETP.GE.U32.AND P2, PT, R4, R43, PT ;  /* 0x0000002b0400720c */ /* 0x000fc40003f46070 */
        /* <DEDUP_REMOVED lines=17> */
[----:B------:R-:W-:Y:S02]  /*d2e0*/  ISETP.GE.U32.AND P1, PT, R37, R4, PT ;  /* 0x000000042500720c */ /* 0x000fe40003f26070 */
        /* <DEDUP_REMOVED lines=47> */
.L_x_2665:
[----:B------:R-:W-:Y:S05]  /*d5e0*/  BSYNC B0 ;  /* 0x0000000000007941 */ /* 0x000fea0003800000 */
.L_x_2664:
[----:B------:R-:W-:Y:S02]  /*d5f0*/  PRMT R4, R14, 0x9910, RZ ;  /* 0x000099100e047816 */ /* 0x000fe400000000ff */
[----:B------:R-:W-:Y:S02]  /*d600*/  PRMT R6, R25, 0x9910, RZ ;  /* 0x0000991019067816 */ /* 0x000fe400000000ff */
[----:B------:R-:W-:Y:S02]  /*d610*/  PRMT R7, R12, 0x9910, RZ ;  /* 0x000099100c077816 */ /* 0x000fe400000000ff */
        /* <DEDUP_REMOVED lines=19> */
[----:B------:R-:W-:Y:S02]  /*d750*/  PRMT R14, R31, 0x9910, RZ ;  /* 0x000099101f0e7816 */ /* 0x000fe400000000ff */
[----:B------:R-:W-:-:S02]  /*d760*/  PRMT R5, R12, 0x9910, RZ ;  /* 0x000099100c057816 */ /* 0x000fc400000000ff */
[----:B------:R-:W-:Y:S02]  /*d770*/  PRMT R9, R26, 0x9910, RZ ;  /* 0x000099101a097816 */ /* 0x000fe400000000ff */
[----:B------:R-:W-:Y:S02]  /*d780*/  PRMT R4, R3, 0x9910, RZ ;  /* 0x0000991003047816 */ /* 0x000fe400000000ff */
[----:B------:R-:W-:Y:S02]  /*d790*/  ISETP.NE.AND P2, PT, R5, R14, PT ;  /* 0x0000000e0500720c */ /* 0x000fe40003f45270 */
[----:B------:R-:W-:Y:S02]  /*d7a0*/  ISETP.NE.AND P3, PT, R4, R9, PT ;  /* 0x000000090400720c */ /* 0x000fe40003f65270 */
[----:B------:R-:W-:Y:S02]  /*d7b0*/  SEL R7, R11, R16, !P0 ;  /* 0x000000100b077207 */ /* 0x000fe40004000000 */
        /* <DEDUP_REMOVED lines=17> */
[----:B------:R-:W-:Y:S02]  /*d8d0*/  SEL R31, R12, R31, !P1 ;  /* 0x0000001f0c1f7207 */ /* 0x000fe40004800000 */
[----:B------:R-:W-:-:S02]  /*d8e0*/  SEL R3, R3, R26, !P0 ;  /* 0x0000001a03037207 */ /* 0x000fc40004000000 */
[----:B------:R-:W-:Y:S02]  /*d8f0*/  PRMT R10, R32, 0x9910, RZ ;  /* 0x00009910200a7816 */ /* 0x000fe400000000ff */
[----:B------:R-:W-:Y:S02]  /*d900*/  PRMT R5, R31, 0x9910, RZ ;  /* 0x000099101f057816 */ /* 0x000fe400000000ff */
[----:B------:R-:W-:Y:S02]  /*d910*/  PRMT R9, R0, 0x9910, RZ ;  /* 0x0000991000097816 */ /* 0x000fe400000000ff */
[----:B------:R-:W-:Y:S02]  /*d920*/  PRMT R4, R3, 0x9910, RZ ;  /* 0x0000991003047816 */ /* 0x000fe400000000ff */
[----:B------:R-:W-:Y:S02]  /*d930*/  ISETP.NE.AND P2, PT, R5, R10, PT ;  /* 0x0000000a0500720c */ /* 0x000fe40003f45270 */
[----:B------:R-:W-:-:S02]  /*d940*/  ISETP.NE.AND P3, PT, R4, R9, PT ;  /* 0x000000090400720c */ /* 0x000fc40003f65270 */
[----:B------:R-:W-:Y:S02]  /*d950*/  SEL R7, R7, R30, !P0 ;  /* 0x0000001e07077207 */ /* 0x000fe40004000000 */
[----:B------:R-:W-:Y:S02]  /*d960*/  SEL R37, R24, R37, !P1 ;  /* 0x0000002518257207 */ /* 0x000fe40004800000 */
[----:B------:R-:W-:Y:S02]  /*d970*/  SEL R8, R8, R29, !P0 ;  /* 0x0000001d08087207 */ /* 0x000fe40004000000 */
[----:B------:R-:W-:Y:S02]  /*d980*/  SEL R6, R6, R35, !P1 ;  /* 0x0000002306067207 */ /* 0x000fe40004800000 */
[----:B------:R-:W-:Y:S02]  /*d990*/  ISETP.GE.U32.AND P1, PT, R37, R28, PT ;  /* 0x0000001c2500720c */ /* 0x000fe40003f26070 */
[----:B------:R-:W-:-:S02]  /*d9a0*/  ISETP.GE.U32.AND P0, PT, R7, R34, PT ;  /* 0x000000220700720c */ /* 0x000fc40003f06070 */
[----:B------:R-:W-:Y:S02]  /*d9b0*/  ISETP.GE.AND P5, PT, R5, R10, PT ;  /* 0x0000000a0500720c */ /* 0x000fe40003fa6270 */
[----:B------:R-:W-:Y:S02]  /*d9c0*/  ISETP.GE.AND P4, PT, R4, R9, PT ;  /* 0x000000090400720c */ /* 0x000fe40003f86270 */
[----:B------:R-:W-:Y:S02]  /*d9d0*/  ISETP.GE.AND.EX P1, PT, R6, R27, PT, P1 ;  /* 0x0000001b0600720c */ /* 0x000fe40003f26310 */
[----:B------:R-:W-:Y:S02]  /*d9e0*/  ISETP.GE.AND.EX P0, PT, R8, R33, PT, P0 ;  /* 0x000000210800720c */ /* 0x000fe40003f06300 */
[----:B------:R-:W-:Y:S02]  /*d9f0*/  SEL R5, RZ, 0xffffffff, P5 ;  /* 0xffffffffff057807 */ /* 0x000fe40002800000 */
[----:B------:R-:W-:-:S02]  /*da00*/  SEL R4, RZ, 0xffffffff, P4 ;  /* 0xffffffffff047807 */ /* 0x000fc40002000000 */
[----:B------:R-:W-:Y:S02]  /*da10*/  @!P2 SEL R5, RZ, 0xffffffff, P1 ;  /* 0xffffffffff05a807 */ /* 0x000fe40000800000 */
        /* <DEDUP_REMOVED lines=11> */
[----:B------:R-:W-:Y:S02]  /*dad0*/  PRMT R3, R31, 0x7610, R3 ;  /* 0x000076101f037816 */ /* 0x000fe40000000003 */
[----:B------:R-:W-:Y:S01]  /*dae0*/  PRMT R7, R0, 0x7610, R7 ;  /* 0x0000761000077816 */ /* 0x000fe20000000007 */
[----:B------:R-:W-:Y:S06]  /*daf0*/  BRA `(.L_x_2624) ;  /* 0x0000001800747947 */ /* 0x000fec0003800000 */
.L_x_2640:
[----:B------:R-:W0:Y:S01]  /*db00*/  LDC R37, c[0x0][0x234] ;  /* 0x00008d00ff257b82 */ /* 0x000e220000000800 */
[----:B------:R-:W-:Y:S07]  /*db10*/  BSSY B0, `(.L_x_2666) ;  /* 0x00000b8000007945 */ /* 0x000fee0003800000 */
[----:B------:R-:W1:Y:S08]  /*db20*/  LDC.U16 R10, c[0x0][0x218] ;  /* 0x00008600ff0a7b82 */ /* 0x000e700000000400 */
[----:B------:R-:W2:Y:S08]  /*db30*/  LDC R24, c[0x0][0x220] ;  /* 0x00008800ff187b82 */ /* 0x000eb00000000800 */
[----:B------:R-:W3:Y:S01]  /*db40*/  LDC R12, c[0x0][0x224] ;  /* 0x00008900ff0c7b82 */ /* 0x000ee20000000800 */
[----:B0-----:R-:W-:-:S05]  /*db50*/  IMAD R0, R37, 0x3, R38 ;  /* 0x0000000325007824 */ /* 0x001fca00078e0226 */
[----:B------:R-:W-:Y:S01]  /*db60*/  ISETP.GE.U32.AND P0, PT, R0, R43, PT ;  /* 0x0000002b0000720c */ /* 0x000fe20003f06070 */
[--C-:B-1----:R-:W-:Y:S02]  /*db70*/  IMAD.MOV.U32 R11, RZ, RZ, R10.reuse ;  /* 0x000000ffff0b7224 */ /* 0x102fe400078e000a */
[--C-:B------:R-:W-:Y:S02]  /*db80*/  IMAD.MOV.U32 R36, RZ, RZ, R10.reuse ;  /* 0x000000ffff247224 */ /* 0x100fe400078e000a */
[--C-:B------:R-:W-:Y:S02]  /*db90*/  IMAD.MOV.U32 R35, RZ, RZ, R10.reuse ;  /* 0x000000ffff237224 */ /* 0x100fe400078e000a */
[--C-:B------:R-:W-:Y:S02]  /*dba0*/  IMAD.MOV.U32 R33, RZ, RZ, R10.reuse ;  /* 0x000000ffff217224 */ /* 0x100fe400078e000a */
[--C-:B------:R-:W-:Y:S01]  /*dbb0*/  IMAD.MOV.U32 R34, RZ, RZ, R10.reuse ;  /* 0x000000ffff227224 */ /* 0x100fe200078e000a */
[----:B--2---:R-:W-:Y:S01]  /*dbc0*/  MOV R30, R24 ;  /* 0x00000018001e7202 */ /* 0x004fe20000000f00 */
        /* <DEDUP_REMOVED lines=8> */
[--C-:B---3--:R-:W-:Y:S02]  /*dc50*/  IMAD.MOV.U32 R0, RZ, RZ, R12.reuse ;  /* 0x000000ffff007224 */ /* 0x108fe400078e000c */
[--C-:B------:R-:W-:Y:S02]  /*dc60*/  IMAD.MOV.U32 R21, RZ, RZ, R12.reuse ;  /* 0x000000ffff157224 */ /* 0x100fe400078e000c */
[--C-:B------:R-:W-:Y:S02]  /*dc70*/  IMAD.MOV.U32 R20, RZ, RZ, R12.reuse ;  /* 0x000000ffff147224 */ /* 0x100fe400078e000c */
[--C-:B------:R-:W-:Y:S02]  /*dc80*/  IMAD.MOV.U32 R15, RZ, RZ, R12.reuse ;  /* 0x000000ffff0f7224 */ /* 0x100fe400078e000c */
[----:B------:R-:W-:-:S02]  /*dc90*/  IMAD.MOV.U32 R16, RZ, RZ, R12 ;  /* 0x000000ffff107224 */ /* 0x000fc400078e000c */
[--C-:B------:R-:W-:Y:S02]  /*dca0*/  IMAD.MOV.U32 R14, RZ, RZ, R12.reuse ;  /* 0x000000ffff0e7224 */ /* 0x100fe400078e000c */
        /* <DEDUP_REMOVED lines=21> */
.L_x_2669:
[----:B------:R-:W-:-:S05]  /*de00*/  SHF.R.U32.HI R5, RZ, 0x1, R38 ;  /* 0x00000001ff057819 */ /* 0x000fca0000011626 */
[----:B------:R-:W-:-:S05]  /*de10*/  IMAD.WIDE.U32 R4, R5, 0x4, R18 ;  /* 0x0000000405047825 */ /* 0x000fca00078e0012 */
[----:B------:R0:W2:Y:S01]  /*de20*/  LDG.E R42, desc[UR60][R4.64] ;  /* 0x0000003c042a7981 */ /* 0x0000a2000c1e1900 */
[----:B------:R-:W-:-:S05]  /*de30*/  IMAD.IADD R40, R38, 0x1, R37 ;  /* 0x0000000126287824 */ /* 0x000fca00078e0225 */
[----:B------:R-:W-:-:S05]  /*de40*/  SHF.R.U32.HI R7, RZ, 0x1, R40 ;  /* 0x00000001ff077819 */ /* 0x000fca0000011628 */
[----:B------:R-:W-:-:S06]  /*de50*/  IMAD.WIDE.U32 R6, R7, 0x4, R18 ;  /* 0x0000000407067825 */ /* 0x000fcc00078e0012 */
[----:B------:R-:W3:Y:S01]  /*de60*/  LDG.E R7, desc[UR60][R6.64] ;  /* 0x0000003c06077981 */ /* 0x000ee2000c1e1900 */
[----:B------:R-:W-:-:S05]  /*de70*/  IMAD.IADD R44, R40, 0x1, R37 ;  /* 0x00000001282c7824 */ /* 0x000fca00078e0225 */
[----:B------:R-:W-:-:S05]  /*de80*/  SHF.R.U32.HI R9, RZ, 0x1, R44 ;  /* 0x00000001ff097819 */ /* 0x000fca000001162c */
[----:B------:R-:W-:-:S04]  /*de90*/  IMAD.WIDE.U32 R8, R9, 0x4, R18 ;  /* 0x0000000409087825 */ /* 0x000fc800078e0012 */
[----:B------:R-:W-:Y:S02]  /*dea0*/  IMAD.IADD R46, R44, 0x1, R37 ;  /* 0x000000012c2e7824 */ /* 0x000fe400078e0225 */
[----:B------:R-:W4:Y:S03]  /*deb0*/  LDG.E R8, desc[UR60][R8.64] ;  /* 0x0000003c08087981 */ /* 0x000f26000c1e1900 */
[----:B------:R-:W-:-:S05]  /*dec0*/  SHF.R.U32.HI R39, RZ, 0x1, R46 ;  /* 0x00000001ff277819 */ /* 0x000fca000001162e */
[----:B0-----:R-:W-:-:S06]  /*ded0*/  IMAD.WIDE.U32 R4, R39, 0x4, R18 ;  /* 0x0000000427047825 */ /* 0x001fcc00078e0012 */
        /* <DEDUP_REMOVED lines=10> */
[----:B------:R-:W-:Y:S02]  /*df80*/  ISETP.GE.AND.EX P5, PT, R16, RZ, PT, P5 ;  /* 0x000000ff1000720c */ /* 0x000fe40003fa6350 */
[C---:B--2---:R-:W-:Y:S02]  /*df90*/  PRMT R9, R42.reuse, 0xbb32, RZ ;  /* 0x0000bb322a097816 */ /* 0x044fe400000000ff */
[----:B------:R-:W-:-:S02]  /*dfa0*/  PRMT R6, R42, 0x9910, RZ ;  /* 0x000099102a067816 */ /* 0x000fc400000000ff */
[CC--:B------:R-:W-:Y:S02]  /*dfb0*/  ISETP.NE.AND P2, PT, R48.reuse, R9.reuse, PT ;  /* 0x000000093000720c */ /* 0x0c0fe40003f45270 */
[CC--:B------:R-:W-:Y:S02]  /*dfc0*/  ISETP.NE.AND P3, PT, R39.reuse, R6.reuse, PT ;  /* 0x000000062700720c */ /* 0x0c0fe40003f65270 */
[----:B------:R-:W-:Y:S02]  /*dfd0*/  ISETP.GE.AND P0, PT, R48, R9, PT ;  /* 0x000000093000720c */ /* 0x000fe40003f06270 */
[----:B------:R-:W-:Y:S02]  /*dfe0*/  ISETP.GE.AND P4, PT, R39, R6, PT ;  /* 0x000000062700720c */ /* 0x000fe40003f86270 */
[----:B------:R-:W-:Y:S02]  /*dff0*/  SEL R6, RZ, 0xffffffff, P1 ;  /* 0xffffffffff067807 */ /* 0x000fe40000800000 */
[----:B------:R-:W-:-:S02]  /*e000*/  PRMT R9, R34, 0x9910, RZ ;  /* 0x0000991022097816 */ /* 0x000fc400000000ff */
[----:B------:R-:W-:Y:S02]  /*e010*/  PRMT R48, R11, 0x9910, RZ ;  /* 0x000099100b307816 */ /* 0x000fe400000000ff */
[----:B------:R-:W-:Y:S02]  /*e020*/  @P2 SEL R6, RZ, 0xffffffff, P0 ;  /* 0xffffffffff062807 */ /* 0x000fe40000000000 */
[----:B------:R-:W-:Y:S02]  /*e030*/  @P3 SEL R5, RZ, 0xffffffff, P4 ;  /* 0xffffffffff053807 */ /* 0x000fe40002000000 */
[----:B------:R-:W-:Y:S02]  /*e040*/  LOP3.LUT R6, R6, 0x1, RZ, 0xc0, !PT ;  /* 0x0000000106067812 */ /* 0x000fe400078ec0ff */
[----:B---3--:R-:W-:Y:S02]  /*e050*/  PRMT R39, R7, 0x9910, RZ ;  /* 0x0000991007277816 */ /* 0x008fe400000000ff */
[----:B------:R-:W-:-:S02]  /*e060*/  LOP3.LUT R5, R5, 0x1, RZ, 0xc0, !PT ;  /* 0x0000000105057812 */ /* 0x000fc400078ec0ff */
[----:B------:R-:W-:Y:S01]  /*e070*/  ISETP.NE.U32.AND P2, PT, R6, 0x1, PT ;  /* 0x000000010600780c */ /* 0x000fe20003f45070 */
[----:B------:R-:W-:Y:S01]  /*e080*/  IMAD.MOV.U32 R6, RZ, RZ, R39 ;  /* 0x000000ffff067224 */ /* 0x000fe200078e0027 */
[----:B------:R-:W-:Y:S02]  /*e090*/  ISETP.NE.U32.AND P4, PT, R5, 0x1, PT ;  /* 0x000000010500780c */ /* 0x000fe40003f85070 */
[----:B------:R-:W-:Y:S02]  /*e0a0*/  PRMT R5, R42, 0x7632, R5 ;  /* 0x000076322a057816 */ /* 0x000fe40000000005 */
[CC--:B------:R-:W-:Y:S02]  /*e0b0*/  ISETP.NE.AND P1, PT, R9.reuse, R6.reuse, PT ;  /* 0x000000060900720c */ /* 0x0c0fe40003f25270 */
[----:B------:R-:W-:Y:S02]  /*e0c0*/  SEL R32, R32, R5, !P2 ;  /* 0x0000000520207207 */ /* 0x000fe40005000000 */
[----:B------:R-:W-:-:S02]  /*e0d0*/  ISETP.GE.AND P3, PT, R9, R6, PT ;  /* 0x000000060900720c */ /* 0x000fc40003f66270 */
[----:B------:R-:W-:Y:S02]  /*e0e0*/  PRMT R6, R33, 0x9910, RZ ;  /* 0x0000991021067816 */ /* 0x000fe400000000ff */
[----:B------:R-:W-:Y:S02]  /*e0f0*/  PRMT R5, R7, 0xbb32, RZ ;  /* 0x0000bb3207057816 */ /* 0x000fe400000000ff */
[----:B------:R-:W-:Y:S02]  /*e100*/  SEL R39, RZ, 0xffffffff, P5 ;  /* 0xffffffffff277807 */ /* 0x000fe40002800000 */
[----:B------:R-:W-:Y:S02]  /*e110*/  ISETP.GE.U32.AND P0, PT, R26, R40, PT ;  /* 0x000000281a00720c */ /* 0x000fe40003f06070 */
[----:B------:R-:W-:Y:S02]  /*e120*/  ISETP.NE.AND P5, PT, R6, R5, PT ;  /* 0x000000050600720c */ /* 0x000fe40003fa5270 */
[----:B------:R-:W-:-:S02]  /*e130*/  ISETP.GE.AND.EX P0, PT, R15, RZ, PT, P0 ;  /* 0x000000ff0f00720c */ /* 0x000fc40003f06300 */
[-C--:B------:R-:W-:Y:S02]  /*e140*/  SEL R24, R24, R38.reuse, !P4 ;  /* 0x0000002618187207 */ /* 0x080fe40006000000 */
[----:B------:R-:W-:Y:S02]  /*e150*/  SEL R25, R25, R38, !P2 ;  /* 0x0000002619197207 */ /* 0x000fe40005000000 */
[----:B------:R-:W-:Y:S02]  /*e160*/  PRMT R38, R35, 0x9910, RZ ;  /* 0x0000991023267816 */ /* 0x000fe400000000ff */
[----:B----4-:R-:W-:Y:S02]  /*e170*/  PRMT R9, R8, 0x9910, RZ ;  /* 0x0000991008097816 */ /* 0x010fe400000000ff */
[----:B------:R-:W-:Y:S02]  /*e180*/  SEL R41, RZ, 0xffffffff, P0 ;  /* 0xffffffffff297807 */ /* 0x000fe40000000000 */
[----:B------:R-:W-:-:S02]  /*e190*/  ISETP.GE.AND P6, PT, R6, R5, PT ;  /* 0x000000050600720c */ /* 0x000fc40003fc6270 */
[----:B------:R-:W-:Y:S02]  /*e1a0*/  ISETP.GE.U32.AND P0, PT, R29, R44, PT ;  /* 0x0000002c1d00720c */ /* 0x000fe40003f06070 */
[----:B------:R-:W-:Y:S02]  /*e1b0*/  PRMT R6, R36, 0x9910, RZ ;  /* 0x0000991024067816 */ /* 0x000fe400000000ff */
[----:B------:R-:W-:Y:S02]  /*e1c0*/  PRMT R5, R8, 0xbb32, RZ ;  /* 0x0000bb3208057816 */ /* 0x000fe400000000ff */
[----:B------:R-:W-:Y:S02]  /*e1d0*/  @P1 SEL R39, RZ, 0xffffffff, P3 ;  /* 0xffffffffff271807 */ /* 0x000fe40001800000 */
[----:B------:R-:W-:Y:S02]  /*e1e0*/  ISETP.NE.AND P3, PT, R38, R9, PT ;  /* 0x000000092600720c */ /* 0x000fe40003f65270 */
[----:B------:R-:W-:-:S02]  /*e1f0*/  ISETP.GE.AND.EX P0, PT, R20, RZ, PT, P0 ;  /* 0x000000ff1400720c */ /* 0x000fc40003f06300 */
[----:B------:R-:W-:Y:S02]  /*e200*/  @P5 SEL R41, RZ, 0xffffffff, P6 ;  /* 0xffffffffff295807 */ /* 0x000fe40003000000 */
[----:B------:R-:W-:Y:S02]  /*e210*/  ISETP.NE.AND P5, PT, R6, R5, PT ;  /* 0x000000050600720c */ /* 0x000fe40003fa5270 */
[----:B------:R-:W-:Y:S01]  /*e220*/  ISETP.GE.AND P1, PT, R38, R9, PT ;  /* 0x000000092600720c */ /* 0x000fe20003f26270 */
[----:B------:R-:W-:Y:S01]  /*e230*/  IMAD.IADD R38, R46, 0x1, R37 ;  /* 0x000000012e267824 */ /* 0x000fe200078e0225 */
[----:B------:R-:W-:Y:S02]  /*e240*/  SEL R9, RZ, 0xffffffff, P0 ;  /* 0xffffffffff097807 */ /* 0x000fe40000000000 */
[----:B------:R-:W-:Y:S02]  /*e250*/  ISETP.GE.U32.AND P0, PT, R30, R44, PT ;  /* 0x0000002c1e00720c */ /* 0x000fe40003f06070 */
[----:B------:R-:W-:Y:S01]  /*e260*/  ISETP.GE.AND P6, PT, R6, R5, PT ;  /* 0x000000050600720c */ /* 0x000fe20003fc6270 */
[----:B------:R-:W-:Y:S01]  /*e270*/  IMAD R6, R37, 0x3, R38 ;  /* 0x0000000325067824 */ /* 0x000fe200078e0226 */
[----:B------:R-:W-:-:S02]  /*e280*/  ISETP.GE.AND.EX P0, PT, R21, RZ, PT, P0 ;  /* 0x000000ff1500720c */ /* 0x000fc40003f06300 */
[----:B-----5:R-:W-:Y:S02]  /*e290*/  PRMT R47, R4, 0xbb32, RZ ;  /* 0x0000bb32042f7816 */ /* 0x020fe400000000ff */
[----:B------:R-:W-:Y:S02]  /*e2a0*/  @P3 SEL R9, RZ, 0xffffffff, P1 ;  /* 0xffffffffff093807 */ /* 0x000fe40000800000 */
[-C--:B------:R-:W-:Y:S02]  /*e2b0*/  ISETP.GE.U32.AND P3, PT, R3, R46.reuse, PT ;  /* 0x0000002e0300720c */ /* 0x080fe40003f66070 */
[----:B------:R-:W-:Y:S02]  /*e2c0*/  SEL R45, RZ, 0xffffffff, P0 ;  /* 0xffffffffff2d7807 */ /* 0x000fe40000000000 */
[----:B------:R-:W-:Y:S02]  /*e2d0*/  @P5 SEL R45, RZ, 0xffffffff, P6 ;  /* 0xffffffffff2d5807 */ /* 0x000fe40003000000 */
[----:B------:R-:W-:-:S02]  /*e2e0*/  ISETP.GE.U32.AND P1, PT, R28, R46, PT ;  /* 0x0000002e1c00720c */ /* 0x000fc40003f26070 */
[----:B------:R-:W-:Y:S02]  /*e2f0*/  ISETP.NE.AND P5, PT, R50, R47, PT ;  /* 0x0000002f3200720c */ /* 0x000fe40003fa5270 */
[----:B------:R-:W-:Y:S02]  /*e300*/  PRMT R5, R4, 0x9910, RZ ;  /* 0x0000991004057816 */ /* 0x000fe400000000ff */
[----:B------:R-:W-:Y:S02]  /*e310*/  ISETP.GE.AND.EX P3, PT, R0, RZ, PT, P3 ;  /* 0x000000ff0000720c */ /* 0x000fe40003f66330 */
[----:B------:R-:W-:Y:S02]  /*e320*/  ISETP.GE.AND.EX P1, PT, R12, RZ, PT, P1 ;  /* 0x000000ff0c00720c */ /* 0x000fe40003f26310 */
[----:B------:R-:W-:Y:S02]  /*e330*/  ISETP.NE.AND P0, PT, R48, R5, PT ;  /* 0x000000053000720c */ /* 0x000fe40003f05270 */
[----:B------:R-:W-:-:S02]  /*e340*/  ISETP.GE.U32.AND P6, PT, R6, R43, PT ;  /* 0x0000002b0600720c */ /* 0x000fc40003fc6070 */
[----:B------:R-:W-:Y:S02]  /*e350*/  SEL R6, RZ, 0xffffffff, P3 ;  /* 0xffffffffff067807 */ /* 0x000fe40001800000 */
[----:B------:R-:W-:Y:S02]  /*e360*/  ISETP.GE.AND P3, PT, R48, R5, PT ;  /* 0x000000053000720c */ /* 0x000fe40003f66270 */
[----:B------:R-:W-:Y:S02]  /*e370*/  SEL R5, RZ, 0xffffffff, P1 ;  /* 0xffffffffff057807 */ /* 0x000fe40000800000 */
[----:B------:R-:W-:Y:S02]  /*e380*/  ISETP.GE.AND P1, PT, R50, R47, PT ;  /* 0x0000002f3200720c */ /* 0x000fe40003f26270 */
[----:B------:R-:W-:Y:S02]  /*e390*/  SEL R14, R14, RZ, !P2 ;  /* 0x000000ff0e0e7207 */ /* 0x000fe40005000000 */
[----:B------:R-:W-:-:S02]  /*e3a0*/  @P5 SEL R5, RZ, 0xffffffff, P1 ;  /* 0xffffffffff055807 */ /* 0x000fc40000800000 */
[----:B------:R-:W-:Y:S02]  /*e3b0*/  @P0 SEL R6, RZ, 0xffffffff, P3 ;  /* 0xffffffffff060807 */ /* 0x000fe40001800000 */
[----:B------:R-:W-:Y:S02]  /*e3c0*/  LOP3.LUT R5, R5, 0x1, RZ, 0xc0, !PT ;  /* 0x0000000105057812 */ /* 0x000fe400078ec0ff */
[----:B------:R-:W-:Y:S02]  /*e3d0*/  LOP3.LUT R39, R39, 0x1, RZ, 0xc0, !PT ;  /* 0x0000000127277812 */ /* 0x000fe400078ec0ff */
[----:B------:R-:W-:Y:S02]  /*e3e0*/  ISETP.NE.U32.AND P2, PT, R5, 0x1, PT ;  /* 0x000000010500780c */ /* 0x000fe40003f45070 */
[----:B------:R-:W-:Y:S02]  /*e3f0*/  LOP3.LUT R41, R41, 0x1, RZ, 0xc0, !PT ;  /* 0x0000000129297812 */ /* 0x000fe400078ec0ff */
[----:B------:R-:W-:-:S02]  /*e400*/  LOP3.LUT R45, R45, 0x1, RZ, 0xc0, !PT ;  /* 0x000000012d2d7812 */ /* 0x000fc400078ec0ff */
[----:B------:R-:W-:Y:S02]  /*e410*/  LOP3.LUT R9, R9, 0x1, RZ, 0xc0, !PT ;  /* 0x0000000109097812 */ /* 0x000fe400078ec0ff */
[----:B------:R-:W-:Y:S02]  /*e420*/  LOP3.LUT R6, R6, 0x1, RZ, 0xc0, !PT ;  /* 0x0000000106067812 */ /* 0x000fe400078ec0ff */
[----:B------:R-:W-:Y:S02]  /*e430*/  PRMT R5, R4, 0x7632, R5 ;  /* 0x0000763204057816 */ /* 0x000fe40000000005 */
[----:B------:R-:W-:Y:S02]  /*e440*/  ISETP.NE.U32.AND P0, PT, R39, 0x1, PT ;  /* 0x000000012700780c */ /* 0x000fe40003f05070 */
[----:B------:R-:W-:Y:S02]  /*e450*/  SEL R31, R31, R42, !P4 ;  /* 0x0000002a1f1f7207 */ /* 0x000fe40006000000 */
[----:B------:R-:W-:-:S02]  /*e460*/  SEL R13, R13, RZ, !P4 ;  /* 0x000000ff0d0d7207 */ /* 0x000fc40006000000 */
[----:B------:R-:W-:Y:S02]  /*e470*/  ISETP.NE.U32.AND P3, PT, R41, 0x1, PT ;  /* 0x000000012900780c */ /* 0x000fe40003f65070 */
[----:B------:R-:W-:Y:S02]  /*e480*/  ISETP.NE.U32.AND P1, PT, R45, 0x1, PT ;  /* 0x000000012d00780c */ /* 0x000fe40003f25070 */
[----:B------:R-:W-:Y:S02]  /*e490*/  PRMT R48, R7, 0x7632, R48 ;  /* 0x0000763207307816 */ /* 0x000fe40000000030 */
[----:B------:R-:W-:Y:S02]  /*e4a0*/  PRMT R39, R8, 0x7632, R39 ;  /* 0x0000763208277816 */ /* 0x000fe40000000027 */
[----:B------:R-:W-:Y:S02]  /*e4b0*/  ISETP.NE.U32.AND P5, PT, R9, 0x1, PT ;  /* 0x000000010900780c */ /* 0x000fe40003fa5070 */
[----:B------:R-:W-:-:S02]  /*e4c0*/  ISETP.NE.U32.AND P4, PT, R6, 0x1, PT ;  /* 0x000000010600780c */ /* 0x000fc40003f85070 */
[----:B------:R-:W-:Y:S02]  /*e4d0*/  SEL R5, R10, R5, !P2 ;  /* 0x000000050a057207 */ /* 0x000fe40005000000 */
[-C--:B------:R-:W-:Y:S02]  /*e4e0*/  SEL R27, R27, R40.reuse, !P0 ;  /* 0x000000281b1b7207 */ /* 0x080fe40004000000 */
[----:B------:R-:W-:Y:S02]  /*e4f0*/  SEL R26, R26, R40, !P3 ;  /* 0x000000281a1a7207 */ /* 0x000fe40005800000 */
[----:B------:R-:W-:Y:S02]  /*e500*/  SEL R33, R33, R48, !P3 ;  /* 0x0000003021217207 */ /* 0x000fe40005800000 */
[----:B------:R-:W-:Y:S02]  /*e510*/  SEL R36, R36, R39, !P1 ;  /* 0x0000002724247207 */ /* 0x000fe40004800000 */
[----:B------:R-:W-:-:S02]  /*e520*/  SEL R29, R29, R44, !P5 ;  /* 0x0000002c1d1d7207 */ /* 0x000fc40006800000 */
[----:B------:R-:W-:Y:S02]  /*e530*/  SEL R30, R30, R44, !P1 ;  /* 0x0000002c1e1e7207 */ /* 0x000fe40004800000 */
[-C--:B------:R-:W-:Y:S02]  /*e540*/  SEL R3, R3, R46.reuse, !P4 ;  /* 0x0000002e03037207 */ /* 0x080fe40006000000 */
[----:B------:R-:W-:Y:S02]  /*e550*/  SEL R28, R28, R46, !P2 ;  /* 0x0000002e1c1c7207 */ /* 0x000fe40005000000 */
[----:B------:R-:W-:Y:S02]  /*e560*/  SEL R34, R34, R7, !P0 ;  /* 0x0000000722227207 */ /* 0x000fe40004000000 */
[----:B------:R-:W-:Y:S02]  /*e570*/  SEL R16, R16, RZ, !P0 ;  /* 0x000000ff10107207 */ /* 0x000fe40004000000 */
[----:B------:R-:W-:-:S02]  /*e580*/  SEL R15, R15, RZ, !P3 ;  /* 0x000000ff0f0f7207 */ /* 0x000fc40005800000 */
[----:B------:R-:W-:Y:S02]  /*e590*/  SEL R35, R35, R8, !P5 ;  /* 0x0000000823237207 */ /* 0x000fe40006800000 */
[----:B------:R-:W-:Y:S02]  /*e5a0*/  SEL R20, R20, RZ, !P5 ;  /* 0x000000ff14147207 */ /* 0x000fe40006800000 */
[----:B------:R-:W-:Y:S02]  /*e5b0*/  SEL R21, R21, RZ, !P1 ;  /* 0x000000ff15157207 */ /* 0x000fe40004800000 */
[----:B------:R-:W-:Y:S02]  /*e5c0*/  SEL R11, R11, R4, !P4 ;  /* 0x000000040b0b7207 */ /* 0x000fe40006000000 */
[----:B------:R-:W-:Y:S02]  /*e5d0*/  SEL R0, R0, RZ, !P4 ;  /* 0x000000ff00007207 */ /* 0x000fe40006000000 */
[----:B------:R-:W-:-:S02]  /*e5e0*/  SEL R12, R12, RZ, !P2 ;  /* 0x000000ff0c0c7207 */ /* 0x000fc40005000000 */
[----:B------:R-:W-:Y:S01]  /*e5f0*/  PRMT R10, R5, 0x7610, R10 ;  /* 0x00007610050a7816 */ /* 0x000fe2000000000a */
[----:B------:R-:W-:Y:S06]  /*e600*/  @!P6 BRA `(.L_x_2669) ;  /* 0xfffffff400fce947 */ /* 0x000fec000383ffff */
[----:B------:R-:W-:Y:S05]  /*e610*/  BSYNC B1 ;  /* 0x0000000000017941 */ /* 0x000fea0003800000 */
.L_x_2668:
[C---:B------:R-:W-:Y:S02]  /*e620*/  PRMT R40, R42.reuse, 0x7610, R40 ;  /* 0x000076102a287816 */ /* 0x040fe40000000028 */
[----:B------:R-:W-:Y:S02]  /*e630*/  PRMT R9, R42, 0x7632, R9 ;  /* 0x000076322a097816 */ /* 0x000fe40000000009 */
[C---:B------:R-:W-:Y:S02]  /*e640*/  PRMT R39, R7.reuse, 0x7610, R39 ;  /* 0x0000761007277816 */ /* 0x040fe40000000027 */
[----:B------:R-:W-:Y:S02]  /*e650*/  PRMT R42, R7, 0x7632, R42 ;  /* 0x00007632072a7816 */ /* 0x000fe4000000002a */
[----:B------:R-:W-:Y:S02]  /*e660*/  PRMT R41, R8, 0x7632, R41 ;  /* 0x0000763208297816 */ /* 0x000fe40000000029 */
[----:B------:R-:W-:-:S02]  /*e670*/  PRMT R6, R4, 0x7610, R6 ;  /* 0x0000761004067816 */ /* 0x000fc40000000006 */
[----:B------:R-:W-:-:S07]  /*e680*/  PRMT R7, R4, 0x7632, R7 ;  /* 0x0000763204077816 */ /* 0x000fce0000000007 */
.L_x_2667:
[----:B------:R-:W-:Y:S05]  /*e690*/  BSYNC B0 ;  /* 0x0000000000007941 */ /* 0x000fea0003800000 */
.L_x_2666:
[----:B------:R-:W-:Y:S01]  /*e6a0*/  ISETP.GE.U32.AND P1, PT, R38, R43, PT ;  /* 0x0000002b2600720c */ /* 0x000fe20003f26070 */
[----:B------:R-:W-:-:S12]  /*e6b0*/  BSSY B0, `(.L_x_2670) ;  /* 0x000001e000007945 */ /* 0x000fd80003800000 */
[----:B------:R-:W-:Y:S05]  /*e6c0*/  @P1 BRA `(.L_x_2671) ;  /* 0x0000000000701947 */ /* 0x000fea0003800000 */
        /* <DEDUP_REMOVED lines=16> */
[----:B------:R-:W-:Y:S01]  /*e7d0*/  IMAD.IADD R4, R44, 0x1, R37 ;  /* 0x000000012c047824 */ /* 0x000fe200078e0225 */
[----:B------:R-:W-:-:S04]  /*e7e0*/  SHF.R.U32.HI R5, RZ, 0x1, R44 ;  /* 0x00000001ff057819 */ /* 0x000fc8000001162c */
[----:B------:R-:W-:-:S13]  /*e7f0*/  ISETP.GE.U32.AND P0, PT, R4, R43, PT ;  /* 0x0000002b0400720c */ /* 0x000fda0003f06070 */
[----:B------:R-:W-:Y:S01]  /*e800*/  @!P0 SHF.R.U32.HI R41, RZ, 0x1, R4 ;  /* 0x00000001ff298819 */ /* 0x000fe20000011604 */
[----:B------:R-:W-:-:S04]  /*e810*/  IMAD.WIDE.U32 R4, R5, 0x4, R18 ;  /* 0x0000000405047825 */ /* 0x000fc800078e0012 */
[----:B------:R-:W-:Y:S02]  /*e820*/  @!P0 IMAD.WIDE.U32 R18, R41, 0x4, R18 ;  /* 0x0000000429128825 */ /* 0x000fe400078e0012 */
[----:B------:R-:W2:Y:S04]  /*e830*/  LDG.E R4, desc[UR60][R4.64] ;  /* 0x0000003c04047981 */ /* 0x000ea8000c1e1900 */
[----:B------:R-:W3:Y:S01]  /*e840*/  @!P0 LDG.E R18, desc[UR60][R18.64] ;  /* 0x0000003c12128981 */ /* 0x000ee2000c1e1900 */
[C---:B--2---:R-:W-:Y:S02]  /*e850*/  PRMT R8, R4.reuse, 0x7610, R8 ;  /* 0x0000761004087816 */ /* 0x044fe40000000008 */
[----:B------:R-:W-:Y:S02]  /*e860*/  PRMT R41, R4, 0x7632, R41 ;  /* 0x0000763204297816 */ /* 0x000fe40000000029 */
[----:B---3--:R-:W-:-:S02]  /*e870*/  @!P0 PRMT R6, R18, 0x7610, R6 ;  /* 0x0000761012068816 */ /* 0x008fc40000000006 */
[----:B------:R-:W-:-:S07]  /*e880*/  @!P0 PRMT R7, R18, 0x7632, R7 ;  /* 0x0000763212078816 */ /* 0x000fce0000000007 */
.L_x_2671:
[----:B------:R-:W-:Y:S05]  /*e890*/  BSYNC B0 ;  /* 0x0000000000007941 */ /* 0x000fea0003800000 */
.L_x_2670:
[----:B------:R-:W-:Y:S04]  /*e8a0*/  BSSY B0, `(.L_x_2672) ;  /* 0x0000073000007945 */ /* 0x000fe80003800000 */
[----:B------:R-:W-:Y:S05]  /*e8b0*/  @P1 BRA `(.L_x_2673) ;  /* 0x0000000400c41947 */ /* 0x000fea0003800000 */
        /* <DEDUP_REMOVED lines=113> */
.L_x_2673:
[----:B------:R-:W-:Y:S05]  /*efd0*/  BSYNC B0 ;  /* 0x0000000000007941 */ /* 0x000fea0003800000 */
.L_x_2672:
        /* <DEDUP_REMOVED lines=9> */
[----:B------:R-:W-:Y:S02]  /*f070*/  ISETP.GE.AND.EX P1, PT, R14, R15, PT, P1 ;  /* 0x0000000f0e00720c */ /* 0x000fe40003f26310 */
[----:B------:R-:W-:Y:S02]  /*f080*/  ISETP.GE.AND P5, PT, R5, R4, PT ;  /* 0x000000040500720c */ /* 0x000fe40003fa6270 */
[----:B------:R-:W-:-:S02]  /*f090*/  ISETP.GE.AND.EX P0, PT, R13, R16, PT, P0 ;  /* 0x000000100d00720c */ /* 0x000fc40003f06300 */
[----:B------:R-:W-:Y:S02]  /*f0a0*/  SEL R5, RZ, 0xffffffff, P4 ;  /* 0xffffffffff057807 */ /* 0x000fe40002000000 */
[----:B------:R-:W-:Y:S02]  /*f0b0*/  @!P3 SEL R5, RZ, 0xffffffff, P1 ;  /* 0xffffffffff05b807 */ /* 0x000fe40000800000 */
[----:B------:R-:W-:Y:S02]  /*f0c0*/  SEL R4, RZ, 0xffffffff, P5 ;  /* 0xffffffffff047807 */ /* 0x000fe40002800000 */
        /* <DEDUP_REMOVED lines=12> */
[----:B------:R-:W-:Y:S02]  /*f190*/  SEL R7, R25, R26, !P1 ;  /* 0x0000001a19077207 */ /* 0x000fe40004800000 */
[----:B------:R-:W-:Y:S02]  /*f1a0*/  ISETP.NE.AND P3, PT, R4, R9, PT ;  /* 0x000000090400720c */ /* 0x000fe40003f65270 */
[----:B------:R-:W-:-:S02]  /*f1b0*/  SEL R6, R24, R27, !P0 ;  /* 0x0000001b18067207 */ /* 0x000fc40004000000 */
[----:B------:R-:W-:Y:S02]  /*f1c0*/  SEL R14, R14, R15, !P1 ;  /* 0x0000000f0e0e7207 */ /* 0x000fe40004800000 */
[----:B------:R-:W-:Y:S02]  /*f1d0*/  ISETP.GE.U32.AND P1, PT, R7, R30, PT ;  /* 0x0000001e0700720c */ /* 0x000fe40003f26070 */
[----:B------:R-:W-:Y:S02]  /*f1e0*/  SEL R13, R13, R16, !P0 ;  /* 0x000000100d0d7207 */ /* 0x000fe40004000000 */
[----:B------:R-:W-:Y:S02]  /*f1f0*/  ISETP.GE.U32.AND P0, PT, R6, R29, PT ;  /* 0x0000001d0600720c */ /* 0x000fe40003f06070 */
[----:B------:R-:W-:Y:S02]  /*f200*/  ISETP.GE.AND P5, PT, R5, R8, PT ;  /* 0x000000080500720c */ /* 0x000fe40003fa6270 */
[----:B------:R-:W-:-:S02]  /*f210*/  ISETP.GE.AND.EX P1, PT, R14, R21, PT, P1 ;  /* 0x000000150e00720c */ /* 0x000fc40003f26310 */
[----:B------:R-:W-:Y:S02]  /*f220*/  ISETP.GE.AND P4, PT, R4, R9, PT ;  /* 0x000000090400720c */ /* 0x000fe40003f86270 */
[----:B------:R-:W-:Y:S02]  /*f230*/  ISETP.GE.AND.EX P0, PT, R13, R20, PT, P0 ;  /* 0x000000140d00720c */ /* 0x000fe40003f06300 */
[----:B------:R-:W-:Y:S02]  /*f240*/  SEL R5, RZ, 0xffffffff, P5 ;  /* 0xffffffffff057807 */ /* 0x000fe40002800000 */
[----:B------:R-:W-:Y:S02]  /*f250*/  @!P2 SEL R5, RZ, 0xffffffff, P1 ;  /* 0xffffffffff05a807 */ /* 0x000fe40000800000 */
[----:B------:R-:W-:Y:S02]  /*f260*/  SEL R4, RZ, 0xffffffff, P4 ;  /* 0xffffffffff047807 */ /* 0x000fe40002000000 */
        /* <DEDUP_REMOVED lines=18> */
[----:B------:R-:W-:-:S02]  /*f390*/  ISETP.GE.U32.AND P0, PT, R6, R3, PT ;  /* 0x000000030600720c */ /* 0x000fc40003f06070 */
[----:B------:R-:W-:Y:S02]  /*f3a0*/  ISETP.GE.AND P5, PT, R5, R8, PT ;  /* 0x000000080500720c */ /* 0x000fe40003fa6270 */
[----:B------:R-:W-:Y:S02]  /*f3b0*/  ISETP.GE.AND.EX P1, PT, R21, R12, PT, P1 ;  /* 0x0000000c1500720c */ /* 0x000fe40003f26310 */
[----:B------:R-:W-:Y:S02]  /*f3c0*/  ISETP.GE.AND P4, PT, R4, R9, PT ;  /* 0x000000090400720c */ /* 0x000fe40003f86270 */
[----:B------:R-:W-:Y:S02]  /*f3d0*/  ISETP.GE.AND.EX P0, PT, R35, R0, PT, P0 ;  /* 0x000000002300720c */ /* 0x000fe40003f06300 */
[----:B------:R-:W-:Y:S02]  /*f3e0*/  SEL R5, RZ, 0xffffffff, P5 ;  /* 0xffffffffff057807 */ /* 0x000fe40002800000 */
        /* <DEDUP_REMOVED lines=13> */
[----:B------:R-:W-:-:S07]  /*f4c0*/  PRMT R3, R10, 0x7610, R3 ;  /* 0x000076100a037816 */ /* 0x000fce0000000003 */
.L_x_2624:
[----:B------:R-:W-:Y:S05]  /*f4d0*/  BSYNC B6 ;  /* 0x0000000000067941 */ /* 0x000fea0003800000 */
.L_x_2623:
        /* <DEDUP_REMOVED lines=10> */
[----:B------:R-:W-:Y:S01]  /*f580*/  IMAD R13, R0, 0x20, R11 ;  /* 0x00000020000d7824 */ /* 0x000fe200078e020b */
[----:B---3--:R-:W-:-:S04]  /*f590*/  SHF.R.U32.HI R0, RZ, 0x1, R20 ;  /* 0x00000001ff007819 */ /* 0x008fc80000011614 */
[----:B------:R1:W-:Y:S01]  /*f5a0*/  STS.64 [R13+0x8], R34 ;  /* 0x000008220d007388 */ /* 0x0003e20000000a00 */
[----:B------:R-:W-:-:S03]  /*f5b0*/  ISETP.NE.AND P0, PT, R0, RZ, PT ;  /* 0x000000ff0000720c */ /* 0x000fc60003f05270 */
[----:B------:R1:W-:Y:S04]  /*f5c0*/  STS.64 [R13+0x18], R28 ;  /* 0x0000181c0d007388 */ /* 0x0003e80000000a00 */
[----:B------:R1:W-:Y:S04]  /*f5d0*/  STS.U16 [R13], R7 ;  /* 0x000000070d007388 */ /* 0x0003e80000000400 */
[----:B------:R1:W-:Y:S02]  /*f5e0*/  STS.U16 [R13+0x10], R3 ;  /* 0x000010030d007388 */ /* 0x0003e40000000400 */
[----:B------:R-:W-:Y:S05]  /*f5f0*/  @!P0 BRA `(.L_x_2674) ;  /* 0x0000000000c88947 */ /* 0x000fea0003800000 */
.L_x_2677:
[--C-:B------:R-:W-:Y:S01]  /*f600*/  IMAD.IADD R5, R2, 0x1, R0.reuse ;  /* 0x0000000102057824 */ /* 0x100fe200078e0200 */
[----:B------:R-:W-:Y:S05]  /*f610*/  WARPSYNC.ALL ;  /* 0x0000000000007948 */ /* 0x000fea0003800000 */
[----:B------:R-:W-:Y:S01]  /*f620*/  BAR.SYNC.DEFER_BLOCKING 0x0 ;  /* 0x0000000000007b1d */ /* 0x000fe20000010000 */
[----:B------:R-:W-:Y:S02]  /*f630*/  ISETP.GE.U32.AND P0, PT, R5, R20, PT ;  /* 0x000000140500720c */ /* 0x000fe40003f06070 */
[----:B------:R-:W-:Y:S02]  /*f640*/  ISETP.GT.AND P2, PT, R0, 0x1, PT ;  /* 0x000000010000780c */ /* 0x000fe40003f44270 */
[----:B------:R-:W-:Y:S01]  /*f650*/  ISETP.GE.U32.OR P0, PT, R2, R0, P0 ;  /* 0x000000000200720c */ /* 0x000fe20000706470 */
[----:B------:R-:W-:Y:S01]  /*f660*/  BSSY B0, `(.L_x_2675) ;  /* 0x0000029000007945 */ /* 0x000fe20003800000 */
[----:B------:R-:W-:-:S11]  /*f670*/  SHF.R.S32.HI R14, RZ, 0x1, R0 ;  /* 0x00000001ff0e7819 */ /* 0x000fd60000011400 */
[----:B--2---:R-:W-:Y:S05]  /*f680*/  @P0 BRA `(.L_x_2676) ;  /* 0x0000000000980947 */ /* 0x004fea0003800000 */
[----:B------:R-:W-:Y:S01]  /*f690*/  IMAD R0, R5, R18, R17 ;  /* 0x0000001205007224 */ /* 0x000fe200078e0211 */
[----:B------:R-:W-:Y:S02]  /*f6a0*/  PRMT R15, R7, 0x9910, RZ ;  /* 0x00009910070f7816 */ /* 0x000fe400000000ff */
[----:B------:R-:W-:Y:S01]  /*f6b0*/  PRMT R19, R3, 0x9910, RZ ;  /* 0x0000991003137816 */ /* 0x000fe200000000ff */
[----:B------:R-:W-:-:S05]  /*f6c0*/  IMAD R0, R0, 0x20, R11 ;  /* 0x0000002000007824 */ /* 0x000fca00078e020b */
[----:B------:R-:W2:Y:S04]  /*f6d0*/  LDS.U16 R6, [R0] ;  /* 0x0000000000067984 */ /* 0x000ea80000000400 */
[----:B------:R-:W3:Y:S04]  /*f6e0*/  LDS.U16 R10, [R0+0x10] ;  /* 0x00001000000a7984 */ /* 0x000ee80000000400 */
[----:B------:R-:W4:Y:S04]  /*f6f0*/  LDS.64 R4, [R0+0x8] ;  /* 0x0000080000047984 */ /* 0x000f280000000a00 */
[----:B------:R-:W5:Y:S01]  /*f700*/  LDS.64 R8, [R0+0x18] ;  /* 0x0000180000087984 */ /* 0x000f620000000a00 */
[----:B--2---:R-:W-:-:S02]  /*f710*/  PRMT R12, R6, 0x9910, RZ ;  /* 0x00009910060c7816 */ /* 0x004fc400000000ff */
[----:B---3--:R-:W-:Y:S02]  /*f720*/  PRMT R16, R10, 0x9910, RZ ;  /* 0x000099100a107816 */ /* 0x008fe400000000ff */
[----:B------:R-:W-:Y:S02]  /*f730*/  ISETP.NE.AND P4, PT, R15, R12, PT ;  /* 0x0000000c0f00720c */ /* 0x000fe40003f85270 */
[----:B------:R-:W-:Y:S02]  /*f740*/  ISETP.NE.AND P3, PT, R19, R16, PT ;  /* 0x000000101300720c */ /* 0x000fe40003f65270 */
[----:B----4-:R-:W-:Y:S02]  /*f750*/  ISETP.GE.U32.AND P0, PT, R34, R4, PT ;  /* 0x000000042200720c */ /* 0x010fe40003f06070 */
[----:B-----5:R-:W-:Y:S02]  /*f760*/  ISETP.GE.U32.AND P1, PT, R28, R8, PT ;  /* 0x000000081c00720c */ /* 0x020fe40003f26070 */
[----:B------:R-:W-:-:S02]  /*f770*/  ISETP.GE.AND P6, PT, R15, R12, PT ;  /* 0x0000000c0f00720c */ /* 0x000fc40003fc6270 */
[----:B------:R-:W-:Y:S02]  /*f780*/  ISETP.GE.AND P5, PT, R19, R16, PT ;  /* 0x000000101300720c */ /* 0x000fe40003fa6270 */
[----:B------:R-:W-:Y:S02]  /*f790*/  ISETP.GE.AND.EX P0, PT, R35, R5, PT, P0 ;  /* 0x000000052300720c */ /* 0x000fe40003f06300 */
[----:B------:R-:W-:Y:S02]  /*f7a0*/  ISETP.GE.AND.EX P1, PT, R29, R9, PT, P1 ;  /* 0x000000091d00720c */ /* 0x000fe40003f26310 */
[----:B------:R-:W-:Y:S02]  /*f7b0*/  SEL R0, RZ, 0xffffffff, P6 ;  /* 0xffffffffff007807 */ /* 0x000fe40003000000 */
[----:B------:R-:W-:Y:S02]  /*f7c0*/  SEL R12, RZ, 0xffffffff, P5 ;  /* 0xffffffffff0c7807 */ /* 0x000fe40002800000 */
[----:B------:R-:W-:-:S02]  /*f7d0*/  @!P4 SEL R0, RZ, 0xffffffff, P0 ;  /* 0xffffffffff00c807 */ /* 0x000fc40000000000 */
[----:B------:R-:W-:Y:S02]  /*f7e0*/  @!P3 SEL R12, RZ, 0xffffffff, P1 ;  /* 0xffffffffff0cb807 */ /* 0x000fe40000800000 */
[----:B------:R-:W-:Y:S02]  /*f7f0*/  LOP3.LUT R0, R0, 0x1, RZ, 0xc0, !PT ;  /* 0x0000000100007812 */ /* 0x000fe400078ec0ff */
[----:B------:R-:W-:Y:S02]  /*f800*/  LOP3.LUT R12, R12, 0x1, RZ, 0xc0, !PT ;  /* 0x000000010c0c7812 */ /* 0x000fe400078ec0ff */
[----:B------:R-:W-:Y:S02]  /*f810*/  ISETP.NE.U32.AND P0, PT, R0, 0x1, PT ;  /* 0x000000010000780c */ /* 0x000fe40003f05070 */
[----:B------:R-:W-:Y:S02]  /*f820*/  ISETP.NE.U32.AND P1, PT, R12, 0x1, PT ;  /* 0x000000010c00780c */ /* 0x000fe40003f25070 */
[----:B-1----:R-:W-:-:S02]  /*f830*/  SEL R34, R34, R4, !P0 ;  /* 0x0000000422227207 */ /* 0x002fc40004000000 */
[----:B------:R-:W-:Y:S02]  /*f840*/  SEL R35, R35, R5, !P0 ;  /* 0x0000000523237207 */ /* 0x000fe40004000000 */
[----:B------:R-:W-:Y:S02]  /*f850*/  SEL R28, R28, R8, !P1 ;  /* 0x000000081c1c7207 */ /* 0x000fe40004800000 */
[----:B------:R-:W-:Y:S01]  /*f860*/  SEL R29, R29, R9, !P1 ;  /* 0x000000091d1d7207 */ /* 0x000fe20004800000 */
[----:B------:R2:W-:Y:S01]  /*f870*/  STS.64 [R13+0x8], R34 ;  /* 0x000008220d007388 */ /* 0x0005e20000000a00 */
[----:B------:R-:W-:Y:S02]  /*f880*/  SEL R6, R7, R6, !P0 ;  /* 0x0000000607067207 */ /* 0x000fe40004000000 */
[----:B------:R-:W-:Y:S01]  /*f890*/  SEL R10, R3, R10, !P1 ;  /* 0x0000000a030a7207 */ /* 0x000fe20004800000 */
[----:B------:R2:W-:Y:S01]  /*f8a0*/  STS.64 [R13+0x18], R28 ;  /* 0x0000181c0d007388 */ /* 0x0005e20000000a00 */
[----:B------:R-:W-:-:S02]  /*f8b0*/  PRMT R7, R6, 0x7610, R7 ;  /* 0x0000761006077816 */ /* 0x000fc40000000007 */
[----:B------:R-:W-:Y:S01]  /*f8c0*/  PRMT R3, R10, 0x7610, R3 ;  /* 0x000076100a037816 */ /* 0x000fe20000000003 */
[----:B------:R2:W-:Y:S04]  /*f8d0*/  STS.U16 [R13], R6 ;  /* 0x000000060d007388 */ /* 0x0005e80000000400 */
[----:B------:R2:W-:Y:S02]  /*f8e0*/  STS.U16 [R13+0x10], R10 ;  /* 0x0000100a0d007388 */ /* 0x0005e40000000400 */
.L_x_2676:
[----:B------:R-:W-:Y:S05]  /*f8f0*/  BSYNC B0 ;  /* 0x0000000000007941 */ /* 0x000fea0003800000 */
.L_x_2675:
[----:B------:R-:W-:Y:S01]  /*f900*/  IMAD.MOV.U32 R0, RZ, RZ, R14 ;  /* 0x000000ffff007224 */ /* 0x000fe200078e000e */
[----:B------:R-:W-:Y:S06]  /*f910*/  @P2 BRA `(.L_x_2677) ;  /* 0xfffffffc00382947 */ /* 0x000fec000383ffff */
.L_x_2674:
[----:B------:R-:W-:Y:S02]  /*f920*/  ULDC UR4, c[0x0][0x240] ;  /* 0x0000900000047ab9 */ /* 0x000fe40000000800 */
[----:B------:R-:W-:-:S13]  /*f930*/  ISETP.NE.AND P0, PT, RZ, UR4, PT ;  /* 0x00000004ff007c0c */ /* 0x000fda000bf05270 */
[----:B------:R-:W-:Y:S05]  /*f940*/  @!P0 BRA `(.L_x_2678) ;  /* 0x0000000400b48947 */ /* 0x000fea0003800000 */
[----:B------:R-:W3:Y:S02]  /*f950*/  LDC R15, c[0x0][RZ] ;  /* 0x00000000ff0f7b82 */ /* 0x000ee40000000800 */
[----:B---3--:R-:W-:Y:S01]  /*f960*/  ISETP.GT.AND P0, PT, R15, 0x20, PT ;  /* 0x000000200f00780c */ /* 0x008fe20003f04270 */
[----:B------:R-:W-:-:S12]  /*f970*/  IMAD.MOV.U32 R0, RZ, RZ, R15 ;  /* 0x000000ffff007224 */ /* 0x000fd800078e000f */
[----:B------:R-:W-:Y:S05]  /*f980*/  @!P0 BRA `(.L_x_2679) ;  /* 0x0000000400048947 */ /* 0x000fea0003800000 */
[----:B------:R-:W3:Y:S01]  /*f990*/  S2UR UR5, SR_CgaCtaId ;  /* 0x00000000000579c3 */ /* 0x000ee20000008800 */
[----:B------:R-:W-:Y:S01]  /*f9a0*/  UMOV UR4, 0x400 ;  /* 0x0000040000047882 */ /* 0x000fe20000000000 */
[----:B------:R-:W-:Y:S01]  /*f9b0*/  IMAD R0, R2, R15, R17 ;  /* 0x0000000f02007224 */ /* 0x000fe200078e0211 */
[----:B------:R-:W-:-:S04]  /*f9c0*/  UIADD3 UR4, UR4, 0x10, URZ ;  /* 0x0000001004047890 */ /* 0x000fc8000fffe03f */
[----:B---3--:R-:W-:-:S06]  /*f9d0*/  ULEA UR4, UR5, UR4, 0x18 ;  /* 0x0000000405047291 */ /* 0x008fcc000f8ec03f */
[----:B------:R-:W-:Y:S02]  /*f9e0*/  LEA R11, R0, UR4, 0x5 ;  /* 0x00000004000b7c11 */ /* 0x000fe4000f8e28ff */
[----:B------:R-:W-:-:S03]  /*f9f0*/  LEA.HI R0, R15, R15, RZ, 0x1 ;  /* 0x0000000f0f007211 */ /* 0x000fc600078f08ff */
[----:B------:R3:W-:Y:S01]  /*fa00*/  STS.64 [R11+0x8], R34 ;  /* 0x000008220b007388 */ /* 0x0007e20000000a00 */
[----:B------:R-:W-:Y:S01]  /*fa10*/  SHF.R.S32.HI R4, RZ, 0x1, R0 ;  /* 0x00000001ff047819 */ /* 0x000fe20000011400 */
[----:B------:R-:W-:Y:S02]  /*fa20*/  IMAD.MOV.U32 R0, RZ, RZ, 0x20 ;  /* 0x00000020ff007424 */ /* 0x000fe400078e00ff */
[----:B------:R3:W-:Y:S01]  /*fa30*/  STS.64 [R11+0x18], R28 ;  /* 0x0000181c0b007388 */ /* 0x0007e20000000a00 */
[----:B------:R-:W-:-:S03]  /*fa40*/  ISETP.GE.AND P0, PT, R4, 0x20, PT ;  /* 0x000000200400780c */ /* 0x000fc60003f06270 */
[----:B------:R3:W-:Y:S04]  /*fa50*/  STS.U16 [R11], R7 ;  /* 0x000000070b007388 */ /* 0x0007e80000000400 */
[----:B------:R3:W-:Y:S06]  /*fa60*/  STS.U16 [R11+0x10], R3 ;  /* 0x000010030b007388 */ /* 0x0007ec0000000400 */
[----:B------:R-:W-:Y:S05]  /*fa70*/  @!P0 BRA `(.L_x_2679) ;  /* 0x0000000000c88947 */ /* 0x000fea0003800000 */
[----:B------:R-:W-:-:S07]  /*fa80*/  IMAD.MOV.U32 R0, RZ, RZ, R4 ;  /* 0x000000ffff007224 */ /* 0x000fce00078e0004 */
.L_x_2682:
[----:B------:R-:W-:Y:S01]  /*fa90*/  IMAD.IADD R4, R17, 0x1, R0 ;  /* 0x0000000111047824 */ /* 0x000fe200078e0200 */
[----:B------:R-:W-:Y:S05]  /*faa0*/  WARPSYNC.ALL ;  /* 0x0000000000007948 */ /* 0x000fea0003800000 */
[----:B------:R-:W-:Y:S01]  /*fab0*/  BAR.SYNC.DEFER_BLOCKING 0x0 ;  /* 0x0000000000007b1d */ /* 0x000fe20000010000 */
[----:B------:R-:W-:-:S04]  /*fac0*/  ISETP.GE.U32.AND P0, PT, R4, R15, PT ;  /* 0x0000000f0400720c */ /* 0x000fc80003f06070 */
[----:B------:R-:W-:Y:S01]  /*fad0*/  ISETP.GE.U32.OR P0, PT, R17, R0, P0 ;  /* 0x000000001100720c */ /* 0x000fe20000706470 */
[----:B------:R-:W-:-:S12]  /*fae0*/  BSSY B0, `(.L_x_2680) ;  /* 0x0000027000007945 */ /* 0x000fd80003800000 */
[----:B----4-:R-:W-:Y:S05]  /*faf0*/  @P0 BRA `(.L_x_2681) ;  /* 0x0000000000940947 */ /* 0x010fea0003800000 */
[----:B--2---:R-:W-:Y:S01]  /*fb00*/  IMAD R6, R0, 0x20, R11 ;  /* 0x0000002000067824 */ /* 0x004fe200078e020b */
[----:B------:R-:W-:Y:S02]  /*fb10*/  PRMT R16, R7, 0x9910, RZ ;  /* 0x0000991007107816 */ /* 0x000fe400000000ff */
[----:B------:R-:W-:Y:S02]  /*fb20*/  PRMT R19, R3, 0x9910, RZ ;  /* 0x0000991003137816 */ /* 0x000fe400000000ff */
[----:B------:R-:W1:Y:S04]  /*fb30*/  LDS.U16 R10, [R6] ;  /* 0x00000000060a7984 */ /* 0x000e680000000400 */
[----:B------:R-:W2:Y:S04]  /*fb40*/  LDS.U16 R12, [R6+0x10] ;  /* 0x00001000060c7984 */ /* 0x000ea80000000400 */
[----:B------:R-:W4:Y:S04]  /*fb50*/  LDS.64 R4, [R6+0x8] ;  /* 0x0000080006047984 */ /* 0x000f280000000a00 */
[----:B------:R-:W5:Y:S01]  /*fb60*/  LDS.64 R8, [R6+0x18] ;  /* 0x0000180006087984 */ /* 0x000f620000000a00 */
[----:B-1----:R-:W-:-:S02]  /*fb70*/  PRMT R13, R10, 0x9910, RZ ;  /* 0x000099100a0d7816 */ /* 0x002fc400000000ff */
[----:B--2---:R-:W-:Y:S02]  /*fb80*/  PRMT R14, R12, 0x9910, RZ ;  /* 0x000099100c0e7816 */ /* 0x004fe400000000ff */
[-C--:B------:R-:W-:Y:S02]  /*fb90*/  ISETP.NE.AND P3, PT, R16, R13.reuse, PT ;  /* 0x0000000d1000720c */ /* 0x080fe40003f65270 */
        /* <DEDUP_REMOVED lines=15> */
[----:B---3--:R-:W-:-:S02]  /*fc90*/  SEL R34, R34, R4, !P0 ;  /* 0x0000000422227207 */ /* 0x008fc40004000000 */
        /* <DEDUP_REMOVED lines=11> */
.L_x_2681:
[----:B------:R-:W-:Y:S05]  /*fd50*/  BSYNC B0 ;  /* 0x0000000000007941 */ /* 0x000fea0003800000 */
.L_x_2680:
[----:B------:R-:W-:-:S04]  /*fd60*/  SHF.R.S32.HI R0, RZ, 0x1, R0 ;  /* 0x00000001ff007819 */ /* 0x000fc80000011400 */
[----:B------:R-:W-:-:S13]  /*fd70*/  ISETP.GE.AND P0, PT, R0, 0x20, PT ;  /* 0x000000200000780c */ /* 0x000fda0003f06270 */
[----:B------:R-:W-:Y:S05]  /*fd80*/  @P0 BRA `(.L_x_2682) ;  /* 0xfffffffc00400947 */ /* 0x000fea000383ffff */
[----:B------:R-:W-:-:S07]  /*fd90*/  IMAD.MOV.U32 R0, RZ, RZ, 0x20 ;  /* 0x00000020ff007424 */ /* 0x000fce00078e00ff */
.L_x_2679:
[----:B------:R-:W-:Y:S01]  /*fda0*/  ISETP.GE.AND P0, PT, R0, 0x2, PT ;  /* 0x000000020000780c */ /* 0x000fe20003f06270 */
[----:B------:R-:W-:Y:S05]  /*fdb0*/  WARPSYNC.ALL ;  /* 0x0000000000007948 */ /* 0x000fea0003800000 */
[----:B------:R-:W-:Y:S07]  /*fdc0*/  BAR.SYNC.DEFER_BLOCKING 0x0 ;  /* 0x0000000000007b1d */ /* 0x000fee0000010000 */
[----:B------:R-:W-:Y:S05]  /*fdd0*/  @!P0 BRA `(.L_x_2678) ;  /* 0x0000000000908947 */ /* 0x000fea0003800000 */
[----:B------:R-:W-:-:S07]  /*fde0*/  IMAD.MOV.U32 R5, RZ, RZ, 0x1 ;  /* 0x00000001ff057424 */ /* 0x000fce00078e00ff */
.L_x_2683:
[----:B--2-4-:R-:W-:Y:S01]  /*fdf0*/  PRMT R10, R3, 0x9910, RZ ;  /* 0x00009910030a7816 */ /* 0x014fe200000000ff */
[----:B------:R-:W2:Y:S01]  /*fe00*/  SHFL.DOWN PT, R9, R34, R5, 0x1f ;  /* 0x08001f0522097589 */ /* 0x000ea200000e0000 */
[----:B------:R-:W-:-:S03]  /*fe10*/  PRMT R4, R7, 0x9910, RZ ;  /* 0x0000991007047816 */ /* 0x000fc600000000ff */
[----:B------:R-:W4:Y:S04]  /*fe20*/  SHFL.DOWN PT, R12, R10, R5, 0x1f ;  /* 0x08001f050a0c7589 */ /* 0x000f2800000e0000 */
[----:B------:R-:W1:Y:S04]  /*fe30*/  SHFL.DOWN PT, R6, R4, R5, 0x1f ;  /* 0x08001f0504067589 */ /* 0x000e6800000e0000 */
[----:B---3--:R-:W3:Y:S04]  /*fe40*/  SHFL.DOWN PT, R11, R28, R5, 0x1f ;  /* 0x08001f051c0b7589 */ /* 0x008ee800000e0000 */
[----:B------:R-:W5:Y:S04]  /*fe50*/  SHFL.DOWN PT, R8, R35, R5, 0x1f ;  /* 0x08001f0523087589 */ /* 0x000f6800000e0000 */
[----:B------:R0:W5:Y:S01]  /*fe60*/  SHFL.DOWN PT, R14, R29, R5, 0x1f ;  /* 0x08001f051d0e7589 */ /* 0x00016200000e0000 */
[----:B--2---:R-:W-:-:S02]  /*fe70*/  ISETP.GE.U32.AND P0, PT, R34, R9, PT ;  /* 0x000000092200720c */ /* 0x004fc40003f06070 */
[----:B----4-:R-:W-:Y:S01]  /*fe80*/  PRMT R15, R12, 0x9910, RZ ;  /* 0x000099100c0f7816 */ /* 0x010fe200000000ff */
[----:B0-----:R-:W-:Y:S01]  /*fe90*/  IMAD.SHL.U32 R5, R5, 0x2, RZ ;  /* 0x0000000205057824 */ /* 0x001fe200078e00ff */
[----:B-1----:R-:W-:Y:S02]  /*fea0*/  PRMT R13, R6, 0x9910, RZ ;  /* 0x00009910060d7816 */ /* 0x002fe400000000ff */
[----:B------:R-:W-:Y:S02]  /*feb0*/  ISETP.NE.AND P2, PT, R10, R15, PT ;  /* 0x0000000f0a00720c */ /* 0x000fe40003f45270 */
[----:B------:R-:W-:Y:S02]  /*fec0*/  ISETP.NE.AND P3, PT, R4, R13, PT ;  /* 0x0000000d0400720c */ /* 0x000fe40003f65270 */
[----:B---3--:R-:W-:Y:S02]  /*fed0*/  ISETP.GE.U32.AND P1, PT, R28, R11, PT ;  /* 0x0000000b1c00720c */ /* 0x008fe40003f26070 */
[----:B-----5:R-:W-:-:S02]  /*fee0*/  ISETP.GE.AND.EX P0, PT, R35, R8, PT, P0 ;  /* 0x000000082300720c */ /* 0x020fc40003f06300 */
[----:B------:R-:W-:Y:S02]  /*fef0*/  ISETP.GE.AND P4, PT, R4, R13, PT ;  /* 0x0000000d0400720c */ /* 0x000fe40003f86270 */
[----:B------:R-:W-:Y:S02]  /*ff00*/  ISETP.GE.AND.EX P1, PT, R29, R14, PT, P1 ;  /* 0x0000000e1d00720c */ /* 0x000fe40003f26310 */
[----:B------:R-:W-:Y:S02]  /*ff10*/  SEL R4, RZ, 0xffffffff, P0 ;  /* 0xffffffffff047807 */ /* 0x000fe40000000000 */
[----:B------:R-:W-:Y:S02]  /*ff20*/  ISETP.GE.AND P0, PT, R10, R15, PT ;  /* 0x0000000f0a00720c */ /* 0x000fe40003f06270 */
[----:B------:R-:W-:Y:S02]  /*ff30*/  SEL R10, RZ, 0xffffffff, P1 ;  /* 0xffffffffff0a7807 */ /* 0x000fe40000800000 */
[----:B------:R-:W-:-:S02]  /*ff40*/  @P2 SEL R10, RZ, 0xffffffff, P0 ;  /* 0xffffffffff0a2807 */ /* 0x000fc40000000000 */
[----:B------:R-:W-:Y:S02]  /*ff50*/  ISETP.GE.AND P2, PT, R5, R0, PT ;  /* 0x000000000500720c */ /* 0x000fe40003f46270 */
[----:B------:R-:W-:Y:S02]  /*ff60*/  @P3 SEL R4, RZ, 0xffffffff, P4 ;  /* 0xffffffffff043807 */ /* 0x000fe40002000000 */
        /* <DEDUP_REMOVED lines=9> */
[----:B------:R-:W-:Y:S01]  /*10000*/  SEL R29, R29, R14, !P1 ;  /* 0x0000000e1d1d7207 */ /* 0x000fe20004800000 */
[----:B------:R-:W-:Y:S06]  /*10010*/  @!P2 BRA `(.L_x_2683) ;  /* 0xfffffffc0074a947 */ /* 0x000fec000383ffff */
.L_x_2678:
[----:B------:R-:W5:Y:S01]  /*10020*/  LDC R0, c[0x0][0x3fc] ;  /* 0x0000ff00ff007b82 */ /* 0x000f620000000800 */
[----:B------:R-:W-:Y:S02]  /*10030*/  CS2R R18, SRZ ;  /* 0x0000000000127805 */ /* 0x000fe4000001ff00 */
[----:B-----5:R-:W-:-:S13]  /*10040*/  ISETP.NE.AND P0, PT, R0, RZ, PT ;  /* 0x000000ff0000720c */ /* 0x020fda0003f05270 */
[----:B------:R-:W-:Y:S05]  /*10050*/  @!P0 BRA `(.L_x_2684) ;  /* 0x0000001000488947 */ /* 0x000fea0003800000 */
[----:B------:R-:W-:Y:S01]  /*10060*/  IMAD.MOV.U32 R4, RZ, RZ, RZ ;  /* 0x000000ffff047224 */ /* 0x000fe200078e00ff */
[----:B------:R-:W-:Y:S01]  /*10070*/  ULDC.64 UR6, c[0x0][0x400] ;  /* 0x0001000000067ab9 */ /* 0x000fe20000000a00 */
[----:B------:R-:W-:Y:S01]  /*10080*/  IMAD.MOV.U32 R5, RZ, RZ, R23 ;  /* 0x000000ffff057224 */ /* 0x000fe200078e0017 */
        /* <DEDUP_REMOVED lines=271> */
.L_x_2684:
        /* <DEDUP_REMOVED lines=275> */
.L_x_2685:
[----:B------:R-:W-:Y:S01]  /*122b0*/  ULDC.64 UR4, c[0x0][0x610] ;  /* 0x0001840000047ab9 */ /* 0x000fe20000000a00 */
[----:B------:R-:W-:Y:S02]  /*122c0*/  CS2R R4, SRZ ;  /* 0x0000000000047805 */ /* 0x000fe4000001ff00 */
[----:B------:R-:W-:Y:S01]  /*122d0*/  ISETP.NE.U32.AND P0, PT, RZ, UR4, PT ;  /* 0x00000004ff007c0c */ /* 0x000fe2000bf05070 */
[----:B------:R-:W-:-:S03]  /*122e0*/  IMAD.MOV.U32 R0, RZ, RZ, RZ ;  /* 0x000000ffff007224 */ /* 0x000fc600078e00ff */
[----:B------:R-:W-:-:S13]  /*122f0*/  ISETP.NE.AND.EX P0, PT, RZ, UR5, PT, P0 ;  /* 0x00000005ff007c0c */ /* 0x000fda000bf05300 */
[----:B------:R-:W-:Y:S05]  /*12300*/  @!P0 BRA `(.L_x_2686) ;  /* 0x0000000800348947 */ /* 0x000fea0003800000 */
[----:B------:R-:W-:Y:S01]  /*12310*/  BSSY B0, `(.L_x_2687) ;  /* 0x000002b000007945 */ /* 0x000fe20003800000 */
[----:B--2---:R-:W-:Y:S02]  /*12320*/  IMAD.MOV.U32 R6, RZ, RZ, 0x8 ;  /* 0x00000008ff067424 */ /* 0x004fe400078e00ff */
[----:B------:R-:W-:Y:S02]  /*12330*/  IMAD.MOV.U32 R8, RZ, RZ, RZ ;  /* 0x000000ffff087224 */ /* 0x000fe400078e00ff */
[----:B------:R-:W-:Y:S02]  /*12340*/  IMAD.MOV.U32 R4, RZ, RZ, 0x10 ;  /* 0x00000010ff047424 */ /* 0x000fe400078e00ff */
[----:B------:R-:W-:-:S07]  /*12350*/  IMAD.MOV.U32 R5, RZ, RZ, 0x0 ;  /* 0x00000000ff057424 */ /* 0x000fce00078e00ff */
.L_x_2691:
[----:B------:R-:W-:Y:S01]  /*12360*/  LOP3.LUT R0, R8, R5, RZ, 0xfc, !PT ;  /* 0x0000000508007212 */ /* 0x000fe200078efcff */
[----:B------:R-:W-:Y:S01]  /*12370*/  BSSY B1, `(.L_x_2688) ;  /* 0x000001f000017945 */ /* 0x000fe20003800000 */
[----:B------:R-:W-:Y:S02]  /*12380*/  IMAD.MOV.U32 R9, RZ, RZ, R5 ;  /* 0x000000ffff097224 */ /* 0x000fe400078e0005 */
[----:B------:R-:W-:Y:S01]  /*12390*/  ISETP.NE.U32.AND P0, PT, R0, RZ, PT ;  /* 0x000000ff0000720c */ /* 0x000fe20003f05070 */
[----:B------:R-:W-:-:S12]  /*123a0*/  IMAD.MOV.U32 R0, RZ, RZ, R4 ;  /* 0x000000ffff007224 */ /* 0x000fd800078e0004 */
[----:B------:R-:W-:Y:S05]  /*123b0*/  @!P0 BRA `(.L_x_2689) ;  /* 0x00000000001c8947 */ /* 0x000fea0003800000 */
[----:B---34-:R-:W-:Y:S02]  /*123c0*/  IMAD.MOV.U32 R11, RZ, RZ, R5 ;  /* 0x000000ffff0b7224 */ /* 0x018fe400078e0005 */
[----:B------:R-:W-:Y:S01]  /*123d0*/  IMAD.MOV.U32 R5, RZ, RZ, R6 ;  /* 0x000000ffff057224 */ /* 0x000fe200078e0006 */
[----:B------:R-:W-:-:S07]  /*123e0*/  MOV R6, 0x12400 ;  /* 0x0001240000067802 */ /* 0x000fce0000000f00 */
[----:B01----:R-:W-:Y:S05]  /*123f0*/  CALL.REL.NOINC `($__internal_15_$__cuda_sm20_rem_u64) ;  /* 0x0000006000187944 */ /* 0x003fea0003c00000 */
[----:B------:R-:W-:Y:S02]  /*12400*/  IMAD.MOV.U32 R4, RZ, RZ, R8 ;  /* 0x000000ffff047224 */ /* 0x000fe400078e0008 */
[----:B------:R-:W-:Y:S01]  /*12410*/  IMAD.MOV.U32 R5, RZ, RZ, R11 ;  /* 0x000000ffff057224 */ /* 0x000fe200078e000b */
[----:B------:R-:W-:Y:S06]  /*12420*/  BRA `(.L_x_2690) ;  /* 0x00000000004c7947 */ /* 0x000fec0003800000 */
.L_x_2689:
[----:B------:R-:W2:Y:S01]  /*12430*/  I2F.U32.RP R5, R4 ;  /* 0x0000000400057306 */ /* 0x000ea20000209000 */
[----:B------:R-:W-:-:S07]  /*12440*/  ISETP.NE.U32.AND P1, PT, R4, RZ, PT ;  /* 0x000000ff0400720c */ /* 0x000fce0003f25070 */
[----:B--2---:R-:W4:Y:S02]  /*12450*/  MUFU.RCP R5, R5 ;  /* 0x0000000500057308 */ /* 0x004f240000001000 */
[----:B----4-:R-:W-:Y:S02]  /*12460*/  VIADD R10, R5, 0xffffffe ;  /* 0x0ffffffe050a7836 */ /* 0x010fe40000000000 */
[----:B------:R-:W-:-:S04]  /*12470*/  IMAD.MOV.U32 R5, RZ, RZ, RZ ;  /* 0x000000ffff057224 */ /* 0x000fc800078e00ff */
[----:B---3--:R2:W1:Y:S02]  /*12480*/  F2I.FTZ.U32.TRUNC.NTZ R11, R10 ;  /* 0x0000000a000b7305 */ /* 0x008464000021f000 */
[----:B--2---:R-:W-:Y:S02]  /*12490*/  IMAD.MOV.U32 R10, RZ, RZ, RZ ;  /* 0x000000ffff0a7224 */ /* 0x004fe400078e00ff */
        /* <DEDUP_REMOVED lines=12> */
.L_x_2690:
[----:B------:R-:W-:Y:S05]  /*12560*/  BSYNC B1 ;  /* 0x0000000000017941 */ /* 0x000fea0003800000 */
.L_x_2688:
[----:B------:R-:W-:Y:S01]  /*12570*/  ISETP.NE.U32.AND P0, PT, R4, RZ, PT ;  /* 0x000000ff0400720c */ /* 0x000fe20003f05070 */
[----:B------:R-:W-:Y:S02]  /*12580*/  IMAD.MOV.U32 R6, RZ, RZ, R0 ;  /* 0x000000ffff067224 */ /* 0x000fe400078e0000 */
[----:B------:R-:W-:Y:S01]  /*12590*/  IMAD.MOV.U32 R8, RZ, RZ, R9 ;  /* 0x000000ffff087224 */ /* 0x000fe200078e0009 */
[----:B------:R-:W-:-:S13]  /*125a0*/  ISETP.NE.AND.EX P0, PT, R5, RZ, PT, P0 ;  /* 0x000000ff0500720c */ /* 0x000fda0003f05300 */
[----:B------:R-:W-:Y:S05]  /*125b0*/  @P0 BRA `(.L_x_2691) ;  /* 0xfffffffc00680947 */ /* 0x000fea000383ffff */
[----:B------:R-:W-:Y:S05]  /*125c0*/  BSYNC B0 ;  /* 0x0000000000007941 */ /* 0x000fea0003800000 */
.L_x_2687:
[----:B------:R-:W-:Y:S01]  /*125d0*/  ISETP.NE.U32.AND P2, PT, R9, RZ, PT ;  /* 0x000000ff0900720c */ /* 0x000fe20003f45070 */
[----:B------:R-:W-:-:S12]  /*125e0*/  BSSY B0, `(.L_x_2692) ;  /* 0x000001c000007945 */ /* 0x000fd80003800000 */
[----:B------:R-:W-:Y:S05]  /*125f0*/  @!P2 BRA `(.L_x_2693) ;  /* 0x00000000001ca947 */ /* 0x000fea0003800000 */
[----:B------:R-:W-:Y:S01]  /*12600*/  IMAD.MOV.U32 R6, RZ, RZ, 0x10 ;  /* 0x00000010ff067424 */ /* 0x000fe200078e00ff */
[----:B------:R-:W-:Y:S01]  /*12610*/  MOV R8, 0x12640 ;  /* 0x0001264000087802 */ /* 0x000fe20000000f00 */
[----:B------:R-:W-:-:S07]  /*12620*/  IMAD.MOV.U32 R10, RZ, RZ, RZ ;  /* 0x000000ffff0a7224 */ /* 0x000fce00078e00ff */
[----:B0-----:R-:W-:Y:S05]  /*12630*/  CALL.REL.NOINC `($__internal_14_$__cuda_sm20_div_u64) ;  /* 0x0000005800707944 */ /* 0x001fea0003c00000 */
[----:B------:R-:W-:Y:S02]  /*12640*/  IMAD.MOV.U32 R4, RZ, RZ, R6 ;  /* 0x000000ffff047224 */ /* 0x000fe400078e0006 */
[----:B------:R-:W-:Y:S01]  /*12650*/  IMAD.MOV.U32 R5, RZ, RZ, R13 ;  /* 0x000000ffff057224 */ /* 0x000fe200078e000d */
[----:B------:R-:W-:Y:S06]  /*12660*/  BRA `(.L_x_2694) ;  /* 0x00000000004c7947 */ /* 0x000fec0003800000 */
.L_x_2693:
[----:B------:R-:W1:Y:S01]  /*12670*/  I2F.U32.RP R6, R0 ;  /* 0x0000000000067306 */ /* 0x000e620000209000 */
[----:B------:R-:W-:Y:S01]  /*12680*/  IMAD.MOV.U32 R4, RZ, RZ, RZ ;  /* 0x000000ffff047224 */ /* 0x000fe200078e00ff */
[----:B------:R-:W-:-:S06]  /*12690*/  ISETP.NE.U32.AND P3, PT, R0, RZ, PT ;  /* 0x000000ff0000720c */ /* 0x000fcc0003f65070 */
[----:B-1----:R-:W1:Y:S02]  /*126a0*/  MUFU.RCP R6, R6 ;  /* 0x0000000600067308 */ /* 0x002e640000001000 */
[----:B-1----:R-:W-:-:S06]  /*126b0*/  VIADD R8, R6, 0xffffffe ;  /* 0x0ffffffe06087836 */ /* 0x002fcc0000000000 */
[----:B------:R-:W1:Y:S02]  /*126c0*/  F2I.FTZ.U32.TRUNC.NTZ R5, R8 ;  /* 0x0000000800057305 */ /* 0x000e64000021f000 */
        /* <DEDUP_REMOVED lines=13> */
.L_x_2694:
[----:B------:R-:W-:Y:S05]  /*127a0*/  BSYNC B0 ;  /* 0x0000000000007941 */ /* 0x000fea0003800000 */
.L_x_2692:
[----:B------:R-:W-:Y:S04]  /*127b0*/  BSSY B0, `(.L_x_2695) ;  /* 0x000001c000007945 */ /* 0x000fe80003800000 */
        /* <DEDUP_REMOVED lines=8> */
.L_x_2696:
        /* <DEDUP_REMOVED lines=16> */
[----:B------:R-:W-:-:S12]  /*12940*/  HFMA2.MMA R9, -RZ, RZ, 0, 0 ;  /* 0x00000000ff097435 */ /* 0x000fd800000001ff */
[----:B------:R-:W-:Y:S01]  /*12950*/  @P1 VIADD R8, R8, 0x1 ;  /* 0x0000000108081836 */ /* 0x000fe20000000000 */
[----:B------:R-:W-:-:S07]  /*12960*/  @!P2 LOP3.LUT R8, RZ, R0, RZ, 0x33, !PT ;  /* 0x00000000ff08a212 */ /* 0x000fce00078e33ff */
.L_x_2697:
[----:B------:R-:W-:Y:S05]  /*12970*/  BSYNC B0 ;  /* 0x0000000000007941 */ /* 0x000fea0003800000 */
.L_x_2695:
        /* <DEDUP_REMOVED lines=9> */
[----:B0-----:R-:W-:Y:S05]  /*12a10*/  CALL.REL.NOINC `($__internal_14_$__cuda_sm20_div_u64) ;  /* 0x0000005400787944 */ /* 0x001fea0003c00000 */
[----:B------:R-:W-:Y:S02]  /*12a20*/  IMAD.MOV.U32 R4, RZ, RZ, R6 ;  /* 0x000000ffff047224 */ /* 0x000fe400078e0006 */
[----:B------:R-:W-:Y:S01]  /*12a30*/  IMAD.MOV.U32 R5, RZ, RZ, R13 ;  /* 0x000000ffff057224 */ /* 0x000fe200078e000d */
[----:B------:R-:W-:Y:S06]  /*12a40*/  BRA `(.L_x_2700) ;  /* 0x0000000000507947 */ /* 0x000fec0003800000 */
.L_x_2699:
[----:B------:R-:W1:Y:S01]  /*12a50*/  I2F.U32.RP R0, R8 ;  /* 0x0000000800007306 */ /* 0x000e620000209000 */
[----:B------:R-:W-:-:S07]  /*12a60*/  ISETP.NE.U32.AND P2, PT, R8, RZ, PT ;  /* 0x000000ff0800720c */ /* 0x000fce0003f45070 */
[----:B-1----:R-:W1:Y:S02]  /*12a70*/  MUFU.RCP R0, R0 ;  /* 0x0000000000007308 */ /* 0x002e640000001000 */
[----:B-1----:R-:W-:-:S06]  /*12a80*/  VIADD R10, R0, 0xffffffe ;  /* 0x0ffffffe000a7836 */ /* 0x002fcc0000000000 */
[----:B------:R1:W2:Y:S02]  /*12a90*/  F2I.FTZ.U32.TRUNC.NTZ R11, R10 ;  /* 0x0000000a000b7305 */ /* 0x0002a4000021f000 */
[----:B-1----:R-:W-:Y:S02]  /*12aa0*/  IMAD.MOV.U32 R10, RZ, RZ, RZ ;  /* 0x000000ffff0a7224 */ /* 0x002fe400078e00ff */
[----:B--2---:R-:W-:-:S04]  /*12ab0*/  IMAD.MOV R5, RZ, RZ, -R11 ;  /* 0x000000ffff057224 */ /* 0x004fc800078e0a0b */
        /* <DEDUP_REMOVED lines=9> */
[----:B------:R-:W-:-:S12]  /*12b50*/  IMAD.MOV.U32 R5, RZ, RZ, RZ ;  /* 0x000000ffff057224 */ /* 0x000fd800078e00ff */
[----:B------:R-:W-:Y:S01]  /*12b60*/  @P1 VIADD R11, R11, 0x1 ;  /* 0x000000010b0b1836 */ /* 0x000fe20000000000 */
[----:B------:R-:W-:-:S05]  /*12b70*/  @!P2 LOP3.LUT R11, RZ, R8, RZ, 0x33, !PT ;  /* 0x00000008ff0ba212 */ /* 0x000fca00078e33ff */
[----:B------:R-:W-:-:S07]  /*12b80*/  IMAD.MOV.U32 R4, RZ, RZ, R11 ;  /* 0x000000ffff047224 */ /* 0x000fce00078e000b */
.L_x_2700:
[----:B------:R-:W-:Y:S05]  /*12b90*/  BSYNC B0 ;  /* 0x0000000000007941 */ /* 0x000fea0003800000 */
.L_x_2698:
[----:B------:R-:W-:Y:S02]  /*12ba0*/  ULDC.64 UR4, c[0x0][0x610] ;  /* 0x0001840000047ab9 */ /* 0x000fe40000000a00 */
[----:B------:R-:W-:-:S04]  /*12bb0*/  IADD3 R4, P0, R4, UR4, RZ ;  /* 0x0000000404047c10 */ /* 0x000fc8000ff1e0ff */
[----:B------:R-:W-:-:S05]  /*12bc0*/  IADD3.X R5, R5, UR5, RZ, P0, !PT ;  /* 0x0000000505057c10 */ /* 0x000fca00087fe4ff */
[----:B------:R-:W-:-:S07]  /*12bd0*/  IMAD.MOV.U32 R0, RZ, RZ, R5 ;  /* 0x000000ffff007224 */ /* 0x000fce00078e0005 */
.L_x_2686:
[----:B------:R-:W-:Y:S02]  /*12be0*/  ULDC UR4, c[0x0][0x248] ;  /* 0x0000920000047ab9 */ /* 0x000fe40000000800 */
[----:B------:R-:W-:-:S13]  /*12bf0*/  ISETP.NE.AND P0, PT, RZ, UR4, PT ;  /* 0x00000004ff007c0c */ /* 0x000fda000bf05270 */
[----:B------:R-:W-:Y:S05]  /*12c00*/  @!P0 BRA `(.L_x_2701) ;  /* 0x0000004400b48947 */ /* 0x000fea0003800000 */
[----:B--2---:R-:W2:Y:S01]  /*12c10*/  LDC R6, c[0x0][0x3fc] ;  /* 0x0000ff00ff067b82 */ /* 0x004ea20000000800 */
[----:B----4-:R-:W4:Y:S01]  /*12c20*/  S2R R10, SR_CTAID.X ;  /* 0x00000000000a7919 */ /* 0x010f220000002500 */
[----:B------:R-:W-:Y:S01]  /*12c30*/  ULDC UR4, c[0x0][0x24c] ;  /* 0x0000930000047ab9 */ /* 0x000fe20000000800 */
[----:B------:R-:W-:Y:S01]  /*12c40*/  CS2R R18, SRZ ;  /* 0x0000000000127805 */ /* 0x000fe2000001ff00 */
[----:B------:R-:W-:Y:S01]  /*12c50*/  IMAD R9, R17, UR4, RZ ;  /* 0x0000000411097c24 */ /* 0x000fe2000f8e02ff */
[----:B------:R-:W-:-:S03]  /*12c60*/  ULDC UR4, c[0x0][0x250] ;  /* 0x0000940000047ab9 */ /* 0x000fc60000000800 */
[----:B------:R-:W-:Y:S01]  /*12c70*/  IMAD R9, R2, UR4, R9 ;  /* 0x0000000402097c24 */ /* 0x000fe2000f8e0209 */
[----:B------:R-:W-:Y:S01]  /*12c80*/  ULDC UR4, c[0x0][0x238] ;  /* 0x00008e0000047ab9 */ /* 0x000fe20000000800 */
[----:B--2---:R-:W-:Y:S02]  /*12c90*/  ISETP.NE.AND P0, PT, R6, RZ, PT ;  /* 0x000000ff0600720c */ /* 0x004fe40003f05270 */
[----:B----4-:R-:W-:-:S04]  /*12ca0*/  IMAD R9, R10, UR4, R9 ;  /* 0x000000040a097c24 */ /* 0x010fc8000f8e0209 */
[----:B------:R-:W-:-:S07]  /*12cb0*/  IMAD.SHL.U32 R9, R9, 0x2, RZ ;  /* 0x0000000209097824 */ /* 0x000fce00078e00ff */
[----:B------:R-:W-:Y:S05]  /*12cc0*/  @!P0 BRA `(.L_x_2702) ;  /* 0x0000001000448947 */ /* 0x000fea0003800000 */
[----:B------:R-:W-:Y:S01]  /*12cd0*/  IMAD.MOV.U32 R8, RZ, RZ, RZ ;  /* 0x000000ffff087224 */ /* 0x000fe200078e00ff */
[----:B------:R-:W-:Y:S01]  /*12ce0*/  ULDC.64 UR6, c[0x0][0x400] ;  /* 0x0001000000067ab9 */ /* 0x000fe20000000a00 */
[----:B------:R-:W-:Y:S01]  /*12cf0*/  ULDC UR4, c[0x0][0x408] ;  /* 0x0001020000047ab9 */ /* 0x000fe20000000800 */
[----:B------:R-:W-:Y:S01]  /*12d00*/  ISETP.NE.AND P1, PT, R6, 0x1, PT ;  /* 0x000000010600780c */ /* 0x000fe20003f25270 */
[----:B------:R-:W-:-:S05]  /*12d10*/  IMAD.HI.U32 R12, R9, UR7, R8 ;  /* 0x00000007090c7c27 */ /* 0x000fca000f8e0008 */
[----:B-1----:R-:W-:Y:S01]  /*12d20*/  SHF.R.U32.HI R13, RZ, UR4, R12 ;  /* 0x00000004ff0d7c19 */ /* 0x002fe2000801160c */
[----:B------:R-:W-:-:S04]  /*12d30*/  ULDC UR4, c[0x0][0x52c] ;  /* 0x00014b0000047ab9 */ /* 0x000fc80000000800 */
[----:B---3--:R-:W-:-:S04]  /*12d40*/  IMAD.MOV R11, RZ, RZ, -R13 ;  /* 0x000000ffff0b7224 */ /* 0x008fc800078e0a0d */
        /* <DEDUP_REMOVED lines=265> */
.L_x_2702:
[----:B------:R-:W-:Y:S05]  /*13de0*/  @!P0 BRA `(.L_x_2703) ;  /* 0x0000001000488947 */ /* 0x000fea0003800000 */
[----:B-1----:R-:W-:Y:S01]  /*13df0*/  VIADD R13, R9, 0x1 ;  /* 0x00000001090d7836 */ /* 0x002fe20000000000 */
[----:B------:R-:W-:Y:S01]  /*13e00*/  ULDC.64 UR6, c[0x0][0x400] ;  /* 0x0001000000067ab9 */ /* 0x000fe20000000a00 */
[----:B------:R-:W-:Y:S01]  /*13e10*/  IMAD.MOV.U32 R12, RZ, RZ, RZ ;  /* 0x000000ffff0c7224 */ /* 0x000fe200078e00ff */
[----:B------:R-:W-:Y:S01]  /*13e20*/  ULDC UR4, c[0x0][0x408] ;  /* 0x0001020000047ab9 */ /* 0x000fe20000000800 */
[----:B------:R-:W-:Y:S02]  /*13e30*/  ISETP.NE.AND P0, PT, R6, 0x1, PT ;  /* 0x000000010600780c */ /* 0x000fe40003f05270 */
[----:B------:R-:W-:-:S05]  /*13e40*/  IMAD.HI.U32 R14, R13, UR7, R12 ;  /* 0x000000070d0e7c27 */ /* 0x000fca000f8e000c */
[----:B------:R-:W-:Y:S01]  /*13e50*/  SHF.R.U32.HI R15, RZ, UR4, R14 ;  /* 0x00000004ff0f7c19 */ /* 0x000fe2000801160e */
        /* <DEDUP_REMOVED lines=267> */
.L_x_2703:
[----:B-1----:R-:W1:Y:S01]  /*14f10*/  LDC R13, c[0x0][0x240] ;  /* 0x00009000ff0d7b82 */ /* 0x002e620000000800 */
[----:B------:R-:W-:Y:S01]  /*14f20*/  ULDC UR4, c[0x0][0x230] ;  /* 0x00008c0000047ab9 */ /* 0x000fe20000000800 */
[----:B------:R-:W-:Y:S01]  /*14f30*/  BSSY B0, `(.L_x_2704) ;  /* 0x000000c000007945 */ /* 0x000fe20003800000 */
[----:B------:R-:W-:Y:S02]  /*14f40*/  PRMT R6, RZ, 0x7610, R6 ;  /* 0x00007610ff067816 */ /* 0x000fe40000000006 */
[----:B-1----:R-:W-:-:S04]  /*14f50*/  ISETP.NE.AND P0, PT, R13, RZ, PT ;  /* 0x000000ff0d00720c */ /* 0x002fc80003f05270 */
        /* <DEDUP_REMOVED lines=9> */
.L_x_2705:
[----:B------:R-:W-:Y:S05]  /*14ff0*/  BSYNC B0 ;  /* 0x0000000000007941 */ /* 0x000fea0003800000 */
.L_x_2704:
[----:B------:R-:W-:Y:S01]  /*15000*/  PRMT R6, R6, 0x9910, RZ ;  /* 0x0000991006067816 */ /* 0x000fe200000000ff */
[----:B------:R-:W-:Y:S01]  /*15010*/  BSSY B0, `(.L_x_2706) ;  /* 0x0000010000007945 */ /* 0x000fe20003800000 */
[----:B------:R-:W-:Y:S02]  /*15020*/  LOP3.LUT P0, RZ, R17, R2, RZ, 0xfc, !PT ;  /* 0x0000000211ff7212 */ /* 0x000fe4000780fcff */
[----:B------:R-:W-:-:S13]  /*15030*/  ISETP.NE.AND P2, PT, R6, RZ, PT ;  /* 0x000000ff0600720c */ /* 0x000fda0003f45270 */
[----:B------:R-:W-:Y:S05]  /*15040*/  @!P2 BRA `(.L_x_2707) ;  /* 0x000000000030a947 */ /* 0x000fea0003800000 */
[----:B------:R-:W1:Y:S01]  /*15050*/  S2UR UR4, SR_CTAID.Y ;  /* 0x00000000000479c3 */ /* 0x000e620000002600 */
[----:B------:R-:W-:-:S07]  /*15060*/  ISETP.NE.AND P1, PT, R13, RZ, PT ;  /* 0x000000ff0d00720c */ /* 0x000fce0003f25270 */
[----:B---3--:R-:W1:Y:S08]  /*15070*/  LDC R11, c[0x0][0x10] ;  /* 0x00000400ff0b7b82 */ /* 0x008e700000000800 */
[----:B------:R-:W2:Y:S01]  /*15080*/  LDC.64 R8, c[0x0][0x618] ;  /* 0x00018600ff087b82 */ /* 0x000ea20000000a00 */
[----:B-1----:R-:W-:Y:S01]  /*15090*/  IMAD R6, R10, R11, UR4 ;  /* 0x000000040a067e24 */ /* 0x002fe2000f8e020b */
[----:B------:R-:W-:-:S03]  /*150a0*/  ULDC UR4, c[0x0][0x0] ;  /* 0x0000000000047ab9 */ /* 0x000fc60000000800 */
[----:B------:R-:W-:-:S04]  /*150b0*/  @!P1 IMAD R6, R6, UR4, R17 ;  /* 0x0000000406069c24 */ /* 0x000fc8000f8e0211 */
[----:B--2---:R-:W-:-:S05]  /*150c0*/  IMAD.WIDE.U32 R8, R6, 0x20, R8 ;  /* 0x0000002006087825 */ /* 0x004fca00078e0008 */
[----:B------:R1:W-:Y:S04]  /*150d0*/  STG.E.64 desc[UR60][R8.64+0x8], R34 ;  /* 0x0000082208007986 */ /* 0x0003e8000c101b3c */
[----:B------:R1:W-:Y:S04]  /*150e0*/  STG.E.64 desc[UR60][R8.64+0x18], R28 ;  /* 0x0000181c08007986 */ /* 0x0003e8000c101b3c */
[----:B------:R1:W-:Y:S04]  /*150f0*/  STG.E.U16 desc[UR60][R8.64], R7 ;  /* 0x0000000708007986 */ /* 0x0003e8000c10153c */
[----:B------:R1:W-:Y:S02]  /*15100*/  STG.E.U16 desc[UR60][R8.64+0x10], R3 ;  /* 0x0000100308007986 */ /* 0x0003e4000c10153c */
.L_x_2707:
[----:B------:R-:W-:Y:S05]  /*15110*/  BSYNC B0 ;  /* 0x0000000000007941 */ /* 0x000fea0003800000 */
.L_x_2706:
        /* <DEDUP_REMOVED lines=14> */
[----:B-1-3--:R-:W1:Y:S01]  /*15200*/  S2R R3, SR_LANEID ;  /* 0x0000000000037919 */ /* 0x00ae620000000000 */
[----:B------:R-:W-:Y:S01]  /*15210*/  VOTEU.ANY UR4, UPT, PT ;  /* 0x0000000000047886 */ /* 0x000fe200038e0100 */
[----:B------:R-:W2:Y:S01]  /*15220*/  LDC.64 R6, c[0x0][0x620] ;  /* 0x00018800ff067b82 */ /* 0x000ea20000000a00 */
[----:B------:R-:W1:Y:S08]  /*15230*/  FLO.U32 R8, UR4 ;  /* 0x0000000400087d00 */ /* 0x000e7000080e0000 */
[----:B------:R-:W3:Y:S01]  /*15240*/  POPC R9, UR4 ;  /* 0x0000000400097d09 */ /* 0x000ee20008000000 */
[----:B--2---:R-:W-:Y:S01]  /*15250*/  IMAD.WIDE.U32 R6, R10, 0x4, R6 ;  /* 0x000000040a067825 */ /* 0x004fe200078e0006 */
[----:B-1----:R-:W-:-:S13]  /*15260*/  ISETP.EQ.U32.AND P0, PT, R8, R3, PT ;  /* 0x000000030800720c */ /* 0x002fda0003f02070 */
[----:B---3--:R-:W2:Y:S01]  /*15270*/  @P0 ATOMG.E.ADD.STRONG.GPU PT, R7, desc[UR60][R6.64], R9 ;  /* 0x00000009060709a8 */ /* 0x008ea200081ee1fc */
[----:B------:R-:W1:Y:S01]  /*15280*/  S2UR UR6, SR_CgaCtaId ;  /* 0x00000000000679c3 */ /* 0x000e620000008800 */
[----:B------:R-:W-:Y:S01]  /*15290*/  UMOV UR5, 0x400 ;  /* 0x0000040000057882 */ /* 0x000fe20000000000 */
[----:B------:R-:W3:Y:S01]  /*152a0*/  S2R R11, SR_LTMASK ;  /* 0x00000000000b7919 */ /* 0x000ee20000003900 */
[----:B-1----:R-:W-:Y:S01]  /*152b0*/  ULEA UR5, UR6, UR5, 0x18 ;  /* 0x0000000506057291 */ /* 0x002fe2000f8ec03f */
[----:B---3--:R-:W-:Y:S01]  /*152c0*/  LOP3.LUT R11, R11, UR4, RZ, 0xc0, !PT ;  /* 0x000000040b0b7c12 */ /* 0x008fe2000f8ec0ff */
[----:B------:R-:W-:Y:S02]  /*152d0*/  ULDC UR4, c[0x0][0x10] ;  /* 0x0000040000047ab9 */ /* 0x000fe40000000800 */
[----:B------:R-:W-:Y:S01]  /*152e0*/  UIADD3 UR4, UR4, -0x1, URZ ;  /* 0xffffffff04047890 */ /* 0x000fe2000fffe03f */
[----:B------:R-:W1:Y:S01]  /*152f0*/  POPC R12, R11 ;  /* 0x0000000b000c7309 */ /* 0x000e620000000000 */
[----:B--2---:R-:W1:Y:S02]  /*15300*/  SHFL.IDX PT, R3, R7, R8, 0x1f ;  /* 0x00001f0807037589 */ /* 0x004e6400000e0000 */
[----:B-1----:R-:W-:-:S05]  /*15310*/  IMAD.IADD R3, R3, 0x1, R12 ;  /* 0x0000000103037824 */ /* 0x002fca00078e020c */
[----:B------:R-:W-:-:S04]  /*15320*/  ISETP.NE.AND P0, PT, R3, UR4, PT ;  /* 0x0000000403007c0c */ /* 0x000fc8000bf05270 */
[----:B------:R-:W-:-:S05]  /*15330*/  SEL R3, RZ, 0x1, P0 ;  /* 0x00000001ff037807 */ /* 0x000fca0000000000 */
[----:B------:R2:W-:Y:S04]  /*15340*/  STS.U8 [UR5], R3 ;  /* 0x00000003ff007988 */ /* 0x0005e80008000005 */
.L_x_2709:
[----:B------:R-:W-:Y:S05]  /*15350*/  BSYNC B0 ;  /* 0x0000000000007941 */ /* 0x000fea0003800000 */
.L_x_2708:
[----:B------:R-:W4:Y:S08]  /*15360*/  S2UR UR5, SR_CgaCtaId ;  /* 0x00000000000579c3 */ /* 0x000f300000008800 */
[----:B------:R-:W-:Y:S06]  /*15370*/  BAR.SYNC.DEFER_BLOCKING 0x0 ;  /* 0x0000000000007b1d */ /* 0x000fec0000010000 */
[----:B------:R-:W-:-:S02]  /*15380*/  UMOV UR4, 0x400 ;  /* 0x0000040000047882 */ /* 0x000fc40000000000 */
[----:B----4-:R-:W-:-:S09]  /*15390*/  ULEA UR6, UR5, UR4, 0x18 ;  /* 0x0000000405067291 */ /* 0x010fd2000f8ec03f */
[----:B-123--:R-:W1:Y:S02]  /*153a0*/  LDS.U8 R3, [UR6] ;  /* 0x00000006ff037984 */ /* 0x00ee640008000000 */
        /* <DEDUP_REMOVED lines=12> */
[----:B------:R-:W-:Y:S01]  /*15470*/  ULDC.U16 UR9, c[0x0][0x218] ;  /* 0x0000860000097ab9 */ /* 0x000fe20000000400 */
[----:B------:R-:W-:Y:S01]  /*15480*/  ULDC.64 UR10, c[0x0][0x220] ;  /* 0x00008800000a7ab9 */ /* 0x000fe20000000a00 */
[----:B------:R-:W-:Y:S01]  /*15490*/  BSSY B0, `(.L_x_2710) ;  /* 0x000006f000007945 */ /* 0x000fe20003800000 */
[----:B------:R-:W-:-:S02]  /*154a0*/  IMAD.U32 R3, RZ, RZ, UR9 ;  /* 0x00000009ff037e24 */ /* 0x000fc4000f8e00ff */
[----:B------:R-:W-:Y:S02]  /*154b0*/  IMAD.U32 R6, RZ, RZ, UR10 ;  /* 0x0000000aff067e24 */ /* 0x000fe4000f8e00ff */
[----:B------:R-:W-:Y:S01]  /*154c0*/  IMAD.U32 R7, RZ, RZ, UR11 ;  /* 0x0000000bff077e24 */ /* 0x000fe2000f8e00ff */
[----:B------:R-:W-:Y:S06]  /*154d0*/  @!P0 BRA `(.L_x_2711) ;  /* 0x0000000000dc8947 */ /* 0x000fec0003800000 */
[----:B------:R-:W-:Y:S01]  /*154e0*/  ULDC UR6, c[0x0][0x0] ;  /* 0x0000000000067ab9 */ /* 0x000fe20000000800 */
[----:B------:R-:W-:Y:S01]  /*154f0*/  ULDC UR8, c[0x0][0x23c] ;  /* 0x00008f0000087ab9 */ /* 0x000fe20000000800 */
[----:B------:R-:W-:Y:S02]  /*15500*/  IMAD R14, R2, UR6, R17 ;  /* 0x00000006020e7c24 */ /* 0x000fe4000f8e0211 */
[----:B------:R-:W-:Y:S02]  /*15510*/  IMAD.U32 R9, RZ, RZ, UR9 ;  /* 0x00000009ff097e24 */ /* 0x000fe4000f8e00ff */
[----:B------:R-:W-:Y:S01]  /*15520*/  IMAD.U32 R8, RZ, RZ, UR10 ;  /* 0x0000000aff087e24 */ /* 0x000fe2000f8e00ff */
[----:B------:R-:W-:Y:S01]  /*15530*/  ISETP.GE.U32.AND P0, PT, R14, UR8, PT ;  /* 0x000000080e007c0c */ /* 0x000fe2000bf06070 */
[----:B------:R-:W-:-:S12]  /*15540*/  IMAD.U32 R11, RZ, RZ, UR11 ;  /* 0x0000000bff0b7e24 */ /* 0x000fd8000f8e00ff */
[----:B------:R-:W-:Y:S05]  /*15550*/  @P0 BRA `(.L_x_2712) ;  /* 0x0000000400880947 */ /* 0x000fea0003800000 */
[----:B------:R-:W-:Y:S01]  /*15560*/  ULDC UR7, c[0x0][0x10] ;  /* 0x0000040000077ab9 */ /* 0x000fe20000000800 */
[----:B------:R-:W1:Y:S01]  /*15570*/  LDC R27, c[0x0][0x4] ;  /* 0x00000100ff1b7b82 */ /* 0x000e620000000800 */
[----:B------:R-:W-:Y:S01]  /*15580*/  BSSY B1, `(.L_x_2713) ;  /* 0x000002b000017945 */ /* 0x000fe20003800000 */
[----:B------:R-:W-:Y:S02]  /*15590*/  IMAD.MOV.U32 R16, RZ, RZ, R14 ;  /* 0x000000ffff107224 */ /* 0x000fe400078e000e */
[----:B------:R-:W-:Y:S02]  /*155a0*/  IMAD.U32 R9, RZ, RZ, UR9 ;  /* 0x00000009ff097e24 */ /* 0x000fe4000f8e00ff */
[----:B------:R-:W-:Y:S02]  /*155b0*/  IMAD.U32 R8, RZ, RZ, UR10 ;  /* 0x0000000aff087e24 */ /* 0x000fe4000f8e00ff */
[----:B------:R-:W2:Y:S01]  /*155c0*/  LDC.64 R12, c[0x0][0x618] ;  /* 0x00018600ff0c7b82 */ /* 0x000ea20000000a00 */
[----:B------:R-:W-:-:S02]  /*155d0*/  IMAD.U32 R11, RZ, RZ, UR11 ;  /* 0x0000000bff0b7e24 */ /* 0x000fc4000f8e00ff */
[----:B------:R-:W-:Y:S02]  /*155e0*/  IMAD R25, R10, UR7, RZ ;  /* 0x000000070a197c24 */ /* 0x000fe4000f8e02ff */
[----:B-1----:R-:W-:-:S07]  /*155f0*/  IMAD R27, R27, UR6, RZ ;  /* 0x000000061b1b7c24 */ /* 0x002fce000f8e02ff */
.L_x_2714:
[----:B------:R-:W-:-:S04]  /*15600*/  IMAD.IADD R23, R25, 0x1, R16 ;  /* 0x0000000119177824 */ /* 0x000fc800078e0210 */
[----:B--2---:R-:W-:-:S05]  /*15610*/  IMAD.WIDE.U32 R22, R23, 0x20, R12 ;  /* 0x0000002017167825 */ /* 0x004fca00078e000c */
[----:B------:R-:W2:Y:S04]  /*15620*/  LDG.E.U16 R24, desc[UR60][R22.64+0x10] ;  /* 0x0000103c16187981 */ /* 0x000ea8000c1e1500 */
[----:B------:R-:W3:Y:S04]  /*15630*/  LDG.E.U16 R10, desc[UR60][R22.64] ;  /* 0x0000003c160a7981 */ /* 0x000ee8000c1e1500 */
[----:B------:R-:W4:Y:S04]  /*15640*/  LDG.E.64 R14, desc[UR60][R22.64+0x18] ;  /* 0x0000183c160e7981 */ /* 0x000f28000c1e1b00 */
[----:B------:R-:W5:Y:S01]  /*15650*/  LDG.E.64 R20, desc[UR60][R22.64+0x8] ;  /* 0x0000083c16147981 */ /* 0x000f62000c1e1b00 */
[----:B------:R-:W-:-:S02]  /*15660*/  PRMT R31, R9, 0x9910, RZ ;  /* 0x00009910091f7816 */ /* 0x000fc400000000ff */
[----:B------:R-:W-:Y:S01]  /*15670*/  PRMT R29, R3, 0x9910, RZ ;  /* 0x00009910031d7816 */ /* 0x000fe200000000ff */
[----:B------:R-:W-:Y:S01]  /*15680*/  IMAD.IADD R16, R27, 0x1, R16 ;  /* 0x000000011b107824 */ /* 0x000fe200078e0210 */
[----:B--2---:R-:W-:Y:S02]  /*15690*/  PRMT R28, R24, 0x9910, RZ ;  /* 0x00009910181c7816 */ /* 0x004fe400000000ff */
[----:B---3--:R-:W-:Y:S02]  /*156a0*/  PRMT R26, R10, 0x9910, RZ ;  /* 0x000099100a1a7816 */ /* 0x008fe400000000ff */
[----:B------:R-:W-:Y:S02]  /*156b0*/  ISETP.NE.AND P3, PT, R31, R28, PT ;  /* 0x0000001c1f00720c */ /* 0x000fe40003f65270 */
[----:B------:R-:W-:Y:S02]  /*156c0*/  ISETP.NE.AND P4, PT, R29, R26, PT ;  /* 0x0000001a1d00720c */ /* 0x000fe40003f85270 */
[----:B----4-:R-:W-:-:S02]  /*156d0*/  ISETP.GE.U32.AND P1, PT, R8, R14, PT ;  /* 0x0000000e0800720c */ /* 0x010fc40003f26070 */
[----:B------:R-:W-:Y:S02]  /*156e0*/  ISETP.GE.AND P5, PT, R31, R28, PT ;  /* 0x0000001c1f00720c */ /* 0x000fe40003fa6270 */
[----:B-----5:R-:W-:Y:S02]  /*156f0*/  ISETP.GE.U32.AND P0, PT, R6, R20, PT ;  /* 0x000000140600720c */ /* 0x020fe40003f06070 */
[----:B------:R-:W-:Y:S02]  /*15700*/  ISETP.GE.AND.EX P1, PT, R11, R15, PT, P1 ;  /* 0x0000000f0b00720c */ /* 0x000fe40003f26310 */
[----:B------:R-:W-:Y:S02]  /*15710*/  ISETP.GE.AND P6, PT, R29, R26, PT ;  /* 0x0000001a1d00720c */ /* 0x000fe40003fc6270 */
[----:B------:R-:W-:Y:S02]  /*15720*/  SEL R23, RZ, 0xffffffff, P5 ;  /* 0xffffffffff177807 */ /* 0x000fe40002800000 */
[----:B------:R-:W-:-:S02]  /*15730*/  ISETP.GE.AND.EX P0, PT, R7, R21, PT, P0 ;  /* 0x000000150700720c */ /* 0x000fc40003f06300 */
[----:B------:R-:W-:Y:S02]  /*15740*/  @!P3 SEL R23, RZ, 0xffffffff, P1 ;  /* 0xffffffffff17b807 */ /* 0x000fe40000800000 */
[----:B------:R-:W-:Y:S02]  /*15750*/  ISETP.GE.U32.AND P3, PT, R16, UR8, PT ;  /* 0x0000000810007c0c */ /* 0x000fe4000bf66070 */
        /* <DEDUP_REMOVED lines=9> */
[----:B------:R-:W-:-:S02]  /*157f0*/  SEL R3, R3, R10, !P0 ;  /* 0x0000000a03037207 */ /* 0x000fc40004000000 */
[----:B------:R-:W-:Y:S02]  /*15800*/  SEL R8, R8, R14, !P1 ;  /* 0x0000000e08087207 */ /* 0x000fe40004800000 */
[----:B------:R-:W-:Y:S01]  /*15810*/  SEL R11, R11, R15, !P1 ;  /* 0x0000000f0b0b7207 */ /* 0x000fe20004800000 */
[----:B------:R-:W-:Y:S06]  /*15820*/  @!P3 BRA `(.L_x_2714) ;  /* 0xfffffffc0074b947 */ /* 0x000fec000383ffff */
[----:B------:R-:W-:Y:S05]  /*15830*/  BSYNC B1 ;  /* 0x0000000000017941 */ /* 0x000fea0003800000 */
.L_x_2713:
[----:B------:R-:W-:Y:S05]  /*15840*/  BRA `(.L_x_2712) ;  /* 0x0000000000cc7947 */ /* 0x000fea0003800000 */
.L_x_2711:
[----:B------:R-:W-:Y:S01]  /*15850*/  ULDC UR7, c[0x0][0x23c] ;  /* 0x00008f0000077ab9 */ /* 0x000fe20000000800 */
[----:B------:R-:W-:Y:S01]  /*15860*/  MOV R9, UR9 ;  /* 0x0000000900097c02 */ /* 0x000fe20008000f00 */
[----:B------:R-:W-:Y:S01]  /*15870*/  IMAD.U32 R8, RZ, RZ, UR10 ;  /* 0x0000000aff087e24 */ /* 0x000fe2000f8e00ff */
[----:B------:R-:W-:Y:S01]  /*15880*/  ISETP.GE.U32.AND P0, PT, R2, UR7, PT ;  /* 0x0000000702007c0c */ /* 0x000fe2000bf06070 */
[----:B------:R-:W-:-:S12]  /*15890*/  IMAD.U32 R11, RZ, RZ, UR11 ;  /* 0x0000000bff0b7e24 */ /* 0x000fd8000f8e00ff */
[----:B------:R-:W-:Y:S05]  /*158a0*/  @P0 BRA `(.L_x_2712) ;  /* 0x0000000000b40947 */ /* 0x000fea0003800000 */
[----:B------:R-:W-:Y:S01]  /*158b0*/  ULDC UR6, c[0x0][0x10] ;  /* 0x0000040000067ab9 */ /* 0x000fe20000000800 */
[----:B------:R-:W1:Y:S01]  /*158c0*/  LDC R28, c[0x0][RZ] ;  /* 0x00000000ff1c7b82 */ /* 0x000e620000000800 */
[----:B------:R-:W-:Y:S02]  /*158d0*/  IMAD.U32 R9, RZ, RZ, UR9 ;  /* 0x00000009ff097e24 */ /* 0x000fe4000f8e00ff */
[----:B------:R-:W-:Y:S02]  /*158e0*/  IMAD.U32 R8, RZ, RZ, UR10 ;  /* 0x0000000aff087e24 */ /* 0x000fe4000f8e00ff */
[----:B------:R-:W-:Y:S02]  /*158f0*/  IMAD.U32 R11, RZ, RZ, UR11 ;  /* 0x0000000bff0b7e24 */ /* 0x000fe4000f8e00ff */
[----:B------:R-:W-:Y:S01]  /*15900*/  IMAD.MOV.U32 R25, RZ, RZ, R2 ;  /* 0x000000ffff197224 */ /* 0x000fe200078e0002 */
[----:B------:R-:W2:Y:S01]  /*15910*/  LDC.64 R12, c[0x0][0x618] ;  /* 0x00018600ff0c7b82 */ /* 0x000ea20000000a00 */
[----:B------:R-:W-:-:S07]  /*15920*/  IMAD R10, R10, UR6, RZ ;  /* 0x000000060a0a7c24 */ /* 0x000fce000f8e02ff */
[----:B------:R-:W3:Y:S02]  /*15930*/  LDC R30, c[0x0][0x4] ;  /* 0x00000100ff1e7b82 */ /* 0x000ee40000000800 */
.L_x_2715:
[----:B------:R-:W-:-:S04]  /*15940*/  IMAD.IADD R14, R10, 0x1, R25 ;  /* 0x000000010a0e7824 */ /* 0x000fc800078e0219 */
[----:B-1----:R-:W-:-:S04]  /*15950*/  IMAD R23, R14, R28, R17 ;  /* 0x0000001c0e177224 */ /* 0x002fc800078e0211 */
[----:B--2---:R-:W-:-:S05]  /*15960*/  IMAD.WIDE.U32 R22, R23, 0x20, R12 ;  /* 0x0000002017167825 */ /* 0x004fca00078e000c */
[----:B------:R-:W2:Y:S04]  /*15970*/  LDG.E.U16 R16, desc[UR60][R22.64] ;  /* 0x0000003c16107981 */ /* 0x000ea8000c1e1500 */
[----:B------:R-:W4:Y:S04]  /*15980*/  LDG.E.64 R20, desc[UR60][R22.64+0x8] ;  /* 0x0000083c16147981 */ /* 0x000f28000c1e1b00 */
[----:B------:R-:W5:Y:S04]  /*15990*/  LDG.E.U16 R24, desc[UR60][R22.64+0x10] ;  /* 0x0000103c16187981 */ /* 0x000f68000c1e1500 */
[----:B------:R1:W5:Y:S01]  /*159a0*/  LDG.E.64 R14, desc[UR60][R22.64+0x18] ;  /* 0x0000183c160e7981 */ /* 0x000362000c1e1b00 */
[----:B------:R-:W-:-:S02]  /*159b0*/  PRMT R29, R3, 0x9910, RZ ;  /* 0x00009910031d7816 */ /* 0x000fc400000000ff */
[----:B------:R-:W-:Y:S01]  /*159c0*/  PRMT R32, R9, 0x9910, RZ ;  /* 0x0000991009207816 */ /* 0x000fe200000000ff */
[----:B---3--:R-:W-:Y:S01]  /*159d0*/  IMAD.IADD R25, R30, 0x1, R25 ;  /* 0x000000011e197824 */ /* 0x008fe200078e0219 */
[----:B--2---:R-:W-:-:S04]  /*159e0*/  PRMT R26, R16, 0x9910, RZ ;  /* 0x00009910101a7816 */ /* 0x004fc800000000ff */
[C---:B------:R-:W-:Y:S02]  /*159f0*/  ISETP.NE.AND P4, PT, R29.reuse, R26, PT ;  /* 0x0000001a1d00720c */ /* 0x040fe40003f85270 */
[----:B----4-:R-:W-:Y:S02]  /*15a00*/  ISETP.GE.U32.AND P0, PT, R6, R20, PT ;  /* 0x000000140600720c */ /* 0x010fe40003f06070 */
[----:B------:R-:W-:Y:S02]  /*15a10*/  ISETP.GE.AND P6, PT, R29, R26, PT ;  /* 0x0000001a1d00720c */ /* 0x000fe40003fc6270 */
[----:B------:R-:W-:Y:S02]  /*15a20*/  ISETP.GE.AND.EX P0, PT, R7, R21, PT, P0 ;  /* 0x000000150700720c */ /* 0x000fe40003f06300 */
[----:B-----5:R-:W-:Y:S02]  /*15a30*/  PRMT R27, R24, 0x9910, RZ ;  /* 0x00009910181b7816 */ /* 0x020fe400000000ff */
[----:B-1----:R-:W-:-:S03]  /*15a40*/  SEL R22, RZ, 0xffffffff, P6 ;  /* 0xffffffffff167807 */ /* 0x002fc60003000000 */
[----:B------:R-:W-:Y:S02]  /*15a50*/  @!P4 SEL R22, RZ, 0xffffffff, P0 ;  /* 0xffffffffff16c807 */ /* 0x000fe40000000000 */
[-C--:B------:R-:W-:Y:S02]  /*15a60*/  ISETP.NE.AND P3, PT, R32, R27.reuse, PT ;  /* 0x0000001b2000720c */ /* 0x080fe40003f65270 */
[----:B------:R-:W-:Y:S02]  /*15a70*/  LOP3.LUT R22, R22, 0x1, RZ, 0xc0, !PT ;  /* 0x0000000116167812 */ /* 0x000fe400078ec0ff */
[----:B------:R-:W-:Y:S02]  /*15a80*/  ISETP.GE.U32.AND P1, PT, R8, R14, PT ;  /* 0x0000000e0800720c */ /* 0x000fe40003f26070 */
[----:B------:R-:W-:Y:S02]  /*15a90*/  ISETP.NE.U32.AND P0, PT, R22, 0x1, PT ;  /* 0x000000011600780c */ /* 0x000fe40003f05070 */
[----:B------:R-:W-:-:S02]  /*15aa0*/  ISETP.GE.AND P5, PT, R32, R27, PT ;  /* 0x0000001b2000720c */ /* 0x000fc40003fa6270 */
[----:B------:R-:W-:Y:S02]  /*15ab0*/  ISETP.GE.AND.EX P1, PT, R11, R15, PT, P1 ;  /* 0x0000000f0b00720c */ /* 0x000fe40003f26310 */
[----:B------:R-:W-:Y:S02]  /*15ac0*/  SEL R6, R6, R20, !P0 ;  /* 0x0000001406067207 */ /* 0x000fe40004000000 */
[----:B------:R-:W-:Y:S02]  /*15ad0*/  SEL R7, R7, R21, !P0 ;  /* 0x0000001507077207 */ /* 0x000fe40004000000 */
[----:B------:R-:W-:Y:S02]  /*15ae0*/  SEL R3, R3, R16, !P0 ;  /* 0x0000001003037207 */ /* 0x000fe40004000000 */
[----:B------:R-:W-:Y:S02]  /*15af0*/  ISETP.GE.U32.AND P0, PT, R25, UR7, PT ;  /* 0x0000000719007c0c */ /* 0x000fe4000bf06070 */
[----:B------:R-:W-:-:S02]  /*15b00*/  SEL R23, RZ, 0xffffffff, P5 ;  /* 0xffffffffff177807 */ /* 0x000fc40002800000 */
[----:B------:R-:W-:-:S04]  /*15b10*/  @!P3 SEL R23, RZ, 0xffffffff, P1 ;  /* 0xffffffffff17b807 */ /* 0x000fc80000800000 */
[----:B------:R-:W-:-:S04]  /*15b20*/  LOP3.LUT R23, R23, 0x1, RZ, 0xc0, !PT ;  /* 0x0000000117177812 */ /* 0x000fc800078ec0ff */
[----:B------:R-:W-:-:S04]  /*15b30*/  ISETP.NE.U32.AND P1, PT, R23, 0x1, PT ;  /* 0x000000011700780c */ /* 0x000fc80003f25070 */
[----:B------:R-:W-:Y:S02]  /*15b40*/  SEL R9, R9, R24, !P1 ;  /* 0x0000001809097207 */ /* 0x000fe40004800000 */
[----:B------:R-:W-:Y:S02]  /*15b50*/  SEL R8, R8, R14, !P1 ;  /* 0x0000000e08087207 */ /* 0x000fe40004800000 */
[----:B------:R-:W-:Y:S01]  /*15b60*/  SEL R11, R11, R15, !P1 ;  /* 0x0000000f0b0b7207 */ /* 0x000fe20004800000 */
[----:B------:R-:W-:Y:S06]  /*15b70*/  @!P0 BRA `(.L_x_2715) ;  /* 0xfffffffc00708947 */ /* 0x000fec000383ffff */
.L_x_2712:
[----:B------:R-:W-:Y:S05]  /*15b80*/  BSYNC B0 ;  /* 0x0000000000007941 */ /* 0x000fea0003800000 */
.L_x_2710:
[----:B------:R-:W1:Y:S01]  /*15b90*/  LDC R10, c[0x0][RZ] ;  /* 0x00000000ff0a7b82 */ /* 0x000e620000000800 */
[----:B------:R-:W-:Y:S01]  /*15ba0*/  UIADD3 UR4, UR4, 0x10, URZ ;  /* 0x0000001004047890 */ /* 0x000fe2000fffe03f */
[----:B------:R-:W-:Y:S01]  /*15bb0*/  IMAD.MOV.U32 R14, RZ, RZ, R8 ;  /* 0x000000ffff0e7224 */ /* 0x000fe200078e0008 */
[----:B------:R-:W-:Y:S01]  /*15bc0*/  ULDC UR6, c[0x0][0x4] ;  /* 0x0000010000067ab9 */ /* 0x000fe20000000800 */
[----:B------:R-:W-:Y:S01]  /*15bd0*/  IMAD.MOV.U32 R15, RZ, RZ, R11 ;  /* 0x000000ffff0f7224 */ /* 0x000fe200078e000b */
[----:B------:R-:W-:Y:S02]  /*15be0*/  ULEA UR4, UR5, UR4, 0x18 ;  /* 0x0000000405047291 */ /* 0x000fe4000f8ec03f */
[----:B------:R-:W-:-:S06]  /*15bf0*/  USHF.R.U32.HI UR5, URZ, 0x1, UR6 ;  /* 0x000000013f057899 */ /* 0x000fcc0008011606 */
[----:B------:R-:W-:Y:S01]  /*15c00*/  ISETP.NE.AND P0, PT, RZ, UR5, PT ;  /* 0x00000005ff007c0c */ /* 0x000fe2000bf05270 */
[----:B-1----:R-:W-:-:S05]  /*15c10*/  IMAD R12, R2, R10, R17 ;  /* 0x0000000a020c7224 */ /* 0x002fca00078e0211 */
[----:B------:R-:W-:-:S05]  /*15c20*/  LEA R12, R12, UR4, 0x5 ;  /* 0x000000040c0c7c11 */ /* 0x000fca000f8e28ff */
[----:B------:R1:W-:Y:S04]  /*15c30*/  STS.64 [R12+0x8], R6 ;  /* 0x000008060c007388 */ /* 0x0003e80000000a00 */
[----:B------:R1:W-:Y:S04]  /*15c40*/  STS.64 [R12+0x18], R14 ;  /* 0x0000180e0c007388 */ /* 0x0003e80000000a00 */
[----:B------:R1:W-:Y:S04]  /*15c50*/  STS.U16 [R12], R3 ;  /* 0x000000030c007388 */ /* 0x0003e80000000400 */
[----:B------:R1:W-:Y:S01]  /*15c60*/  STS.U16 [R12+0x10], R9 ;  /* 0x000010090c007388 */ /* 0x0003e20000000400 */
[----:B------:R-:W-:Y:S05]  /*15c70*/  @!P0 BRA `(.L_x_2716) ;  /* 0x0000000000d08947 */ /* 0x000fea0003800000 */
[----:B------:R-:W-:-:S07]  /*15c80*/  IMAD.U32 R13, RZ, RZ, UR5 ;  /* 0x00000005ff0d7e24 */ /* 0x000fce000f8e00ff */
.L_x_2719:
[--C-:B-1----:R-:W-:Y:S01]  /*15c90*/  IMAD.IADD R14, R2, 0x1, R13.reuse ;  /* 0x00000001020e7824 */ /* 0x102fe200078e020d */
[----:B------:R-:W-:Y:S01]  /*15ca0*/  BAR.SYNC.DEFER_BLOCKING 0x0 ;  /* 0x0000000000007b1d */ /* 0x000fe20000010000 */
[----:B------:R-:W-:Y:S02]  /*15cb0*/  ISETP.GT.AND P3, PT, R13, 0x1, PT ;  /* 0x000000010d00780c */ /* 0x000fe40003f64270 */
[----:B------:R-:W-:Y:S02]  /*15cc0*/  SHF.R.S32.HI R24, RZ, 0x1, R13 ;  /* 0x00000001ff187819 */ /* 0x000fe4000001140d */
[----:B------:R-:W-:Y:S01]  /*15cd0*/  ISETP.GE.U32.AND P0, PT, R14, UR6, PT ;  /* 0x000000060e007c0c */ /* 0x000fe2000bf06070 */
[----:B------:R-:W-:Y:S03]  /*15ce0*/  BSSY B0, `(.L_x_2717) ;  /* 0x000002b000007945 */ /* 0x000fe60003800000 */
[----:B------:R-:W-:-:S13]  /*15cf0*/  ISETP.GE.U32.OR P0, PT, R2, R13, P0 ;  /* 0x0000000d0200720c */ /* 0x000fda0000706470 */
[----:B------:R-:W-:Y:S05]  /*15d00*/  @P0 BRA `(.L_x_2718) ;  /* 0x0000000000a00947 */ /* 0x000fea0003800000 */
[----:B------:R-:W-:Y:S01]  /*15d10*/  IMAD R13, R14, R10, R17 ;  /* 0x0000000a0e0d7224 */ /* 0x000fe200078e0211 */
[----:B------:R-:W-:Y:S02]  /*15d20*/  PRMT R28, R9, 0x9910, RZ ;  /* 0x00009910091c7816 */ /* 0x000fe400000000ff */
[----:B------:R-:W-:Y:S02]  /*15d30*/  PRMT R26, R3, 0x9910, RZ ;  /* 0x00009910031a7816 */ /* 0x000fe400000000ff */
[----:B------:R-:W-:-:S05]  /*15d40*/  LEA R13, R13, UR4, 0x5 ;  /* 0x000000040d0d7c11 */ /* 0x000fca000f8e28ff */
[----:B------:R-:W1:Y:S04]  /*15d50*/  LDS.U16 R22, [R13+0x10] ;  /* 0x000010000d167984 */ /* 0x000e680000000400 */
[----:B------:R-:W2:Y:S04]  /*15d60*/  LDS.U16 R16, [R13] ;  /* 0x000000000d107984 */ /* 0x000ea80000000400 */
[----:B------:R-:W3:Y:S04]  /*15d70*/  LDS.64 R20, [R13+0x18] ;  /* 0x000018000d147984 */ /* 0x000ee80000000a00 */
[----:B------:R4:W5:Y:S01]  /*15d80*/  LDS.64 R14, [R13+0x8] ;  /* 0x000008000d0e7984 */ /* 0x0009620000000a00 */
[----:B-1----:R-:W-:-:S02]  /*15d90*/  PRMT R25, R22, 0x9910, RZ ;  /* 0x0000991016197816 */ /* 0x002fc400000000ff */
[----:B--2---:R-:W-:Y:S02]  /*15da0*/  PRMT R23, R16, 0x9910, RZ ;  /* 0x0000991010177816 */ /* 0x004fe400000000ff */
[----:B------:R-:W-:Y:S02]  /*15db0*/  ISETP.NE.AND P4, PT, R28, R25, PT ;  /* 0x000000191c00720c */ /* 0x000fe40003f85270 */
[CC--:B------:R-:W-:Y:S02]  /*15dc0*/  ISETP.GE.AND P6, PT, R26.reuse, R23.reuse, PT ;  /* 0x000000171a00720c */ /* 0x0c0fe40003fc6270 */
[----:B------:R-:W-:Y:S02]  /*15dd0*/  ISETP.NE.AND P5, PT, R26, R23, PT ;  /* 0x000000171a00720c */ /* 0x000fe40003fa5270 */
[----:B---3--:R-:W-:Y:S02]  /*15de0*/  ISETP.GE.U32.AND P0, PT, R8, R20, PT ;  /* 0x000000140800720c */ /* 0x008fe40003f06070 */
[----:B----4-:R-:W-:-:S02]  /*15df0*/  SEL R13, RZ, 0xffffffff, P6 ;  /* 0xffffffffff0d7807 */ /* 0x010fc40003000000 */
[----:B------:R-:W-:Y:S02]  /*15e00*/  ISETP.GE.AND P6, PT, R28, R25, PT ;  /* 0x000000191c00720c */ /* 0x000fe40003fc6270 */
[----:B-----5:R-:W-:Y:S02]  /*15e10*/  ISETP.GE.U32.AND P1, PT, R6, R14, PT ;  /* 0x0000000e0600720c */ /* 0x020fe40003f26070 */
[----:B------:R-:W-:Y:S02]  /*15e20*/  ISETP.GE.AND.EX P0, PT, R11, R21, PT, P0 ;  /* 0x000000150b00720c */ /* 0x000fe40003f06300 */
[----:B------:R-:W-:Y:S02]  /*15e30*/  SEL R23, RZ, 0xffffffff, P6 ;  /* 0xffffffffff177807 */ /* 0x000fe40003000000 */
[----:B------:R-:W-:Y:S02]  /*15e40*/  ISETP.GE.AND.EX P1, PT, R7, R15, PT, P1 ;  /* 0x0000000f0700720c */ /* 0x000fe40003f26310 */
[----:B------:R-:W-:-:S02]  /*15e50*/  @!P4 SEL R23, RZ, 0xffffffff, P0 ;  /* 0xffffffffff17c807 */ /* 0x000fc40000000000 */
[----:B------:R-:W-:Y:S02]  /*15e60*/  @!P5 SEL R13, RZ, 0xffffffff, P1 ;  /* 0xffffffffff0dd807 */ /* 0x000fe40000800000 */
[----:B------:R-:W-:Y:S02]  /*15e70*/  LOP3.LUT R23, R23, 0x1, RZ, 0xc0, !PT ;  /* 0x0000000117177812 */ /* 0x000fe400078ec0ff */
[----:B------:R-:W-:Y:S02]  /*15e80*/  LOP3.LUT R13, R13, 0x1, RZ, 0xc0, !PT ;  /* 0x000000010d0d7812 */ /* 0x000fe400078ec0ff */
[----:B------:R-:W-:Y:S02]  /*15e90*/  ISETP.NE.U32.AND P1, PT, R23, 0x1, PT ;  /* 0x000000011700780c */ /* 0x000fe40003f25070 */
[----:B------:R-:W-:Y:S02]  /*15ea0*/  ISETP.NE.U32.AND P0, PT, R13, 0x1, PT ;  /* 0x000000010d00780c */ /* 0x000fe40003f05070 */
[----:B------:R-:W-:-:S02]  /*15eb0*/  SEL R8, R8, R20, !P1 ;  /* 0x0000001408087207 */ /* 0x000fc40004800000 */
[----:B------:R-:W-:Y:S02]  /*15ec0*/  SEL R11, R11, R21, !P1 ;  /* 0x000000150b0b7207 */ /* 0x000fe40004800000 */
[----:B------:R-:W-:Y:S01]  /*15ed0*/  SEL R6, R6, R14, !P0 ;  /* 0x0000000e06067207 */ /* 0x000fe20004000000 */
[----:B------:R-:W-:Y:S01]  /*15ee0*/  IMAD.MOV.U32 R14, RZ, RZ, R8 ;  /* 0x000000ffff0e7224 */ /* 0x000fe200078e0008 */
[----:B------:R-:W-:Y:S01]  /*15ef0*/  SEL R7, R7, R15, !P0 ;  /* 0x0000000f07077207 */ /* 0x000fe20004000000 */
[----:B------:R-:W-:Y:S01]  /*15f00*/  IMAD.MOV.U32 R15, RZ, RZ, R11 ;  /* 0x000000ffff0f7224 */ /* 0x000fe200078e000b */
[----:B------:R-:W-:Y:S02]  /*15f10*/  SEL R13, R3, R16, !P0 ;  /* 0x00000010030d7207 */ /* 0x000fe40004000000 */
[----:B------:R-:W-:Y:S01]  /*15f20*/  SEL R21, R9, R22, !P1 ;  /* 0x0000001609157207 */ /* 0x000fe20004800000 */
[----:B------:R1:W-:Y:S01]  /*15f30*/  STS.64 [R12+0x8], R6 ;  /* 0x000008060c007388 */ /* 0x0003e20000000a00 */
[----:B------:R-:W-:-:S02]  /*15f40*/  PRMT R3, R13, 0x7610, R3 ;  /* 0x000076100d037816 */ /* 0x000fc40000000003 */
[----:B------:R-:W-:Y:S01]  /*15f50*/  PRMT R9, R21, 0x7610, R9 ;  /* 0x0000761015097816 */ /* 0x000fe20000000009 */
[----:B------:R1:W-:Y:S04]  /*15f60*/  STS.64 [R12+0x18], R14 ;  /* 0x0000180e0c007388 */ /* 0x0003e80000000a00 */
[----:B------:R1:W-:Y:S04]  /*15f70*/  STS.U16 [R12], R13 ;  /* 0x0000000d0c007388 */ /* 0x0003e80000000400 */
[----:B------:R1:W-:Y:S02]  /*15f80*/  STS.U16 [R12+0x10], R21 ;  /* 0x000010150c007388 */ /* 0x0003e40000000400 */
.L_x_2718:
[----:B------:R-:W-:Y:S05]  /*15f90*/  BSYNC B0 ;  /* 0x0000000000007941 */ /* 0x000fea0003800000 */
.L_x_2717:
[----:B-1----:R-:W-:Y:S01]  /*15fa0*/  IMAD.MOV.U32 R13, RZ, RZ, R24 ;  /* 0x000000ffff0d7224 */ /* 0x002fe200078e0018 */
[----:B------:R-:W-:Y:S06]  /*15fb0*/  @P3 BRA `(.L_x_2719) ;  /* 0xfffffffc00343947 */ /* 0x000fec000383ffff */
.L_x_2716:
[----:B------:R-:W-:Y:S02]  /*15fc0*/  ULDC UR4, c[0x0][0x240] ;  /* 0x0000900000047ab9 */ /* 0x000fe40000000800 */
[----:B------:R-:W-:-:S13]  /*15fd0*/  ISETP.NE.AND P0, PT, RZ, UR4, PT ;  /* 0x00000004ff007c0c */ /* 0x000fda000bf05270 */
[----:B------:R-:W-:Y:S05]  /*15fe0*/  @!P0 BRA `(.L_x_2720) ;  /* 0x00000004009c8947 */ /* 0x000fea0003800000 */
[----:B------:R-:W-:Y:S01]  /*15ff0*/  ISETP.GT.AND P0, PT, R10, 0x20, PT ;  /* 0x000000200a00780c */ /* 0x000fe20003f04270 */
[----:B------:R-:W-:-:S12]  /*16000*/  IMAD.MOV.U32 R2, RZ, RZ, R10 ;  /* 0x000000ffff027224 */ /* 0x000fd800078e000a */
[----:B------:R-:W-:Y:S05]  /*16010*/  @!P0 BRA `(.L_x_2721) ;  /* 0x0000000000f48947 */ /* 0x000fea0003800000 */
[----:B-1----:R-:W-:Y:S01]  /*16020*/  IMAD.MOV.U32 R14, RZ, RZ, R8 ;  /* 0x000000ffff0e7224 */ /* 0x002fe200078e0008 */
[----:B------:R-:W-:Y:S01]  /*16030*/  LEA.HI R2, R10, R10, RZ, 0x1 ;  /* 0x0000000a0a027211 */ /* 0x000fe200078f08ff */
[----:B------:R-:W-:Y:S01]  /*16040*/  IMAD.MOV.U32 R15, RZ, RZ, R11 ;  /* 0x000000ffff0f7224 */ /* 0x000fe200078e000b */
[----:B------:R2:W-:Y:S02]  /*16050*/  STS.U16 [R12], R3 ;  /* 0x000000030c007388 */ /* 0x0005e40000000400 */
[----:B------:R-:W-:Y:S01]  /*16060*/  SHF.R.S32.HI R13, RZ, 0x1, R2 ;  /* 0x00000001ff0d7819 */ /* 0x000fe20000011402 */
[----:B------:R-:W-:Y:S01]  /*16070*/  IMAD.MOV.U32 R2, RZ, RZ, 0x20 ;  /* 0x00000020ff027424 */ /* 0x000fe200078e00ff */
[----:B------:R2:W-:Y:S02]  /*16080*/  STS.64 [R12+0x8], R6 ;  /* 0x000008060c007388 */ /* 0x0005e40000000a00 */
[----:B------:R-:W-:Y:S02]  /*16090*/  ISETP.GE.AND P0, PT, R13, 0x20, PT ;  /* 0x000000200d00780c */ /* 0x000fe40003f06270 */
[----:B------:R2:W-:Y:S04]  /*160a0*/  STS.64 [R12+0x18], R14 ;  /* 0x0000180e0c007388 */ /* 0x0005e80000000a00 */
[----:B------:R2:W-:Y:S07]  /*160b0*/  STS.U16 [R12+0x10], R9 ;  /* 0x000010090c007388 */ /* 0x0005ee0000000400 */
[----:B------:R-:W-:Y:S05]  /*160c0*/  @!P0 BRA `(.L_x_2721) ;  /* 0x0000000000c88947 */ /* 0x000fea0003800000 */
.L_x_2724:
[----:B-12---:R-:W-:Y:S01]  /*160d0*/  IMAD.IADD R15, R17, 0x1, R13 ;  /* 0x00000001110f7824 */ /* 0x006fe200078e020d */
[----:B------:R-:W-:Y:S04]  /*160e0*/  BAR.SYNC.DEFER_BLOCKING 0x0 ;  /* 0x0000000000007b1d */ /* 0x000fe80000010000 */
[----:B------:R-:W-:Y:S02]  /*160f0*/  ISETP.GE.U32.AND P0, PT, R15, R10, PT ;  /* 0x0000000a0f00720c */ /* 0x000fe40003f06070 */
[----:B------:R-:W-:Y:S02]  /*16100*/  BSSY B0, `(.L_x_2722) ;  /* 0x000002a000007945 */ /* 0x000fe40003800000 */
[----:B------:R-:W-:-:S13]  /*16110*/  ISETP.GE.U32.OR P0, PT, R17, R13, P0 ;  /* 0x0000000d1100720c */ /* 0x000fda0000706470 */
[----:B------:R-:W-:Y:S05]  /*16120*/  @P0 BRA `(.L_x_2723) ;  /* 0x00000000009c0947 */ /* 0x000fea0003800000 */
[----:B------:R-:W-:Y:S01]  /*16130*/  IMAD R2, R13, 0x20, R12 ;  /* 0x000000200d027824 */ /* 0x000fe200078e020c */
[----:B------:R-:W-:Y:S02]  /*16140*/  PRMT R25, R9, 0x9910, RZ ;  /* 0x0000991009197816 */ /* 0x000fe400000000ff */
[----:B------:R-:W-:Y:S02]  /*16150*/  PRMT R26, R3, 0x9910, RZ ;  /* 0x00009910031a7816 */ /* 0x000fe400000000ff */
[----:B------:R-:W1:Y:S04]  /*16160*/  LDS.U16 R22, [R2+0x10] ;  /* 0x0000100002167984 */ /* 0x000e680000000400 */
[----:B------:R-:W2:Y:S04]  /*16170*/  LDS.U16 R16, [R2] ;  /* 0x0000000002107984 */ /* 0x000ea80000000400 */
[----:B------:R-:W3:Y:S04]  /*16180*/  LDS.64 R20, [R2+0x18] ;  /* 0x0000180002147984 */ /* 0x000ee80000000a00 */
[----:B------:R-:W4:Y:S01]  /*16190*/  LDS.64 R14, [R2+0x8] ;  /* 0x00000800020e7984 */ /* 0x000f220000000a00 */
[----:B-1----:R-:W-:-:S02]  /*161a0*/  PRMT R24, R22, 0x9910, RZ ;  /* 0x0000991016187816 */ /* 0x002fc400000000ff */
[----:B--2---:R-:W-:Y:S02]  /*161b0*/  PRMT R23, R16, 0x9910, RZ ;  /* 0x0000991010177816 */ /* 0x004fe400000000ff */
[C---:B------:R-:W-:Y:S02]  /*161c0*/  ISETP.NE.AND P3, PT, R25.reuse, R24, PT ;  /* 0x000000181900720c */ /* 0x040fe40003f65270 */
[----:B------:R-:W-:Y:S02]  /*161d0*/  ISETP.NE.AND P4, PT, R26, R23, PT ;  /* 0x000000171a00720c */ /* 0x000fe40003f85270 */
[----:B---3--:R-:W-:Y:S02]  /*161e0*/  ISETP.GE.U32.AND P1, PT, R8, R20, PT ;  /* 0x000000140800720c */ /* 0x008fe40003f26070 */
[----:B------:R-:W-:Y:S02]  /*161f0*/  ISETP.GE.AND P5, PT, R25, R24, PT ;  /* 0x000000181900720c */ /* 0x000fe40003fa6270 */
[----:B----4-:R-:W-:-:S02]  /*16200*/  ISETP.GE.U32.AND P0, PT, R6, R14, PT ;  /* 0x0000000e0600720c */ /* 0x010fc40003f06070 */
[----:B------:R-:W-:Y:S02]  /*16210*/  ISETP.GE.AND.EX P1, PT, R11, R21, PT, P1 ;  /* 0x000000150b00720c */ /* 0x000fe40003f26310 */
[----:B------:R-:W-:Y:S02]  /*16220*/  ISETP.GE.AND P6, PT, R26, R23, PT ;  /* 0x000000171a00720c */ /* 0x000fe40003fc6270 */
[----:B------:R-:W-:Y:S02]  /*16230*/  SEL R23, RZ, 0xffffffff, P5 ;  /* 0xffffffffff177807 */ /* 0x000fe40002800000 */
[----:B------:R-:W-:Y:S02]  /*16240*/  ISETP.GE.AND.EX P0, PT, R7, R15, PT, P0 ;  /* 0x0000000f0700720c */ /* 0x000fe40003f06300 */
[----:B------:R-:W-:Y:S02]  /*16250*/  @!P3 SEL R23, RZ, 0xffffffff, P1 ;  /* 0xffffffffff17b807 */ /* 0x000fe40000800000 */
[----:B------:R-:W-:-:S02]  /*16260*/  SEL R2, RZ, 0xffffffff, P6 ;  /* 0xffffffffff027807 */ /* 0x000fc40003000000 */
        /* <DEDUP_REMOVED lines=19> */
.L_x_2723:
[----:B------:R-:W-:Y:S05]  /*163a0*/  BSYNC B0 ;  /* 0x0000000000007941 */ /* 0x000fea0003800000 */
.L_x_2722:
[----:B------:R-:W-:-:S04]  /*163b0*/  SHF.R.S32.HI R13, RZ, 0x1, R13 ;  /* 0x00000001ff0d7819 */ /* 0x000fc8000001140d */
[----:B------:R-:W-:-:S13]  /*163c0*/  ISETP.GE.AND P0, PT, R13, 0x20, PT ;  /* 0x000000200d00780c */ /* 0x000fda0003f06270 */
[----:B------:R-:W-:Y:S05]  /*163d0*/  @P0 BRA `(.L_x_2724) ;  /* 0xfffffffc003c0947 */ /* 0x000fea000383ffff */
[----:B------:R-:W-:-:S07]  /*163e0*/  IMAD.MOV.U32 R2, RZ, RZ, 0x20 ;  /* 0x00000020ff027424 */ /* 0x000fce00078e00ff */
.L_x_2721:
[----:B------:R-:W-:Y:S01]  /*163f0*/  BAR.SYNC.DEFER_BLOCKING 0x0 ;  /* 0x0000000000007b1d */ /* 0x000fe20000010000 */
[----:B------:R-:W-:-:S13]  /*16400*/  ISETP.GE.AND P0, PT, R2, 0x2, PT ;  /* 0x000000020200780c */ /* 0x000fda0003f06270 */
[----:B------:R-:W-:Y:S05]  /*16410*/  @!P0 BRA `(.L_x_2720) ;  /* 0x0000000000908947 */ /* 0x000fea0003800000 */
[----:B------:R-:W-:-:S07]  /*16420*/  IMAD.MOV.U32 R13, RZ, RZ, 0x1 ;  /* 0x00000001ff0d7424 */ /* 0x000fce00078e00ff */
.L_x_2725:
[----:B------:R-:W-:Y:S01]  /*16430*/  PRMT R22, R9, 0x9910, RZ ;  /* 0x0000991009167816 */ /* 0x000fe200000000ff */
[----:B-12---:R-:W1:Y:S01]  /*16440*/  SHFL.DOWN PT, R15, R6, R13, 0x1f ;  /* 0x08001f0d060f7589 */ /* 0x006e6200000e0000 */
[----:B------:R-:W-:-:S03]  /*16450*/  PRMT R23, R3, 0x9910, RZ ;  /* 0x0000991003177816 */ /* 0x000fc600000000ff */
[----:B------:R-:W2:Y:S04]  /*16460*/  SHFL.DOWN PT, R16, R22, R13, 0x1f ;  /* 0x08001f0d16107589 */ /* 0x000ea800000e0000 */
[----:B------:R-:W3:Y:S04]  /*16470*/  SHFL.DOWN PT, R10, R23, R13, 0x1f ;  /* 0x08001f0d170a7589 */ /* 0x000ee800000e0000 */
[----:B------:R-:W4:Y:S04]  /*16480*/  SHFL.DOWN PT, R17, R8, R13, 0x1f ;  /* 0x08001f0d08117589 */ /* 0x000f2800000e0000 */
[----:B------:R-:W5:Y:S04]  /*16490*/  SHFL.DOWN PT, R12, R7, R13, 0x1f ;  /* 0x08001f0d070c7589 */ /* 0x000f6800000e0000 */
[----:B------:R0:W5:Y:S01]  /*164a0*/  SHFL.DOWN PT, R20, R11, R13, 0x1f ;  /* 0x08001f0d0b147589 */ /* 0x00016200000e0000 */
[----:B-1----:R-:W-:-:S02]  /*164b0*/  ISETP.GE.U32.AND P0, PT, R6, R15, PT ;  /* 0x0000000f0600720c */ /* 0x002fc40003f06070 */
[----:B--2---:R-:W-:Y:S01]  /*164c0*/  PRMT R21, R16, 0x9910, RZ ;  /* 0x0000991010157816 */ /* 0x004fe200000000ff */
[----:B0-----:R-:W-:Y:S01]  /*164d0*/  IMAD.SHL.U32 R13, R13, 0x2, RZ ;  /* 0x000000020d0d7824 */ /* 0x001fe200078e00ff */
[----:B---3--:R-:W-:Y:S02]  /*164e0*/  PRMT R14, R10, 0x9910, RZ ;  /* 0x000099100a0e7816 */ /* 0x008fe400000000ff */
[----:B------:R-:W-:Y:S02]  /*164f0*/  ISETP.NE.AND P3, PT, R22, R21, PT ;  /* 0x000000151600720c */ /* 0x000fe40003f65270 */
[----:B------:R-:W-:Y:S02]  /*16500*/  ISETP.NE.AND P4, PT, R23, R14, PT ;  /* 0x0000000e1700720c */ /* 0x000fe40003f85270 */
[----:B----4-:R-:W-:Y:S02]  /*16510*/  ISETP.GE.U32.AND P1, PT, R8, R17, PT ;  /* 0x000000110800720c */ /* 0x010fe40003f26070 */
        /* <DEDUP_REMOVED lines=20> */
.L_x_2720:
[----:B------:R-:W-:Y:S05]  /*16660*/  @!P2 EXIT ;  /* 0x000000000000a94d */ /* 0x000fea0003800000 */
[----:B-12---:R-:W1:Y:S01]  /*16670*/  LDC.64 R14, c[0x0][0x628] ;  /* 0x00018a00ff0e7b82 */ /* 0x006e620000000a00 */
[----:B------:R-:W-:Y:S01]  /*16680*/  ISETP.NE.U32.AND P0, PT, R4, RZ, PT ;  /* 0x000000ff0400720c */ /* 0x000fe20003f05070 */
[----:B------:R-:W-:Y:S02]  /*16690*/  ULDC.U8 UR4, c[0x0][0x630] ;  /* 0x00018c0000047ab9 */ /* 0x000fe40000000000 */
[----:B------:R-:W-:Y:S02]  /*166a0*/  ISETP.NE.AND P1, PT, RZ, UR4, PT ;  /* 0x00000004ff007c0c */ /* 0x000fe4000bf25270 */
[----:B------:R-:W-:Y:S02]  /*166b0*/  ISETP.NE.AND.EX P0, PT, R0, RZ, PT, P0 ;  /* 0x000000ff0000720c */ /* 0x000fe40003f05300 */
[----:B-1----:R-:W-:Y:S02]  /*166c0*/  SEL R13, R14, RZ, P1 ;  /* 0x000000ff0e0d7207 */ /* 0x002fe40000800000 */
        /* <DEDUP_REMOVED lines=9> */
[----:B------:R-:W2:Y:S04]  /*16760*/  LDG.E.U16 R0, desc[UR60][R4.64] ;  /* 0x0000003c04007981 */ /* 0x000ea8000c1e1500 */
[----:B------:R-:W3:Y:S04]  /*16770*/  LDG.E.U16 R8, desc[UR60][R4.64+0x10] ;  /* 0x0000103c04087981 */ /* 0x000ee8000c1e1500 */
[----:B------:R-:W4:Y:S04]  /*16780*/  LDG.E.64 R10, desc[UR60][R4.64+0x8] ;  /* 0x0000083c040a7981 */ /* 0x000f28000c1e1b00 */
[----:B------:R-:W5:Y:S01]  /*16790*/  LDG.E.64 R6, desc[UR60][R4.64+0x18] ;  /* 0x0000183c04067981 */ /* 0x000f62000c1e1b00 */
[----:B------:R-:W-:-:S02]  /*167a0*/  PRMT R13, R3, 0x9910, RZ ;  /* 0x00009910030d7816 */ /* 0x000fc400000000ff */
[----:B------:R-:W-:Y:S02]  /*167b0*/  PRMT R15, R9, 0x9910, RZ ;  /* 0x00009910090f7816 */ /* 0x000fe400000000ff */
[----:B--2---:R-:W-:Y:S02]  /*167c0*/  PRMT R2, R0, 0x9910, RZ ;  /* 0x0000991000027816 */ /* 0x004fe400000000ff */
[----:B---3--:R-:W-:Y:S02]  /*167d0*/  PRMT R12, R8, 0x9910, RZ ;  /* 0x00009910080c7816 */ /* 0x008fe400000000ff */
[----:B------:R-:W-:Y:S02]  /*167e0*/  ISETP.NE.AND P4, PT, R2, R13, PT ;  /* 0x0000000d0200720c */ /* 0x000fe40003f85270 */
[----:B------:R-:W-:Y:S02]  /*167f0*/  ISETP.NE.AND P3, PT, R12, R15, PT ;  /* 0x0000000f0c00720c */ /* 0x000fe40003f65270 */
[----:B----4-:R-:W-:-:S02]  /*16800*/  ISETP.GE.U32.AND P0, PT, R10, R22, PT ;  /* 0x000000160a00720c */ /* 0x010fc40003f06070 */
[----:B-----5:R-:W-:Y:S02]  /*16810*/  ISETP.GE.U32.AND P1, PT, R6, R16, PT ;  /* 0x000000100600720c */ /* 0x020fe40003f26070 */
[----:B------:R-:W-:Y:S02]  /*16820*/  ISETP.GE.AND P6, PT, R2, R13, PT ;  /* 0x0000000d0200720c */ /* 0x000fe40003fc6270 */
[----:B------:R-:W-:Y:S02]  /*16830*/  ISETP.GE.AND P5, PT, R12, R15, PT ;  /* 0x0000000f0c00720c */ /* 0x000fe40003fa6270 */
[----:B------:R-:W-:Y:S02]  /*16840*/  ISETP.GE.AND.EX P0, PT, R11, R23, PT, P0 ;  /* 0x000000170b00720c */ /* 0x000fe40003f06300 */
[----:B------:R-:W-:Y:S02]  /*16850*/  ISETP.GE.AND.EX P1, PT, R7, R17, PT, P1 ;  /* 0x000000110700720c */ /* 0x000fe40003f26310 */
[----:B------:R-:W-:-:S02]  /*16860*/  SEL R2, RZ, 0xffffffff, P6 ;  /* 0xffffffffff027807 */ /* 0x000fc40003000000 */
[----:B------:R-:W-:Y:S02]  /*16870*/  SEL R12, RZ, 0xffffffff, P5 ;  /* 0xffffffffff0c7807 */ /* 0x000fe40002800000 */
[----:B------:R-:W-:Y:S02]  /*16880*/  @!P4 SEL R2, RZ, 0xffffffff, P0 ;  /* 0xffffffffff02c807 */ /* 0x000fe40000000000 */
[----:B------:R-:W-:Y:S02]  /*16890*/  @!P3 SEL R12, RZ, 0xffffffff, P1 ;  /* 0xffffffffff0cb807 */ /* 0x000fe40000800000 */
[----:B------:R-:W-:Y:S02]  /*168a0*/  LOP3.LUT R2, R2, 0x1, RZ, 0xc0, !PT ;  /* 0x0000000102027812 */ /* 0x000fe400078ec0ff */
[----:B------:R-:W-:Y:S02]  /*168b0*/  LOP3.LUT R12, R12, 0x1, RZ, 0xc0, !PT ;  /* 0x000000010c0c7812 */ /* 0x000fe400078ec0ff */
[----:B------:R-:W-:-:S02]  /*168c0*/  ISETP.NE.U32.AND P0, PT, R2, 0x1, PT ;  /* 0x000000010200780c */ /* 0x000fc40003f05070 */
[----:B------:R-:W-:Y:S02]  /*168d0*/  ISETP.NE.U32.AND P1, PT, R12, 0x1, PT ;  /* 0x000000010c00780c */ /* 0x000fe40003f25070 */
[----:B------:R-:W-:Y:S02]  /*168e0*/  SEL R22, R10, R22, !P0 ;  /* 0x000000160a167207 */ /* 0x000fe40004000000 */
[----:B------:R-:W-:Y:S02]  /*168f0*/  SEL R23, R11, R23, !P0 ;  /* 0x000000170b177207 */ /* 0x000fe40004000000 */
[----:B------:R-:W-:Y:S02]  /*16900*/  SEL R3, R0, R3, !P0 ;  /* 0x0000000300037207 */ /* 0x000fe40004000000 */
[----:B------:R-:W-:Y:S02]  /*16910*/  SEL R9, R8, R9, !P1 ;  /* 0x0000000908097207 */ /* 0x000fe40004800000 */
[----:B------:R-:W-:-:S02]  /*16920*/  SEL R16, R6, R16, !P1 ;  /* 0x0000001006107207 */ /* 0x000fc40004800000 */
[----:B------:R-:W-:-:S07]  /*16930*/  SEL R17, R7, R17, !P1 ;  /* 0x0000001107117207 */ /* 0x000fce0004800000 */
.L_x_2727:
        /* <DEDUP_REMOVED lines=21> */
.L_x_2729:
        /* <DEDUP_REMOVED lines=22> */
.L_x_2730:
[----:B------:R-:W-:Y:S02]  /*16bf0*/  ULDC.64 UR4, c[0x0][0x600] ;  /* 0x0001800000047ab9 */ /* 0x000fe40000000a00 */
[----:B------:R-:W-:-:S05]  /*16c00*/  IADD3 R18, P0, R18, UR4, RZ ;  /* 0x0000000412127c10 */ /* 0x000fca000ff1e0ff */
[----:B------:R-:W-:-:S05]  /*16c10*/  IMAD.X R19, RZ, RZ, UR5, P0 ;  /* 0x00000005ff137e24 */ /* 0x000fca00080e06ff */
[----:B------:R-:W-:Y:S01]  /*16c20*/  STG.E.64 desc[UR60][R18.64], R16 ;  /* 0x0000001012007986 */ /* 0x000fe2000c101b3c */
[----:B------:R-:W-:Y:S05]  /*16c30*/  EXIT ;  /* 0x000000000000794d */ /* 0x000fea0003800000 */
.L_x_2728:
[----:B------:R-:W-:Y:S04]  /*16c40*/  STG.E.64 desc[UR60][R4.64+0x8], R22 ;  /* 0x0000081604007986 */ /* 0x000fe8000c101b3c */
[----:B------:R-:W-:Y:S04]  /*16c50*/  STG.E.64 desc[UR60][R4.64+0x18], R16 ;  /* 0x0000181004007986 */ /* 0x000fe8000c101b3c */
[----:B------:R-:W-:Y:S04]  /*16c60*/  STG.E.U16 desc[UR60][R4.64], R3 ;  /* 0x0000000304007986 */ /* 0x000fe8000c10153c */
[----:B------:R-:W-:Y:S01]  /*16c70*/  STG.E.U16 desc[UR60][R4.64+0x10], R9 ;  /* 0x0000100904007986 */ /* 0x000fe2000c10153c */
[----:B------:R-:W-:Y:S05]  /*16c80*/  EXIT ;  /* 0x000000000000794d */ /* 0x000fea0003800000 */
.L_x_2726:
        /* <DEDUP_REMOVED lines=17> */
.L_x_2732:
[----:B------:R-:W-:Y:S02]  /*16da0*/  CS2R R22, SRZ ;  /* 0x0000000000167805 */ /* 0x000fe4000001ff00 */
[----:B------:R-:W-:-:S07]  /*16db0*/  CS2R R16, SRZ ;  /* 0x0000000000107805 */ /* 0x000fce000001ff00 */
.L_x_2731:
[----:B------:R-:W-:Y:S02]  /*16dc0*/  ULDC.U8 UR4, c[0x0][0x631] ;  /* 0x00018c4000047ab9 */ /* 0x000fe40000000000 */
[----:B------:R-:W-:-:S13]  /*16dd0*/  ISETP.NE.AND P0, PT, RZ, UR4, PT ;  /* 0x00000004ff007c0c */ /* 0x000fda000bf05270 */
        /* <DEDUP_REMOVED lines=13> */
[----:B------:R-:W-:Y:S02]  /*16eb0*/  IMAD.U32 R6, RZ, RZ, UR4 ;  /* 0x00000004ff067e24 */ /* 0x000fe4000f8e00ff */
[----:B------:R-:W-:-:S02]  /*16ec0*/  IMAD.U32 R7, RZ, RZ, UR5 ;  /* 0x00000005ff077e24 */ /* 0x000fc4000f8e00ff */
[----:B------:R-:W-:Y:S02]  /*16ed0*/  IMAD.U32 R10, RZ, RZ, UR6 ;  /* 0x00000006ff0a7e24 */ /* 0x000fe4000f8e00ff */
[----:B------:R-:W-:Y:S02]  /*16ee0*/  IMAD.U32 R11, RZ, RZ, UR7 ;  /* 0x00000007ff0b7e24 */ /* 0x000fe4000f8e00ff */
[----:B------:R-:W-:Y:S02]  /*16ef0*/  IMAD.MOV.U32 R8, RZ, RZ, 0x2ef ;  /* 0x000002efff087424 */ /* 0x000fe400078e00ff */
[----:B-1----:R-:W-:-:S07]  /*16f00*/  IMAD.MOV.U32 R12, RZ, RZ, 0x1 ;  /* 0x00000001ff0c7424 */ /* 0x002fce00078e00ff */
[----:B------:R-:W-:-:S07]  /*16f10*/  LEPC R20, `(.L_x_2734) ;  /* 0x000000001014794e */ /* 0x000fce0000000000 */
[----:B0-2---:R-:W-:Y:S05]  /*16f20*/  CALL.ABS.NOINC R2 ;  /* 0x0000000002007343 */ /* 0x005fea0003c00000 */
.L_x_2734:
        /* <DEDUP_REMOVED lines=22> */
.L_x_2735:
[----:B------:R-:W-:Y:S02]  /*17090*/  ULDC.64 UR4, c[0x0][0x600] ;  /* 0x0001800000047ab9 */ /* 0x000fe40000000a00 */
[----:B------:R-:W-:-:S05]  /*170a0*/  IADD3 R18, P0, R18, UR4, RZ ;  /* 0x0000000412127c10 */ /* 0x000fca000ff1e0ff */
[----:B------:R-:W-:-:S05]  /*170b0*/  IMAD.X R19, RZ, RZ, UR5, P0 ;  /* 0x00000005ff137e24 */ /* 0x000fca00080e06ff */
[----:B------:R-:W-:Y:S01]  /*170c0*/  STG.E.64 desc[UR60][R18.64], R16 ;  /* 0x0000001012007986 */ /* 0x000fe2000c101b3c */
[----:B------:R-:W-:Y:S05]  /*170d0*/  EXIT ;  /* 0x000000000000794d */ /* 0x000fea0003800000 */
.L_x_2733:
        /* <DEDUP_REMOVED lines=16> */
.L_x_2736:
        /* <DEDUP_REMOVED lines=15> */
.L_x_2737:
[----:B------:R-:W-:Y:S05]  /*172d0*/  EXIT ;  /* 0x000000000000794d */ /* 0x000fea0003800000 */
.L_x_2701:
[----:B------:R-:W-:Y:S02]  /*172e0*/  ULDC UR4, c[0x0][0x230] ;  /* 0x00008c0000047ab9 */ /* 0x000fe40000000800 */
        /* <DEDUP_REMOVED lines=10> */
[----:B------:R-:W3:Y:S01]  /*17390*/  LDC.64 R8, c[0x0][0x628] ;  /* 0x00018a00ff087b82 */ /* 0x000ee20000000a00 */
[----:B------:R-:W-:Y:S01]  /*173a0*/  ISETP.NE.U32.AND P0, PT, R4, RZ, PT ;  /* 0x000000ff0400720c */ /* 0x000fe20003f05070 */
[----:B------:R-:W-:Y:S02]  /*173b0*/  ULDC.U8 UR4, c[0x0][0x630] ;  /* 0x00018c0000047ab9 */ /* 0x000fe40000000000 */
[----:B------:R-:W-:Y:S02]  /*173c0*/  ISETP.NE.AND P3, PT, RZ, UR4, PT ;  /* 0x00000004ff007c0c */ /* 0x000fe4000bf65270 */
[----:B------:R-:W-:Y:S02]  /*173d0*/  ISETP.NE.AND.EX P0, PT, R0, RZ, PT, P0 ;  /* 0x000000ff0000720c */ /* 0x000fe40003f05300 */
[----:B---34-:R-:W-:Y:S02]  /*173e0*/  SEL R11, R8, RZ, P3 ;  /* 0x000000ff080b7207 */ /* 0x018fe40001800000 */
        /* <DEDUP_REMOVED lines=9> */
[----:B------:R-:W3:Y:S04]  /*17480*/  LDG.E.U16 R0, desc[UR60][R4.64] ;  /* 0x0000003c04007981 */ /* 0x000ee8000c1e1500 */
[----:B--2---:R-:W2:Y:S04]  /*17490*/  LDG.E.U16 R6, desc[UR60][R4.64+0x10] ;  /* 0x0000103c04067981 */ /* 0x004ea8000c1e1500 */
[----:B------:R-:W4:Y:S04]  /*174a0*/  LDG.E.64 R10, desc[UR60][R4.64+0x8] ;  /* 0x0000083c040a7981 */ /* 0x000f28000c1e1b00 */
[----:B------:R-:W5:Y:S01]  /*174b0*/  LDG.E.64 R8, desc[UR60][R4.64+0x18] ;  /* 0x0000183c04087981 */ /* 0x000f62000c1e1b00 */
[----:B-1----:R-:W-:-:S02]  /*174c0*/  PRMT R13, R7, 0x9910, RZ ;  /* 0x00009910070d7816 */ /* 0x002fc400000000ff */
[----:B------:R-:W-:Y:S02]  /*174d0*/  PRMT R15, R3, 0x9910, RZ ;  /* 0x00009910030f7816 */ /* 0x000fe400000000ff */
[----:B---3--:R-:W-:Y:S02]  /*174e0*/  PRMT R2, R0, 0x9910, RZ ;  /* 0x0000991000027816 */ /* 0x008fe400000000ff */
[----:B--2---:R-:W-:Y:S02]  /*174f0*/  PRMT R12, R6, 0x9910, RZ ;  /* 0x00009910060c7816 */ /* 0x004fe400000000ff */
        /* <DEDUP_REMOVED lines=22> */
.L_x_2739:
[----:B------:R-:W-:Y:S05]  /*17660*/  @!P2 BRA `(.L_x_2740) ;  /* 0x0000000000bca947 */ /* 0x000fea0003800000 */
[----:B------:R-:W3:Y:S02]  /*17670*/  LDC R24, c[0x0][0x634] ;  /* 0x00018d00ff187b82 */ /* 0x000ee40000000800 */
[----:B---3--:R-:W-:-:S04]  /*17680*/  ISETP.NE.AND P0, PT, R24, 0x1, PT ;  /* 0x000000011800780c */ /* 0x008fc80003f05270 */
[----:B------:R-:W-:-:S09]  /*17690*/  P2R R0, PR, RZ, 0x1 ;  /* 0x00000001ff007803 */ /* 0x000fd20000000000 */
        /* <DEDUP_REMOVED lines=8> */
[----:B--2---:R-:W-:Y:S02]  /*17720*/  IMAD.U32 R10, RZ, RZ, UR6 ;  /* 0x00000006ff0a7e24 */ /* 0x004fe4000f8e00ff */
[----:B------:R-:W-:Y:S02]  /*17730*/  IMAD.U32 R6, RZ, RZ, UR4 ;  /* 0x00000004ff067e24 */ /* 0x000fe4000f8e00ff */
[----:B------:R-:W-:-:S02]  /*17740*/  IMAD.U32 R7, RZ, RZ, UR5 ;  /* 0x00000005ff077e24 */ /* 0x000fc4000f8e00ff */
[----:B------:R-:W-:Y:S02]  /*17750*/  IMAD.U32 R11, RZ, RZ, UR7 ;  /* 0x00000007ff0b7e24 */ /* 0x000fe4000f8e00ff */
[----:B------:R-:W-:Y:S02]  /*17760*/  IMAD.MOV.U32 R8, RZ, RZ, 0x2ef ;  /* 0x000002efff087424 */ /* 0x000fe400078e00ff */
[----:B------:R-:W-:Y:S02]  /*17770*/  IMAD.MOV.U32 R12, RZ, RZ, 0x1 ;  /* 0x00000001ff0c7424 */ /* 0x000fe400078e00ff */
[----:B-1----:R-:W-:-:S07]  /*17780*/  IMAD.MOV.U32 R13, RZ, RZ, RZ ;  /* 0x000000ffff0d7224 */ /* 0x002fce00078e00ff */
[----:B------:R-:W-:-:S07]  /*17790*/  LEPC R20, `(.L_x_2741) ;  /* 0x000000001014794e */ /* 0x000fce0000000000 */
[----:B0--3--:R-:W-:Y:S05]  /*177a0*/  CALL.ABS.NOINC R2 ;  /* 0x0000000002007343 */ /* 0x009fea0003c00000 */
.L_x_2741:
[----:B------:R-:W-:Y:S01]  /*177b0*/  ULDC.64 UR4, c[0x0][0x600] ;  /* 0x0001800000047ab9 */ /* 0x000fe20000000a00 */
[----:B------:R-:W-:Y:S02]  /*177c0*/  ISETP.NE.AND P6, PT, R24, 0x1, PT ;  /* 0x000000011800780c */ /* 0x000fe40003fc5270 */
[----:B------:R-:W-:-:S05]  /*177d0*/  IADD3 R2, P0, R19, UR4, RZ ;  /* 0x0000000413027c10 */ /* 0x000fca000ff1e0ff */
[----:B-1----:R-:W-:-:S05]  /*177e0*/  IMAD.X R3, RZ, RZ, UR5, P0 ;  /* 0x00000005ff037e24 */ /* 0x002fca00080e06ff */
        /* <DEDUP_REMOVED lines=18> */
.L_x_2742:
[----:B------:R-:W-:Y:S02]  /*17910*/  ULDC.64 UR4, c[0x0][0x600] ;  /* 0x0001800000047ab9 */ /* 0x000fe40000000a00 */
[----:B------:R-:W-:-:S05]  /*17920*/  IADD3 R18, P0, R18, UR4, RZ ;  /* 0x0000000412127c10 */ /* 0x000fca000ff1e0ff */
[----:B------:R-:W-:-:S05]  /*17930*/  IMAD.X R19, RZ, RZ, UR5, P0 ;  /* 0x00000005ff137e24 */ /* 0x000fca00080e06ff */
[----:B------:R-:W-:Y:S01]  /*17940*/  STG.E.64 desc[UR60][R18.64], R16 ;  /* 0x0000001012007986 */ /* 0x000fe2000c101b3c */
[----:B------:R-:W-:Y:S05]  /*17950*/  EXIT ;  /* 0x000000000000794d */ /* 0x000fea0003800000 */
.L_x_2740:
[----:B------:R-:W-:Y:S04]  /*17960*/  STG.E.64 desc[UR60][R4.64+0x8], R22 ;  /* 0x0000081604007986 */ /* 0x000fe8000c101b3c */
[----:B------:R-:W-:Y:S04]  /*17970*/  STG.E.64 desc[UR60][R4.64+0x18], R16 ;  /* 0x0000181004007986 */ /* 0x000fe8000c101b3c */
[----:B------:R-:W-:Y:S04]  /*17980*/  STG.E.U16 desc[UR60][R4.64], R7 ;  /* 0x0000000704007986 */ /* 0x000fe8000c10153c */
[----:B------:R-:W-:Y:S01]  /*17990*/  STG.E.U16 desc[UR60][R4.64+0x10], R3 ;  /* 0x0000100304007986 */ /* 0x000fe2000c10153c */
[----:B------:R-:W-:Y:S05]  /*179a0*/  EXIT ;  /* 0x000000000000794d */ /* 0x000fea0003800000 */
.L_x_2738:
        /* <DEDUP_REMOVED lines=17> */
.L_x_2744:
[----:B------:R-:W-:Y:S02]  /*17ac0*/  CS2R R16, SRZ ;  /* 0x0000000000107805 */ /* 0x000fe4000001ff00 */
[----:B------:R-:W-:-:S07]  /*17ad0*/  CS2R R22, SRZ ;  /* 0x0000000000167805 */ /* 0x000fce000001ff00 */
.L_x_2743:
[----:B------:R-:W-:Y:S02]  /*17ae0*/  ULDC.U8 UR4, c[0x0][0x631] ;  /* 0x00018c4000047ab9 */ /* 0x000fe40000000000 */
[----:B------:R-:W-:-:S13]  /*17af0*/  ISETP.NE.AND P0, PT, RZ, UR4, PT ;  /* 0x00000004ff007c0c */ /* 0x000fda000bf05270 */
        /* <DEDUP_REMOVED lines=12> */
[----:B--2---:R-:W-:Y:S01]  /*17bc0*/  IMAD.U32 R10, RZ, RZ, UR6 ;  /* 0x00000006ff0a7e24 */ /* 0x004fe2000f8e00ff */
[----:B------:R-:W-:Y:S01]  /*17bd0*/  MOV R11, UR7 ;  /* 0x00000007000b7c02 */ /* 0x000fe20008000f00 */
[----:B------:R-:W-:Y:S02]  /*17be0*/  IMAD.U32 R6, RZ, RZ, UR4 ;  /* 0x00000004ff067e24 */ /* 0x000fe4000f8e00ff */
[----:B------:R-:W-:-:S02]  /*17bf0*/  IMAD.U32 R7, RZ, RZ, UR5 ;  /* 0x00000005ff077e24 */ /* 0x000fc4000f8e00ff */
[----:B------:R-:W-:Y:S02]  /*17c00*/  IMAD.MOV.U32 R8, RZ, RZ, 0x2ef ;  /* 0x000002efff087424 */ /* 0x000fe400078e00ff */
[----:B------:R-:W-:Y:S02]  /*17c10*/  IMAD.MOV.U32 R12, RZ, RZ, 0x1 ;  /* 0x00000001ff0c7424 */ /* 0x000fe400078e00ff */
[----:B-1----:R-:W-:-:S07]  /*17c20*/  IMAD.MOV.U32 R13, RZ, RZ, RZ ;  /* 0x000000ffff0d7224 */ /* 0x002fce00078e00ff */
[----:B------:R-:W-:-:S07]  /*17c30*/  LEPC R20, `(.L_x_2746) ;  /* 0x000000001014794e */ /* 0x000fce0000000000 */
[----:B0--3--:R-:W-:Y:S05]  /*17c40*/  CALL.ABS.NOINC R2 ;  /* 0x0000000002007343 */ /* 0x009fea0003c00000 */
.L_x_2746:
        /* <DEDUP_REMOVED lines=22> */
.L_x_2747:
[----:B------:R-:W-:Y:S02]  /*17db0*/  ULDC.64 UR4, c[0x0][0x600] ;  /* 0x0001800000047ab9 */ /* 0x000fe40000000a00 */
[----:B------:R-:W-:-:S05]  /*17dc0*/  IADD3 R18, P0, R18, UR4, RZ ;  /* 0x0000000412127c10 */ /* 0x000fca000ff1e0ff */
[----:B------:R-:W-:-:S05]  /*17dd0*/  IMAD.X R19, RZ, RZ, UR5, P0 ;  /* 0x00000005ff137e24 */ /* 0x000fca00080e06ff */
[----:B------:R-:W-:Y:S01]  /*17de0*/  STG.E.64 desc[UR60][R18.64], R16 ;  /* 0x0000001012007986 */ /* 0x000fe2000c101b3c */
[----:B------:R-:W-:Y:S05]  /*17df0*/  EXIT ;  /* 0x000000000000794d */ /* 0x000fea0003800000 */
.L_x_2745:
[----:B------:R-:W-:Y:S01]  /*17e00*/  MOV R2, 0x0 ;  /* 0x0000000000027802 */ /* 0x000fe20000000f00 */
[----:B------:R-:W-:Y:S01]  /*17e10*/  ULDC.64 UR4, c[0x4][0x3c8] ;  /* 0x0100f20000047ab9 */ /* 0x000fe20000000a00 */
[----:B------:R-:W-:Y:S01]  /*17e20*/  ULDC.64 UR6, c[0x4][0x208] ;  /* 0x0100820000067ab9 */ /* 0x000fe20000000a00 */
[----:B------:R-:W-:Y:S01]  /*17e30*/  IMAD.U32 R4, RZ, RZ, UR4 ;  /* 0x00000004ff047e24 */ /* 0x000fe2000f8e00ff */
[----:B------:R3:W4:Y:S01]  /*17e40*/  LDC.64 R14, c[0x4][R2] ;  /* 0x01000000020e7b82 */ /* 0x0007220000000a00 */
[----:B------:R-:W-:Y:S01]  /*17e50*/  IMAD.U32 R5, RZ, RZ, UR5 ;  /* 0x00000005ff057e24 */ /* 0x000fe2000f8e00ff */
[----:B------:R-:W-:Y:S01]  /*17e60*/  ULDC.64 UR4, c[0x4][0x3c0] ;  /* 0x0100f00000047ab9 */ /* 0x000fe20000000a00 */
[----:B--2---:R-:W-:Y:S02]  /*17e70*/  IMAD.U32 R10, RZ, RZ, UR6 ;  /* 0x00000006ff0a7e24 */ /* 0x004fe4000f8e00ff */
[----:B------:R-:W-:Y:S02]  /*17e80*/  IMAD.U32 R6, RZ, RZ, UR4 ;  /* 0x00000004ff067e24 */ /* 0x000fe4000f8e00ff */
[----:B-1----:R-:W-:-:S02]  /*17e90*/  IMAD.U32 R7, RZ, RZ, UR5 ;  /* 0x00000005ff077e24 */ /* 0x002fc4000f8e00ff */
[----:B------:R-:W-:Y:S02]  /*17ea0*/  IMAD.U32 R11, RZ, RZ, UR7 ;  /* 0x00000007ff0b7e24 */ /* 0x000fe4000f8e00ff */
[----:B------:R-:W-:Y:S02]  /*17eb0*/  IMAD.MOV.U32 R8, RZ, RZ, 0x2e9 ;  /* 0x000002e9ff087424 */ /* 0x000fe400078e00ff */
[----:B------:R-:W-:Y:S02]  /*17ec0*/  IMAD.MOV.U32 R12, RZ, RZ, 0x1 ;  /* 0x00000001ff0c7424 */ /* 0x000fe400078e00ff */
[----:B---3--:R-:W-:-:S07]  /*17ed0*/  IMAD.MOV.U32 R13, RZ, RZ, RZ ;  /* 0x000000ffff0d7224 */ /* 0x008fce00078e00ff */
[----:B------:R-:W-:-:S07]  /*17ee0*/  LEPC R20, `(.L_x_2748) ;  /* 0x000000001014794e */ /* 0x000fce0000000000 */
[----:B0---4-:R-:W-:Y:S05]  /*17ef0*/  CALL.ABS.NOINC R14 ;  /* 0x000000000e007343 */ /* 0x011fea0003c00000 */
.L_x_2748:
        /* <DEDUP_REMOVED lines=15> */
.L_x_2749:
[----:B------:R-:W-:Y:S05]  /*17ff0*/  EXIT ;  /* 0x000000000000794d */ /* 0x000fea0003800000 */
        .weak           $__internal_14_$__cuda_sm20_div_u64
        .type           $__internal_14_$__cuda_sm20_div_u64,@function
        .size           $__internal_14_$__cuda_sm20_div_u64,($__internal_15_$__cuda_sm20_rem_u64 - $__internal_14_$__cuda_sm20_div_u64)
$__internal_14_$__cuda_sm20_div_u64:
        /* <DEDUP_REMOVED lines=49> */
[----:B------:R-:W-:Y:S01]  /*18310*/  IADD3 R13, P1, -R0, R21, RZ ;  /* 0x00000015000d7210 */ /* 0x000fe20007f3e1ff */
[----:B------:R-:W-:-:S03]  /*18320*/  IMAD.X R10, RZ, RZ, R11, P3 ;  /* 0x000000ffff0a7224 */ /* 0x000fc600018e060b */
[C---:B------:R-:W-:Y:S01]  /*18330*/  ISETP.GE.U32.AND.EX P0, PT, R14.reuse, R9, PT, P0 ;  /* 0x000000090e00720c */ /* 0x040fe20003f06100 */
[----:B------:R-:W-:Y:S01]  /*18340*/  IMAD.X R12, R14, 0x1, ~R9, P1 ;  /* 0x000000010e0c7824 */ /* 0x000fe200008e0e09 */
[----:B------:R-:W-:Y:S02]  /*18350*/  ISETP.NE.U32.AND P1, PT, R0, RZ, PT ;  /* 0x000000ff0000720c */ /* 0x000fe40003f25070 */
[----:B------:R-:W-:Y:S02]  /*18360*/  SEL R15, R6, R15, P0 ;  /* 0x0000000f060f7207 */ /* 0x000fe40000000000 */
[----:B------:R-:W-:Y:S02]  /*18370*/  SEL R13, R13, R21, P0 ;  /* 0x000000150d0d7207 */ /* 0x000fe40000000000 */
[----:B------:R-:W-:Y:S01]  /*18380*/  SEL R10, R10, R11, P0 ;  /* 0x0000000b0a0a7207 */ /* 0x000fe20000000000 */
[----:B------:R-:W-:Y:S01]  /*18390*/  IMAD.MOV.U32 R11, RZ, RZ, 0x0 ;  /* 0x00000000ff0b7424 */ /* 0x000fe200078e00ff */
[----:B------:R-:W-:-:S02]  /*183a0*/  IADD3 R6, P3, R15, 0x1, RZ ;  /* 0x000000010f067810 */ /* 0x000fc40007f7e0ff */
        /* <DEDUP_REMOVED lines=10> */
[----:B------:R-:W-:Y:S06]  /*18450*/  RET.REL.NODEC R10 `(_ZN2at6native13reduce_kernelILi256ELi2ENS0_8ReduceOpIsNS0_9ArgMinOpsIsEEjlLi4ELi4EEEEEvT1_) ;  /* 0xfffffe780ae87950 */ /* 0x000fec0003c3ffff */
        .weak           $__internal_15_$__cuda_sm20_rem_u64
        .type           $__internal_15_$__cuda_sm20_rem_u64,@function
        .size           $__internal_15_$__cuda_sm20_rem_u64,(.L_x_6972 - $__internal_15_$__cuda_sm20_rem_u64)
$__internal_15_$__cuda_sm20_rem_u64:
[----:B------:R-:W-:-:S06]  /*18460*/  IMAD.MOV.U32 R10, RZ, RZ, R4 ;  /* 0x000000ffff0a7224 */ /* 0x000fcc00078e0004 */
        /* <DEDUP_REMOVED lines=63> */
[----:B------:R-:W-:Y:S06]  /*18860*/  RET.REL.NODEC R4 `(_ZN2at6native13reduce_kernelILi256ELi2ENS0_8ReduceOpIsNS0_9ArgMinOpsIsEEjlLi4ELi4EEEEEvT1_) ;  /* 0xfffffe7404e47950 */ /* 0x000fec0003c3ffff */
.L_x_2750:
        /* <DEDUP_REMOVED lines=9> */
.L_x_6972:


//--------------------- .text._ZN2at6native13reduce_kernelILi128ELi4ENS0_8ReduceOpIsNS0_9ArgMinOpsIsEEjlLi4ELi4EEEEEvT1_ --------------------------
	.section	.text._ZN2at6native13reduce_kernelILi128ELi4ENS0_8ReduceOpIsNS0_9ArgMinOpsIsEEjlLi4ELi4EEEEEvT1_,"ax",@progbits
	.align	128
        .global         _ZN2at6native13reduce_kernelILi128ELi4ENS0_8ReduceOpIsNS0_9ArgMinOpsIsEEjlLi4ELi4EEEEEvT1_
        .type           _ZN2at6native13reduce_kernelILi128ELi4ENS0_8ReduceOpIsNS0_9ArgMinOpsIsEEjlLi4ELi4EEEEEvT1_,@function
        .size           _ZN2at6native13reduce_kernelILi128ELi4ENS0_8ReduceOpIsNS0_9ArgMinOpsIsEEjlLi4ELi4EEEEEvT1_,(.L_x_6974 - _ZN2at6native13reduce_kernelILi128ELi4ENS0_8ReduceOpIsNS0_9ArgMinOpsIsEEjlLi4ELi4EEEEEvT1_)
        .other          _ZN2at6native13reduce_kernelILi128ELi4ENS0_8ReduceOpIsNS0_9ArgMinOpsIsEEjlLi4ELi4EEEEEvT1_,@"STO_CUDA_ENTRY STV_DEFAULT"
_ZN2at6native13reduce_kernelILi128ELi4ENS0_8ReduceOpIsNS0_9ArgMinOpsIsEEjlLi4ELi4EEEEEvT1_:
.text._ZN2at6native13reduce_kernelILi128ELi4ENS0_8ReduceOpIsNS0_9ArgMinOpsIsEEjlLi4ELi4EEEEEvT1_:
        /* <DEDUP_REMOVED lines=288> */
.L_x_2751:
[----:B------:R-:W0:Y:S01]  /*1200*/  S2UR UR36, SR_CTAID.Y ;  /* 0x00000000002479c3 */ /* 0x000e220000002600 */
[----:B------:R-:W-:Y:S01]  /*1210*/  ULDC.64 UR4, c[0x0][0x240] ;  /* 0x0000900000047ab9 */ /* 0x000fe20000000a00 */
[----:B------:R-:W-:Y:S01]  /*1220*/  ULDC.64 UR60, c[0x0][0x208] ;  /* 0x00008200003c7ab9 */ /* 0x000fe20000000a00 */
[----:B------:R-:W-:Y:S01]  /*1230*/  IMAD R3, R17, UR4, RZ ;  /* 0x0000000411037c24 */ /* 0x000fe2000f8e02ff */
[----:B------:R-:W-:Y:S01]  /*1240*/  ULDC UR4, c[0x0][0x230] ;  /* 0x00008c0000047ab9 */ /* 0x000fe20000000800 */
[----:B------:R-:W-:Y:S01]  /*1250*/  BSSY B6, `(.L_x_2752) ;  /* 0x0001285000067945 */ /* 0x000fe20003800000 */
[----:B------:R-:W-:Y:S01]  /*1260*/  CS2R R6, SRZ ;  /* 0x0000000000067805 */ /* 0x000fe2000001ff00 */
[----:B------:R-:W-:Y:S01]  /*1270*/  IMAD R3, R2, UR5, R3 ;  /* 0x0000000502037c24 */ /* 0x000fe2000f8e0203 */
[----:B------:R-:W0:Y:S01]  /*1280*/  LDC R4, c[0x0][0x248] ;  /* 0x00009200ff047b82 */ /* 0x000e220000000800 */
[----:B------:R-:W-:Y:S01]  /*1290*/  ULDC UR5, c[0x0][0x22c] ;  /* 0x00008b0000057ab9 */ /* 0x000fe20000000800 */
[----:B------:R-:W-:Y:S01]  /*12a0*/  CS2R R8, SRZ ;  /* 0x0000000000087805 */ /* 0x000fe2000001ff00 */
[----:B------:R-:W-:Y:S01]  /*12b0*/  IMAD.U32 R70, RZ, RZ, UR5 ;  /* 0x00000005ff467e24 */ /* 0x000fe2000f8e00ff */
[----:B------:R-:W-:-:S02]  /*12c0*/  PRMT R15, RZ, 0x7610, R15 ;  /* 0x00007610ff0f7816 */ /* 0x000fc4000000000f */
[----:B------:R-:W-:Y:S02]  /*12d0*/  CS2R R10, SRZ ;  /* 0x00000000000a7805 */ /* 0x000fe4000001ff00 */
[----:B------:R-:W-:Y:S02]  /*12e0*/  PRMT R21, RZ, 0x7610, R21 ;  /* 0x00007610ff157816 */ /* 0x000fe40000000015 */
        /* <DEDUP_REMOVED lines=30> */
.L_x_2755:
        /* <DEDUP_REMOVED lines=29> */
.L_x_2761:
[----:B------:R-:W-:Y:S05]  /*16a0*/  BSYNC B2 ;  /* 0x0000000000027941 */ /* 0x000fea0003800000 */
.L_x_2760:
        /* <DEDUP_REMOVED lines=24> */
.L_x_2759:
[----:B------:R-:W-:Y:S05]  /*1830*/  BSYNC B1 ;  /* 0x0000000000017941 */ /* 0x000fea0003800000 */
.L_x_2758:
[----:B------:R-:W0:Y:S01]  /*1840*/  LDC R11, c[0x0][0x22c] ;  /* 0x00008b00ff0b7b82 */ /* 0x000e220000000800 */
[C---:B------:R-:W-:Y:S02]  /*1850*/  IADD3 R5, P0, -R10.reuse, 0x4, RZ ;  /* 0x000000040a057810 */ /* 0x040fe40007f1e1ff */
[----:B------:R-:W-:Y:S02]  /*1860*/  IADD3 R16, -R10, 0x4, RZ ;  /* 0x000000040a107810 */ /* 0x000fe40007ffe1ff */
[----:B------:R-:W-:Y:S01]  /*1870*/  LEA R18, P1, R5, R18, 0x1 ;  /* 0x0000001205127211 */ /* 0x000fe200078208ff */
[----:B------:R-:W-:-:S05]  /*1880*/  IMAD.X R6, RZ, RZ, -0x1, P0 ;  /* 0xffffffffff067424 */ /* 0x000fca00000e06ff */
[----:B------:R-:W-:Y:S02]  /*1890*/  LEA.HI.X R19, R5, R19, R6, 0x1, P1 ;  /* 0x0000001305137211 */ /* 0x000fe400008f0c06 */
[----:B0-----:R-:W-:-:S07]  /*18a0*/  IADD3 R11, R10, -0x4, R11 ;  /* 0xfffffffc0a0b7810 */ /* 0x001fce0007ffe00b */
.L_x_2757:
[----:B------:R-:W-:Y:S05]  /*18b0*/  BSYNC B0 ;  /* 0x0000000000007941 */ /* 0x000fea0003800000 */
.L_x_2756:
[----:B------:R-:W0:Y:S01]  /*18c0*/  LDC.64 R6, c[0x0][0x240] ;  /* 0x00009000ff067b82 */ /* 0x000e220000000a00 */
[----:B------:R-:W-:Y:S01]  /*18d0*/  BSSY B0, `(.L_x_2762) ;  /* 0x0000055000007945 */ /* 0x000fe20003800000 */
[----:B------:R-:W-:Y:S01]  /*18e0*/  ISETP.NE.AND P1, PT, R2, RZ, PT ;  /* 0x000000ff0200720c */ /* 0x000fe20003f25270 */
[--C-:B------:R-:W-:Y:S02]  /*18f0*/  IMAD.MOV.U32 R5, RZ, RZ, R14.reuse ;  /* 0x000000ffff057224 */ /* 0x100fe400078e000e */
[----:B------:R-:W-:Y:S02]  /*1900*/  IMAD.MOV.U32 R12, RZ, RZ, R33 ;  /* 0x000000ffff0c7224 */ /* 0x000fe400078e0021 */
[----:B------:R-:W-:Y:S01]  /*1910*/  IMAD.MOV.U32 R13, RZ, RZ, R35 ;  /* 0x000000ffff0d7224 */ /* 0x000fe200078e0023 */
[----:B------:R-:W1:Y:S01]  /*1920*/  LDC R37, c[0x0][0x248] ;  /* 0x00009200ff257b82 */ /* 0x000e620000000800 */
[----:B------:R-:W-:Y:S02]  /*1930*/  IMAD.MOV.U32 R9, RZ, RZ, R33 ;  /* 0x000000ffff097224 */ /* 0x000fe400078e0021 */
[----:B------:R-:W-:-:S02]  /*1940*/  IMAD.MOV.U32 R10, RZ, RZ, R14 ;  /* 0x000000ffff0a7224 */ /* 0x000fc400078e000e */
[----:B0-----:R-:W-:Y:S01]  /*1950*/  IMAD R6, R17, R6, RZ ;  /* 0x0000000611067224 */ /* 0x001fe200078e02ff */
[----:B------:R-:W-:-:S03]  /*1960*/  ISETP.NE.AND P2, PT, R7, RZ, PT ;  /* 0x000000ff0700720c */ /* 0x000fc60003f45270 */
[----:B------:R-:W-:-:S04]  /*1970*/  IMAD R6, R2, R7, R6 ;  /* 0x0000000702067224 */ /* 0x000fc800078e0206 */
[----:B-1----:R-:W-:-:S04]  /*1980*/  IMAD R15, R37, UR36, R6 ;  /* 0x00000024250f7c24 */ /* 0x002fc8000f8e0206 */
[----:B------:R-:W-:-:S04]  /*1990*/  IMAD.SHL.U32 R6, R15, 0x4, RZ ;  /* 0x000000040f067824 */ /* 0x000fc800078e00ff */
[----:B------:R-:W-:-:S05]  /*19a0*/  VIADD R8, R6, 0x3 ;  /* 0x0000000306087836 */ /* 0x000fca0000000000 */
[----:B------:R-:W-:Y:S01]  /*19b0*/  ISETP.GE.U32.AND P0, PT, R8, R11, PT ;  /* 0x0000000b0800720c */ /* 0x000fe20003f06070 */
[----:B------:R-:W-:-:S12]  /*19c0*/  IMAD.MOV.U32 R8, RZ, RZ, R35 ;  /* 0x000000ffff087224 */ /* 0x000fd800078e0023 */
[----:B------:R-:W-:Y:S05]  /*19d0*/  @P0 BRA `(.L_x_2763) ;  /* 0x0000000400100947 */ /* 0x000fea0003800000 */
[----:B------:R-:W-:Y:S02]  /*19e0*/  IMAD.MOV.U32 R21, RZ, RZ, R6 ;  /* 0x000000ffff157224 */ /* 0x000fe400078e0006 */
[----:B------:R-:W-:Y:S02]  /*19f0*/  IMAD.MOV.U32 R9, RZ, RZ, R33 ;  /* 0x000000ffff097224 */ /* 0x000fe400078e0021 */
[----:B------:R-:W-:Y:S02]  /*1a00*/  IMAD.MOV.U32 R8, RZ, RZ, R35 ;  /* 0x000000ffff087224 */ /* 0x000fe400078e0023 */
[----:B------:R-:W-:-:S07]  /*1a10*/  IMAD.MOV.U32 R10, RZ, RZ, R14 ;  /* 0x000000ffff0a7224 */ /* 0x000fce00078e000e */
.L_x_2764:
        /* <DEDUP_REMOVED lines=13> */
[----:B------:R-:W-:-:S04]  /*1af0*/  ISETP.GE.AND.EX P0, PT, R13, RZ, PT, P0 ;  /* 0x000000ff0d00720c */ /* 0x000fc80003f06300 */
[----:B------:R-:W-:Y:S02]  /*1b00*/  SEL R28, RZ, 0xffffffff, P0 ;  /* 0xffffffffff1c7807 */ /* 0x000fe40000000000 */
[----:B------:R-:W-:Y:S02]  /*1b10*/  ISETP.GE.U32.AND P0, PT, R4, R25, PT ;  /* 0x000000190400720c */ /* 0x000fe40003f06070 */
[----:B--2---:R-:W-:Y:S02]  /*1b20*/  PRMT R20, R6, 0xbb32, RZ ;  /* 0x0000bb3206147816 */ /* 0x004fe400000000ff */
[----:B------:R-:W-:Y:S02]  /*1b30*/  PRMT R26, R7, 0xbb32, RZ ;  /* 0x0000bb32071a7816 */ /* 0x000fe400000000ff */
[CC--:B------:R-:W-:Y:S02]  /*1b40*/  ISETP.NE.AND P3, PT, R21.reuse, R20.reuse, PT ;  /* 0x000000141500720c */ /* 0x0c0fe40003f65270 */
[----:B------:R-:W-:-:S02]  /*1b50*/  ISETP.GE.AND P4, PT, R21, R20, PT ;  /* 0x000000141500720c */ /* 0x000fc40003f86270 */
[----:B------:R-:W-:Y:S02]  /*1b60*/  SEL R21, RZ, 0xffffffff, P5 ;  /* 0xffffffffff157807 */ /* 0x000fe40002800000 */
[CC--:B------:R-:W-:Y:S02]  /*1b70*/  ISETP.NE.AND P5, PT, R27.reuse, R26.reuse, PT ;  /* 0x0000001a1b00720c */ /* 0x0c0fe40003fa5270 */
[----:B------:R-:W-:Y:S01]  /*1b80*/  ISETP.GE.AND P6, PT, R27, R26, PT ;  /* 0x0000001a1b00720c */ /* 0x000fe20003fc6270 */
[----:B------:R-:W-:Y:S01]  /*1b90*/  VIADD R26, R25, 0x2 ;  /* 0x00000002191a7836 */ /* 0x000fe20000000000 */
[----:B------:R-:W-:Y:S02]  /*1ba0*/  PRMT R30, R7, 0x9910, RZ ;  /* 0x00009910071e7816 */ /* 0x000fe400000000ff */
[----:B------:R-:W-:Y:S02]  /*1bb0*/  PRMT R27, R3, 0x9910, RZ ;  /* 0x00009910031b7816 */ /* 0x000fe400000000ff */
[----:B------:R-:W-:-:S02]  /*1bc0*/  @P3 SEL R21, RZ, 0xffffffff, P4 ;  /* 0xffffffffff153807 */ /* 0x000fc40002000000 */
[----:B------:R-:W-:Y:S02]  /*1bd0*/  ISETP.GE.AND.EX P4, PT, R0, RZ, PT, P0 ;  /* 0x000000ff0000720c */ /* 0x000fe40003f86300 */
[----:B------:R-:W-:Y:S02]  /*1be0*/  ISETP.GE.U32.AND P0, PT, R9, R26, PT ;  /* 0x0000001a0900720c */ /* 0x000fe40003f06070 */
[----:B------:R-:W-:Y:S02]  /*1bf0*/  @P5 SEL R28, RZ, 0xffffffff, P6 ;  /* 0xffffffffff1c5807 */ /* 0x000fe40003000000 */
[----:B------:R-:W-:Y:S02]  /*1c00*/  ISETP.NE.AND P5, PT, R31, R30, PT ;  /* 0x0000001e1f00720c */ /* 0x000fe40003fa5270 */
[----:B------:R-:W-:Y:S02]  /*1c10*/  PRMT R20, R6, 0x9910, RZ ;  /* 0x0000991006147816 */ /* 0x000fe400000000ff */
[----:B------:R-:W-:-:S02]  /*1c20*/  ISETP.GE.AND.EX P0, PT, R8, RZ, PT, P0 ;  /* 0x000000ff0800720c */ /* 0x000fc40003f06300 */
[-C--:B------:R-:W-:Y:S02]  /*1c30*/  ISETP.NE.AND P3, PT, R27, R20.reuse, PT ;  /* 0x000000141b00720c */ /* 0x080fe40003f65270 */
[----:B------:R-:W-:Y:S02]  /*1c40*/  LOP3.LUT R21, R21, 0x1, RZ, 0xc0, !PT ;  /* 0x0000000115157812 */ /* 0x000fe400078ec0ff */
[----:B------:R-:W-:Y:S02]  /*1c50*/  ISETP.GE.AND P6, PT, R27, R20, PT ;  /* 0x000000141b00720c */ /* 0x000fe40003fc6270 */
[----:B------:R-:W-:Y:S02]  /*1c60*/  SEL R20, RZ, 0xffffffff, P4 ;  /* 0xffffffffff147807 */ /* 0x000fe40002000000 */
[----:B------:R-:W-:Y:S02]  /*1c70*/  ISETP.GE.AND P4, PT, R31, R30, PT ;  /* 0x0000001e1f00720c */ /* 0x000fe40003f86270 */
[----:B------:R-:W-:-:S02]  /*1c80*/  SEL R27, RZ, 0xffffffff, P0 ;  /* 0xffffffffff1b7807 */ /* 0x000fc40000000000 */
[----:B------:R-:W-:Y:S01]  /*1c90*/  ISETP.NE.U32.AND P0, PT, R21, 0x1, PT ;  /* 0x000000011500780c */ /* 0x000fe20003f05070 */
[----:B------:R-:W-:Y:S01]  /*1ca0*/  IMAD.SHL.U32 R21, R15, 0x4, RZ ;  /* 0x000000040f157824 */ /* 0x000fe200078e00ff */
[----:B------:R-:W-:Y:S02]  /*1cb0*/  LOP3.LUT R28, R28, 0x1, RZ, 0xc0, !PT ;  /* 0x000000011c1c7812 */ /* 0x000fe400078ec0ff */
[----:B------:R-:W-:Y:S02]  /*1cc0*/  @P5 SEL R27, RZ, 0xffffffff, P4 ;  /* 0xffffffffff1b5807 */ /* 0x000fe40002000000 */
[----:B------:R-:W-:Y:S01]  /*1cd0*/  ISETP.NE.U32.AND P5, PT, R28, 0x1, PT ;  /* 0x000000011c00780c */ /* 0x000fe20003fa5070 */
[----:B------:R-:W-:Y:S01]  /*1ce0*/  VIADD R28, R21, 0x3 ;  /* 0x00000003151c7836 */ /* 0x000fe20000000000 */
[----:B------:R-:W-:Y:S02]  /*1cf0*/  @P3 SEL R20, RZ, 0xffffffff, P6 ;  /* 0xffffffffff143807 */ /* 0x000fe40003000000 */
[----:B------:R-:W-:-:S02]  /*1d00*/  LOP3.LUT R27, R27, 0x1, RZ, 0xc0, !PT ;  /* 0x000000011b1b7812 */ /* 0x000fc400078ec0ff */
[----:B------:R-:W-:Y:S02]  /*1d10*/  ISETP.GE.U32.AND P6, PT, R28, R11, PT ;  /* 0x0000000b1c00720c */ /* 0x000fe40003fc6070 */
[----:B------:R-:W-:Y:S02]  /*1d20*/  LOP3.LUT R20, R20, 0x1, RZ, 0xc0, !PT ;  /* 0x0000000114147812 */ /* 0x000fe400078ec0ff */
[----:B------:R-:W-:Y:S02]  /*1d30*/  ISETP.NE.U32.AND P4, PT, R27, 0x1, PT ;  /* 0x000000011b00780c */ /* 0x000fe40003f85070 */
[----:B------:R-:W-:Y:S02]  /*1d40*/  ISETP.NE.U32.AND P3, PT, R20, 0x1, PT ;  /* 0x000000011400780c */ /* 0x000fe40003f65070 */
[----:B------:R-:W-:Y:S02]  /*1d50*/  @P0 PRMT R14, R6, 0x7632, R14 ;  /* 0x00007632060e0816 */ /* 0x000fe4000000000e */
[----:B------:R-:W-:-:S02]  /*1d60*/  SEL R4, R4, R25, !P3 ;  /* 0x0000001904047207 */ /* 0x000fc40005800000 */
[----:B------:R-:W-:Y:S02]  /*1d70*/  SEL R3, R3, R6, !P3 ;  /* 0x0000000603037207 */ /* 0x000fe40005800000 */
[----:B------:R-:W-:Y:S02]  /*1d80*/  SEL R33, R33, R24, !P0 ;  /* 0x0000001821217207 */ /* 0x000fe40004000000 */
[----:B------:R-:W-:Y:S02]  /*1d90*/  SEL R9, R9, R26, !P4 ;  /* 0x0000001a09097207 */ /* 0x000fe40006000000 */
[----:B------:R-:W-:Y:S02]  /*1da0*/  SEL R10, R10, R7, !P4 ;  /* 0x000000070a0a7207 */ /* 0x000fe40006000000 */
[----:B------:R-:W-:Y:S02]  /*1db0*/  @P5 PRMT R5, R7, 0x7632, R5 ;  /* 0x0000763207055816 */ /* 0x000fe40000000005 */
[----:B------:R-:W-:-:S02]  /*1dc0*/  SEL R12, R12, R29, !P5 ;  /* 0x0000001d0c0c7207 */ /* 0x000fc40006800000 */
[----:B------:R-:W-:Y:S02]  /*1dd0*/  SEL R0, R0, RZ, !P3 ;  /* 0x000000ff00007207 */ /* 0x000fe40005800000 */
[----:B------:R-:W-:Y:S02]  /*1de0*/  SEL R35, R35, RZ, !P0 ;  /* 0x000000ff23237207 */ /* 0x000fe40004000000 */
[----:B------:R-:W-:Y:S02]  /*1df0*/  SEL R8, R8, RZ, !P4 ;  /* 0x000000ff08087207 */ /* 0x000fe40006000000 */
[----:B------:R-:W-:Y:S01]  /*1e00*/  SEL R13, R13, RZ, !P5 ;  /* 0x000000ff0d0d7207 */ /* 0x000fe20006800000 */
[----:B------:R-:W-:Y:S06]  /*1e10*/  @!P6 BRA `(.L_x_2764) ;  /* 0xfffffffc0000e947 */ /* 0x000fec000383ffff */
.L_x_2763:
[----:B------:R-:W-:Y:S05]  /*1e20*/  BSYNC B0 ;  /* 0x0000000000007941 */ /* 0x000fea0003800000 */
.L_x_2762:
        /* <DEDUP_REMOVED lines=8> */
.L_x_2766:
[----:B------:R-:W-:Y:S05]  /*1eb0*/  BSYNC B0 ;  /* 0x0000000000007941 */ /* 0x000fea0003800000 */
.L_x_2765:
        /* <DEDUP_REMOVED lines=10> */
[----:B------:R-:W-:Y:S01]  /*1f60*/  PRMT R6, R3, 0x9910, RZ ;  /* 0x0000991003067816 */ /* 0x000fe200000000ff */
[----:B------:R-:W-:-:S04]  /*1f70*/  IMAD.IADD R7, R7, 0x1, R16 ;  /* 0x0000000107077824 */ /* 0x000fc800078e0210 */
[----:B------:R-:W-:Y:S01]  /*1f80*/  IMAD.MOV.U32 R16, RZ, RZ, R6 ;  /* 0x000000ffff107224 */ /* 0x000fe200078e0006 */
        /* <DEDUP_REMOVED lines=13> */
.L_x_2768:
[----:B------:R-:W-:Y:S05]  /*2060*/  BSYNC B0 ;  /* 0x0000000000007941 */ /* 0x000fea0003800000 */
.L_x_2767:
[----:B------:R-:W-:Y:S02]  /*2070*/  PRMT R6, R14, 0x9910, RZ ;  /* 0x000099100e067816 */ /* 0x000fe400000000ff */
[----:B------:R-:W-:Y:S02]  /*2080*/  PRMT R7, R3, 0x9910, RZ ;  /* 0x0000991003077816 */ /* 0x000fe400000000ff */
[----:B------:R-:W-:Y:S02]  /*2090*/  ISETP.GE.U32.AND P0, PT, R4, R33, PT ;  /* 0x000000210400720c */ /* 0x000fe40003f06070 */
[CC--:B------:R-:W-:Y:S02]  /*20a0*/  ISETP.NE.AND P2, PT, R7.reuse, R6.reuse, PT ;  /* 0x000000060700720c */ /* 0x0c0fe40003f45270 */
[----:B------:R-:W-:Y:S02]  /*20b0*/  ISETP.GE.AND P1, PT, R7, R6, PT ;  /* 0x000000060700720c */ /* 0x000fe40003f26270 */
[----:B------:R-:W-:-:S02]  /*20c0*/  ISETP.GE.AND.EX P0, PT, R0, R35, PT, P0 ;  /* 0x000000230000720c */ /* 0x000fc40003f06300 */
[----:B------:R-:W-:Y:S02]  /*20d0*/  SEL R6, RZ, 0xffffffff, P1 ;  /* 0xffffffffff067807 */ /* 0x000fe40000800000 */
[----:B------:R-:W-:Y:S02]  /*20e0*/  PRMT R21, RZ, 0x7610, R21 ;  /* 0x00007610ff157816 */ /* 0x000fe40000000015 */
[----:B------:R-:W-:-:S03]  /*20f0*/  PRMT R15, RZ, 0x7610, R15 ;  /* 0x00007610ff0f7816 */ /* 0x000fc6000000000f */
        /* <DEDUP_REMOVED lines=11> */
[----:B------:R-:W-:Y:S02]  /*21b0*/  CS2R R6, SRZ ;  /* 0x0000000000067805 */ /* 0x000fe4000001ff00 */
[----:B------:R-:W-:Y:S02]  /*21c0*/  ISETP.GE.AND.EX P0, PT, R11, R8, PT, P0 ;  /* 0x000000080b00720c */ /* 0x000fe40003f06300 */
[----:B------:R-:W-:-:S03]  /*21d0*/  SEL R0, RZ, 0xffffffff, P2 ;  /* 0xffffffffff007807 */ /* 0x000fc60001000000 */
        /* <DEDUP_REMOVED lines=18> */
[----:B------:R-:W-:Y:S02]  /*2300*/  CS2R R10, SRZ ;  /* 0x00000000000a7805 */ /* 0x000fe4000001ff00 */
[----:B------:R-:W-:Y:S02]  /*2310*/  SEL R12, R9, R12, !P0 ;  /* 0x0000000c090c7207 */ /* 0x000fe40004000000 */
[----:B------:R-:W-:Y:S02]  /*2320*/  SEL R13, R8, R13, !P0 ;  /* 0x0000000d080d7207 */ /* 0x000fe40004000000 */
[----:B------:R-:W-:Y:S02]  /*2330*/  CS2R R8, SRZ ;  /* 0x0000000000087805 */ /* 0x000fe4000001ff00 */
[----:B------:R-:W-:Y:S01]  /*2340*/  PRMT R25, R5, 0x7610, R25 ;  /* 0x0000761005197816 */ /* 0x000fe20000000019 */
[----:B------:R-:W-:Y:S06]  /*2350*/  BRA `(.L_x_2753) ;  /* 0x0000011400d07947 */ /* 0x000fec0003800000 */
.L_x_2754:
        /* <DEDUP_REMOVED lines=22> */
[--C-:B------:R-:W-:Y:S02]  /*24c0*/  IMAD.MOV.U32 R53, RZ, RZ, R0.reuse ;  /* 0x000000ffff357224 */ /* 0x100fe400078e0000 */
[----:B------:R-:W-:Y:S02]  /*24d0*/  IMAD.MOV.U32 R52, RZ, RZ, R0 ;  /* 0x000000ffff347224 */ /* 0x000fe400078e0000 */
[----:B------:R-:W-:-:S02]  /*24e0*/  IMAD.MOV.U32 R47, RZ, RZ, R33 ;  /* 0x000000ffff2f7224 */ /* 0x000fc400078e0021 */
[--C-:B------:R-:W-:Y:S02]  /*24f0*/  IMAD.MOV.U32 R46, RZ, RZ, R32.reuse ;  /* 0x000000ffff2e7224 */ /* 0x100fe400078e0020 */
        /* <DEDUP_REMOVED lines=82> */
[----:B01----:R-:W-:-:S07]  /*2a20*/  IMAD.MOV.U32 R5, RZ, RZ, R0 ;  /* 0x000000ffff057224 */ /* 0x003fce00078e0000 */
.L_x_2778:
        /* <DEDUP_REMOVED lines=298> */
.L_x_2774:
[----:B------:R-:W-:-:S04]  /*3cd0*/  LOP3.LUT R51, R62, 0xfffffff8, RZ, 0xc0, !PT ;  /* 0xfffffff83e337812 */ /* 0x000fc800078ec0ff */
[----:B------:R-:W-:-:S05]  /*3ce0*/  IADD3 R50, P0, R18, R51, RZ ;  /* 0x0000003312327210 */ /* 0x000fca0007f1e0ff */
[----:B------:R-:W-:-:S06]  /*3cf0*/  IMAD.X R51, RZ, RZ, R19, P0 ;  /* 0x000000ffff337224 */ /* 0x000fcc00000e0613 */
[----:B------:R-:W2:Y:S02]  /*3d00*/  LDG.E.64 R50, desc[UR60][R50.64] ;  /* 0x0000003c32327981 */ /* 0x000ea4000c1e1b00 */
[C---:B--2---:R-:W-:Y:S02]  /*3d10*/  PRMT R61, R50.reuse, 0x7610, R61 ;  /* 0x00007610323d7816 */ /* 0x044fe4000000003d */
[----:B------:R-:W-:Y:S02]  /*3d20*/  PRMT R60, R50, 0x7632, R60 ;  /* 0x00007632323c7816 */ /* 0x000fe4000000003c */
[C---:B------:R-:W-:Y:S02]  /*3d30*/  PRMT R63, R51.reuse, 0x7610, R63 ;  /* 0x00007610333f7816 */ /* 0x040fe4000000003f */
[----:B------:R-:W-:Y:S01]  /*3d40*/  PRMT R62, R51, 0x7632, R62 ;  /* 0x00007632333e7816 */ /* 0x000fe2000000003e */
[----:B------:R-:W-:Y:S06]  /*3d50*/  @!P2 BRA `(.L_x_2775) ;  /* 0x0000000c00d8a947 */ /* 0x000fec0003800000 */
        /* <DEDUP_REMOVED lines=246> */
.L_x_2775:
[----:B------:R-:W-:-:S04]  /*4cc0*/  LOP3.LUT R51, R66, 0xfffffff8, RZ, 0xc0, !PT ;  /* 0xfffffff842337812 */ /* 0x000fc800078ec0ff */
[----:B------:R-:W-:-:S05]  /*4cd0*/  IADD3 R50, P0, R18, R51, RZ ;  /* 0x0000003312327210 */ /* 0x000fca0007f1e0ff */
[----:B------:R-:W-:-:S06]  /*4ce0*/  IMAD.X R51, RZ, RZ, R19, P0 ;  /* 0x000000ffff337224 */ /* 0x000fcc00000e0613 */
[----:B------:R-:W2:Y:S01]  /*4cf0*/  LDG.E.64 R50, desc[UR60][R50.64] ;  /* 0x0000003c32327981 */ /* 0x000ea2000c1e1b00 */
[----:B------:R-:W-:Y:S02]  /*4d00*/  CS2R R68, SRZ ;  /* 0x0000000000447805 */ /* 0x000fe4000001ff00 */
[C---:B--2---:R-:W-:Y:S02]  /*4d10*/  PRMT R64, R50.reuse, 0x7610, R64 ;  /* 0x0000761032407816 */ /* 0x044fe40000000040 */
[----:B------:R-:W-:Y:S02]  /*4d20*/  PRMT R65, R50, 0x7632, R65 ;  /* 0x0000763232417816 */ /* 0x000fe40000000041 */
[C---:B------:R-:W-:Y:S02]  /*4d30*/  PRMT R66, R51.reuse, 0x7610, R66 ;  /* 0x0000761033427816 */ /* 0x040fe40000000042 */
[----:B------:R-:W-:Y:S01]  /*4d40*/  PRMT R67, R51, 0x7632, R67 ;  /* 0x0000763233437816 */ /* 0x000fe20000000043 */
[----:B------:R-:W-:Y:S06]  /*4d50*/  @!P2 BRA `(.L_x_2776) ;  /* 0x0000000c00a8a947 */ /* 0x000fec0003800000 */
[----:B------:R-:W-:Y:S01]  /*4d60*/  IMAD R51, R76, 0x2, R59 ;  /* 0x000000024c337824 */ /* 0x000fe200078e023b */
        /* <DEDUP_REMOVED lines=233> */
.L_x_2776:
        /* <DEDUP_REMOVED lines=9> */
[----:B------:R-:W-:Y:S01]  /*5c90*/  IMAD R51, R76, 0x2, R59 ;  /* 0x000000024c337824 */ /* 0x000fe200078e023b */
        /* <DEDUP_REMOVED lines=245> */
.L_x_2777:
[----:B------:R-:W-:Y:S01]  /*6bf0*/  LOP3.LUT R51, R68, 0xfffffff8, RZ, 0xc0, !PT ;  /* 0xfffffff844337812 */ /* 0x000fe200078ec0ff */
[----:B------:R-:W-:-:S03]  /*6c00*/  ULDC UR4, c[0x0][0x234] ;  /* 0x00008d0000047ab9 */ /* 0x000fc60000000800 */
[----:B------:R-:W-:-:S05]  /*6c10*/  IADD3 R50, P0, R18, R51, RZ ;  /* 0x0000003312327210 */ /* 0x000fca0007f1e0ff */
[----:B------:R-:W-:-:S06]  /*6c20*/  IMAD.X R51, RZ, RZ, R19, P0 ;  /* 0x000000ffff337224 */ /* 0x000fcc00000e0613 */
[----:B------:R-:W2:Y:S01]  /*6c30*/  LDG.E.64 R50, desc[UR60][R50.64] ;  /* 0x0000003c32327981 */ /* 0x000ea2000c1e1b00 */
[----:B------:R-:W-:Y:S02]  /*6c40*/  PRMT R70, R60, 0x9910, RZ ;  /* 0x000099103c467816 */ /* 0x000fe400000000ff */
[----:B------:R-:W-:Y:S02]  /*6c50*/  PRMT R77, R5, 0x9910, RZ ;  /* 0x00009910054d7816 */ /* 0x000fe400000000ff */
[----:B------:R-:W-:Y:S02]  /*6c60*/  PRMT R68, R61, 0x9910, RZ ;  /* 0x000099103d447816 */ /* 0x000fe400000000ff */
[----:B------:R-:W-:Y:S02]  /*6c70*/  ISETP.NE.AND P5, PT, R77, R70, PT ;  /* 0x000000464d00720c */ /* 0x000fe40003fa5270 */
[----:B------:R-:W-:Y:S02]  /*6c80*/  PRMT R75, R0, 0x9910, RZ ;  /* 0x00009910004b7816 */ /* 0x000fe400000000ff */
[----:B------:R-:W-:-:S02]  /*6c90*/  ISETP.GE.U32.AND P1, PT, R7, R59, PT ;  /* 0x0000003b0700720c */ /* 0x000fc40003f26070 */
[CC--:B------:R-:W-:Y:S02]  /*6ca0*/  ISETP.NE.AND P6, PT, R75.reuse, R68.reuse, PT ;  /* 0x000000444b00720c */ /* 0x0c0fe40003fc5270 */
[----:B------:R-:W-:Y:S02]  /*6cb0*/  ISETP.GE.AND P3, PT, R75, R68, PT ;  /* 0x000000444b00720c */ /* 0x000fe40003f66270 */
[----:B------:R-:W-:Y:S02]  /*6cc0*/  PRMT R68, R63, 0x9910, RZ ;  /* 0x000099103f447816 */ /* 0x000fe400000000ff */
[----:B------:R-:W-:Y:S02]  /*6cd0*/  PRMT R75, R8, 0x9910, RZ ;  /* 0x00009910084b7816 */ /* 0x000fe400000000ff */
[----:B------:R-:W-:Y:S02]  /*6ce0*/  ISETP.GE.AND P4, PT, R77, R70, PT ;  /* 0x000000464d00720c */ /* 0x000fe40003f86270 */
[----:B------:R-:W-:-:S02]  /*6cf0*/  SEL R78, RZ, 0xffffffff, P3 ;  /* 0xffffffffff4e7807 */ /* 0x000fc40001800000 */
[----:B------:R-:W-:Y:S02]  /*6d00*/  ISETP.GE.AND.EX P1, PT, R6, RZ, PT, P1 ;  /* 0x000000ff0600720c */ /* 0x000fe40003f26310 */
[----:B------:R-:W-:Y:S02]  /*6d10*/  ISETP.NE.AND P3, PT, R75, R68, PT ;  /* 0x000000444b00720c */ /* 0x000fe40003f65270 */
[-C--:B------:R-:W-:Y:S02]  /*6d20*/  ISETP.GE.U32.AND P0, PT, R4, R59.reuse, PT ;  /* 0x0000003b0400720c */ /* 0x080fe40003f06070 */
[----:B------:R-:W-:Y:S02]  /*6d30*/  SEL R82, RZ, 0xffffffff, P4 ;  /* 0xffffffffff527807 */ /* 0x000fe40002000000 */
[----:B------:R-:W-:Y:S02]  /*6d40*/  @!P5 SEL R82, RZ, 0xffffffff, P1 ;  /* 0xffffffffff52d807 */ /* 0x000fe40000800000 */
[----:B------:R-:W-:-:S02]  /*6d50*/  ISETP.GE.U32.AND P5, PT, R10, R59, PT ;  /* 0x0000003b0a00720c */ /* 0x000fc40003fa6070 */
[----:B------:R-:W-:Y:S02]  /*6d60*/  ISETP.GE.AND.EX P0, PT, R3, RZ, PT, P0 ;  /* 0x000000ff0300720c */ /* 0x000fe40003f06300 */
[----:B------:R-:W-:Y:S02]  /*6d70*/  PRMT R70, R62, 0x9910, RZ ;  /* 0x000099103e467816 */ /* 0x000fe400000000ff */
[----:B------:R-:W-:Y:S02]  /*6d80*/  PRMT R77, R11, 0x9910, RZ ;  /* 0x000099100b4d7816 */ /* 0x000fe400000000ff */
[----:B------:R-:W-:Y:S02]  /*6d90*/  ISETP.GE.AND.EX P5, PT, R9, RZ, PT, P5 ;  /* 0x000000ff0900720c */ /* 0x000fe40003fa6350 */
[----:B------:R-:W-:Y:S02]  /*6da0*/  ISETP.GE.AND P4, PT, R75, R68, PT ;  /* 0x000000444b00720c */ /* 0x000fe40003f86270 */
[----:B------:R-:W-:-:S02]  /*6db0*/  @!P6 SEL R78, RZ, 0xffffffff, P0 ;  /* 0xffffffffff4ee807 */ /* 0x000fc40000000000 */
[----:B------:R-:W-:Y:S02]  /*6dc0*/  ISETP.GE.U32.AND P1, PT, R13, R59, PT ;  /* 0x0000003b0d00720c */ /* 0x000fe40003f26070 */
[----:B------:R-:W-:Y:S02]  /*6dd0*/  PRMT R68, R64, 0x9910, RZ ;  /* 0x0000991040447816 */ /* 0x000fe400000000ff */
[----:B------:R-:W-:Y:S02]  /*6de0*/  PRMT R75, R15, 0x9910, RZ ;  /* 0x000099100f4b7816 */ /* 0x000fe400000000ff */
[CC--:B------:R-:W-:Y:S02]  /*6df0*/  ISETP.NE.AND P0, PT, R77.reuse, R70.reuse, PT ;  /* 0x000000464d00720c */ /* 0x0c0fe40003f05270 */
[----:B------:R-:W-:Y:S02]  /*6e00*/  ISETP.GE.AND P6, PT, R77, R70, PT ;  /* 0x000000464d00720c */ /* 0x000fe40003fc6270 */
[----:B------:R-:W-:-:S02]  /*6e10*/  SEL R70, RZ, 0xffffffff, P5 ;  /* 0xffffffffff467807 */ /* 0x000fc40002800000 */
[----:B------:R-:W-:Y:S02]  /*6e20*/  @P3 SEL R70, RZ, 0xffffffff, P4 ;  /* 0xffffffffff463807 */ /* 0x000fe40002000000 */
[----:B------:R-:W-:Y:S02]  /*6e30*/  ISETP.GE.AND.EX P1, PT, R12, RZ, PT, P1 ;  /* 0x000000ff0c00720c */ /* 0x000fe40003f26310 */
[CC--:B------:R-:W-:Y:S02]  /*6e40*/  ISETP.NE.AND P5, PT, R75.reuse, R68.reuse, PT ;  /* 0x000000444b00720c */ /* 0x0c0fe40003fa5270 */
[----:B------:R-:W-:Y:S01]  /*6e50*/  ISETP.GE.AND P4, PT, R75, R68, PT ;  /* 0x000000444b00720c */ /* 0x000fe20003f86270 */
[----:B------:R-:W-:Y:S01]  /*6e60*/  IMAD.U32 R68, RZ, RZ, UR4 ;  /* 0x00000004ff447e24 */ /* 0x000fe2000f8e00ff */
[----:B------:R-:W-:Y:S01]  /*6e70*/  PRMT R74, R65, 0x9910, RZ ;  /* 0x00009910414a7816 */ /* 0x000fe200000000ff */
[----:B------:R-:W-:Y:S01]  /*6e80*/  ULDC UR4, c[0x0][0x22c] ;  /* 0x00008b0000047ab9 */ /* 0x000fe20000000800 */
[----:B------:R-:W-:Y:S01]  /*6e90*/  PRMT R77, R16, 0x9910, RZ ;  /* 0x00009910104d7816 */ /* 0x000fe200000000ff */
[----:B------:R-:W-:Y:S01]  /*6ea0*/  IMAD.IADD R81, R59, 0x1, R68 ;  /* 0x000000013b517824 */ /* 0x000fe200078e0244 */
[----:B------:R-:W-:-:S02]  /*6eb0*/  SEL R75, RZ, 0xffffffff, P1 ;  /* 0xffffffffff4b7807 */ /* 0x000fc40000800000 */
[CC--:B------:R-:W-:Y:S02]  /*6ec0*/  ISETP.NE.AND P3, PT, R77.reuse, R74.reuse, PT ;  /* 0x0000004a4d00720c */ /* 0x0c0fe40003f65270 */
[----:B------:R-:W-:Y:S02]  /*6ed0*/  ISETP.GE.AND P1, PT, R77, R74, PT ;  /* 0x0000004a4d00720c */ /* 0x000fe40003f26270 */
[----:B------:R-:W-:Y:S02]  /*6ee0*/  PRMT R74, R66, 0x9910, RZ ;  /* 0x00009910424a7816 */ /* 0x000fe400000000ff */
[----:B------:R-:W-:Y:S02]  /*6ef0*/  SEL R87, RZ, 0xffffffff, P1 ;  /* 0xffffffffff577807 */ /* 0x000fe40000800000 */
[----:B------:R-:W-:Y:S02]  /*6f00*/  PRMT R77, R27, 0x9910, RZ ;  /* 0x000099101b4d7816 */ /* 0x000fe400000000ff */
[----:B------:R-:W-:-:S02]  /*6f10*/  ISETP.GE.U32.AND P1, PT, R20, R81, PT ;  /* 0x000000511400720c */ /* 0x000fc40003f26070 */
[----:B------:R-:W-:Y:S02]  /*6f20*/  SEL R86, RZ, 0xffffffff, P4 ;  /* 0xffffffffff567807 */ /* 0x000fe40002000000 */
[----:B------:R-:W-:Y:S02]  /*6f30*/  @P0 SEL R75, RZ, 0xffffffff, P6 ;  /* 0xffffffffff4b0807 */ /* 0x000fe40003000000 */
[----:B------:R-:W-:Y:S02]  /*6f40*/  ISETP.GE.U32.AND P4, PT, R21, R81, PT ;  /* 0x000000511500720c */ /* 0x000fe40003f86070 */
[----:B------:R-:W-:Y:S02]  /*6f50*/  ISETP.NE.AND P6, PT, R77, R74, PT ;  /* 0x0000004a4d00720c */ /* 0x000fe40003fc5270 */
[----:B------:R-:W-:Y:S02]  /*6f60*/  ISETP.GE.AND.EX P1, PT, R25, RZ, PT, P1 ;  /* 0x000000ff1900720c */ /* 0x000fe40003f26310 */
[----:B------:R-:W-:-:S02]  /*6f70*/  ISETP.GE.AND.EX P4, PT, R14, RZ, PT, P4 ;  /* 0x000000ff0e00720c */ /* 0x000fc40003f86340 */
[----:B------:R-:W-:Y:S02]  /*6f80*/  ISETP.GE.AND P0, PT, R77, R74, PT ;  /* 0x0000004a4d00720c */ /* 0x000fe40003f06270 */
[----:B------:R-:W-:Y:S02]  /*6f90*/  @!P3 SEL R87, RZ, 0xffffffff, P1 ;  /* 0xffffffffff57b807 */ /* 0x000fe40000800000 */
[----:B------:R-:W-:Y:S02]  /*6fa0*/  PRMT R79, R67, 0x9910, RZ ;  /* 0x00009910434f7816 */ /* 0x000fe400000000ff */
[----:B------:R-:W-:Y:S02]  /*6fb0*/  PRMT R80, R26, 0x9910, RZ ;  /* 0x000099101a507816 */ /* 0x000fe400000000ff */
[-C--:B------:R-:W-:Y:S02]  /*6fc0*/  ISETP.GE.U32.AND P3, PT, R29, R81.reuse, PT ;  /* 0x000000511d00720c */ /* 0x080fe40003f66070 */
[----:B------:R-:W-:-:S02]  /*6fd0*/  ISETP.GE.U32.AND P1, PT, R28, R81, PT ;  /* 0x000000511c00720c */ /* 0x000fc40003f26070 */
[----:B------:R-:W-:Y:S02]  /*6fe0*/  @!P5 SEL R86, RZ, 0xffffffff, P4 ;  /* 0xffffffffff56d807 */ /* 0x000fe40002000000 */
[----:B------:R-:W-:Y:S02]  /*6ff0*/  SEL R88, RZ, 0xffffffff, P0 ;  /* 0xffffffffff587807 */ /* 0x000fe40000000000 */
[CC--:B------:R-:W-:Y:S02]  /*7000*/  ISETP.NE.AND P5, PT, R80.reuse, R79.reuse, PT ;  /* 0x0000004f5000720c */ /* 0x0c0fe40003fa5270 */
[----:B------:R-:W-:Y:S02]  /*7010*/  ISETP.GE.AND P4, PT, R80, R79, PT ;  /* 0x0000004f5000720c */ /* 0x000fe40003f86270 */
[----:B------:R-:W-:Y:S02]  /*7020*/  ISETP.GE.AND.EX P0, PT, R24, RZ, PT, P3 ;  /* 0x000000ff1800720c */ /* 0x000fe40003f06330 */
[----:B------:R-:W-:-:S02]  /*7030*/  ISETP.GE.AND.EX P1, PT, R31, RZ, PT, P1 ;  /* 0x000000ff1f00720c */ /* 0x000fc40003f26310 */
[----:B------:R-:W-:Y:S02]  /*7040*/  PRMT R79, R71, 0x9910, RZ ;  /* 0x00009910474f7816 */ /* 0x000fe400000000ff */
[----:B------:R-:W-:Y:S02]  /*7050*/  PRMT R80, R34, 0x9910, RZ ;  /* 0x0000991022507816 */ /* 0x000fe400000000ff */
[----:B------:R-:W-:Y:S02]  /*7060*/  PRMT R74, R69, 0x9910, RZ ;  /* 0x00009910454a7816 */ /* 0x000fe400000000ff */
[----:B------:R-:W-:Y:S02]  /*7070*/  PRMT R77, R30, 0x9910, RZ ;  /* 0x000099101e4d7816 */ /* 0x000fe400000000ff */
[----:B------:R-:W-:Y:S02]  /*7080*/  @!P6 SEL R88, RZ, 0xffffffff, P0 ;  /* 0xffffffffff58e807 */ /* 0x000fe40000000000 */
[----:B------:R-:W-:-:S02]  /*7090*/  SEL R85, RZ, 0xffffffff, P1 ;  /* 0xffffffffff557807 */ /* 0x000fc40000800000 */
[CC--:B------:R-:W-:Y:S02]  /*70a0*/  ISETP.NE.AND P0, PT, R80.reuse, R79.reuse, PT ;  /* 0x0000004f5000720c */ /* 0x0c0fe40003f05270 */
[----:B------:R-:W-:Y:S01]  /*70b0*/  ISETP.GE.AND P1, PT, R80, R79, PT ;  /* 0x0000004f5000720c */ /* 0x000fe20003f26270 */
[----:B------:R-:W-:Y:S01]  /*70c0*/  IMAD.IADD R79, R81, 0x1, R68 ;  /* 0x00000001514f7824 */ /* 0x000fe200078e0244 */
[CC--:B------:R-:W-:Y:S02]  /*70d0*/  ISETP.NE.AND P3, PT, R77.reuse, R74.reuse, PT ;  /* 0x0000004a4d00720c */ /* 0x0c0fe40003f65270 */
[----:B------:R-:W-:Y:S02]  /*70e0*/  ISETP.GE.AND P6, PT, R77, R74, PT ;  /* 0x0000004a4d00720c */ /* 0x000fe40003fc6270 */
[----:B------:R-:W-:Y:S02]  /*70f0*/  PRMT R80, R73, 0x9910, RZ ;  /* 0x0000991049507816 */ /* 0x000fe400000000ff */
[----:B------:R-:W-:-:S02]  /*7100*/  SEL R84, RZ, 0xffffffff, P6 ;  /* 0xffffffffff547807 */ /* 0x000fc40003000000 */
[----:B------:R-:W-:Y:S02]  /*7110*/  ISETP.GE.U32.AND P6, PT, R33, R79, PT ;  /* 0x0000004f2100720c */ /* 0x000fe40003fc6070 */
[----:B------:R-:W-:Y:S02]  /*7120*/  PRMT R83, R40, 0x9910, RZ ;  /* 0x0000991028537816 */ /* 0x000fe400000000ff */
[----:B------:R-:W-:Y:S02]  /*7130*/  ISETP.GE.AND.EX P6, PT, R32, RZ, PT, P6 ;  /* 0x000000ff2000720c */ /* 0x000fe40003fc6360 */
[----:B------:R-:W-:Y:S02]  /*7140*/  PRMT R74, R72, 0x9910, RZ ;  /* 0x00009910484a7816 */ /* 0x000fe400000000ff */
[----:B------:R-:W-:Y:S02]  /*7150*/  @!P3 SEL R84, RZ, 0xffffffff, P6 ;  /* 0xffffffffff54b807 */ /* 0x000fe40003000000 */
[----:B------:R-:W-:-:S02]  /*7160*/  PRMT R77, R37, 0x9910, RZ ;  /* 0x00009910254d7816 */ /* 0x000fc400000000ff */
[CC--:B------:R-:W-:Y:S02]  /*7170*/  ISETP.NE.AND P3, PT, R83.reuse, R80.reuse, PT ;  /* 0x000000505300720c */ /* 0x0c0fe40003f65270 */
[----:B------:R-:W-:Y:S02]  /*7180*/  ISETP.GE.AND P6, PT, R83, R80, PT ;  /* 0x000000505300720c */ /* 0x000fe40003fc6270 */
[----:B------:R-:W-:Y:S02]  /*7190*/  SEL R83, RZ, 0xffffffff, P1 ;  /* 0xffffffffff537807 */ /* 0x000fe40000800000 */
[----:B------:R-:W-:Y:S02]  /*71a0*/  ISETP.GE.U32.AND P1, PT, R36, R79, PT ;  /* 0x0000004f2400720c */ /* 0x000fe40003f26070 */
[----:B------:R-:W-:Y:S02]  /*71b0*/  @P5 SEL R85, RZ, 0xffffffff, P4 ;  /* 0xffffffffff555807 */ /* 0x000fe40002000000 */
[----:B------:R-:W-:-:S02]  /*71c0*/  ISETP.GE.AND P4, PT, R77, R74, PT ;  /* 0x0000004a4d00720c */ /* 0x000fc40003f86270 */
[----:B------:R-:W-:Y:S02]  /*71d0*/  LOP3.LUT R70, R70, 0x1, RZ, 0xc0, !PT ;  /* 0x0000000146467812 */ /* 0x000fe400078ec0ff */
[----:B------:R-:W-:Y:S02]  /*71e0*/  ISETP.GE.AND.EX P1, PT, R35, RZ, PT, P1 ;  /* 0x000000ff2300720c */ /* 0x000fe40003f26310 */
[----:B------:R-:W-:Y:S01]  /*71f0*/  ISETP.NE.AND P5, PT, R77, R74, PT ;  /* 0x0000004a4d00720c */ /* 0x000fe20003fa5270 */
[----:B------:R-:W-:Y:S01]  /*7200*/  IMAD.IADD R74, R79, 0x1, R68 ;  /* 0x000000014f4a7824 */ /* 0x000fe200078e0244 */
[----:B------:R-:W-:Y:S02]  /*7210*/  SEL R80, RZ, 0xffffffff, P4 ;  /* 0xffffffffff507807 */ /* 0x000fe40002000000 */
[----:B------:R-:W-:Y:S02]  /*7220*/  ISETP.NE.U32.AND P4, PT, R70, 0x1, PT ;  /* 0x000000014600780c */ /* 0x000fe40003f85070 */
[----:B------:R-:W-:-:S02]  /*7230*/  SEL R70, RZ, 0xffffffff, P6 ;  /* 0xffffffffff467807 */ /* 0x000fc40003000000 */
[----:B------:R-:W-:Y:S02]  /*7240*/  @!P0 SEL R83, RZ, 0xffffffff, P1 ;  /* 0xffffffffff538807 */ /* 0x000fe40000800000 */
[-C--:B------:R-:W-:Y:S02]  /*7250*/  ISETP.GE.U32.AND P6, PT, R39, R79.reuse, PT ;  /* 0x0000004f2700720c */ /* 0x080fe40003fc6070 */
[----:B------:R-:W-:Y:S02]  /*7260*/  ISETP.GE.U32.AND P1, PT, R42, R79, PT ;  /* 0x0000004f2a00720c */ /* 0x000fe40003f26070 */
[----:B------:R-:W-:Y:S02]  /*7270*/  ISETP.GE.AND.EX P0, PT, R38, RZ, PT, P6 ;  /* 0x000000ff2600720c */ /* 0x000fe40003f06360 */
[----:B------:R-:W-:Y:S02]  /*7280*/  ISETP.GE.AND.EX P1, PT, R41, RZ, PT, P1 ;  /* 0x000000ff2900720c */ /* 0x000fe40003f26310 */
[----:B------:R-:W-:-:S02]  /*7290*/  PRMT R90, R43, 0x9910, RZ ;  /* 0x000099102b5a7816 */ /* 0x000fc400000000ff */
[-C--:B------:R-:W-:Y:S02]  /*72a0*/  ISETP.GE.U32.AND P6, PT, R47, R74.reuse, PT ;  /* 0x0000004a2f00720c */ /* 0x080fe40003fc6070 */
[----:B------:R-:W-:Y:S02]  /*72b0*/  PRMT R89, R52, 0x9910, RZ ;  /* 0x0000991034597816 */ /* 0x000fe400000000ff */
[----:B------:R-:W-:Y:S02]  /*72c0*/  @!P3 SEL R70, RZ, 0xffffffff, P1 ;  /* 0xffffffffff46b807 */ /* 0x000fe40000800000 */
[----:B------:R-:W-:Y:S02]  /*72d0*/  @!P5 SEL R80, RZ, 0xffffffff, P0 ;  /* 0xffffffffff50d807 */ /* 0x000fe40000000000 */
[----:B------:R-:W-:Y:S02]  /*72e0*/  ISETP.GE.AND.EX P1, PT, R46, RZ, PT, P6 ;  /* 0x000000ff2e00720c */ /* 0x000fe40003f26360 */
[----:B------:R-:W-:-:S02]  /*72f0*/  ISETP.GE.U32.AND P0, PT, R55, R74, PT ;  /* 0x0000004a3700720c */ /* 0x000fc40003f06070 */
[----:B------:R-:W-:Y:S02]  /*7300*/  LOP3.LUT R75, R75, 0x1, RZ, 0xc0, !PT ;  /* 0x000000014b4b7812 */ /* 0x000fe400078ec0ff */
[----:B------:R-:W-:Y:S02]  /*7310*/  SEL R77, RZ, 0xffffffff, P1 ;  /* 0xffffffffff4d7807 */ /* 0x000fe40000800000 */
[----:B------:R-:W-:Y:S02]  /*7320*/  ISETP.GE.AND.EX P0, PT, R54, RZ, PT, P0 ;  /* 0x000000ff3600720c */ /* 0x000fe40003f06300 */
[----:B------:R-:W-:Y:S02]  /*7330*/  ISETP.NE.U32.AND P5, PT, R75, 0x1, PT ;  /* 0x000000014b00780c */ /* 0x000fe40003fa5070 */
[----:B------:R-:W-:Y:S02]  /*7340*/  SEL R75, RZ, 0xffffffff, P0 ;  /* 0xffffffffff4b7807 */ /* 0x000fe40000000000 */
[----:B------:R-:W-:-:S02]  /*7350*/  LOP3.LUT R82, R82, 0x1, RZ, 0xc0, !PT ;  /* 0x0000000152527812 */ /* 0x000fc400078ec0ff */
[----:B------:R-:W-:Y:S02]  /*7360*/  LOP3.LUT R86, R86, 0x1, RZ, 0xc0, !PT ;  /* 0x0000000156567812 */ /* 0x000fe400078ec0ff */
[----:B------:R-:W-:Y:S02]  /*7370*/  LOP3.LUT R87, R87, 0x1, RZ, 0xc0, !PT ;  /* 0x0000000157577812 */ /* 0x000fe400078ec0ff */
[----:B------:R-:W-:Y:S02]  /*7380*/  LOP3.LUT R84, R84, 0x1, RZ, 0xc0, !PT ;  /* 0x0000000154547812 */ /* 0x000fe400078ec0ff */
[----:B------:R-:W-:Y:S02]  /*7390*/  LOP3.LUT R83, R83, 0x1, RZ, 0xc0, !PT ;  /* 0x0000000153537812 */ /* 0x000fe400078ec0ff */
[----:B------:R-:W-:Y:S02]  /*73a0*/  LOP3.LUT R80, R80, 0x1, RZ, 0xc0, !PT ;  /* 0x0000000150507812 */ /* 0x000fe400078ec0ff */
[----:B------:R-:W-:-:S02]  /*73b0*/  LOP3.LUT R70, R70, 0x1, RZ, 0xc0, !PT ;  /* 0x0000000146467812 */ /* 0x000fc400078ec0ff */
[-C--:B------:R-:W-:Y:S02]  /*73c0*/  SEL R10, R10, R59.reuse, !P4 ;  /* 0x0000003b0a0a7207 */ /* 0x080fe40006000000 */
[----:B------:R-:W-:Y:S02]  /*73d0*/  SEL R13, R13, R59, !P5 ;  /* 0x0000003b0d0d7207 */ /* 0x000fe40006800000 */
[----:B------:R-:W-:Y:S02]  /*73e0*/  SEL R8, R8, R63, !P4 ;  /* 0x0000003f08087207 */ /* 0x000fe40006000000 */
[----:B------:R-:W-:Y:S02]  /*73f0*/  SEL R9, R9, RZ, !P4 ;  /* 0x000000ff09097207 */ /* 0x000fe40006000000 */
[----:B------:R-:W-:Y:S02]  /*7400*/  SEL R11, R11, R62, !P5 ;  /* 0x0000003e0b0b7207 */ /* 0x000fe40006800000 */
[----:B------:R-:W-:-:S02]  /*7410*/  SEL R12, R12, RZ, !P5 ;  /* 0x000000ff0c0c7207 */ /* 0x000fc40006800000 */
[----:B------:R-:W-:Y:S02]  /*7420*/  ISETP.NE.U32.AND P4, PT, R84, 0x1, PT ;  /* 0x000000015400780c */ /* 0x000fe40003f85070 */
[----:B------:R-:W-:Y:S02]  /*7430*/  ISETP.NE.U32.AND P5, PT, R83, 0x1, PT ;  /* 0x000000015300780c */ /* 0x000fe40003fa5070 */
[----:B------:R-:W-:Y:S02]  /*7440*/  LOP3.LUT R88, R88, 0x1, RZ, 0xc0, !PT ;  /* 0x0000000158587812 */ /* 0x000fe400078ec0ff */
[-C--:B------:R-:W-:Y:S02]  /*7450*/  SEL R33, R33, R79.reuse, !P4 ;  /* 0x0000004f21217207 */ /* 0x080fe40006000000 */
[----:B------:R-:W-:Y:S02]  /*7460*/  SEL R36, R36, R79, !P5 ;  /* 0x0000004f24247207 */ /* 0x000fe40006800000 */
[----:B------:R-:W-:-:S02]  /*7470*/  LOP3.LUT R85, R85, 0x1, RZ, 0xc0, !PT ;  /* 0x0000000155557812 */ /* 0x000fc400078ec0ff */
[----:B------:R-:W-:Y:S02]  /*7480*/  SEL R30, R30, R69, !P4 ;  /* 0x000000451e1e7207 */ /* 0x000fe40006000000 */
[----:B------:R-:W-:Y:S02]  /*7490*/  SEL R32, R32, RZ, !P4 ;  /* 0x000000ff20207207 */ /* 0x000fe40006000000 */
[----:B------:R-:W-:Y:S02]  /*74a0*/  SEL R35, R35, RZ, !P5 ;  /* 0x000000ff23237207 */ /* 0x000fe40006800000 */
[C---:B--2---:R-:W-:Y:S02]  /*74b0*/  PRMT R91, R50.reuse, 0x9910, RZ ;  /* 0x00009910325b7816 */ /* 0x044fe400000000ff */
[----:B------:R-:W-:Y:S02]  /*74c0*/  PRMT R92, R50, 0xbb32, RZ ;  /* 0x0000bb32325c7816 */ /* 0x000fe400000000ff */
[----:B------:R-:W-:-:S02]  /*74d0*/  ISETP.NE.AND P3, PT, R90, R91, PT ;  /* 0x0000005b5a00720c */ /* 0x000fc40003f65270 */
[-C--:B------:R-:W-:Y:S02]  /*74e0*/  ISETP.NE.AND P6, PT, R89, R92.reuse, PT ;  /* 0x0000005c5900720c */ /* 0x080fe40003fc5270 */
[----:B------:R-:W-:Y:S02]  /*74f0*/  ISETP.GE.AND P1, PT, R90, R91, PT ;  /* 0x0000005b5a00720c */ /* 0x000fe40003f26270 */
[----:B------:R-:W-:Y:S02]  /*7500*/  PRMT R91, R51, 0x9910, RZ ;  /* 0x00009910335b7816 */ /* 0x000fe400000000ff */
[----:B------:R-:W-:Y:S02]  /*7510*/  ISETP.GE.AND P0, PT, R89, R92, PT ;  /* 0x0000005c5900720c */ /* 0x000fe40003f06270 */
[----:B------:R-:W-:Y:S01]  /*7520*/  PRMT R90, R58, 0x9910, RZ ;  /* 0x000099103a5a7816 */ /* 0x000fe200000000ff */
[----:B------:R-:W-:Y:S01]  /*7530*/  IMAD.MOV.U32 R89, RZ, RZ, R91 ;  /* 0x000000ffff597224 */ /* 0x000fe200078e005b */
[----:B------:R-:W-:-:S02]  /*7540*/  PRMT R91, R53, 0x9910, RZ ;  /* 0x00009910355b7816 */ /* 0x000fc400000000ff */
[----:B------:R-:W-:Y:S02]  /*7550*/  @P3 SEL R77, RZ, 0xffffffff, P1 ;  /* 0xffffffffff4d3807 */ /* 0x000fe40000800000 */
[----:B------:R-:W-:Y:S02]  /*7560*/  ISETP.GE.U32.AND P1, PT, R57, R74, PT ;  /* 0x0000004a3900720c */ /* 0x000fe40003f26070 */
[CC--:B------:R-:W-:Y:S02]  /*7570*/  ISETP.NE.AND P3, PT, R90.reuse, R89.reuse, PT ;  /* 0x000000595a00720c */ /* 0x0c0fe40003f65270 */
[----:B------:R-:W-:Y:S02]  /*7580*/  @P6 SEL R75, RZ, 0xffffffff, P0 ;  /* 0xffffffffff4b6807 */ /* 0x000fe40000000000 */
[----:B------:R-:W-:Y:S01]  /*7590*/  ISETP.GE.AND P6, PT, R90, R89, PT ;  /* 0x000000595a00720c */ /* 0x000fe20003fc6270 */
[----:B------:R-:W-:Y:S01]  /*75a0*/  IMAD.MOV.U32 R89, RZ, RZ, R91 ;  /* 0x000000ffff597224 */ /* 0x000fe200078e005b */
[----:B------:R-:W-:-:S02]  /*75b0*/  ISETP.GE.AND.EX P1, PT, R56, RZ, PT, P1 ;  /* 0x000000ff3800720c */ /* 0x000fc40003f26310 */
[----:B------:R-:W-:Y:S02]  /*75c0*/  PRMT R92, R51, 0xbb32, RZ ;  /* 0x0000bb32335c7816 */ /* 0x000fe400000000ff */
[----:B------:R-:W-:Y:S02]  /*75d0*/  LOP3.LUT R90, R78, 0x1, RZ, 0xc0, !PT ;  /* 0x000000014e5a7812 */ /* 0x000fe400078ec0ff */
[----:B------:R-:W-:Y:S02]  /*75e0*/  SEL R78, RZ, 0xffffffff, P1 ;  /* 0xffffffffff4e7807 */ /* 0x000fe40000800000 */
[----:B------:R-:W-:Y:S02]  /*75f0*/  ISETP.GE.U32.AND P0, PT, R45, R74, PT ;  /* 0x0000004a2d00720c */ /* 0x000fe40003f06070 */
[----:B------:R-:W-:Y:S02]  /*7600*/  ISETP.NE.AND P1, PT, R89, R92, PT ;  /* 0x0000005c5900720c */ /* 0x000fe40003f25270 */
[----:B------:R-:W-:-:S02]  /*7610*/  ISETP.GE.AND.EX P0, PT, R44, RZ, PT, P0 ;  /* 0x000000ff2c00720c */ /* 0x000fc40003f06300 */
[----:B------:R-:W-:Y:S02]  /*7620*/  @P3 SEL R78, RZ, 0xffffffff, P6 ;  /* 0xffffffffff4e3807 */ /* 0x000fe40003000000 */
[----:B------:R-:W-:Y:S02]  /*7630*/  ISETP.NE.U32.AND P3, PT, R82, 0x1, PT ;  /* 0x000000015200780c */ /* 0x000fe40003f65070 */
[----:B------:R-:W-:Y:S02]  /*7640*/  SEL R82, RZ, 0xffffffff, P0 ;  /* 0xffffffffff527807 */ /* 0x000fe40000000000 */
[----:B------:R-:W-:Y:S02]  /*7650*/  ISETP.GE.AND P0, PT, R89, R92, PT ;  /* 0x0000005c5900720c */ /* 0x000fe40003f06270 */
[----:B------:R-:W-:Y:S02]  /*7660*/  ISETP.NE.U32.AND P6, PT, R90, 0x1, PT ;  /* 0x000000015a00780c */ /* 0x000fe40003fc5070 */
[----:B------:R-:W-:-:S02]  /*7670*/  @P1 SEL R82, RZ, 0xffffffff, P0 ;  /* 0xffffffffff521807 */ /* 0x000fc40000000000 */
[----:B------:R-:W-:Y:S02]  /*7680*/  ISETP.NE.U32.AND P1, PT, R86, 0x1, PT ;  /* 0x000000015600780c */ /* 0x000fe40003f25070 */
[----:B------:R-:W-:Y:S02]  /*7690*/  ISETP.NE.U32.AND P0, PT, R87, 0x1, PT ;  /* 0x000000015700780c */ /* 0x000fe40003f05070 */
[----:B------:R-:W-:Y:S02]  /*76a0*/  SEL R15, R15, R64, !P1 ;  /* 0x000000400f0f7207 */ /* 0x000fe40004800000 */
[----:B------:R-:W-:Y:S02]  /*76b0*/  SEL R21, R21, R81, !P1 ;  /* 0x0000005115157207 */ /* 0x000fe40004800000 */
[----:B------:R-:W-:Y:S02]  /*76c0*/  SEL R14, R14, RZ, !P1 ;  /* 0x000000ff0e0e7207 */ /* 0x000fe40004800000 */
[----:B------:R-:W-:-:S02]  /*76d0*/  SEL R16, R16, R65, !P0 ;  /* 0x0000004110107207 */ /* 0x000fc40004000000 */
[----:B------:R-:W-:Y:S02]  /*76e0*/  SEL R20, R20, R81, !P0 ;  /* 0x0000005114147207 */ /* 0x000fe40004000000 */
[----:B------:R-:W-:Y:S02]  /*76f0*/  SEL R25, R25, RZ, !P0 ;  /* 0x000000ff19197207 */ /* 0x000fe40004000000 */
[-C--:B------:R-:W-:Y:S02]  /*7700*/  SEL R4, R4, R59.reuse, !P6 ;  /* 0x0000003b04047207 */ /* 0x080fe40007000000 */
[----:B------:R-:W-:Y:S01]  /*7710*/  SEL R7, R7, R59, !P3 ;  /* 0x0000003b07077207 */ /* 0x000fe20005800000 */
[----:B------:R-:W-:Y:S01]  /*7720*/  IMAD.IADD R59, R74, 0x1, R68 ;  /* 0x000000014a3b7824 */ /* 0x000fe200078e0244 */
[----:B------:R-:W-:Y:S02]  /*7730*/  ISETP.NE.U32.AND P1, PT, R80, 0x1, PT ;  /* 0x000000015000780c */ /* 0x000fe40003f25070 */
[----:B------:R-:W-:Y:S01]  /*7740*/  ISETP.NE.U32.AND P0, PT, R70, 0x1, PT ;  /* 0x000000014600780c */ /* 0x000fe20003f05070 */
[----:B------:R-:W-:Y:S01]  /*7750*/  IMAD.U32 R70, RZ, RZ, UR4 ;  /* 0x00000004ff467e24 */ /* 0x000fe2000f8e00ff */
[----:B------:R-:W-:-:S02]  /*7760*/  SEL R0, R0, R61, !P6 ;  /* 0x0000003d00007207 */ /* 0x000fc40007000000 */
[----:B------:R-:W-:Y:S02]  /*7770*/  SEL R3, R3, RZ, !P6 ;  /* 0x000000ff03037207 */ /* 0x000fe40007000000 */
[-C--:B------:R-:W-:Y:S02]  /*7780*/  SEL R39, R39, R79.reuse, !P1 ;  /* 0x0000004f27277207 */ /* 0x080fe40004800000 */
[----:B------:R-:W-:Y:S01]  /*7790*/  SEL R42, R42, R79, !P0 ;  /* 0x0000004f2a2a7207 */ /* 0x000fe20004000000 */
[----:B------:R-:W-:Y:S01]  /*77a0*/  IMAD R79, R68, 0x3, R59 ;  /* 0x00000003444f7824 */ /* 0x000fe200078e023b */
[----:B------:R-:W-:Y:S02]  /*77b0*/  ISETP.NE.U32.AND P6, PT, R88, 0x1, PT ;  /* 0x000000015800780c */ /* 0x000fe40003fc5070 */
[----:B------:R-:W-:Y:S02]  /*77c0*/  SEL R5, R5, R60, !P3 ;  /* 0x0000003c05057207 */ /* 0x000fe40005800000 */
[----:B------:R-:W-:-:S02]  /*77d0*/  SEL R29, R29, R81, !P6 ;  /* 0x000000511d1d7207 */ /* 0x000fc40007000000 */
[----:B------:R-:W-:Y:S02]  /*77e0*/  SEL R27, R27, R66, !P6 ;  /* 0x000000421b1b7207 */ /* 0x000fe40007000000 */
[----:B------:R-:W-:Y:S02]  /*77f0*/  SEL R24, R24, RZ, !P6 ;  /* 0x000000ff18187207 */ /* 0x000fe40007000000 */
[----:B------:R-:W-:Y:S02]  /*7800*/  ISETP.GE.U32.AND P6, PT, R79, R70, PT ;  /* 0x000000464f00720c */ /* 0x000fe40003fc6070 */
[----:B------:R-:W-:Y:S02]  /*7810*/  SEL R6, R6, RZ, !P3 ;  /* 0x000000ff06067207 */ /* 0x000fe40005800000 */
[----:B------:R-:W-:Y:S02]  /*7820*/  ISETP.NE.U32.AND P3, PT, R85, 0x1, PT ;  /* 0x000000015500780c */ /* 0x000fe40003f65070 */
[----:B------:R-:W-:-:S02]  /*7830*/  LOP3.LUT R77, R77, 0x1, RZ, 0xc0, !PT ;  /* 0x000000014d4d7812 */ /* 0x000fc400078ec0ff */
[----:B------:R-:W-:Y:S02]  /*7840*/  LOP3.LUT R75, R75, 0x1, RZ, 0xc0, !PT ;  /* 0x000000014b4b7812 */ /* 0x000fe400078ec0ff */
[----:B------:R-:W-:Y:S02]  /*7850*/  LOP3.LUT R82, R82, 0x1, RZ, 0xc0, !PT ;  /* 0x0000000152527812 */ /* 0x000fe400078ec0ff */
[----:B------:R-:W-:Y:S02]  /*7860*/  SEL R28, R28, R81, !P3 ;  /* 0x000000511c1c7207 */ /* 0x000fe40005800000 */
[----:B------:R-:W-:Y:S02]  /*7870*/  SEL R26, R26, R67, !P3 ;  /* 0x000000431a1a7207 */ /* 0x000fe40005800000 */
[----:B------:R-:W-:Y:S02]  /*7880*/  SEL R31, R31, RZ, !P3 ;  /* 0x000000ff1f1f7207 */ /* 0x000fe40005800000 */
[----:B------:R-:W-:-:S02]  /*7890*/  LOP3.LUT R78, R78, 0x1, RZ, 0xc0, !PT ;  /* 0x000000014e4e7812 */ /* 0x000fc400078ec0ff */
[----:B------:R-:W-:Y:S02]  /*78a0*/  ISETP.NE.U32.AND P3, PT, R77, 0x1, PT ;  /* 0x000000014d00780c */ /* 0x000fe40003f65070 */
[----:B------:R-:W-:Y:S02]  /*78b0*/  SEL R77, R34, R71, !P5 ;  /* 0x00000047224d7207 */ /* 0x000fe40006800000 */
[----:B------:R-:W-:Y:S02]  /*78c0*/  SEL R37, R37, R72, !P1 ;  /* 0x0000004825257207 */ /* 0x000fe40004800000 */
[----:B------:R-:W-:Y:S02]  /*78d0*/  SEL R38, R38, RZ, !P1 ;  /* 0x000000ff26267207 */ /* 0x000fe40004800000 */
[----:B------:R-:W-:Y:S02]  /*78e0*/  ISETP.NE.U32.AND P4, PT, R75, 0x1, PT ;  /* 0x000000014b00780c */ /* 0x000fe40003f85070 */
[----:B------:R-:W-:-:S02]  /*78f0*/  ISETP.NE.U32.AND P1, PT, R82, 0x1, PT ;  /* 0x000000015200780c */ /* 0x000fc40003f25070 */
[----:B------:R-:W-:Y:S02]  /*7900*/  PRMT R34, R51, 0x7632, R34 ;  /* 0x0000763233227816 */ /* 0x000fe40000000022 */
[----:B------:R-:W-:Y:S02]  /*7910*/  ISETP.NE.U32.AND P5, PT, R78, 0x1, PT ;  /* 0x000000014e00780c */ /* 0x000fe40003fa5070 */
[----:B------:R-:W-:Y:S02]  /*7920*/  PRMT R75, R50, 0x7632, R75 ;  /* 0x00007632324b7816 */ /* 0x000fe4000000004b */
[----:B------:R-:W-:Y:S02]  /*7930*/  SEL R53, R53, R34, !P1 ;  /* 0x0000002235357207 */ /* 0x000fe40004800000 */
[----:B------:R-:W-:Y:S02]  /*7940*/  SEL R52, R52, R75, !P4 ;  /* 0x0000004b34347207 */ /* 0x000fe40006000000 */
[----:B------:R-:W-:-:S02]  /*7950*/  SEL R47, R47, R74, !P3 ;  /* 0x0000004a2f2f7207 */ /* 0x000fc40005800000 */
[-C--:B------:R-:W-:Y:S02]  /*7960*/  SEL R55, R55, R74.reuse, !P4 ;  /* 0x0000004a37377207 */ /* 0x080fe40006000000 */
[-C--:B------:R-:W-:Y:S02]  /*7970*/  SEL R57, R57, R74.reuse, !P5 ;  /* 0x0000004a39397207 */ /* 0x080fe40006800000 */
[----:B------:R-:W-:Y:S02]  /*7980*/  SEL R45, R45, R74, !P1 ;  /* 0x0000004a2d2d7207 */ /* 0x000fe40004800000 */
[----:B------:R-:W-:Y:S02]  /*7990*/  SEL R40, R40, R73, !P0 ;  /* 0x0000004928287207 */ /* 0x000fe40004000000 */
[----:B------:R-:W-:Y:S02]  /*79a0*/  SEL R41, R41, RZ, !P0 ;  /* 0x000000ff29297207 */ /* 0x000fe40004000000 */
[----:B------:R-:W-:-:S02]  /*79b0*/  PRMT R34, R77, 0x7610, R34 ;  /* 0x000076104d227816 */ /* 0x000fc40000000022 */
[----:B------:R-:W-:Y:S02]  /*79c0*/  SEL R43, R43, R50, !P3 ;  /* 0x000000322b2b7207 */ /* 0x000fe40005800000 */
[----:B------:R-:W-:Y:S02]  /*79d0*/  SEL R46, R46, RZ, !P3 ;  /* 0x000000ff2e2e7207 */ /* 0x000fe40005800000 */
[----:B------:R-:W-:Y:S02]  /*79e0*/  SEL R54, R54, RZ, !P4 ;  /* 0x000000ff36367207 */ /* 0x000fe40006000000 */
[----:B------:R-:W-:Y:S02]  /*79f0*/  SEL R58, R58, R51, !P5 ;  /* 0x000000333a3a7207 */ /* 0x000fe40006800000 */
[----:B------:R-:W-:Y:S02]  /*7a00*/  SEL R56, R56, RZ, !P5 ;  /* 0x000000ff38387207 */ /* 0x000fe40006800000 */
[----:B------:R-:W-:Y:S01]  /*7a10*/  SEL R44, R44, RZ, !P1 ;  /* 0x000000ff2c2c7207 */ /* 0x000fe20004800000 */
[----:B------:R-:W-:Y:S06]  /*7a20*/  @!P6 BRA `(.L_x_2778) ;  /* 0xffffffb00000e947 */ /* 0x000fec000383ffff */
[----:B------:R-:W-:Y:S05]  /*7a30*/  BSYNC B1 ;  /* 0x0000000000017941 */ /* 0x000fea0003800000 */
.L_x_2773:
[C---:B------:R-:W-:Y:S02]  /*7a40*/  PRMT R76, R50.reuse, 0x7610, R76 ;  /* 0x00007610324c7816 */ /* 0x040fe4000000004c */
[----:B------:R-:W-:Y:S02]  /*7a50*/  PRMT R75, R50, 0x7632, R75 ;  /* 0x00007632324b7816 */ /* 0x000fe4000000004b */
[C---:B------:R-:W-:Y:S02]  /*7a60*/  PRMT R77, R51.reuse, 0x7610, R77 ;  /* 0x00007610334d7816 */ /* 0x040fe4000000004d */
[----:B------:R-:W-:-:S07]  /*7a70*/  PRMT R78, R51, 0x7632, R78 ;  /* 0x00007632334e7816 */ /* 0x000fce000000004e */
.L_x_2772:
[----:B------:R-:W-:Y:S05]  /*7a80*/  BSYNC B0 ;  /* 0x0000000000007941 */ /* 0x000fea0003800000 */
.L_x_2771:
        /* <DEDUP_REMOVED lines=280> */
.L_x_2781:
[----:B------:R-:W-:-:S04]  /*8c10*/  LOP3.LUT R49, R62, 0xfffffff8, RZ, 0xc0, !PT ;  /* 0xfffffff83e317812 */ /* 0x000fc800078ec0ff */
[----:B------:R-:W-:-:S05]  /*8c20*/  IADD3 R48, P2, R18, R49, RZ ;  /* 0x0000003112307210 */ /* 0x000fca0007f5e0ff */
[----:B------:R-:W-:-:S06]  /*8c30*/  IMAD.X R49, RZ, RZ, R19, P2 ;  /* 0x000000ffff317224 */ /* 0x000fcc00010e0613 */
[----:B------:R-:W2:Y:S01]  /*8c40*/  LDG.E.64 R48, desc[UR60][R48.64] ;  /* 0x0000003c30307981 */ /* 0x000ea2000c1e1b00 */
[----:B------:R-:W-:-:S05]  /*8c50*/  IMAD.IADD R51, R59, 0x1, R68 ;  /* 0x000000013b337824 */ /* 0x000fca00078e0244 */
[----:B------:R-:W-:Y:S02]  /*8c60*/  ISETP.GE.U32.AND P2, PT, R51, R70, PT ;  /* 0x000000463300720c */ /* 0x000fe40003f46070 */
[C---:B--2---:R-:W-:Y:S02]  /*8c70*/  PRMT R61, R48.reuse, 0x7610, R61 ;  /* 0x00007610303d7816 */ /* 0x044fe4000000003d */
[----:B------:R-:W-:Y:S02]  /*8c80*/  PRMT R60, R48, 0x7632, R60 ;  /* 0x00007632303c7816 */ /* 0x000fe4000000003c */
[C---:B------:R-:W-:Y:S02]  /*8c90*/  PRMT R63, R49.reuse, 0x7610, R63 ;  /* 0x00007610313f7816 */ /* 0x040fe4000000003f */
[----:B------:R-:W-:-:S05]  /*8ca0*/  PRMT R62, R49, 0x7632, R62 ;  /* 0x00007632313e7816 */ /* 0x000fca000000003e */
        /* <DEDUP_REMOVED lines=275> */
.L_x_2782:
        /* <DEDUP_REMOVED lines=285> */
.L_x_2783:
        /* <DEDUP_REMOVED lines=285> */
.L_x_2784:
[----:B------:R-:W-:-:S04]  /*c180*/  LOP3.LUT R75, R75, 0xfffffff8, RZ, 0xc0, !PT ;  /* 0xfffffff84b4b7812 */ /* 0x000fc800078ec0ff */
[----:B------:R-:W-:-:S05]  /*c190*/  IADD3 R18, P1, R18, R75, RZ ;  /* 0x0000004b12127210 */ /* 0x000fca0007f3e0ff */
[----:B------:R-:W-:-:S06]  /*c1a0*/  IMAD.X R19, RZ, RZ, R19, P1 ;  /* 0x000000ffff137224 */ /* 0x000fcc00008e0613 */
[----:B------:R-:W2:Y:S02]  /*c1b0*/  LDG.E.64 R18, desc[UR60][R18.64] ;  /* 0x0000003c12127981 */ /* 0x000ea4000c1e1b00 */
[C---:B--2---:R-:W-:Y:S02]  /*c1c0*/  PRMT R76, R18.reuse, 0x7610, R76 ;  /* 0x00007610124c7816 */ /* 0x044fe4000000004c */
[----:B------:R-:W-:Y:S02]  /*c1d0*/  PRMT R75, R18, 0x7632, R75 ;  /* 0x00007632124b7816 */ /* 0x000fe4000000004b */
[C---:B------:R-:W-:Y:S02]  /*c1e0*/  PRMT R77, R19.reuse, 0x7610, R77 ;  /* 0x00007610134d7816 */ /* 0x040fe4000000004d */
[----:B------:R-:W-:-:S07]  /*c1f0*/  PRMT R78, R19, 0x7632, R78 ;  /* 0x00007632134e7816 */ /* 0x000fce000000004e */
.L_x_2780:
[----:B------:R-:W-:Y:S05]  /*c200*/  BSYNC B0 ;  /* 0x0000000000007941 */ /* 0x000fea0003800000 */
.L_x_2779:
        /* <DEDUP_REMOVED lines=14> */
[----:B------:R-:W-:Y:S02]  /*c2f0*/  SEL R18, RZ, 0xffffffff, P2 ;  /* 0xffffffffff127807 */ /* 0x000fe40001000000 */
[----:B------:R-:W-:Y:S02]  /*c300*/  ISETP.GE.U32.AND P2, PT, R7, R59, PT ;  /* 0x0000003b0700720c */ /* 0x000fe40003f46070 */
[----:B------:R-:W-:Y:S02]  /*c310*/  PRMT R19, R63, 0x9910, RZ ;  /* 0x000099103f137816 */ /* 0x000fe400000000ff */
[----:B------:R-:W-:Y:S02]  /*c320*/  PRMT R48, R8, 0x9910, RZ ;  /* 0x0000991008307816 */ /* 0x000fe400000000ff */
[----:B------:R-:W-:Y:S02]  /*c330*/  @!P5 SEL R18, RZ, 0xffffffff, P0 ;  /* 0xffffffffff12d807 */ /* 0x000fe40000000000 */
[----:B------:R-:W-:-:S02]  /*c340*/  ISETP.NE.AND P5, PT, R50, R49, PT ;  /* 0x000000313200720c */ /* 0x000fc40003fa5270 */
[----:B------:R-:W-:Y:S02]  /*c350*/  ISETP.GE.AND.EX P2, PT, R6, RZ, PT, P2 ;  /* 0x000000ff0600720c */ /* 0x000fe40003f46320 */
[CC--:B------:R-:W-:Y:S02]  /*c360*/  ISETP.GE.AND P6, PT, R48.reuse, R19.reuse, PT ;  /* 0x000000133000720c */ /* 0x0c0fe40003fc6270 */
[----:B------:R-:W-:Y:S02]  /*c370*/  ISETP.NE.AND P4, PT, R48, R19, PT ;  /* 0x000000133000720c */ /* 0x000fe40003f85270 */
[----:B------:R-:W-:Y:S02]  /*c380*/  SEL R19, RZ, 0xffffffff, P1 ;  /* 0xffffffffff137807 */ /* 0x000fe40000800000 */
[----:B------:R-:W-:Y:S02]  /*c390*/  ISETP.GE.U32.AND P1, PT, R13, R59, PT ;  /* 0x0000003b0d00720c */ /* 0x000fe40003f26070 */
[----:B------:R-:W-:-:S02]  /*c3a0*/  @!P3 SEL R19, RZ, 0xffffffff, P2 ;  /* 0xffffffffff13b807 */ /* 0x000fc40001000000 */
[----:B------:R-:W-:Y:S02]  /*c3b0*/  SEL R48, RZ, 0xffffffff, P6 ;  /* 0xffffffffff307807 */ /* 0x000fe40003000000 */
[----:B------:R-:W-:Y:S02]  /*c3c0*/  ISETP.GE.AND P6, PT, R50, R49, PT ;  /* 0x000000313200720c */ /* 0x000fe40003fc6270 */
[----:B------:R-:W-:Y:S02]  /*c3d0*/  ISETP.GE.AND.EX P1, PT, R12, RZ, PT, P1 ;  /* 0x000000ff0c00720c */ /* 0x000fe40003f26310 */
[----:B------:R-:W-:Y:S02]  /*c3e0*/  LOP3.LUT R19, R19, 0x1, RZ, 0xc0, !PT ;  /* 0x0000000113137812 */ /* 0x000fe400078ec0ff */
[----:B------:R-:W-:Y:S02]  /*c3f0*/  ISETP.GE.U32.AND P0, PT, R10, R59, PT ;  /* 0x0000003b0a00720c */ /* 0x000fe40003f06070 */
[----:B------:R-:W-:-:S02]  /*c400*/  SEL R49, RZ, 0xffffffff, P6 ;  /* 0xffffffffff317807 */ /* 0x000fc40003000000 */
[----:B------:R-:W-:Y:S02]  /*c410*/  @!P5 SEL R49, RZ, 0xffffffff, P1 ;  /* 0xffffffffff31d807 */ /* 0x000fe40000800000 */
[----:B------:R-:W-:Y:S01]  /*c420*/  ISETP.NE.U32.AND P1, PT, R19, 0x1, PT ;  /* 0x000000011300780c */ /* 0x000fe20003f25070 */
[----:B------:R-:W-:Y:S01]  /*c430*/  IMAD.IADD R19, R59, 0x1, R68 ;  /* 0x000000013b137824 */ /* 0x000fe200078e0244 */
[----:B------:R-:W-:Y:S02]  /*c440*/  ISETP.GE.AND.EX P0, PT, R9, RZ, PT, P0 ;  /* 0x000000ff0900720c */ /* 0x000fe40003f06300 */
[----:B------:R-:W-:Y:S02]  /*c450*/  LOP3.LUT R18, R18, 0x1, RZ, 0xc0, !PT ;  /* 0x0000000112127812 */ /* 0x000fe400078ec0ff */
[----:B------:R-:W-:Y:S02]  /*c460*/  @!P4 SEL R48, RZ, 0xffffffff, P0 ;  /* 0xffffffffff30c807 */ /* 0x000fe40000000000 */
[----:B------:R-:W-:-:S02]  /*c470*/  ISETP.GE.U32.AND P4, PT, R19, R70, PT ;  /* 0x000000461300720c */ /* 0x000fc40003f86070 */
[----:B------:R-:W-:Y:S02]  /*c480*/  LOP3.LUT R48, R48, 0x1, RZ, 0xc0, !PT ;  /* 0x0000000130307812 */ /* 0x000fe400078ec0ff */
[----:B------:R-:W-:Y:S02]  /*c490*/  LOP3.LUT R49, R49, 0x1, RZ, 0xc0, !PT ;  /* 0x0000000131317812 */ /* 0x000fe400078ec0ff */
[----:B------:R-:W-:Y:S02]  /*c4a0*/  ISETP.NE.U32.AND P0, PT, R18, 0x1, PT ;  /* 0x000000011200780c */ /* 0x000fe40003f05070 */
[----:B------:R-:W-:Y:S02]  /*c4b0*/  ISETP.NE.U32.AND P2, PT, R48, 0x1, PT ;  /* 0x000000013000780c */ /* 0x000fe40003f45070 */
[----:B------:R-:W-:Y:S02]  /*c4c0*/  ISETP.NE.U32.AND P3, PT, R49, 0x1, PT ;  /* 0x000000013100780c */ /* 0x000fe40003f65070 */
[----:B------:R-:W-:-:S02]  /*c4d0*/  SEL R0, R0, R61, !P0 ;  /* 0x0000003d00007207 */ /* 0x000fc40004000000 */
[----:B------:R-:W-:Y:S02]  /*c4e0*/  SEL R5, R5, R60, !P1 ;  /* 0x0000003c05057207 */ /* 0x000fe40004800000 */
[----:B------:R-:W-:Y:S02]  /*c4f0*/  SEL R8, R8, R63, !P2 ;  /* 0x0000003f08087207 */ /* 0x000fe40005000000 */
[----:B------:R-:W-:Y:S02]  /*c500*/  SEL R11, R11, R62, !P3 ;  /* 0x0000003e0b0b7207 */ /* 0x000fe40005800000 */
[-C--:B------:R-:W-:Y:S02]  /*c510*/  SEL R4, R4, R59.reuse, !P0 ;  /* 0x0000003b04047207 */ /* 0x080fe40004000000 */
[-C--:B------:R-:W-:Y:S02]  /*c520*/  SEL R7, R7, R59.reuse, !P1 ;  /* 0x0000003b07077207 */ /* 0x080fe40004800000 */
[----:B------:R-:W-:-:S02]  /*c530*/  SEL R10, R10, R59, !P2 ;  /* 0x0000003b0a0a7207 */ /* 0x000fc40005000000 */
[----:B------:R-:W-:Y:S02]  /*c540*/  SEL R13, R13, R59, !P3 ;  /* 0x0000003b0d0d7207 */ /* 0x000fe40005800000 */
[----:B------:R-:W-:Y:S02]  /*c550*/  SEL R3, R3, RZ, !P0 ;  /* 0x000000ff03037207 */ /* 0x000fe40004000000 */
[----:B------:R-:W-:Y:S02]  /*c560*/  SEL R6, R6, RZ, !P1 ;  /* 0x000000ff06067207 */ /* 0x000fe40004800000 */
[----:B------:R-:W-:Y:S02]  /*c570*/  SEL R9, R9, RZ, !P2 ;  /* 0x000000ff09097207 */ /* 0x000fe40005000000 */
[----:B------:R-:W-:Y:S01]  /*c580*/  SEL R12, R12, RZ, !P3 ;  /* 0x000000ff0c0c7207 */ /* 0x000fe20005800000 */
[----:B------:R-:W-:Y:S06]  /*c590*/  @P4 BRA `(.L_x_2786) ;  /* 0x0000000800884947 */ /* 0x000fec0003800000 */
[----:B------:R-:W-:Y:S02]  /*c5a0*/  PRMT R18, R64, 0x9910, RZ ;  /* 0x0000991040127816 */ /* 0x000fe400000000ff */
[----:B------:R-:W-:Y:S02]  /*c5b0*/  PRMT R49, R15, 0x9910, RZ ;  /* 0x000099100f317816 */ /* 0x000fe400000000ff */
[----:B------:R-:W-:Y:S02]  /*c5c0*/  PRMT R48, R65, 0x9910, RZ ;  /* 0x0000991041307816 */ /* 0x000fe400000000ff */
[----:B------:R-:W-:Y:S02]  /*c5d0*/  PRMT R51, R16, 0x9910, RZ ;  /* 0x0000991010337816 */ /* 0x000fe400000000ff */
[CC--:B------:R-:W-:Y:S02]  /*c5e0*/  ISETP.NE.AND P5, PT, R49.reuse, R18.reuse, PT ;  /* 0x000000123100720c */ /* 0x0c0fe40003fa5270 */
[----:B------:R-:W-:-:S02]  /*c5f0*/  ISETP.GE.AND P2, PT, R49, R18, PT ;  /* 0x000000123100720c */ /* 0x000fc40003f46270 */
[CC--:B------:R-:W-:Y:S02]  /*c600*/  ISETP.GE.AND P1, PT, R51.reuse, R48.reuse, PT ;  /* 0x000000303300720c */ /* 0x0c0fe40003f26270 */
[----:B------:R-:W-:Y:S02]  /*c610*/  ISETP.NE.AND P3, PT, R51, R48, PT ;  /* 0x000000303300720c */ /* 0x000fe40003f65270 */
[----:B------:R-:W-:Y:S02]  /*c620*/  ISETP.GE.U32.AND P0, PT, R21, R19, PT ;  /* 0x000000131500720c */ /* 0x000fe40003f06070 */
[----:B------:R-:W-:Y:S02]  /*c630*/  PRMT R48, R66, 0x9910, RZ ;  /* 0x0000991042307816 */ /* 0x000fe400000000ff */
[----:B------:R-:W-:Y:S02]  /*c640*/  PRMT R49, R27, 0x9910, RZ ;  /* 0x000099101b317816 */ /* 0x000fe400000000ff */
[----:B------:R-:W-:-:S02]  /*c650*/  ISETP.GE.AND.EX P0, PT, R14, RZ, PT, P0 ;  /* 0x000000ff0e00720c */ /* 0x000fc40003f06300 */
[-C--:B------:R-:W-:Y:S02]  /*c660*/  ISETP.NE.AND P4, PT, R49, R48.reuse, PT ;  /* 0x000000303100720c */ /* 0x080fe40003f85270 */
[----:B------:R-:W-:Y:S02]  /*c670*/  SEL R18, RZ, 0xffffffff, P2 ;  /* 0xffffffffff127807 */ /* 0x000fe40001000000 */
[----:B------:R-:W-:Y:S02]  /*c680*/  @!P5 SEL R18, RZ, 0xffffffff, P0 ;  /* 0xffffffffff12d807 */ /* 0x000fe40000000000 */
[----:B------:R-:W-:Y:S02]  /*c690*/  ISETP.GE.U32.AND P0, PT, R29, R19, PT ;  /* 0x000000131d00720c */ /* 0x000fe40003f06070 */
[----:B------:R-:W-:Y:S02]  /*c6a0*/  ISETP.GE.AND P6, PT, R49, R48, PT ;  /* 0x000000303100720c */ /* 0x000fe40003fc6270 */
[----:B------:R-:W-:-:S02]  /*c6b0*/  ISETP.GE.AND.EX P0, PT, R24, RZ, PT, P0 ;  /* 0x000000ff1800720c */ /* 0x000fc40003f06300 */
[----:B------:R-:W-:Y:S02]  /*c6c0*/  ISETP.GE.U32.AND P2, PT, R20, R19, PT ;  /* 0x000000131400720c */ /* 0x000fe40003f46070 */
[----:B------:R-:W-:Y:S02]  /*c6d0*/  SEL R49, RZ, 0xffffffff, P6 ;  /* 0xffffffffff317807 */ /* 0x000fe40003000000 */
[----:B------:R-:W-:Y:S02]  /*c6e0*/  PRMT R50, R67, 0x9910, RZ ;  /* 0x0000991043327816 */ /* 0x000fe400000000ff */
[----:B------:R-:W-:Y:S02]  /*c6f0*/  PRMT R51, R26, 0x9910, RZ ;  /* 0x000099101a337816 */ /* 0x000fe400000000ff */
[----:B------:R-:W-:Y:S02]  /*c700*/  @!P4 SEL R49, RZ, 0xffffffff, P0 ;  /* 0xffffffffff31c807 */ /* 0x000fe40000000000 */
[----:B------:R-:W-:-:S02]  /*c710*/  ISETP.GE.AND.EX P2, PT, R25, RZ, PT, P2 ;  /* 0x000000ff1900720c */ /* 0x000fc40003f46320 */
[----:B------:R-:W-:Y:S02]  /*c720*/  ISETP.NE.AND P5, PT, R51, R50, PT ;  /* 0x000000323300720c */ /* 0x000fe40003fa5270 */
[----:B------:R-:W-:Y:S02]  /*c730*/  LOP3.LUT R49, R49, 0x1, RZ, 0xc0, !PT ;  /* 0x0000000131317812 */ /* 0x000fe400078ec0ff */
[----:B------:R-:W-:Y:S02]  /*c740*/  SEL R48, RZ, 0xffffffff, P1 ;  /* 0xffffffffff307807 */ /* 0x000fe40000800000 */
[----:B------:R-:W-:Y:S02]  /*c750*/  @!P3 SEL R48, RZ, 0xffffffff, P2 ;  /* 0xffffffffff30b807 */ /* 0x000fe40001000000 */
[----:B------:R-:W-:Y:S01]  /*c760*/  ISETP.NE.U32.AND P2, PT, R49, 0x1, PT ;  /* 0x000000013100780c */ /* 0x000fe20003f45070 */
[----:B------:R-:W-:Y:S01]  /*c770*/  IMAD.IADD R49, R19, 0x1, R68 ;  /* 0x0000000113317824 */ /* 0x000fe200078e0244 */
[----:B------:R-:W-:-:S02]  /*c780*/  ISETP.GE.U32.AND P1, PT, R28, R19, PT ;  /* 0x000000131c00720c */ /* 0x000fc40003f26070 */
[----:B------:R-:W-:Y:S02]  /*c790*/  ISETP.GE.AND P6, PT, R51, R50, PT ;  /* 0x000000323300720c */ /* 0x000fe40003fc6270 */
[----:B------:R-:W-:Y:S02]  /*c7a0*/  ISETP.GE.AND.EX P1, PT, R31, RZ, PT, P1 ;  /* 0x000000ff1f00720c */ /* 0x000fe40003f26310 */
[----:B------:R-:W-:Y:S02]  /*c7b0*/  ISETP.GE.U32.AND P4, PT, R49, R70, PT ;  /* 0x000000463100720c */ /* 0x000fe40003f86070 */
[----:B------:R-:W-:Y:S02]  /*c7c0*/  SEL R50, RZ, 0xffffffff, P6 ;  /* 0xffffffffff327807 */ /* 0x000fe40003000000 */
[----:B------:R-:W-:Y:S02]  /*c7d0*/  @!P5 SEL R50, RZ, 0xffffffff, P1 ;  /* 0xffffffffff32d807 */ /* 0x000fe40000800000 */
[----:B------:R-:W-:-:S02]  /*c7e0*/  LOP3.LUT R18, R18, 0x1, RZ, 0xc0, !PT ;  /* 0x0000000112127812 */ /* 0x000fc400078ec0ff */
        /* <DEDUP_REMOVED lines=18> */
[----:B------:R-:W-:Y:S01]  /*c910*/  PRMT R18, R69, 0x9910, RZ ;  /* 0x0000991045127816 */ /* 0x000fe200000000ff */
[----:B------:R-:W-:Y:S01]  /*c920*/  IMAD.IADD R68, R49, 0x1, R68 ;  /* 0x0000000131447824 */ /* 0x000fe200078e0244 */
[----:B------:R-:W-:Y:S02]  /*c930*/  PRMT R19, R30, 0x9910, RZ ;  /* 0x000099101e137816 */ /* 0x000fe400000000ff */
[----:B------:R-:W-:Y:S02]  /*c940*/  PRMT R48, R71, 0x9910, RZ ;  /* 0x0000991047307816 */ /* 0x000fe400000000ff */
[----:B------:R-:W-:Y:S02]  /*c950*/  ISETP.NE.AND P5, PT, R19, R18, PT ;  /* 0x000000121300720c */ /* 0x000fe40003fa5270 */
[----:B------:R-:W-:Y:S02]  /*c960*/  PRMT R51, R34, 0x9910, RZ ;  /* 0x0000991022337816 */ /* 0x000fe400000000ff */
[----:B------:R-:W-:-:S02]  /*c970*/  ISETP.GE.U32.AND P0, PT, R33, R49, PT ;  /* 0x000000312100720c */ /* 0x000fc40003f06070 */
[----:B------:R-:W-:Y:S02]  /*c980*/  ISETP.GE.AND P1, PT, R19, R18, PT ;  /* 0x000000121300720c */ /* 0x000fe40003f26270 */
[CC--:B------:R-:W-:Y:S02]  /*c990*/  ISETP.GE.AND P2, PT, R51.reuse, R48.reuse, PT ;  /* 0x000000303300720c */ /* 0x0c0fe40003f46270 */
[----:B------:R-:W-:Y:S02]  /*c9a0*/  ISETP.NE.AND P3, PT, R51, R48, PT ;  /* 0x000000303300720c */ /* 0x000fe40003f65270 */
[----:B------:R-:W-:Y:S02]  /*c9b0*/  ISETP.GE.AND.EX P0, PT, R32, RZ, PT, P0 ;  /* 0x000000ff2000720c */ /* 0x000fe40003f06300 */
[----:B------:R-:W-:Y:S02]  /*c9c0*/  PRMT R19, R72, 0x9910, RZ ;  /* 0x0000991048137816 */ /* 0x000fe400000000ff */
[----:B------:R-:W-:-:S02]  /*c9d0*/  PRMT R48, R37, 0x9910, RZ ;  /* 0x0000991025307816 */ /* 0x000fc400000000ff */
[----:B------:R-:W-:Y:S02]  /*c9e0*/  PRMT R50, R73, 0x9910, RZ ;  /* 0x0000991049327816 */ /* 0x000fe400000000ff */
[----:B------:R-:W-:Y:S02]  /*c9f0*/  PRMT R51, R40, 0x9910, RZ ;  /* 0x0000991028337816 */ /* 0x000fe400000000ff */
[----:B------:R-:W-:Y:S02]  /*ca00*/  SEL R18, RZ, 0xffffffff, P1 ;  /* 0xffffffffff127807 */ /* 0x000fe40000800000 */
[----:B------:R-:W-:Y:S02]  /*ca10*/  @!P5 SEL R18, RZ, 0xffffffff, P0 ;  /* 0xffffffffff12d807 */ /* 0x000fe40000000000 */
[CC--:B------:R-:W-:Y:S02]  /*ca20*/  ISETP.GE.AND P1, PT, R48.reuse, R19.reuse, PT ;  /* 0x000000133000720c */ /* 0x0c0fe40003f26270 */
[----:B------:R-:W-:-:S02]  /*ca30*/  ISETP.NE.AND P6, PT, R48, R19, PT ;  /* 0x000000133000720c */ /* 0x000fc40003fc5270 */
[CC--:B------:R-:W-:Y:S02]  /*ca40*/  ISETP.NE.AND P5, PT, R51.reuse, R50.reuse, PT ;  /* 0x000000323300720c */ /* 0x0c0fe40003fa5270 */
[----:B------:R-:W-:Y:S02]  /*ca50*/  SEL R19, RZ, 0xffffffff, P2 ;  /* 0xffffffffff137807 */ /* 0x000fe40001000000 */
[----:B------:R-:W-:Y:S02]  /*ca60*/  SEL R48, RZ, 0xffffffff, P1 ;  /* 0xffffffffff307807 */ /* 0x000fe40000800000 */
[----:B------:R-:W-:Y:S02]  /*ca70*/  ISETP.GE.AND P4, PT, R51, R50, PT ;  /* 0x000000323300720c */ /* 0x000fe40003f86270 */
[-C--:B------:R-:W-:Y:S02]  /*ca80*/  ISETP.GE.U32.AND P0, PT, R36, R49.reuse, PT ;  /* 0x000000312400720c */ /* 0x080fe40003f06070 */
[----:B------:R-:W-:-:S02]  /*ca90*/  ISETP.GE.U32.AND P2, PT, R39, R49, PT ;  /* 0x000000312700720c */ /* 0x000fc40003f46070 */
[----:B------:R-:W-:Y:S02]  /*caa0*/  ISETP.GE.U32.AND P1, PT, R42, R49, PT ;  /* 0x000000312a00720c */ /* 0x000fe40003f26070 */
[----:B------:R-:W-:Y:S02]  /*cab0*/  ISETP.GE.AND.EX P0, PT, R35, RZ, PT, P0 ;  /* 0x000000ff2300720c */ /* 0x000fe40003f06300 */
[----:B------:R-:W-:Y:S02]  /*cac0*/  ISETP.GE.AND.EX P2, PT, R38, RZ, PT, P2 ;  /* 0x000000ff2600720c */ /* 0x000fe40003f46320 */
[----:B------:R-:W-:Y:S02]  /*cad0*/  ISETP.GE.AND.EX P1, PT, R41, RZ, PT, P1 ;  /* 0x000000ff2900720c */ /* 0x000fe40003f26310 */
[----:B------:R-:W-:Y:S02]  /*cae0*/  SEL R50, RZ, 0xffffffff, P4 ;  /* 0xffffffffff327807 */ /* 0x000fe40002000000 */
[----:B------:R-:W-:-:S02]  /*caf0*/  ISETP.GE.U32.AND P4, PT, R68, R70, PT ;  /* 0x000000464400720c */ /* 0x000fc40003f86070 */
[----:B------:R-:W-:Y:S02]  /*cb00*/  @!P3 SEL R19, RZ, 0xffffffff, P0 ;  /* 0xffffffffff13b807 */ /* 0x000fe40000000000 */
[----:B------:R-:W-:Y:S02]  /*cb10*/  @!P6 SEL R48, RZ, 0xffffffff, P2 ;  /* 0xffffffffff30e807 */ /* 0x000fe40001000000 */
[----:B------:R-:W-:Y:S02]  /*cb20*/  @!P5 SEL R50, RZ, 0xffffffff, P1 ;  /* 0xffffffffff32d807 */ /* 0x000fe40000800000 */
[----:B------:R-:W-:Y:S02]  /*cb30*/  LOP3.LUT R18, R18, 0x1, RZ, 0xc0, !PT ;  /* 0x0000000112127812 */ /* 0x000fe400078ec0ff */
[----:B------:R-:W-:Y:S02]  /*cb40*/  LOP3.LUT R19, R19, 0x1, RZ, 0xc0, !PT ;  /* 0x0000000113137812 */ /* 0x000fe400078ec0ff */
[----:B------:R-:W-:-:S02]  /*cb50*/  LOP3.LUT R48, R48, 0x1, RZ, 0xc0, !PT ;  /* 0x0000000130307812 */ /* 0x000fc400078ec0ff */
[----:B------:R-:W-:Y:S02]  /*cb60*/  LOP3.LUT R50, R50, 0x1, RZ, 0xc0, !PT ;  /* 0x0000000132327812 */ /* 0x000fe400078ec0ff */
[----:B------:R-:W-:Y:S02]  /*cb70*/  ISETP.NE.U32.AND P0, PT, R18, 0x1, PT ;  /* 0x000000011200780c */ /* 0x000fe40003f05070 */
        /* <DEDUP_REMOVED lines=32> */
[----:B------:R-:W-:Y:S02]  /*cd80*/  ISETP.NE.AND P4, PT, R48, R19, PT ;  /* 0x000000133000720c */ /* 0x000fe40003f85270 */
[----:B------:R-:W-:-:S02]  /*cd90*/  ISETP.NE.AND P5, PT, R50, R49, PT ;  /* 0x000000313200720c */ /* 0x000fc40003fa5270 */
[----:B------:R-:W-:Y:S02]  /*cda0*/  ISETP.GE.AND P6, PT, R48, R19, PT ;  /* 0x000000133000720c */ /* 0x000fe40003fc6270 */
[----:B------:R-:W-:Y:S02]  /*cdb0*/  SEL R19, RZ, 0xffffffff, P1 ;  /* 0xffffffffff137807 */ /* 0x000fe40000800000 */
[-C--:B------:R-:W-:Y:S02]  /*cdc0*/  ISETP.GE.U32.AND P2, PT, R55, R68.reuse, PT ;  /* 0x000000443700720c */ /* 0x080fe40003f46070 */
[-C--:B------:R-:W-:Y:S02]  /*cdd0*/  ISETP.GE.U32.AND P0, PT, R57, R68.reuse, PT ;  /* 0x000000443900720c */ /* 0x080fe40003f06070 */
[----:B------:R-:W-:Y:S02]  /*cde0*/  ISETP.GE.U32.AND P1, PT, R45, R68, PT ;  /* 0x000000442d00720c */ /* 0x000fe40003f26070 */
[----:B------:R-:W-:-:S02]  /*cdf0*/  SEL R48, RZ, 0xffffffff, P6 ;  /* 0xffffffffff307807 */ /* 0x000fc40003000000 */
[----:B------:R-:W-:Y:S02]  /*ce00*/  ISETP.GE.AND P6, PT, R50, R49, PT ;  /* 0x000000313200720c */ /* 0x000fe40003fc6270 */
[----:B------:R-:W-:Y:S02]  /*ce10*/  ISETP.GE.AND.EX P2, PT, R54, RZ, PT, P2 ;  /* 0x000000ff3600720c */ /* 0x000fe40003f46320 */
[----:B------:R-:W-:Y:S02]  /*ce20*/  ISETP.GE.AND.EX P0, PT, R56, RZ, PT, P0 ;  /* 0x000000ff3800720c */ /* 0x000fe40003f06300 */
[----:B------:R-:W-:Y:S02]  /*ce30*/  ISETP.GE.AND.EX P1, PT, R44, RZ, PT, P1 ;  /* 0x000000ff2c00720c */ /* 0x000fe40003f26310 */
[----:B------:R-:W-:Y:S02]  /*ce40*/  SEL R49, RZ, 0xffffffff, P6 ;  /* 0xffffffffff317807 */ /* 0x000fe40003000000 */
[----:B------:R-:W-:-:S02]  /*ce50*/  @!P3 SEL R19, RZ, 0xffffffff, P2 ;  /* 0xffffffffff13b807 */ /* 0x000fc40001000000 */
[----:B------:R-:W-:Y:S02]  /*ce60*/  @!P4 SEL R48, RZ, 0xffffffff, P0 ;  /* 0xffffffffff30c807 */ /* 0x000fe40000000000 */
[----:B------:R-:W-:Y:S02]  /*ce70*/  @!P5 SEL R49, RZ, 0xffffffff, P1 ;  /* 0xffffffffff31d807 */ /* 0x000fe40000800000 */
[----:B------:R-:W-:Y:S02]  /*ce80*/  LOP3.LUT R18, R18, 0x1, RZ, 0xc0, !PT ;  /* 0x0000000112127812 */ /* 0x000fe400078ec0ff */
[----:B------:R-:W-:Y:S02]  /*ce90*/  LOP3.LUT R19, R19, 0x1, RZ, 0xc0, !PT ;  /* 0x0000000113137812 */ /* 0x000fe400078ec0ff */
[----:B------:R-:W-:Y:S02]  /*cea0*/  LOP3.LUT R48, R48, 0x1, RZ, 0xc0, !PT ;  /* 0x0000000130307812 */ /* 0x000fe400078ec0ff */
[----:B------:R-:W-:-:S02]  /*ceb0*/  LOP3.LUT R49, R49, 0x1, RZ, 0xc0, !PT ;  /* 0x0000000131317812 */ /* 0x000fc400078ec0ff */
[----:B------:R-:W-:Y:S02]  /*cec0*/  ISETP.NE.U32.AND P0, PT, R18, 0x1, PT ;  /* 0x000000011200780c */ /* 0x000fe40003f05070 */
[----:B------:R-:W-:Y:S02]  /*ced0*/  ISETP.NE.U32.AND P1, PT, R19, 0x1, PT ;  /* 0x000000011300780c */ /* 0x000fe40003f25070 */
[----:B------:R-:W-:Y:S02]  /*cee0*/  ISETP.NE.U32.AND P2, PT, R48, 0x1, PT ;  /* 0x000000013000780c */ /* 0x000fe40003f45070 */
[----:B------:R-:W-:Y:S02]  /*cef0*/  ISETP.NE.U32.AND P3, PT, R49, 0x1, PT ;  /* 0x000000013100780c */ /* 0x000fe40003f65070 */
[----:B------:R-:W-:Y:S02]  /*cf00*/  SEL R43, R43, R76, !P0 ;  /* 0x0000004c2b2b7207 */ /* 0x000fe40004000000 */
[----:B------:R-:W-:-:S02]  /*cf10*/  SEL R52, R52, R75, !P1 ;  /* 0x0000004b34347207 */ /* 0x000fc40004800000 */
[----:B------:R-:W-:Y:S02]  /*cf20*/  SEL R58, R58, R77, !P2 ;  /* 0x0000004d3a3a7207 */ /* 0x000fe40005000000 */
[----:B------:R-:W-:Y:S02]  /*cf30*/  SEL R53, R53, R78, !P3 ;  /* 0x0000004e35357207 */ /* 0x000fe40005800000 */
[-C--:B------:R-:W-:Y:S02]  /*cf40*/  SEL R47, R47, R68.reuse, !P0 ;  /* 0x000000442f2f7207 */ /* 0x080fe40004000000 */
[-C--:B------:R-:W-:Y:S02]  /*cf50*/  SEL R55, R55, R68.reuse, !P1 ;  /* 0x0000004437377207 */ /* 0x080fe40004800000 */
[-C--:B------:R-:W-:Y:S02]  /*cf60*/  SEL R57, R57, R68.reuse, !P2 ;  /* 0x0000004439397207 */ /* 0x080fe40005000000 */
[----:B------:R-:W-:-:S02]  /*cf70*/  SEL R45, R45, R68, !P3 ;  /* 0x000000442d2d7207 */ /* 0x000fc40005800000 */
[----:B------:R-:W-:Y:S02]  /*cf80*/  SEL R46, R46, RZ, !P0 ;  /* 0x000000ff2e2e7207 */ /* 0x000fe40004000000 */
[----:B------:R-:W-:Y:S02]  /*cf90*/  SEL R54, R54, RZ, !P1 ;  /* 0x000000ff36367207 */ /* 0x000fe40004800000 */
[----:B------:R-:W-:Y:S02]  /*cfa0*/  SEL R56, R56, RZ, !P2 ;  /* 0x000000ff38387207 */ /* 0x000fe40005000000 */
[----:B------:R-:W-:-:S07]  /*cfb0*/  SEL R44, R44, RZ, !P3 ;  /* 0x000000ff2c2c7207 */ /* 0x000fce0005800000 */
.L_x_2786:
[----:B------:R-:W-:Y:S05]  /*cfc0*/  BSYNC B0 ;  /* 0x0000000000007941 */ /* 0x000fea0003800000 */
.L_x_2785:
        /* <DEDUP_REMOVED lines=9> */
[----:B------:R-:W-:Y:S02]  /*d060*/  ISETP.GE.AND.EX P0, PT, R3, R14, PT, P0 ;  /* 0x0000000e0300720c */ /* 0x000fe40003f06300 */
        /* <DEDUP_REMOVED lines=10> */
[----:B------:R-:W-:Y:S02]  /*d110*/  ISETP.GE.U32.AND P1, PT, R13, R28, PT ;  /* 0x0000001c0d00720c */ /* 0x000fe40003f26070 */
[----:B------:R-:W-:Y:S02]  /*d120*/  ISETP.GE.U32.AND P0, PT, R10, R29, PT ;  /* 0x0000001d0a00720c */ /* 0x000fe40003f06070 */
[----:B------:R-:W-:Y:S02]  /*d130*/  SEL R48, RZ, 0xffffffff, P6 ;  /* 0xffffffffff307807 */ /* 0x000fe40003000000 */
[----:B------:R-:W-:-:S02]  /*d140*/  ISETP.GE.U32.AND P2, PT, R7, R20, PT ;  /* 0x000000140700720c */ /* 0x000fc40003f46070 */
[----:B------:R-:W-:Y:S02]  /*d150*/  ISETP.GE.AND P6, PT, R50, R49, PT ;  /* 0x000000313200720c */ /* 0x000fe40003fc6270 */
[----:B------:R-:W-:Y:S02]  /*d160*/  ISETP.GE.AND.EX P1, PT, R12, R31, PT, P1 ;  /* 0x0000001f0c00720c */ /* 0x000fe40003f26310 */
[----:B------:R-:W-:Y:S02]  /*d170*/  ISETP.GE.AND.EX P0, PT, R9, R24, PT, P0 ;  /* 0x000000180900720c */ /* 0x000fe40003f06300 */
[----:B------:R-:W-:Y:S02]  /*d180*/  LOP3.LUT R18, R18, 0x1, RZ, 0xc0, !PT ;  /* 0x0000000112127812 */ /* 0x000fe400078ec0ff */
[----:B------:R-:W-:Y:S02]  /*d190*/  ISETP.GE.AND.EX P2, PT, R6, R25, PT, P2 ;  /* 0x000000190600720c */ /* 0x000fe40003f46320 */
[----:B------:R-:W-:-:S02]  /*d1a0*/  SEL R49, RZ, 0xffffffff, P6 ;  /* 0xffffffffff317807 */ /* 0x000fc40003000000 */
[----:B------:R-:W-:Y:S02]  /*d1b0*/  @!P5 SEL R49, RZ, 0xffffffff, P1 ;  /* 0xffffffffff31d807 */ /* 0x000fe40000800000 */
[----:B------:R-:W-:Y:S02]  /*d1c0*/  @!P4 SEL R48, RZ, 0xffffffff, P0 ;  /* 0xffffffffff30c807 */ /* 0x000fe40000000000 */
[----:B------:R-:W-:Y:S02]  /*d1d0*/  ISETP.NE.U32.AND P0, PT, R18, 0x1, PT ;  /* 0x000000011200780c */ /* 0x000fe40003f05070 */
[----:B------:R-:W-:Y:S02]  /*d1e0*/  @!P3 SEL R19, RZ, 0xffffffff, P2 ;  /* 0xffffffffff13b807 */ /* 0x000fe40001000000 */
[----:B------:R-:W-:Y:S02]  /*d1f0*/  LOP3.LUT R49, R49, 0x1, RZ, 0xc0, !PT ;  /* 0x0000000131317812 */ /* 0x000fe400078ec0ff */
[----:B------:R-:W-:-:S02]  /*d200*/  SEL R15, R0, R15, !P0 ;  /* 0x0000000f000f7207 */ /* 0x000fc40004000000 */
[----:B------:R-:W-:Y:S02]  /*d210*/  LOP3.LUT R19, R19, 0x1, RZ, 0xc0, !PT ;  /* 0x0000000113137812 */ /* 0x000fe400078ec0ff */
[----:B------:R-:W-:Y:S02]  /*d220*/  ISETP.NE.U32.AND P3, PT, R49, 0x1, PT ;  /* 0x000000013100780c */ /* 0x000fe40003f65070 */
[----:B------:R-:W-:Y:S02]  /*d230*/  SEL R49, R3, R14, !P0 ;  /* 0x0000000e03317207 */ /* 0x000fe40004000000 */
[----:B------:R-:W-:Y:S02]  /*d240*/  PRMT R0, R30, 0x9910, RZ ;  /* 0x000099101e007816 */ /* 0x000fe400000000ff */
[----:B------:R-:W-:Y:S02]  /*d250*/  PRMT R3, R15, 0x9910, RZ ;  /* 0x000099100f037816 */ /* 0x000fe400000000ff */
[----:B------:R-:W-:-:S02]  /*d260*/  ISETP.NE.U32.AND P1, PT, R19, 0x1, PT ;  /* 0x000000011300780c */ /* 0x000fc40003f25070 */
[----:B------:R-:W-:Y:S02]  /*d270*/  LOP3.LUT R48, R48, 0x1, RZ, 0xc0, !PT ;  /* 0x0000000130307812 */ /* 0x000fe400078ec0ff */
[----:B------:R-:W-:Y:S02]  /*d280*/  ISETP.NE.AND P5, PT, R3, R0, PT ;  /* 0x000000000300720c */ /* 0x000fe40003fa5270 */
[----:B------:R-:W-:Y:S02]  /*d290*/  SEL R18, R4, R21, !P0 ;  /* 0x0000001504127207 */ /* 0x000fe40004000000 */
[----:B------:R-:W-:Y:S02]  /*d2a0*/  SEL R5, R5, R16, !P1 ;  /* 0x0000001005057207 */ /* 0x000fe40004800000 */
[----:B------:R-:W-:Y:S02]  /*d2b0*/  ISETP.NE.U32.AND P2, PT, R48, 0x1, PT ;  /* 0x000000013000780c */ /* 0x000fe40003f45070 */
[----:B------:R-:W-:-:S02]  /*d2c0*/  SEL R21, R7, R20, !P1 ;  /* 0x0000001407157207 */ /* 0x000fc40004800000 */
[----:B------:R-:W-:Y:S02]  /*d2d0*/  PRMT R4, R34, 0x9910, RZ ;  /* 0x0000991022047816 */ /* 0x000fe400000000ff */
[----:B------:R-:W-:Y:S02]  /*d2e0*/  PRMT R7, R5, 0x9910, RZ ;  /* 0x0000991005077816 */ /* 0x000fe400000000ff */
[----:B------:R-:W-:Y:S02]  /*d2f0*/  ISETP.GE.U32.AND P0, PT, R18, R33, PT ;  /* 0x000000211200720c */ /* 0x000fe40003f06070 */
[----:B------:R-:W-:Y:S02]  /*d300*/  SEL R11, R11, R26, !P3 ;  /* 0x0000001a0b0b7207 */ /* 0x000fe40005800000 */
[----:B------:R-:W-:Y:S02]  /*d310*/  SEL R8, R8, R27, !P2 ;  /* 0x0000001b08087207 */ /* 0x000fe40005000000 */
[----:B------:R-:W-:-:S02]  /*d320*/  SEL R10, R10, R29, !P2 ;  /* 0x0000001d0a0a7207 */ /* 0x000fc40005000000 */
[----:B------:R-:W-:Y:S02]  /*d330*/  SEL R9, R9, R24, !P2 ;  /* 0x0000001809097207 */ /* 0x000fe40005000000 */
[----:B------:R-:W-:Y:S02]  /*d340*/  SEL R16, R6, R25, !P1 ;  /* 0x0000001906107207 */ /* 0x000fe40004800000 */
[----:B------:R-:W-:Y:S02]  /*d350*/  SEL R19, R13, R28, !P3 ;  /* 0x0000001c0d137207 */ /* 0x000fe40005800000 */
[----:B------:R-:W-:Y:S02]  /*d360*/  SEL R14, R12, R31, !P3 ;  /* 0x0000001f0c0e7207 */ /* 0x000fe40005800000 */
[----:B------:R-:W-:Y:S02]  /*d370*/  ISETP.GE.AND P2, PT, R3, R0, PT ;  /* 0x000000000300720c */ /* 0x000fe40003f46270 */
[----:B------:R-:W-:-:S02]  /*d380*/  ISETP.NE.AND P3, PT, R7, R4, PT ;  /* 0x000000040700720c */ /* 0x000fc40003f65270 */
[----:B------:R-:W-:Y:S02]  /*d390*/  ISETP.GE.AND P1, PT, R7, R4, PT ;  /* 0x000000040700720c */ /* 0x000fe40003f26270 */
[----:B------:R-:W-:Y:S02]  /*d3a0*/  ISETP.GE.AND.EX P0, PT, R49, R32, PT, P0 ;  /* 0x000000203100720c */ /* 0x000fe40003f06300 */
[----:B------:R-:W-:Y:S02]  /*d3b0*/  PRMT R6, R40, 0x9910, RZ ;  /* 0x0000991028067816 */ /* 0x000fe400000000ff */
[----:B------:R-:W-:Y:S02]  /*d3c0*/  PRMT R7, R11, 0x9910, RZ ;  /* 0x000099100b077816 */ /* 0x000fe400000000ff */
[----:B------:R-:W-:Y:S02]  /*d3d0*/  SEL R0, RZ, 0xffffffff, P2 ;  /* 0xffffffffff007807 */ /* 0x000fe40001000000 */
[----:B------:R-:W-:-:S02]  /*d3e0*/  PRMT R3, R37, 0x9910, RZ ;  /* 0x0000991025037816 */ /* 0x000fc400000000ff */
[----:B------:R-:W-:Y:S02]  /*d3f0*/  PRMT R4, R8, 0x9910, RZ ;  /* 0x0000991008047816 */ /* 0x000fe400000000ff */
[----:B------:R-:W-:Y:S02]  /*d400*/  @!P5 SEL R0, RZ, 0xffffffff, P0 ;  /* 0xffffffffff00d807 */ /* 0x000fe40000000000 */
[----:B------:R-:W-:Y:S02]  /*d410*/  ISETP.NE.AND P5, PT, R7, R6, PT ;  /* 0x000000060700720c */ /* 0x000fe40003fa5270 */
[CC--:B------:R-:W-:Y:S02]  /*d420*/  ISETP.NE.AND P4, PT, R4.reuse, R3.reuse, PT ;  /* 0x000000030400720c */ /* 0x0c0fe40003f85270 */
[----:B------:R-:W-:Y:S02]  /*d430*/  ISETP.GE.AND P6, PT, R4, R3, PT ;  /* 0x000000030400720c */ /* 0x000fe40003fc6270 */
[----:B------:R-:W-:-:S02]  /*d440*/  SEL R3, RZ, 0xffffffff, P1 ;  /* 0xffffffffff037807 */ /* 0x000fc40000800000 */
[----:B------:R-:W-:Y:S02]  /*d450*/  ISETP.GE.U32.AND P1, PT, R19, R42, PT ;  /* 0x0000002a1300720c */ /* 0x000fe40003f26070 */
[----:B------:R-:W-:Y:S02]  /*d460*/  SEL R4, RZ, 0xffffffff, P6 ;  /* 0xffffffffff047807 */ /* 0x000fe40003000000 */
[----:B------:R-:W-:Y:S02]  /*d470*/  ISETP.GE.AND P6, PT, R7, R6, PT ;  /* 0x000000060700720c */ /* 0x000fe40003fc6270 */
[----:B------:R-:W-:Y:S02]  /*d480*/  ISETP.GE.AND.EX P1, PT, R14, R41, PT, P1 ;  /* 0x000000290e00720c */ /* 0x000fe40003f26310 */
[----:B------:R-:W-:Y:S02]  /*d490*/  ISETP.GE.U32.AND P2, PT, R21, R36, PT ;  /* 0x000000241500720c */ /* 0x000fe40003f46070 */
[----:B------:R-:W-:-:S02]  /*d4a0*/  ISETP.GE.U32.AND P0, PT, R10, R39, PT ;  /* 0x000000270a00720c */ /* 0x000fc40003f06070 */
[----:B------:R-:W-:Y:S02]  /*d4b0*/  SEL R6, RZ, 0xffffffff, P6 ;  /* 0xffffffffff067807 */ /* 0x000fe40003000000 */
[----:B------:R-:W-:Y:S02]  /*d4c0*/  @!P5 SEL R6, RZ, 0xffffffff, P1 ;  /* 0xffffffffff06d807 */ /* 0x000fe40000800000 */
[----:B------:R-:W-:Y:S02]  /*d4d0*/  ISETP.GE.AND.EX P2, PT, R16, R35, PT, P2 ;  /* 0x000000231000720c */ /* 0x000fe40003f46320 */
[----:B------:R-:W-:Y:S02]  /*d4e0*/  ISETP.GE.AND.EX P0, PT, R9, R38, PT, P0 ;  /* 0x000000260900720c */ /* 0x000fe40003f06300 */
[----:B------:R-:W-:Y:S02]  /*d4f0*/  LOP3.LUT R6, R6, 0x1, RZ, 0xc0, !PT ;  /* 0x0000000106067812 */ /* 0x000fe400078ec0ff */
[----:B------:R-:W-:-:S02]  /*d500*/  LOP3.LUT R0, R0, 0x1, RZ, 0xc0, !PT ;  /* 0x0000000100007812 */ /* 0x000fc400078ec0ff */
[----:B------:R-:W-:Y:S02]  /*d510*/  @!P3 SEL R3, RZ, 0xffffffff, P2 ;  /* 0xffffffffff03b807 */ /* 0x000fe40001000000 */
[----:B------:R-:W-:Y:S02]  /*d520*/  @!P4 SEL R4, RZ, 0xffffffff, P0 ;  /* 0xffffffffff04c807 */ /* 0x000fe40000000000 */
[----:B------:R-:W-:Y:S02]  /*d530*/  ISETP.NE.U32.AND P3, PT, R6, 0x1, PT ;  /* 0x000000010600780c */ /* 0x000fe40003f65070 */
[----:B------:R-:W-:Y:S02]  /*d540*/  ISETP.NE.U32.AND P0, PT, R0, 0x1, PT ;  /* 0x000000010000780c */ /* 0x000fe40003f05070 */
[----:B------:R-:W-:Y:S02]  /*d550*/  LOP3.LUT R3, R3, 0x1, RZ, 0xc0, !PT ;  /* 0x0000000103037812 */ /* 0x000fe400078ec0ff */
[----:B------:R-:W-:-:S02]  /*d560*/  LOP3.LUT R4, R4, 0x1, RZ, 0xc0, !PT ;  /* 0x0000000104047812 */ /* 0x000fc400078ec0ff */
[----:B------:R-:W-:Y:S02]  /*d570*/  SEL R40, R11, R40, !P3 ;  /* 0x000000280b287207 */ /* 0x000fe40005800000 */
[----:B------:R-:W-:Y:S02]  /*d580*/  SEL R30, R15, R30, !P0 ;  /* 0x0000001e0f1e7207 */ /* 0x000fe40004000000 */
[----:B------:R-:W-:Y:S02]  /*d590*/  ISETP.NE.U32.AND P1, PT, R3, 0x1, PT ;  /* 0x000000010300780c */ /* 0x000fe40003f25070 */
[----:B------:R-:W-:Y:S02]  /*d5a0*/  ISETP.NE.U32.AND P2, PT, R4, 0x1, PT ;  /* 0x000000010400780c */ /* 0x000fe40003f45070 */
[----:B------:R-:W-:Y:S02]  /*d5b0*/  PRMT R4, R53, 0x9910, RZ ;  /* 0x0000991035047816 */ /* 0x000fe400000000ff */
[----:B------:R-:W-:-:S02]  /*d5c0*/  PRMT R7, R40, 0x9910, RZ ;  /* 0x0000991028077816 */ /* 0x000fc400000000ff */
[----:B------:R-:W-:Y:S02]  /*d5d0*/  PRMT R0, R43, 0x9910, RZ ;  /* 0x000099102b007816 */ /* 0x000fe400000000ff */
[----:B------:R-:W-:Y:S02]  /*d5e0*/  PRMT R3, R30, 0x9910, RZ ;  /* 0x000099101e037816 */ /* 0x000fe400000000ff */
[----:B------:R-:W-:Y:S02]  /*d5f0*/  SEL R5, R5, R34, !P1 ;  /* 0x0000002205057207 */ /* 0x000fe40004800000 */
[----:B------:R-:W-:Y:S02]  /*d600*/  SEL R12, R18, R33, !P0 ;  /* 0x00000021120c7207 */ /* 0x000fe40004000000 */
[----:B------:R-:W-:Y:S02]  /*d610*/  SEL R13, R49, R32, !P0 ;  /* 0x00000020310d7207 */ /* 0x000fe40004000000 */
[----:B------:R-:W-:-:S02]  /*d620*/  SEL R37, R8, R37, !P2 ;  /* 0x0000002508257207 */ /* 0x000fc40005000000 */
[----:B------:R-:W-:Y:S02]  /*d630*/  SEL R10, R10, R39, !P2 ;  /* 0x000000270a0a7207 */ /* 0x000fe40005000000 */
[----:B------:R-:W-:Y:S02]  /*d640*/  SEL R9, R9, R38, !P2 ;  /* 0x0000002609097207 */ /* 0x000fe40005000000 */
[----:B------:R-:W-:Y:S02]  /*d650*/  ISETP.NE.AND P6, PT, R7, R4, PT ;  /* 0x000000040700720c */ /* 0x000fe40003fc5270 */
[----:B------:R-:W-:Y:S02]  /*d660*/  SEL R42, R19, R42, !P3 ;  /* 0x0000002a132a7207 */ /* 0x000fe40005800000 */
[CC--:B------:R-:W-:Y:S02]  /*d670*/  ISETP.NE.AND P4, PT, R3.reuse, R0.reuse, PT ;  /* 0x000000000300720c */ /* 0x0c0fe40003f85270 */
[----:B------:R-:W-:-:S02]  /*d680*/  ISETP.GE.AND P2, PT, R3, R0, PT ;  /* 0x000000000300720c */ /* 0x000fc40003f46270 */
[----:B------:R-:W-:Y:S02]  /*d690*/  ISETP.GE.AND P0, PT, R7, R4, PT ;  /* 0x000000040700720c */ /* 0x000fe40003f06270 */
[----:B------:R-:W-:Y:S02]  /*d6a0*/  PRMT R3, R52, 0x9910, RZ ;  /* 0x0000991034037816 */ /* 0x000fe400000000ff */
[----:B------:R-:W-:Y:S02]  /*d6b0*/  PRMT R4, R5, 0x9910, RZ ;  /* 0x0000991005047816 */ /* 0x000fe400000000ff */
[----:B------:R-:W-:Y:S02]  /*d6c0*/  SEL R36, R21, R36, !P1 ;  /* 0x0000002415247207 */ /* 0x000fe40004800000 */
[----:B------:R-:W-:Y:S02]  /*d6d0*/  SEL R35, R16, R35, !P1 ;  /* 0x0000002310237207 */ /* 0x000fe40004800000 */
[----:B------:R-:W-:-:S02]  /*d6e0*/  SEL R41, R14, R41, !P3 ;  /* 0x000000290e297207 */ /* 0x000fc40005800000 */
[----:B------:R-:W-:Y:S02]  /*d6f0*/  PRMT R7, R58, 0x9910, RZ ;  /* 0x000099103a077816 */ /* 0x000fe400000000ff */
[----:B------:R-:W-:Y:S02]  /*d700*/  PRMT R8, R37, 0x9910, RZ ;  /* 0x0000991025087816 */ /* 0x000fe400000000ff */
[----:B------:R-:W-:Y:S02]  /*d710*/  ISETP.GE.U32.AND P1, PT, R42, R45, PT ;  /* 0x0000002d2a00720c */ /* 0x000fe40003f26070 */
[----:B------:R-:W-:Y:S02]  /*d720*/  ISETP.NE.AND P5, PT, R4, R3, PT ;  /* 0x000000030400720c */ /* 0x000fe40003fa5270 */
[----:B------:R-:W-:Y:S02]  /*d730*/  SEL R0, RZ, 0xffffffff, P2 ;  /* 0xffffffffff007807 */ /* 0x000fe40001000000 */
[----:B------:R-:W-:-:S02]  /*d740*/  ISETP.GE.AND.EX P1, PT, R41, R44, PT, P1 ;  /* 0x0000002c2900720c */ /* 0x000fc40003f26310 */
[----:B------:R-:W-:Y:S02]  /*d750*/  ISETP.NE.AND P3, PT, R8, R7, PT ;  /* 0x000000070800720c */ /* 0x000fe40003f65270 */
[----:B------:R-:W-:Y:S02]  /*d760*/  ISETP.GE.AND P2, PT, R4, R3, PT ;  /* 0x000000030400720c */ /* 0x000fe40003f46270 */
[----:B------:R-:W-:Y:S02]  /*d770*/  SEL R6, RZ, 0xffffffff, P0 ;  /* 0xffffffffff067807 */ /* 0x000fe40000000000 */
[----:B------:R-:W-:Y:S02]  /*d780*/  ISETP.GE.U32.AND P0, PT, R36, R55, PT ;  /* 0x000000372400720c */ /* 0x000fe40003f06070 */
[----:B------:R-:W-:Y:S02]  /*d790*/  @!P6 SEL R6, RZ, 0xffffffff, P1 ;  /* 0xffffffffff06e807 */ /* 0x000fe40000800000 */
[----:B------:R-:W-:-:S02]  /*d7a0*/  SEL R3, RZ, 0xffffffff, P2 ;  /* 0xffffffffff037807 */ /* 0x000fc40001000000 */
[----:B------:R-:W-:Y:S02]  /*d7b0*/  ISETP.GE.U32.AND P1, PT, R10, R57, PT ;  /* 0x000000390a00720c */ /* 0x000fe40003f26070 */
[----:B------:R-:W-:Y:S02]  /*d7c0*/  ISETP.GE.U32.AND P2, PT, R12, R47, PT ;  /* 0x0000002f0c00720c */ /* 0x000fe40003f46070 */
[----:B------:R-:W-:Y:S02]  /*d7d0*/  ISETP.GE.AND.EX P0, PT, R35, R54, PT, P0 ;  /* 0x000000362300720c */ /* 0x000fe40003f06300 */
[----:B------:R-:W-:Y:S02]  /*d7e0*/  ISETP.GE.AND P6, PT, R8, R7, PT ;  /* 0x000000070800720c */ /* 0x000fe40003fc6270 */
[----:B------:R-:W-:Y:S02]  /*d7f0*/  ISETP.GE.AND.EX P1, PT, R9, R56, PT, P1 ;  /* 0x000000380900720c */ /* 0x000fe40003f26310 */
[----:B------:R-:W-:-:S02]  /*d800*/  ISETP.GE.AND.EX P2, PT, R13, R46, PT, P2 ;  /* 0x0000002e0d00720c */ /* 0x000fc40003f46320 */
[----:B------:R-:W-:Y:S02]  /*d810*/  @!P5 SEL R3, RZ, 0xffffffff, P0 ;  /* 0xffffffffff03d807 */ /* 0x000fe40000000000 */
[----:B------:R-:W-:Y:S02]  /*d820*/  SEL R4, RZ, 0xffffffff, P6 ;  /* 0xffffffffff047807 */ /* 0x000fe40003000000 */
[----:B------:R-:W-:Y:S02]  /*d830*/  @!P3 SEL R4, RZ, 0xffffffff, P1 ;  /* 0xffffffffff04b807 */ /* 0x000fe40000800000 */
[----:B------:R-:W-:Y:S02]  /*d840*/  @!P4 SEL R0, RZ, 0xffffffff, P2 ;  /* 0xffffffffff00c807 */ /* 0x000fe40001000000 */
[----:B------:R-:W-:Y:S02]  /*d850*/  LOP3.LUT R3, R3, 0x1, RZ, 0xc0, !PT ;  /* 0x0000000103037812 */ /* 0x000fe400078ec0ff */
[----:B------:R-:W-:-:S02]  /*d860*/  LOP3.LUT R4, R4, 0x1, RZ, 0xc0, !PT ;  /* 0x0000000104047812 */ /* 0x000fc400078ec0ff */
[----:B------:R-:W-:Y:S02]  /*d870*/  LOP3.LUT R6, R6, 0x1, RZ, 0xc0, !PT ;  /* 0x0000000106067812 */ /* 0x000fe400078ec0ff */
[----:B------:R-:W-:Y:S02]  /*d880*/  LOP3.LUT R0, R0, 0x1, RZ, 0xc0, !PT ;  /* 0x0000000100007812 */ /* 0x000fe400078ec0ff */
[----:B------:R-:W-:Y:S02]  /*d890*/  ISETP.NE.U32.AND P1, PT, R3, 0x1, PT ;  /* 0x000000010300780c */ /* 0x000fe40003f25070 */
[----:B------:R-:W-:Y:S02]  /*d8a0*/  ISETP.NE.U32.AND P2, PT, R4, 0x1, PT ;  /* 0x000000010400780c */ /* 0x000fe40003f45070 */
        /* <DEDUP_REMOVED lines=16> */
.L_x_2770:
[----:B------:R-:W-:Y:S01]  /*d9b0*/  ISETP.GE.U32.AND P0, PT, R3, R70, PT ;  /* 0x000000460300720c */ /* 0x000fe20003f06070 */
[----:B------:R-:W-:Y:S01]  /*d9c0*/  BSSY B0, `(.L_x_2787) ;  /* 0x000015d000007945 */ /* 0x000fe20003800000 */
[--C-:B------:R-:W-:Y:S02]  /*d9d0*/  IMAD.MOV.U32 R27, RZ, RZ, R33.reuse ;  /* 0x000000ffff1b7224 */ /* 0x100fe400078e0021 */
[----:B------:R-:W-:Y:S02]  /*d9e0*/  IMAD.MOV.U32 R28, RZ, RZ, R32 ;  /* 0x000000ffff1c7224 */ /* 0x000fe400078e0020 */
[--C-:B------:R-:W-:Y:S02]  /*d9f0*/  IMAD.MOV.U32 R29, RZ, RZ, R0.reuse ;  /* 0x000000ffff1d7224 */ /* 0x100fe400078e0000 */
[----:B------:R-:W-:Y:S02]  /*da00*/  IMAD.MOV.U32 R30, RZ, RZ, R0 ;  /* 0x000000ffff1e7224 */ /* 0x000fe400078e0000 */
[----:B------:R-:W-:-:S02]  /*da10*/  IMAD.MOV.U32 R31, RZ, RZ, R33 ;  /* 0x000000ffff1f7224 */ /* 0x000fc400078e0021 */
[----:B------:R-:W-:Y:S02]  /*da20*/  IMAD.MOV.U32 R34, RZ, RZ, R32 ;  /* 0x000000ffff227224 */ /* 0x000fe400078e0020 */
[----:B------:R-:W-:Y:S02]  /*da30*/  IMAD.MOV.U32 R35, RZ, RZ, R0 ;  /* 0x000000ffff237224 */ /* 0x000fe400078e0000 */
[--C-:B------:R-:W-:Y:S02]  /*da40*/  IMAD.MOV.U32 R63, RZ, RZ, R33.reuse ;  /* 0x000000ffff3f7224 */ /* 0x100fe400078e0021 */
[--C-:B------:R-:W-:Y:S02]  /*da50*/  IMAD.MOV.U32 R62, RZ, RZ, R32.reuse ;  /* 0x000000ffff3e7224 */ /* 0x100fe400078e0020 */
        /* <DEDUP_REMOVED lines=77> */
.L_x_2790:
[----:B------:R-:W-:-:S05]  /*df30*/  IMAD R4, R64, R59, RZ ;  /* 0x0000003b40047224 */ /* 0x000fca00078e02ff */
[----:B------:R-:W-:-:S05]  /*df40*/  SHF.R.U32.HI R5, RZ, 0x2, R4 ;  /* 0x00000002ff057819 */ /* 0x000fca0000011604 */
[----:B------:R-:W-:-:S06]  /*df50*/  IMAD.WIDE.U32 R4, R5, 0x8, R18 ;  /* 0x0000000805047825 */ /* 0x000fcc00078e0012 */
[----:B------:R-:W2:Y:S01]  /*df60*/  LDG.E.64 R4, desc[UR60][R4.64] ;  /* 0x0000003c04047981 */ /* 0x000ea2000c1e1b00 */
[----:B------:R-:W-:-:S04]  /*df70*/  IMAD.IADD R66, R68, 0x1, R59 ;  /* 0x0000000144427824 */ /* 0x000fc800078e023b */
[----:B------:R-:W-:-:S05]  /*df80*/  IMAD R6, R64, R66, RZ ;  /* 0x0000004240067224 */ /* 0x000fca00078e02ff */
[----:B------:R-:W-:-:S05]  /*df90*/  SHF.R.U32.HI R7, RZ, 0x2, R6 ;  /* 0x00000002ff077819 */ /* 0x000fca0000011606 */
[----:B------:R-:W-:-:S06]  /*dfa0*/  IMAD.WIDE.U32 R6, R7, 0x8, R18 ;  /* 0x0000000807067825 */ /* 0x000fcc00078e0012 */
[----:B------:R-:W3:Y:S01]  /*dfb0*/  LDG.E.64 R6, desc[UR60][R6.64] ;  /* 0x0000003c06067981 */ /* 0x000ee2000c1e1b00 */
[----:B------:R-:W-:-:S04]  /*dfc0*/  IMAD.IADD R72, R66, 0x1, R68 ;  /* 0x0000000142487824 */ /* 0x000fc800078e0244 */
[----:B------:R-:W-:-:S05]  /*dfd0*/  IMAD R8, R64, R72, RZ ;  /* 0x0000004840087224 */ /* 0x000fca00078e02ff */
[----:B------:R-:W-:-:S05]  /*dfe0*/  SHF.R.U32.HI R9, RZ, 0x2, R8 ;  /* 0x00000002ff097819 */ /* 0x000fca0000011608 */
[----:B------:R-:W-:-:S06]  /*dff0*/  IMAD.WIDE.U32 R8, R9, 0x8, R18 ;  /* 0x0000000809087825 */ /* 0x000fcc00078e0012 */
[----:B------:R-:W4:Y:S01]  /*e000*/  LDG.E.64 R8, desc[UR60][R8.64] ;  /* 0x0000003c08087981 */ /* 0x000f22000c1e1b00 */
[----:B------:R-:W-:-:S04]  /*e010*/  IMAD.IADD R74, R72, 0x1, R68 ;  /* 0x00000001484a7824 */ /* 0x000fc800078e0244 */
[----:B------:R-:W-:-:S05]  /*e020*/  IMAD R10, R64, R74, RZ ;  /* 0x0000004a400a7224 */ /* 0x000fca00078e02ff */
[----:B------:R-:W-:-:S05]  /*e030*/  SHF.R.U32.HI R11, RZ, 0x2, R10 ;  /* 0x00000002ff0b7819 */ /* 0x000fca000001160a */
[----:B------:R-:W-:-:S06]  /*e040*/  IMAD.WIDE.U32 R10, R11, 0x8, R18 ;  /* 0x000000080b0a7825 */ /* 0x000fcc00078e0012 */
[----:B------:R-:W5:Y:S01]  /*e050*/  LDG.E.64 R10, desc[UR60][R10.64] ;  /* 0x0000003c0a0a7981 */ /* 0x000f62000c1e1b00 */
[----:B------:R-:W-:Y:S02]  /*e060*/  PRMT R76, R26, 0x9910, RZ ;  /* 0x000099101a4c7816 */ /* 0x000fe400000000ff */
[----:B------:R-:W-:Y:S02]  /*e070*/  PRMT R78, R24, 0x9910, RZ ;  /* 0x00009910184e7816 */ /* 0x000fe400000000ff */
[-C--:B------:R-:W-:Y:S02]  /*e080*/  ISETP.GE.U32.AND P5, PT, R38, R59.reuse, PT ;  /* 0x0000003b2600720c */ /* 0x080fe40003fa6070 */
[----:B------:R-:W-:Y:S02]  /*e090*/  ISETP.GE.U32.AND P0, PT, R40, R59, PT ;  /* 0x0000003b2800720c */ /* 0x000fe40003f06070 */
[----:B------:R-:W-:Y:S02]  /*e0a0*/  ISETP.GE.AND.EX P5, PT, R36, RZ, PT, P5 ;  /* 0x000000ff2400720c */ /* 0x000fe40003fa6350 */
[----:B------:R-:W-:-:S02]  /*e0b0*/  ISETP.GE.AND.EX P0, PT, R37, RZ, PT, P0 ;  /* 0x000000ff2500720c */ /* 0x000fc40003f06300 */
[----:B------:R-:W-:Y:S02]  /*e0c0*/  PRMT R73, R14, 0x9910, RZ ;  /* 0x000099100e497816 */ /* 0x000fe400000000ff */
[----:B------:R-:W-:Y:S02]  /*e0d0*/  PRMT R82, R3, 0x9910, RZ ;  /* 0x0000991003527816 */ /* 0x000fe400000000ff */
[----:B------:R-:W-:Y:S02]  /*e0e0*/  PRMT R84, R12, 0x9910, RZ ;  /* 0x000099100c547816 */ /* 0x000fe400000000ff */
[----:B------:R-:W-:Y:S02]  /*e0f0*/  PRMT R85, R29, 0x9910, RZ ;  /* 0x000099101d557816 */ /* 0x000fe400000000ff */
[C---:B--2---:R-:W-:Y:S02]  /*e100*/  PRMT R65, R4.reuse, 0x9910, RZ ;  /* 0x0000991004417816 */ /* 0x044fe400000000ff */
[----:B------:R-:W-:-:S02]  /*e110*/  PRMT R67, R4, 0xbb32, RZ ;  /* 0x0000bb3204437816 */ /* 0x000fc400000000ff */
[----:B------:R-:W-:Y:S02]  /*e120*/  ISETP.NE.AND P3, PT, R76, R65, PT ;  /* 0x000000414c00720c */ /* 0x000fe40003f65270 */
[----:B------:R-:W-:Y:S02]  /*e130*/  ISETP.NE.AND P2, PT, R78, R67, PT ;  /* 0x000000434e00720c */ /* 0x000fe40003f45270 */
[----:B------:R-:W-:Y:S02]  /*e140*/  ISETP.GE.AND P1, PT, R76, R65, PT ;  /* 0x000000414c00720c */ /* 0x000fe40003f26270 */
[----:B------:R-:W-:Y:S02]  /*e150*/  ISETP.GE.AND P4, PT, R78, R67, PT ;  /* 0x000000434e00720c */ /* 0x000fe40003f86270 */
[----:B------:R-:W-:Y:S02]  /*e160*/  PRMT R76, R20, 0x9910, RZ ;  /* 0x00009910144c7816 */ /* 0x000fe400000000ff */
[----:B------:R-:W-:-:S02]  /*e170*/  PRMT R67, R5, 0x9910, RZ ;  /* 0x0000991005437816 */ /* 0x000fc400000000ff */
[----:B------:R-:W-:Y:S02]  /*e180*/  SEL R65, RZ, 0xffffffff, P5 ;  /* 0xffffffffff417807 */ /* 0x000fe40002800000 */
[CC--:B------:R-:W-:Y:S02]  /*e190*/  ISETP.NE.AND P5, PT, R76.reuse, R67.reuse, PT ;  /* 0x000000434c00720c */ /* 0x0c0fe40003fa5270 */
[----:B------:R-:W-:Y:S02]  /*e1a0*/  ISETP.GE.AND P6, PT, R76, R67, PT ;  /* 0x000000434c00720c */ /* 0x000fe40003fc6270 */
[----:B------:R-:W-:Y:S02]  /*e1b0*/  @P3 SEL R65, RZ, 0xffffffff, P1 ;  /* 0xffffffffff413807 */ /* 0x000fe40000800000 */
[----:B------:R-:W-:Y:S02]  /*e1c0*/  SEL R67, RZ, 0xffffffff, P0 ;  /* 0xffffffffff437807 */ /* 0x000fe40000000000 */
[----:B------:R-:W-:-:S02]  /*e1d0*/  ISETP.GE.U32.AND P0, PT, R42, R59, PT ;  /* 0x0000003b2a00720c */ /* 0x000fc40003f06070 */
[----:B------:R-:W-:Y:S02]  /*e1e0*/  LOP3.LUT R65, R65, 0x1, RZ, 0xc0, !PT ;  /* 0x0000000141417812 */ /* 0x000fe400078ec0ff */
[----:B------:R-:W-:Y:S02]  /*e1f0*/  @P2 SEL R67, RZ, 0xffffffff, P4 ;  /* 0xffffffffff432807 */ /* 0x000fe40002000000 */
[----:B------:R-:W-:Y:S02]  /*e200*/  ISETP.GE.AND.EX P0, PT, R39, RZ, PT, P0 ;  /* 0x000000ff2700720c */ /* 0x000fe40003f06300 */
[----:B------:R-:W-:Y:S02]  /*e210*/  ISETP.GE.U32.AND P4, PT, R44, R59, PT ;  /* 0x0000003b2c00720c */ /* 0x000fe40003f86070 */
[----:B------:R-:W-:Y:S02]  /*e220*/  ISETP.NE.U32.AND P2, PT, R65, 0x1, PT ;  /* 0x000000014100780c */ /* 0x000fe40003f45070 */
[----:B------:R-:W-:-:S02]  /*e230*/  PRMT R78, R25, 0x9910, RZ ;  /* 0x00009910194e7816 */ /* 0x000fc400000000ff */
[----:B------:R-:W-:Y:S02]  /*e240*/  PRMT R69, R5, 0xbb32, RZ ;  /* 0x0000bb3205457816 */ /* 0x000fe400000000ff */
[----:B------:R-:W-:Y:S02]  /*e250*/  LOP3.LUT R65, R67, 0x1, RZ, 0xc0, !PT ;  /* 0x0000000143417812 */ /* 0x000fe400078ec0ff */
[----:B------:R-:W-:Y:S02]  /*e260*/  SEL R67, RZ, 0xffffffff, P0 ;  /* 0xffffffffff437807 */ /* 0x000fe40000000000 */
[----:B------:R-:W-:Y:S02]  /*e270*/  ISETP.GE.U32.AND P0, PT, R45, R66, PT ;  /* 0x000000422d00720c */ /* 0x000fe40003f06070 */
[----:B------:R-:W-:Y:S02]  /*e280*/  ISETP.GE.AND.EX P4, PT, R41, RZ, PT, P4 ;  /* 0x000000ff2900720c */ /* 0x000fe40003f86340 */
[----:B------:R-:W-:-:S02]  /*e290*/  ISETP.NE.AND P3, PT, R78, R69, PT ;  /* 0x000000454e00720c */ /* 0x000fc40003f65270 */
[----:B------:R-:W-:Y:S02]  /*e2a0*/  ISETP.GE.AND.EX P0, PT, R43, RZ, PT, P0 ;  /* 0x000000ff2b00720c */ /* 0x000fe40003f06300 */
[----:B------:R-:W-:Y:S02]  /*e2b0*/  SEL R71, RZ, 0xffffffff, P4 ;  /* 0xffffffffff477807 */ /* 0x000fe40002000000 */
[----:B------:R-:W-:Y:S02]  /*e2c0*/  ISETP.NE.U32.AND P4, PT, R65, 0x1, PT ;  /* 0x000000014100780c */ /* 0x000fe40003f85070 */
[----:B------:R-:W-:Y:S02]  /*e2d0*/  PRMT R76, R21, 0x9910, RZ ;  /* 0x00009910154c7816 */ /* 0x000fe400000000ff */
[----:B---3--:R-:W-:Y:S02]  /*e2e0*/  PRMT R65, R6, 0x9910, RZ ;  /* 0x0000991006417816 */ /* 0x008fe400000000ff */
[----:B------:R-:W-:-:S02]  /*e2f0*/  SEL R79, RZ, 0xffffffff, P0 ;  /* 0xffffffffff4f7807 */ /* 0x000fc40000000000 */
[----:B------:R-:W-:Y:S02]  /*e300*/  ISETP.GE.U32.AND P0, PT, R49, R66, PT ;  /* 0x000000423100720c */ /* 0x000fe40003f06070 */
[----:B------:R-:W-:Y:S02]  /*e310*/  @P5 SEL R67, RZ, 0xffffffff, P6 ;  /* 0xffffffffff435807 */ /* 0x000fe40003000000 */
[----:B------:R-:W-:Y:S02]  /*e320*/  ISETP.GE.AND P1, PT, R78, R69, PT ;  /* 0x000000454e00720c */ /* 0x000fe40003f26270 */
[----:B------:R-:W-:Y:S02]  /*e330*/  ISETP.NE.AND P6, PT, R76, R65, PT ;  /* 0x000000414c00720c */ /* 0x000fe40003fc5270 */
[----:B------:R-:W-:Y:S02]  /*e340*/  PRMT R78, R16, 0x9910, RZ ;  /* 0x00009910104e7816 */ /* 0x000fe400000000ff */
[----:B------:R-:W-:-:S02]  /*e350*/  PRMT R69, R7, 0x9910, RZ ;  /* 0x0000991007457816 */ /* 0x000fc400000000ff */
[----:B------:R-:W-:Y:S02]  /*e360*/  ISETP.GE.AND.EX P0, PT, R48, RZ, PT, P0 ;  /* 0x000000ff3000720c */ /* 0x000fe40003f06300 */
[----:B------:R-:W-:Y:S02]  /*e370*/  @P3 SEL R71, RZ, 0xffffffff, P1 ;  /* 0xffffffffff473807 */ /* 0x000fe40000800000 */
[CC--:B------:R-:W-:Y:S02]  /*e380*/  ISETP.NE.AND P1, PT, R78.reuse, R69.reuse, PT ;  /* 0x000000454e00720c */ /* 0x0c0fe40003f25270 */
[----:B------:R-:W-:Y:S02]  /*e390*/  ISETP.GE.AND P3, PT, R78, R69, PT ;  /* 0x000000454e00720c */ /* 0x000fe40003f66270 */
[----:B------:R-:W-:Y:S02]  /*e3a0*/  SEL R78, RZ, 0xffffffff, P0 ;  /* 0xffffffffff4e7807 */ /* 0x000fe40000000000 */
[----:B------:R-:W-:-:S02]  /*e3b0*/  ISETP.GE.U32.AND P0, PT, R47, R66, PT ;  /* 0x000000422f00720c */ /* 0x000fc40003f06070 */
[----:B------:R-:W-:Y:S02]  /*e3c0*/  ISETP.GE.AND P5, PT, R76, R65, PT ;  /* 0x000000414c00720c */ /* 0x000fe40003fa6270 */
[----:B------:R-:W-:Y:S02]  /*e3d0*/  PRMT R76, R15, 0x9910, RZ ;  /* 0x000099100f4c7816 */ /* 0x000fe400000000ff */
[----:B------:R-:W-:Y:S02]  /*e3e0*/  PRMT R65, R6, 0xbb32, RZ ;  /* 0x0000bb3206417816 */ /* 0x000fe400000000ff */
[----:B------:R-:W-:Y:S02]  /*e3f0*/  ISETP.GE.AND.EX P0, PT, R46, RZ, PT, P0 ;  /* 0x000000ff2e00720c */ /* 0x000fe40003f06300 */
[----:B------:R-:W-:Y:S02]  /*e400*/  PRMT R69, R7, 0xbb32, RZ ;  /* 0x0000bb3207457816 */ /* 0x000fe400000000ff */
[----:B------:R-:W-:-:S02]  /*e410*/  @P6 SEL R79, RZ, 0xffffffff, P5 ;  /* 0xffffffffff4f6807 */ /* 0x000fc40002800000 */
[CC--:B------:R-:W-:Y:S02]  /*e420*/  ISETP.NE.AND P6, PT, R76.reuse, R65.reuse, PT ;  /* 0x000000414c00720c */ /* 0x0c0fe40003fc5270 */
[----:B------:R-:W-:Y:S02]  /*e430*/  SEL R80, RZ, 0xffffffff, P0 ;  /* 0xffffffffff507807 */ /* 0x000fe40000000000 */
[----:B------:R-:W-:Y:S01]  /*e440*/  ISETP.GE.AND P5, PT, R76, R65, PT ;  /* 0x000000414c00720c */ /* 0x000fe20003fa6270 */
[----:B------:R-:W-:Y:S01]  /*e450*/  IMAD.MOV.U32 R76, RZ, RZ, R73 ;  /* 0x000000ffff4c7224 */ /* 0x000fe200078e0049 */
[----:B------:R-:W-:Y:S01]  /*e460*/  ISETP.GE.U32.AND P0, PT, R51, R66, PT ;  /* 0x000000423300720c */ /* 0x000fe20003f06070 */
[----:B------:R-:W-:Y:S01]  /*e470*/  IMAD.MOV.U32 R65, RZ, RZ, R69 ;  /* 0x000000ffff417224 */ /* 0x000fe200078e0045 */
[----:B------:R-:W-:Y:S02]  /*e480*/  @P1 SEL R78, RZ, 0xffffffff, P3 ;  /* 0xffffffffff4e1807 */ /* 0x000fe40001800000 */
[----:B------:R-:W-:-:S02]  /*e490*/  ISETP.GE.AND.EX P0, PT, R50, RZ, PT, P0 ;  /* 0x000000ff3200720c */ /* 0x000fc40003f06300 */
[CC--:B------:R-:W-:Y:S02]  /*e4a0*/  ISETP.NE.AND P3, PT, R76.reuse, R65.reuse, PT ;  /* 0x000000414c00720c */ /* 0x0c0fe40003f65270 */
[----:B------:R-:W-:Y:S02]  /*e4b0*/  ISETP.GE.AND P1, PT, R76, R65, PT ;  /* 0x000000414c00720c */ /* 0x000fe40003f26270 */
[----:B------:R-:W-:Y:S02]  /*e4c0*/  PRMT R76, R13, 0x9910, RZ ;  /* 0x000099100d4c7816 */ /* 0x000fe400000000ff */
[----:B----4-:R-:W-:Y:S02]  /*e4d0*/  PRMT R65, R8, 0x9910, RZ ;  /* 0x0000991008417816 */ /* 0x010fe400000000ff */
[----:B------:R-:W-:Y:S02]  /*e4e0*/  SEL R81, RZ, 0xffffffff, P0 ;  /* 0xffffffffff517807 */ /* 0x000fe40000000000 */
[----:B------:R-:W-:-:S02]  /*e4f0*/  ISETP.GE.U32.AND P0, PT, R53, R72, PT ;  /* 0x000000483500720c */ /* 0x000fc40003f06070 */
[----:B------:R-:W-:Y:S02]  /*e500*/  @P6 SEL R80, RZ, 0xffffffff, P5 ;  /* 0xffffffffff506807 */ /* 0x000fe40002800000 */
[-C--:B------:R-:W-:Y:S02]  /*e510*/  ISETP.NE.AND P5, PT, R76, R65.reuse, PT ;  /* 0x000000414c00720c */ /* 0x080fe40003fa5270 */
[----:B------:R-:W-:Y:S02]  /*e520*/  ISETP.GE.AND.EX P0, PT, R52, RZ, PT, P0 ;  /* 0x000000ff3400720c */ /* 0x000fe40003f06300 */
[----:B------:R-:W-:Y:S02]  /*e530*/  ISETP.GE.AND P6, PT, R76, R65, PT ;  /* 0x000000414c00720c */ /* 0x000fe40003fc6270 */
[----:B------:R-:W-:Y:S02]  /*e540*/  PRMT R65, R8, 0xbb32, RZ ;  /* 0x0000bb3208417816 */ /* 0x000fe400000000ff */
[----:B------:R-:W-:-:S02]  /*e550*/  SEL R76, RZ, 0xffffffff, P0 ;  /* 0xffffffffff4c7807 */ /* 0x000fc40000000000 */
[----:B------:R-:W-:Y:S02]  /*e560*/  ISETP.GE.U32.AND P0, PT, R55, R72, PT ;  /* 0x000000483700720c */ /* 0x000fe40003f06070 */
[----:B------:R-:W-:Y:S02]  /*e570*/  @P3 SEL R81, RZ, 0xffffffff, P1 ;  /* 0xffffffffff513807 */ /* 0x000fe40000800000 */
[----:B------:R-:W-:Y:S02]  /*e580*/  ISETP.NE.AND P3, PT, R82, R65, PT ;  /* 0x000000415200720c */ /* 0x000fe40003f65270 */
[----:B------:R-:W-:Y:S02]  /*e590*/  PRMT R69, R9, 0x9910, RZ ;  /* 0x0000991009457816 */ /* 0x000fe400000000ff */
[----:B------:R-:W-:Y:S02]  /*e5a0*/  ISETP.GE.AND.EX P0, PT, R54, RZ, PT, P0 ;  /* 0x000000ff3600720c */ /* 0x000fe40003f06300 */
[----:B------:R-:W-:-:S02]  /*e5b0*/  @P5 SEL R76, RZ, 0xffffffff, P6 ;  /* 0xffffffffff4c5807 */ /* 0x000fc40003000000 */
[----:B------:R-:W-:Y:S02]  /*e5c0*/  ISETP.NE.AND P6, PT, R84, R69, PT ;  /* 0x000000455400720c */ /* 0x000fe40003fc5270 */
[----:B------:R-:W-:Y:S02]  /*e5d0*/  SEL R75, RZ, 0xffffffff, P0 ;  /* 0xffffffffff4b7807 */ /* 0x000fe40000000000 */
[----:B------:R-:W-:Y:S02]  /*e5e0*/  ISETP.GE.U32.AND P0, PT, R61, R72, PT ;  /* 0x000000483d00720c */ /* 0x000fe40003f06070 */
[----:B------:R-:W-:Y:S02]  /*e5f0*/  ISETP.GE.AND P1, PT, R82, R65, PT ;  /* 0x000000415200720c */ /* 0x000fe40003f26270 */
[----:B------:R-:W-:Y:S02]  /*e600*/  PRMT R82, R0, 0x9910, RZ ;  /* 0x0000991000527816 */ /* 0x000fe400000000ff */
[----:B------:R-:W-:-:S02]  /*e610*/  PRMT R65, R9, 0xbb32, RZ ;  /* 0x0000bb3209417816 */ /* 0x000fc400000000ff */
[----:B------:R-:W-:Y:S02]  /*e620*/  ISETP.GE.AND.EX P0, PT, R60, RZ, PT, P0 ;  /* 0x000000ff3c00720c */ /* 0x000fe40003f06300 */
[----:B------:R-:W-:Y:S02]  /*e630*/  @P3 SEL R75, RZ, 0xffffffff, P1 ;  /* 0xffffffffff4b3807 */ /* 0x000fe40000800000 */
[CC--:B------:R-:W-:Y:S02]  /*e640*/  ISETP.NE.AND P1, PT, R82.reuse, R65.reuse, PT ;  /* 0x000000415200720c */ /* 0x0c0fe40003f25270 */
[----:B------:R-:W-:Y:S02]  /*e650*/  ISETP.GE.AND P3, PT, R82, R65, PT ;  /* 0x000000415200720c */ /* 0x000fe40003f66270 */
[----:B------:R-:W-:Y:S02]  /*e660*/  ISETP.GE.AND P5, PT, R84, R69, PT ;  /* 0x000000455400720c */ /* 0x000fe40003fa6270 */
[----:B------:R-:W-:-:S02]  /*e670*/  SEL R65, RZ, 0xffffffff, P0 ;  /* 0xffffffffff417807 */ /* 0x000fc40000000000 */
[----:B------:R-:W-:Y:S02]  /*e680*/  ISETP.GE.U32.AND P0, PT, R63, R72, PT ;  /* 0x000000483f00720c */ /* 0x000fe40003f06070 */
[----:B------:R-:W-:Y:S02]  /*e690*/  PRMT R69, R35, 0x9910, RZ ;  /* 0x0000991023457816 */ /* 0x000fe400000000ff */
[----:B------:R-:W-:Y:S02]  /*e6a0*/  @P6 SEL R65, RZ, 0xffffffff, P5 ;  /* 0xffffffffff416807 */ /* 0x000fe40002800000 */
[----:B------:R-:W-:Y:S01]  /*e6b0*/  ISETP.GE.AND.EX P6, PT, R62, RZ, PT, P0 ;  /* 0x000000ff3e00720c */ /* 0x000fe20003fc6300 */
[----:B------:R-:W-:Y:S01]  /*e6c0*/  IMAD.MOV.U32 R82, RZ, RZ, R69 ;  /* 0x000000ffff527224 */ /* 0x000fe200078e0045 */
[----:B------:R-:W-:Y:S02]  /*e6d0*/  PRMT R84, R30, 0x9910, RZ ;  /* 0x000099101e547816 */ /* 0x000fe400000000ff */
[----:B-----5:R-:W-:-:S02]  /*e6e0*/  PRMT R83, R10, 0xbb32, RZ ;  /* 0x0000bb320a537816 */ /* 0x020fc400000000ff */
[----:B------:R-:W-:Y:S02]  /*e6f0*/  SEL R73, RZ, 0xffffffff, P6 ;  /* 0xffffffffff497807 */ /* 0x000fe40003000000 */
[-C--:B------:R-:W-:Y:S02]  /*e700*/  ISETP.GE.U32.AND P5, PT, R31, R74.reuse, PT ;  /* 0x0000004a1f00720c */ /* 0x080fe40003fa6070 */
[----:B------:R-:W-:Y:S02]  /*e710*/  ISETP.GE.U32.AND P0, PT, R27, R74, PT ;  /* 0x0000004a1b00720c */ /* 0x000fe40003f06070 */
[----:B------:R-:W-:Y:S02]  /*e720*/  PRMT R77, R10, 0x9910, RZ ;  /* 0x000099100a4d7816 */ /* 0x000fe400000000ff */
[----:B------:R-:W-:Y:S02]  /*e730*/  ISETP.NE.AND P6, PT, R84, R83, PT ;  /* 0x000000535400720c */ /* 0x000fe40003fc5270 */
[----:B------:R-:W-:-:S02]  /*e740*/  LOP3.LUT R67, R67, 0x1, RZ, 0xc0, !PT ;  /* 0x0000000143437812 */ /* 0x000fc400078ec0ff */
[----:B------:R-:W-:Y:S02]  /*e750*/  @P1 SEL R73, RZ, 0xffffffff, P3 ;  /* 0xffffffffff491807 */ /* 0x000fe40001800000 */
[----:B------:R-:W-:Y:S02]  /*e760*/  ISETP.GE.AND.EX P5, PT, R32, RZ, PT, P5 ;  /* 0x000000ff2000720c */ /* 0x000fe40003fa6350 */
[----:B------:R-:W-:Y:S02]  /*e770*/  ISETP.NE.AND P3, PT, R82, R77, PT ;  /* 0x0000004d5200720c */ /* 0x000fe40003f65270 */
[----:B------:R-:W-:Y:S02]  /*e780*/  ISETP.GE.AND.EX P0, PT, R28, RZ, PT, P0 ;  /* 0x000000ff1c00720c */ /* 0x000fe40003f06300 */
[----:B------:R-:W-:Y:S02]  /*e790*/  ISETP.NE.U32.AND P1, PT, R67, 0x1, PT ;  /* 0x000000014300780c */ /* 0x000fe40003f25070 */
[----:B------:R-:W-:-:S02]  /*e7a0*/  SEL R69, RZ, 0xffffffff, P5 ;  /* 0xffffffffff457807 */ /* 0x000fc40002800000 */
[----:B------:R-:W-:Y:S02]  /*e7b0*/  SEL R67, RZ, 0xffffffff, P0 ;  /* 0xffffffffff437807 */ /* 0x000fe40000000000 */
[----:B------:R-:W-:Y:S02]  /*e7c0*/  ISETP.GE.AND P5, PT, R82, R77, PT ;  /* 0x0000004d5200720c */ /* 0x000fe40003fa6270 */
[----:B------:R-:W-:Y:S02]  /*e7d0*/  ISETP.GE.AND P0, PT, R84, R83, PT ;  /* 0x000000535400720c */ /* 0x000fe40003f06270 */
[----:B------:R-:W-:Y:S02]  /*e7e0*/  PRMT R82, R58, 0x9910, RZ ;  /* 0x000099103a527816 */ /* 0x000fe400000000ff */
[----:B------:R-:W-:Y:S02]  /*e7f0*/  PRMT R77, R11, 0x9910, RZ ;  /* 0x000099100b4d7816 */ /* 0x000fe400000000ff */
[----:B------:R-:W-:-:S02]  /*e800*/  @P6 SEL R67, RZ, 0xffffffff, P0 ;  /* 0xffffffffff436807 */ /* 0x000fc40000000000 */
[-C--:B------:R-:W-:Y:S02]  /*e810*/  ISETP.NE.AND P6, PT, R82, R77.reuse, PT ;  /* 0x0000004d5200720c */ /* 0x080fe40003fc5270 */
[----:B------:R-:W-:Y:S02]  /*e820*/  @P3 SEL R69, RZ, 0xffffffff, P5 ;  /* 0xffffffffff453807 */ /* 0x000fe40002800000 */
[----:B------:R-:W-:Y:S02]  /*e830*/  ISETP.GE.U32.AND P3, PT, R57, R74, PT ;  /* 0x0000004a3900720c */ /* 0x000fe40003f66070 */
[----:B------:R-:W-:Y:S02]  /*e840*/  LOP3.LUT R71, R71, 0x1, RZ, 0xc0, !PT ;  /* 0x0000000147477812 */ /* 0x000fe400078ec0ff */
[----:B------:R-:W-:Y:S02]  /*e850*/  ISETP.GE.AND.EX P0, PT, R56, RZ, PT, P3 ;  /* 0x000000ff3800720c */ /* 0x000fe40003f06330 */
[----:B------:R-:W-:-:S02]  /*e860*/  ISETP.GE.AND P3, PT, R82, R77, PT ;  /* 0x0000004d5200720c */ /* 0x000fc40003f66270 */
[----:B------:R-:W-:Y:S02]  /*e870*/  PRMT R84, R11, 0xbb32, RZ ;  /* 0x0000bb320b547816 */ /* 0x000fe400000000ff */
[----:B------:R-:W-:Y:S02]  /*e880*/  ISETP.NE.U32.AND P5, PT, R71, 0x1, PT ;  /* 0x000000014700780c */ /* 0x000fe40003fa5070 */
[----:B------:R-:W-:Y:S02]  /*e890*/  SEL R71, RZ, 0xffffffff, P0 ;  /* 0xffffffffff477807 */ /* 0x000fe40000000000 */
[----:B------:R-:W-:Y:S02]  /*e8a0*/  @P6 SEL R71, RZ, 0xffffffff, P3 ;  /* 0xffffffffff476807 */ /* 0x000fe40001800000 */
[----:B------:R-:W-:Y:S02]  /*e8b0*/  ISETP.NE.AND P3, PT, R85, R84, PT ;  /* 0x000000545500720c */ /* 0x000fe40003f65270 */
[----:B------:R-:W-:-:S02]  /*e8c0*/  ISETP.GE.U32.AND P0, PT, R33, R74, PT ;  /* 0x0000004a2100720c */ /* 0x000fc40003f06070 */
[----:B------:R-:W-:Y:S02]  /*e8d0*/  PRMT R77, R4, 0x7632, R77 ;  /* 0x00007632044d7816 */ /* 0x000fe4000000004d */
[----:B------:R-:W-:Y:S02]  /*e8e0*/  ISETP.GE.AND.EX P0, PT, R34, RZ, PT, P0 ;  /* 0x000000ff2200720c */ /* 0x000fe40003f06300 */
[----:B------:R-:W-:Y:S02]  /*e8f0*/  ISETP.GE.AND P6, PT, R85, R84, PT ;  /* 0x000000545500720c */ /* 0x000fe40003fc6270 */
[----:B------:R-:W-:Y:S02]  /*e900*/  LOP3.LUT R80, R80, 0x1, RZ, 0xc0, !PT ;  /* 0x0000000150507812 */ /* 0x000fe400078ec0ff */
[----:B------:R-:W-:Y:S02]  /*e910*/  SEL R24, R24, R77, !P4 ;  /* 0x0000004d18187207 */ /* 0x000fe40006000000 */
[----:B------:R-:W-:-:S02]  /*e920*/  SEL R77, RZ, 0xffffffff, P0 ;  /* 0xffffffffff4d7807 */ /* 0x000fc40000000000 */
[----:B------:R-:W-:Y:S02]  /*e930*/  @P3 SEL R77, RZ, 0xffffffff, P6 ;  /* 0xffffffffff4d3807 */ /* 0x000fe40003000000 */
[-C--:B------:R-:W-:Y:S02]  /*e940*/  SEL R38, R38, R59.reuse, !P2 ;  /* 0x0000003b26267207 */ /* 0x080fe40005000000 */
[-C--:B------:R-:W-:Y:S02]  /*e950*/  SEL R40, R40, R59.reuse, !P4 ;  /* 0x0000003b28287207 */ /* 0x080fe40006000000 */
[-C--:B------:R-:W-:Y:S02]  /*e960*/  SEL R42, R42, R59.reuse, !P1 ;  /* 0x0000003b2a2a7207 */ /* 0x080fe40004800000 */
[----:B------:R-:W-:Y:S01]  /*e970*/  SEL R44, R44, R59, !P5 ;  /* 0x0000003b2c2c7207 */ /* 0x000fe20006800000 */
[----:B------:R-:W-:Y:S01]  /*e980*/  IMAD.IADD R59, R74, 0x1, R68 ;  /* 0x000000014a3b7824 */ /* 0x000fe200078e0244 */
[----:B------:R-:W-:-:S02]  /*e990*/  ISETP.NE.U32.AND P3, PT, R80, 0x1, PT ;  /* 0x000000015000780c */ /* 0x000fc40003f65070 */
[----:B------:R-:W-:Y:S01]  /*e9a0*/  LOP3.LUT R79, R79, 0x1, RZ, 0xc0, !PT ;  /* 0x000000014f4f7812 */ /* 0x000fe200078ec0ff */
[----:B------:R-:W-:Y:S01]  /*e9b0*/  IMAD R83, R68, 0x3, R59 ;  /* 0x0000000344537824 */ /* 0x000fe200078e023b */
[----:B------:R-:W-:Y:S02]  /*e9c0*/  LOP3.LUT R81, R81, 0x1, RZ, 0xc0, !PT ;  /* 0x0000000151517812 */ /* 0x000fe400078ec0ff */
[----:B------:R-:W-:Y:S02]  /*e9d0*/  LOP3.LUT R80, R78, 0x1, RZ, 0xc0, !PT ;  /* 0x000000014e507812 */ /* 0x000fe400078ec0ff */
[----:B------:R-:W-:Y:S02]  /*e9e0*/  SEL R26, R26, R4, !P2 ;  /* 0x000000041a1a7207 */ /* 0x000fe40005000000 */
[----:B------:R-:W-:Y:S02]  /*e9f0*/  SEL R36, R36, RZ, !P2 ;  /* 0x000000ff24247207 */ /* 0x000fe40005000000 */
[----:B------:R-:W-:-:S02]  /*ea00*/  SEL R37, R37, RZ, !P4 ;  /* 0x000000ff25257207 */ /* 0x000fc40006000000 */
[----:B------:R-:W-:Y:S02]  /*ea10*/  ISETP.NE.U32.AND P6, PT, R79, 0x1, PT ;  /* 0x000000014f00780c */ /* 0x000fe40003fc5070 */
[----:B------:R-:W-:Y:S02]  /*ea20*/  ISETP.NE.U32.AND P2, PT, R81, 0x1, PT ;  /* 0x000000015100780c */ /* 0x000fe40003f45070 */
[----:B------:R-:W-:Y:S02]  /*ea30*/  ISETP.NE.U32.AND P4, PT, R80, 0x1, PT ;  /* 0x000000015000780c */ /* 0x000fe40003f85070 */
[-C--:B------:R-:W-:Y:S02]  /*ea40*/  SEL R45, R45, R66.reuse, !P6 ;  /* 0x000000422d2d7207 */ /* 0x080fe40007000000 */
[-C--:B------:R-:W-:Y:S02]  /*ea50*/  SEL R49, R49, R66.reuse, !P4 ;  /* 0x0000004231317207 */ /* 0x080fe40006000000 */
[----:B------:R-:W-:-:S02]  /*ea60*/  SEL R47, R47, R66, !P3 ;  /* 0x000000422f2f7207 */ /* 0x000fc40005800000 */
[----:B------:R-:W-:Y:S02]  /*ea70*/  SEL R51, R51, R66, !P2 ;  /* 0x0000004233337207 */ /* 0x000fe40005000000 */
[----:B------:R-:W-:Y:S02]  /*ea80*/  PRMT R82, R5, 0x7632, R82 ;  /* 0x0000763205527816 */ /* 0x000fe40000000052 */
[----:B------:R-:W-:Y:S02]  /*ea90*/  ISETP.GE.U32.AND P0, PT, R83, R70, PT ;  /* 0x000000465300720c */ /* 0x000fe40003f06070 */
[----:B------:R-:W-:Y:S02]  /*eaa0*/  LOP3.LUT R66, R73, 0x1, RZ, 0xc0, !PT ;  /* 0x0000000149427812 */ /* 0x000fe400078ec0ff */
[----:B------:R-:W-:Y:S02]  /*eab0*/  LOP3.LUT R75, R75, 0x1, RZ, 0xc0, !PT ;  /* 0x000000014b4b7812 */ /* 0x000fe400078ec0ff */
[----:B------:R-:W-:-:S02]  /*eac0*/  LOP3.LUT R76, R76, 0x1, RZ, 0xc0, !PT ;  /* 0x000000014c4c7812 */ /* 0x000fc400078ec0ff */
[----:B------:R-:W-:Y:S02]  /*ead0*/  SEL R73, R21, R6, !P6 ;  /* 0x0000000615497207 */ /* 0x000fe40007000000 */
[----:B------:R-:W-:Y:S02]  /*eae0*/  SEL R43, R43, RZ, !P6 ;  /* 0x000000ff2b2b7207 */ /* 0x000fe40007000000 */
[----:B------:R-:W-:Y:S02]  /*eaf0*/  SEL R25, R25, R82, !P5 ;  /* 0x0000005219197207 */ /* 0x000fe40006800000 */
[----:B------:R-:W-:Y:S02]  /*eb00*/  SEL R41, R41, RZ, !P5 ;  /* 0x000000ff29297207 */ /* 0x000fe40006800000 */
[----:B------:R-:W-:Y:S02]  /*eb10*/  ISETP.NE.U32.AND P6, PT, R66, 0x1, PT ;  /* 0x000000014200780c */ /* 0x000fe40003fc5070 */
[----:B------:R-:W-:-:S02]  /*eb20*/  LOP3.LUT R65, R65, 0x1, RZ, 0xc0, !PT ;  /* 0x0000000141417812 */ /* 0x000fc400078ec0ff */
[----:B------:R-:W-:Y:S02]  /*eb30*/  PRMT R79, R7, 0x7632, R79 ;  /* 0x00007632074f7816 */ /* 0x000fe4000000004f */
[----:B------:R-:W-:Y:S02]  /*eb40*/  SEL R20, R20, R5, !P1 ;  /* 0x0000000514147207 */ /* 0x000fe40004800000 */
[----:B------:R-:W-:Y:S02]  /*eb50*/  SEL R39, R39, RZ, !P1 ;  /* 0x000000ff27277207 */ /* 0x000fe40004800000 */
[----:B------:R-:W-:Y:S02]  /*eb60*/  ISETP.NE.U32.AND P5, PT, R75, 0x1, PT ;  /* 0x000000014b00780c */ /* 0x000fe40003fa5070 */
[----:B------:R-:W-:Y:S02]  /*eb70*/  PRMT R66, R8, 0x7632, R66 ;  /* 0x0000763208427816 */ /* 0x000fe40000000042 */
[----:B------:R-:W-:-:S02]  /*eb80*/  PRMT R21, R9, 0x7632, R21 ;  /* 0x0000763209157816 */ /* 0x000fc40000000015 */
[----:B------:R-:W-:Y:S02]  /*eb90*/  PRMT R78, R6, 0x7632, R78 ;  /* 0x00007632064e7816 */ /* 0x000fe4000000004e */
[----:B------:R-:W-:Y:S02]  /*eba0*/  ISETP.NE.U32.AND P1, PT, R76, 0x1, PT ;  /* 0x000000014c00780c */ /* 0x000fe40003f25070 */
[----:B------:R-:W-:Y:S02]  /*ebb0*/  LOP3.LUT R67, R67, 0x1, RZ, 0xc0, !PT ;  /* 0x0000000143437812 */ /* 0x000fe400078ec0ff */
[----:B------:R-:W-:Y:S02]  /*ebc0*/  LOP3.LUT R77, R77, 0x1, RZ, 0xc0, !PT ;  /* 0x000000014d4d7812 */ /* 0x000fe400078ec0ff */
[----:B------:R-:W-:Y:S02]  /*ebd0*/  SEL R16, R16, R7, !P4 ;  /* 0x0000000710107207 */ /* 0x000fe40006000000 */
[----:B------:R-:W-:-:S02]  /*ebe0*/  SEL R48, R48, RZ, !P4 ;  /* 0x000000ff30307207 */ /* 0x000fc40006000000 */
[----:B------:R-:W-:Y:S02]  /*ebf0*/  LOP3.LUT R69, R69, 0x1, RZ, 0xc0, !PT ;  /* 0x0000000145457812 */ /* 0x000fe400078ec0ff */
[----:B------:R-:W-:Y:S02]  /*ec00*/  LOP3.LUT R71, R71, 0x1, RZ, 0xc0, !PT ;  /* 0x0000000147477812 */ /* 0x000fe400078ec0ff */
[----:B------:R-:W-:Y:S02]  /*ec10*/  ISETP.NE.U32.AND P4, PT, R65, 0x1, PT ;  /* 0x000000014100780c */ /* 0x000fe40003f85070 */
[----:B------:R-:W-:Y:S02]  /*ec20*/  SEL R14, R14, R79, !P2 ;  /* 0x0000004f0e0e7207 */ /* 0x000fe40005000000 */
[----:B------:R-:W-:Y:S02]  /*ec30*/  SEL R66, R3, R66, !P5 ;  /* 0x0000004203427207 */ /* 0x000fe40006800000 */
[----:B------:R-:W-:-:S02]  /*ec40*/  SEL R65, R0, R21, !P6 ;  /* 0x0000001500417207 */ /* 0x000fc40007000000 */
[----:B------:R-:W-:Y:S02]  /*ec50*/  SEL R55, R55, R72, !P5 ;  /* 0x0000004837377207 */ /* 0x000fe40006800000 */
[----:B------:R-:W-:Y:S02]  /*ec60*/  SEL R50, R50, RZ, !P2 ;  /* 0x000000ff32327207 */ /* 0x000fe40005000000 */
[----:B------:R-:W-:Y:S02]  /*ec70*/  SEL R54, R54, RZ, !P5 ;  /* 0x000000ff36367207 */ /* 0x000fe40006800000 */
[----:B------:R-:W-:Y:S02]  /*ec80*/  SEL R15, R15, R78, !P3 ;  /* 0x0000004e0f0f7207 */ /* 0x000fe40005800000 */
[----:B------:R-:W-:Y:S02]  /*ec90*/  SEL R53, R53, R72, !P1 ;  /* 0x0000004835357207 */ /* 0x000fe40004800000 */
[----:B------:R-:W-:-:S02]  /*eca0*/  SEL R46, R46, RZ, !P3 ;  /* 0x000000ff2e2e7207 */ /* 0x000fc40005800000 */
[----:B------:R-:W-:Y:S02]  /*ecb0*/  ISETP.NE.U32.AND P2, PT, R67, 0x1, PT ;  /* 0x000000014300780c */ /* 0x000fe40003f45070 */
[----:B------:R-:W-:Y:S02]  /*ecc0*/  PRMT R3, R10, 0x7632, R3 ;  /* 0x000076320a037816 */ /* 0x000fe40000000003 */
[----:B------:R-:W-:Y:S02]  /*ecd0*/  SEL R13, R13, R8, !P1 ;  /* 0x000000080d0d7207 */ /* 0x000fe40004800000 */
[----:B------:R-:W-:Y:S02]  /*ece0*/  SEL R52, R52, RZ, !P1 ;  /* 0x000000ff34347207 */ /* 0x000fe40004800000 */
[----:B------:R-:W-:Y:S02]  /*ecf0*/  ISETP.NE.U32.AND P5, PT, R77, 0x1, PT ;  /* 0x000000014d00780c */ /* 0x000fe40003fa5070 */
[----:B------:R-:W-:-:S02]  /*ed00*/  PRMT R0, R11, 0x7632, R0 ;  /* 0x000076320b007816 */ /* 0x000fc40000000000 */
[----:B------:R-:W-:Y:S02]  /*ed10*/  ISETP.NE.U32.AND P3, PT, R69, 0x1, PT ;  /* 0x000000014500780c */ /* 0x000fe40003f65070 */
[----:B------:R-:W-:Y:S02]  /*ed20*/  ISETP.NE.U32.AND P1, PT, R71, 0x1, PT ;  /* 0x000000014700780c */ /* 0x000fe40003f25070 */
[----:B------:R-:W-:Y:S02]  /*ed30*/  SEL R30, R30, R3, !P2 ;  /* 0x000000031e1e7207 */ /* 0x000fe40005000000 */
[----:B------:R-:W-:Y:S02]  /*ed40*/  SEL R29, R29, R0, !P5 ;  /* 0x000000001d1d7207 */ /* 0x000fe40006800000 */
[-C--:B------:R-:W-:Y:S02]  /*ed50*/  SEL R61, R61, R72.reuse, !P4 ;  /* 0x000000483d3d7207 */ /* 0x080fe40006000000 */
[----:B------:R-:W-:-:S02]  /*ed60*/  SEL R63, R63, R72, !P6 ;  /* 0x000000483f3f7207 */ /* 0x000fc40007000000 */
[-C--:B------:R-:W-:Y:S02]  /*ed70*/  SEL R31, R31, R74.reuse, !P3 ;  /* 0x0000004a1f1f7207 */ /* 0x080fe40005800000 */
[-C--:B------:R-:W-:Y:S02]  /*ed80*/  SEL R27, R27, R74.reuse, !P2 ;  /* 0x0000004a1b1b7207 */ /* 0x080fe40005000000 */
[-C--:B------:R-:W-:Y:S02]  /*ed90*/  SEL R57, R57, R74.reuse, !P1 ;  /* 0x0000004a39397207 */ /* 0x080fe40004800000 */
[----:B------:R-:W-:Y:S02]  /*eda0*/  SEL R33, R33, R74, !P5 ;  /* 0x0000004a21217207 */ /* 0x000fe40006800000 */
[----:B------:R-:W-:Y:S02]  /*edb0*/  PRMT R21, R73, 0x7610, R21 ;  /* 0x0000761049157816 */ /* 0x000fe40000000015 */
[----:B------:R-:W-:-:S02]  /*edc0*/  SEL R12, R12, R9, !P4 ;  /* 0x000000090c0c7207 */ /* 0x000fc40006000000 */
[----:B------:R-:W-:Y:S02]  /*edd0*/  SEL R60, R60, RZ, !P4 ;  /* 0x000000ff3c3c7207 */ /* 0x000fe40006000000 */
[----:B------:R-:W-:Y:S02]  /*ede0*/  SEL R62, R62, RZ, !P6 ;  /* 0x000000ff3e3e7207 */ /* 0x000fe40007000000 */
[----:B------:R-:W-:Y:S02]  /*edf0*/  PRMT R3, R66, 0x7610, R3 ;  /* 0x0000761042037816 */ /* 0x000fe40000000003 */
[----:B------:R-:W-:Y:S02]  /*ee00*/  PRMT R0, R65, 0x7610, R0 ;  /* 0x0000761041007816 */ /* 0x000fe40000000000 */
        /* <DEDUP_REMOVED lines=8> */
.L_x_2789:
[C---:B------:R-:W-:Y:S02]  /*ee90*/  PRMT R66, R6.reuse, 0x7610, R66 ;  /* 0x0000761006427816 */ /* 0x040fe40000000042 */
[----:B------:R-:W-:Y:S02]  /*eea0*/  PRMT R72, R6, 0x7632, R72 ;  /* 0x0000763206487816 */ /* 0x000fe40000000048 */
[C---:B------:R-:W-:Y:S02]  /*eeb0*/  PRMT R71, R7.reuse, 0x7610, R71 ;  /* 0x0000761007477816 */ /* 0x040fe40000000047 */
[----:B------:R-:W-:Y:S02]  /*eec0*/  PRMT R73, R7, 0x7632, R73 ;  /* 0x0000763207497816 */ /* 0x000fe40000000049 */
[C---:B------:R-:W-:Y:S02]  /*eed0*/  PRMT R76, R8.reuse, 0x7610, R76 ;  /* 0x00007610084c7816 */ /* 0x040fe4000000004c */
[----:B------:R-:W-:-:S02]  /*eee0*/  PRMT R78, R8, 0x7632, R78 ;  /* 0x00007632084e7816 */ /* 0x000fc4000000004e */
        /* <DEDUP_REMOVED lines=9> */
[----:B------:R-:W-:-:S07]  /*ef80*/  PRMT R8, R11, 0x7632, R8 ;  /* 0x000076320b087816 */ /* 0x000fce0000000008 */
.L_x_2788:
[----:B------:R-:W-:Y:S05]  /*ef90*/  BSYNC B0 ;  /* 0x0000000000007941 */ /* 0x000fea0003800000 */
.L_x_2787:
[----:B------:R-:W-:Y:S01]  /*efa0*/  ISETP.GE.U32.AND P1, PT, R59, R70, PT ;  /* 0x000000463b00720c */ /* 0x000fe20003f26070 */
[----:B------:R-:W-:-:S12]  /*efb0*/  BSSY B0, `(.L_x_2791) ;  /* 0x000002a000007945 */ /* 0x000fd80003800000 */
[----:B------:R-:W-:Y:S05]  /*efc0*/  @P1 BRA `(.L_x_2792) ;  /* 0x0000000000a01947 */ /* 0x000fea0003800000 */
[----:B------:R-:W-:-:S05]  /*efd0*/  IMAD R4, R64, R59, RZ ;  /* 0x0000003b40047224 */ /* 0x000fca00078e02ff */
[----:B------:R-:W-:-:S05]  /*efe0*/  SHF.R.U32.HI R5, RZ, 0x2, R4 ;  /* 0x00000002ff057819 */ /* 0x000fca0000011604 */
[----:B------:R-:W-:-:S06]  /*eff0*/  IMAD.WIDE.U32 R4, R5, 0x8, R18 ;  /* 0x0000000805047825 */ /* 0x000fcc00078e0012 */
        /* <DEDUP_REMOVED lines=26> */
[----:B------:R-:W-:Y:S02]  /*f1a0*/  IMAD.WIDE.U32 R18, R11, 0x8, R18 ;  /* 0x000000080b127825 */ /* 0x000fe400078e0012 */
[----:B------:R-:W2:Y:S04]  /*f1b0*/  @!P0 LDG.E.64 R4, desc[UR60][R4.64] ;  /* 0x0000003c04048981 */ /* 0x000ea8000c1e1b00 */
[----:B------:R-:W3:Y:S01]  /*f1c0*/  LDG.E.64 R18, desc[UR60][R18.64] ;  /* 0x0000003c12127981 */ /* 0x000ee2000c1e1b00 */
[C---:B--2---:R-:W-:Y:S02]  /*f1d0*/  @!P0 PRMT R6, R4.reuse, 0x7610, R6 ;  /* 0x0000761004068816 */ /* 0x044fe40000000006 */
[----:B------:R-:W-:Y:S02]  /*f1e0*/  @!P0 PRMT R7, R4, 0x7632, R7 ;  /* 0x0000763204078816 */ /* 0x000fe40000000007 */
[----:B------:R-:W-:-:S02]  /*f1f0*/  @!P0 PRMT R9, R5, 0x7610, R9 ;  /* 0x0000761005098816 */ /* 0x000fc40000000009 */
[----:B------:R-:W-:Y:S02]  /*f200*/  @!P0 PRMT R8, R5, 0x7632, R8 ;  /* 0x0000763205088816 */ /* 0x000fe40000000008 */
[C---:B---3--:R-:W-:Y:S02]  /*f210*/  PRMT R76, R18.reuse, 0x7610, R76 ;  /* 0x00007610124c7816 */ /* 0x048fe4000000004c */
[----:B------:R-:W-:Y:S02]  /*f220*/  PRMT R78, R18, 0x7632, R78 ;  /* 0x00007632124e7816 */ /* 0x000fe4000000004e */
[C---:B------:R-:W-:Y:S02]  /*f230*/  PRMT R75, R19.reuse, 0x7610, R75 ;  /* 0x00007610134b7816 */ /* 0x040fe4000000004b */
[----:B------:R-:W-:-:S07]  /*f240*/  PRMT R77, R19, 0x7632, R77 ;  /* 0x00007632134d7816 */ /* 0x000fce000000004d */
.L_x_2792:
[----:B------:R-:W-:Y:S05]  /*f250*/  BSYNC B0 ;  /* 0x0000000000007941 */ /* 0x000fea0003800000 */
.L_x_2791:
[----:B------:R-:W-:Y:S04]  /*f260*/  BSSY B0, `(.L_x_2793) ;  /* 0x00000db000007945 */ /* 0x000fe80003800000 */
[----:B------:R-:W-:Y:S05]  /*f270*/  @P1 BRA `(.L_x_2794) ;  /* 0x0000000c00641947 */ /* 0x000fea0003800000 */
        /* <DEDUP_REMOVED lines=12> */
[----:B------:R-:W-:Y:S02]  /*f340*/  ISETP.NE.AND P4, PT, R10, R5, PT ;  /* 0x000000050a00720c */ /* 0x000fe40003f85270 */
[----:B------:R-:W-:Y:S02]  /*f350*/  SEL R4, RZ, 0xffffffff, P2 ;  /* 0xffffffffff047807 */ /* 0x000fe40001000000 */
[----:B------:R-:W-:Y:S02]  /*f360*/  @!P5 SEL R4, RZ, 0xffffffff, P0 ;  /* 0xffffffffff04d807 */ /* 0x000fe40000000000 */
[----:B------:R-:W-:Y:S02]  /*f370*/  ISETP.GE.U32.AND P0, PT, R42, R59, PT ;  /* 0x0000003b2a00720c */ /* 0x000fe40003f06070 */
[----:B------:R-:W-:Y:S02]  /*f380*/  PRMT R11, R74, 0x9910, RZ ;  /* 0x000099104a0b7816 */ /* 0x000fe400000000ff */
[----:B------:R-:W-:-:S02]  /*f390*/  PRMT R18, R25, 0x9910, RZ ;  /* 0x0000991019127816 */ /* 0x000fc400000000ff */
[----:B------:R-:W-:Y:S02]  /*f3a0*/  ISETP.GE.AND P6, PT, R10, R5, PT ;  /* 0x000000050a00720c */ /* 0x000fe40003fc6270 */
[----:B------:R-:W-:Y:S02]  /*f3b0*/  ISETP.GE.AND.EX P0, PT, R39, RZ, PT, P0 ;  /* 0x000000ff2700720c */ /* 0x000fe40003f06300 */
[----:B------:R-:W-:Y:S02]  /*f3c0*/  ISETP.NE.AND P5, PT, R18, R11, PT ;  /* 0x0000000b1200720c */ /* 0x000fe40003fa5270 */
[----:B------:R-:W-:Y:S02]  /*f3d0*/  LOP3.LUT R4, R4, 0x1, RZ, 0xc0, !PT ;  /* 0x0000000104047812 */ /* 0x000fe400078ec0ff */
[----:B------:R-:W-:Y:S02]  /*f3e0*/  SEL R10, RZ, 0xffffffff, P6 ;  /* 0xffffffffff0a7807 */ /* 0x000fe40003000000 */
[----:B------:R-:W-:-:S02]  /*f3f0*/  @!P4 SEL R10, RZ, 0xffffffff, P0 ;  /* 0xffffffffff0ac807 */ /* 0x000fc40000000000 */
[----:B------:R-:W-:Y:S02]  /*f400*/  SEL R5, RZ, 0xffffffff, P1 ;  /* 0xffffffffff057807 */ /* 0x000fe40000800000 */
[----:B------:R-:W-:Y:S01]  /*f410*/  ISETP.NE.U32.AND P0, PT, R4, 0x1, PT ;  /* 0x000000010400780c */ /* 0x000fe20003f05070 */
[----:B------:R-:W-:Y:S01]  /*f420*/  IMAD.IADD R4, R59, 0x1, R68 ;  /* 0x000000013b047824 */ /* 0x000fe200078e0244 */
[-C--:B------:R-:W-:Y:S02]  /*f430*/  ISETP.GE.U32.AND P2, PT, R40, R59.reuse, PT ;  /* 0x0000003b2800720c */ /* 0x080fe40003f46070 */
[----:B------:R-:W-:Y:S02]  /*f440*/  ISETP.GE.U32.AND P1, PT, R44, R59, PT ;  /* 0x0000003b2c00720c */ /* 0x000fe40003f26070 */
[----:B------:R-:W-:Y:S02]  /*f450*/  ISETP.GE.AND P6, PT, R18, R11, PT ;  /* 0x0000000b1200720c */ /* 0x000fe40003fc6270 */
[----:B------:R-:W-:-:S02]  /*f460*/  ISETP.GE.AND.EX P2, PT, R37, RZ, PT, P2 ;  /* 0x000000ff2500720c */ /* 0x000fc40003f46320 */
[----:B------:R-:W-:Y:S02]  /*f470*/  ISETP.GE.AND.EX P1, PT, R41, RZ, PT, P1 ;  /* 0x000000ff2900720c */ /* 0x000fe40003f26310 */
[----:B------:R-:W-:Y:S02]  /*f480*/  ISETP.GE.U32.AND P4, PT, R4, R70, PT ;  /* 0x000000460400720c */ /* 0x000fe40003f86070 */
[----:B------:R-:W-:Y:S02]  /*f490*/  SEL R11, RZ, 0xffffffff, P6 ;  /* 0xffffffffff0b7807 */ /* 0x000fe40003000000 */
[----:B------:R-:W-:Y:S02]  /*f4a0*/  @!P3 SEL R5, RZ, 0xffffffff, P2 ;  /* 0xffffffffff05b807 */ /* 0x000fe40001000000 */
        /* <DEDUP_REMOVED lines=95> */
[----:B------:R-:W-:Y:S02]  /*faa0*/  ISETP.GE.AND P4, PT, R64, R11, PT ;  /* 0x0000000b4000720c */ /* 0x000fe40003f86270 */
[----:B------:R-:W-:Y:S02]  /*fab0*/  SEL R5, RZ, 0xffffffff, P2 ;  /* 0xffffffffff057807 */ /* 0x000fe40001000000 */
[----:B------:R-:W-:Y:S02]  /*fac0*/  SEL R11, RZ, 0xffffffff, P1 ;  /* 0xffffffffff0b7807 */ /* 0x000fe40000800000 */
        /* <DEDUP_REMOVED lines=84> */
.L_x_2794:
[----:B------:R-:W-:Y:S05]  /*10010*/  BSYNC B0 ;  /* 0x0000000000007941 */ /* 0x000fea0003800000 */
.L_x_2793:
        /* <DEDUP_REMOVED lines=9> */
[----:B------:R-:W-:Y:S02]  /*100b0*/  PRMT R5, R16, 0x9910, RZ ;  /* 0x0000991010057816 */ /* 0x000fe400000000ff */
[----:B------:R-:W-:Y:S02]  /*100c0*/  PRMT R6, R20, 0x9910, RZ ;  /* 0x0000991014067816 */ /* 0x000fe400000000ff */
[----:B------:R-:W-:-:S02]  /*100d0*/  ISETP.GE.AND.EX P0, PT, R36, R43, PT, P0 ;  /* 0x0000002b2400720c */ /* 0x000fc40003f06300 */
[----:B------:R-:W-:Y:S02]  /*100e0*/  PRMT R7, R14, 0x9910, RZ ;  /* 0x000099100e077816 */ /* 0x000fe400000000ff */
[----:B------:R-:W-:Y:S02]  /*100f0*/  PRMT R8, R25, 0x9910, RZ ;  /* 0x0000991019087816 */ /* 0x000fe400000000ff */
[----:B------:R-:W-:Y:S02]  /*10100*/  SEL R4, RZ, 0xffffffff, P2 ;  /* 0xffffffffff047807 */ /* 0x000fe40001000000 */
[----:B------:R-:W-:Y:S02]  /*10110*/  ISETP.NE.AND P4, PT, R6, R5, PT ;  /* 0x000000050600720c */ /* 0x000fe40003f85270 */
[----:B------:R-:W-:Y:S02]  /*10120*/  ISETP.GE.U32.AND P2, PT, R40, R47, PT ;  /* 0x0000002f2800720c */ /* 0x000fe40003f46070 */
[----:B------:R-:W-:-:S02]  /*10130*/  @!P5 SEL R4, RZ, 0xffffffff, P0 ;  /* 0xffffffffff04d807 */ /* 0x000fc40000000000 */
[----:B------:R-:W-:Y:S02]  /*10140*/  ISETP.NE.AND P5, PT, R8, R7, PT ;  /* 0x000000070800720c */ /* 0x000fe40003fa5270 */
[----:B------:R-:W-:Y:S02]  /*10150*/  ISETP.GE.U32.AND P0, PT, R42, R49, PT ;  /* 0x000000312a00720c */ /* 0x000fe40003f06070 */
[----:B------:R-:W-:Y:S02]  /*10160*/  ISETP.GE.AND.EX P2, PT, R37, R46, PT, P2 ;  /* 0x0000002e2500720c */ /* 0x000fe40003f46320 */
[----:B------:R-:W-:Y:S02]  /*10170*/  ISETP.GE.AND P6, PT, R6, R5, PT ;  /* 0x000000050600720c */ /* 0x000fe40003fc6270 */
[----:B------:R-:W-:Y:S02]  /*10180*/  SEL R5, RZ, 0xffffffff, P1 ;  /* 0xffffffffff057807 */ /* 0x000fe40000800000 */
[----:B------:R-:W-:-:S02]  /*10190*/  ISETP.GE.U32.AND P1, PT, R44, R51, PT ;  /* 0x000000332c00720c */ /* 0x000fc40003f26070 */
[----:B------:R-:W-:Y:S02]  /*101a0*/  ISETP.GE.AND.EX P0, PT, R39, R48, PT, P0 ;  /* 0x000000302700720c */ /* 0x000fe40003f06300 */
[----:B------:R-:W-:Y:S02]  /*101b0*/  @!P3 SEL R5, RZ, 0xffffffff, P2 ;  /* 0xffffffffff05b807 */ /* 0x000fe40001000000 */
[----:B------:R-:W-:Y:S02]  /*101c0*/  SEL R6, RZ, 0xffffffff, P6 ;  /* 0xffffffffff067807 */ /* 0x000fe40003000000 */
[----:B------:R-:W-:Y:S02]  /*101d0*/  LOP3.LUT R4, R4, 0x1, RZ, 0xc0, !PT ;  /* 0x0000000104047812 */ /* 0x000fe400078ec0ff */
[----:B------:R-:W-:Y:S02]  /*101e0*/  ISETP.GE.AND P6, PT, R8, R7, PT ;  /* 0x000000070800720c */ /* 0x000fe40003fc6270 */
[----:B------:R-:W-:-:S02]  /*101f0*/  ISETP.GE.AND.EX P1, PT, R41, R50, PT, P1 ;  /* 0x000000322900720c */ /* 0x000fc40003f26310 */
[----:B------:R-:W-:Y:S02]  /*10200*/  @!P4 SEL R6, RZ, 0xffffffff, P0 ;  /* 0xffffffffff06c807 */ /* 0x000fe40000000000 */
[----:B------:R-:W-:Y:S02]  /*10210*/  LOP3.LUT R5, R5, 0x1, RZ, 0xc0, !PT ;  /* 0x0000000105057812 */ /* 0x000fe400078ec0ff */
[----:B------:R-:W-:Y:S02]  /*10220*/  ISETP.NE.U32.AND P0, PT, R4, 0x1, PT ;  /* 0x000000010400780c */ /* 0x000fe40003f05070 */
[----:B------:R-:W-:Y:S02]  /*10230*/  SEL R7, RZ, 0xffffffff, P6 ;  /* 0xffffffffff077807 */ /* 0x000fe40003000000 */
[----:B------:R-:W-:Y:S02]  /*10240*/  @!P5 SEL R7, RZ, 0xffffffff, P1 ;  /* 0xffffffffff07d807 */ /* 0x000fe40000800000 */
[----:B------:R-:W-:-:S02]  /*10250*/  ISETP.NE.U32.AND P1, PT, R5, 0x1, PT ;  /* 0x000000010500780c */ /* 0x000fc40003f25070 */
[----:B------:R-:W-:Y:S02]  /*10260*/  SEL R26, R26, R21, !P0 ;  /* 0x000000151a1a7207 */ /* 0x000fe40004000000 */
[----:B------:R-:W-:Y:S02]  /*10270*/  SEL R24, R24, R15, !P1 ;  /* 0x0000000f18187207 */ /* 0x000fe40004800000 */
[----:B------:R-:W-:Y:S02]  /*10280*/  LOP3.LUT R6, R6, 0x1, RZ, 0xc0, !PT ;  /* 0x0000000106067812 */ /* 0x000fe400078ec0ff */
[----:B------:R-:W-:Y:S02]  /*10290*/  PRMT R15, R13, 0x9910, RZ ;  /* 0x000099100d0f7816 */ /* 0x000fe400000000ff */
[----:B------:R-:W-:Y:S02]  /*102a0*/  PRMT R4, R26, 0x9910, RZ ;  /* 0x000099101a047816 */ /* 0x000fe400000000ff */
[----:B------:R-:W-:-:S02]  /*102b0*/  LOP3.LUT R7, R7, 0x1, RZ, 0xc0, !PT ;  /* 0x0000000107077812 */ /* 0x000fc400078ec0ff */
[----:B------:R-:W-:Y:S02]  /*102c0*/  ISETP.NE.U32.AND P2, PT, R6, 0x1, PT ;  /* 0x000000010600780c */ /* 0x000fe40003f45070 */
[----:B------:R-:W-:Y:S02]  /*102d0*/  ISETP.NE.AND P5, PT, R4, R15, PT ;  /* 0x0000000f0400720c */ /* 0x000fe40003fa5270 */
[----:B------:R-:W-:Y:S02]  /*102e0*/  SEL R38, R38, R45, !P0 ;  /* 0x0000002d26267207 */ /* 0x000fe40004000000 */
[----:B------:R-:W-:Y:S02]  /*102f0*/  ISETP.NE.U32.AND P3, PT, R7, 0x1, PT ;  /* 0x000000010700780c */ /* 0x000fe40003f65070 */
[----:B------:R-:W-:Y:S02]  /*10300*/  SEL R43, R36, R43, !P0 ;  /* 0x0000002b242b7207 */ /* 0x000fe40004000000 */
[----:B------:R-:W-:-:S02]  /*10310*/  SEL R7, R20, R16, !P2 ;  /* 0x0000001014077207 */ /* 0x000fc40005000000 */
[----:B------:R-:W-:Y:S02]  /*10320*/  SEL R42, R42, R49, !P2 ;  /* 0x000000312a2a7207 */ /* 0x000fe40005000000 */
[----:B------:R-:W-:Y:S02]  /*10330*/  SEL R11, R39, R48, !P2 ;  /* 0x00000030270b7207 */ /* 0x000fe40005000000 */
[----:B------:R-:W-:Y:S02]  /*10340*/  ISETP.GE.AND P2, PT, R4, R15, PT ;  /* 0x0000000f0400720c */ /* 0x000fe40003f46270 */
[----:B------:R-:W-:Y:S02]  /*10350*/  ISETP.GE.U32.AND P0, PT, R38, R53, PT ;  /* 0x000000352600720c */ /* 0x000fe40003f06070 */
[----:B------:R-:W-:Y:S02]  /*10360*/  SEL R25, R25, R14, !P3 ;  /* 0x0000000e19197207 */ /* 0x000fe40005800000 */
[----:B------:R-:W-:-:S02]  /*10370*/  PRMT R6, R3, 0x9910, RZ ;  /* 0x0000991003067816 */ /* 0x000fc400000000ff */
[----:B------:R-:W-:Y:S02]  /*10380*/  PRMT R5, R24, 0x9910, RZ ;  /* 0x0000991018057816 */ /* 0x000fe400000000ff */
[----:B------:R-:W-:Y:S02]  /*10390*/  PRMT R4, R12, 0x9910, RZ ;  /* 0x000099100c047816 */ /* 0x000fe400000000ff */
[----:B------:R-:W-:Y:S02]  /*103a0*/  SEL R40, R40, R47, !P1 ;  /* 0x0000002f28287207 */ /* 0x000fe40004800000 */
[----:B------:R-:W-:Y:S02]  /*103b0*/  SEL R37, R37, R46, !P1 ;  /* 0x0000002e25257207 */ /* 0x000fe40004800000 */
[----:B------:R-:W-:Y:S02]  /*103c0*/  SEL R10, R44, R51, !P3 ;  /* 0x000000332c0a7207 */ /* 0x000fe40005800000 */
[----:B------:R-:W-:-:S02]  /*103d0*/  SEL R9, R41, R50, !P3 ;  /* 0x0000003229097207 */ /* 0x000fc40005800000 */
[----:B------:R-:W-:Y:S02]  /*103e0*/  ISETP.GE.AND.EX P0, PT, R43, R52, PT, P0 ;  /* 0x000000342b00720c */ /* 0x000fe40003f06300 */
[CC--:B------:R-:W-:Y:S02]  /*103f0*/  ISETP.NE.AND P3, PT, R5.reuse, R6.reuse, PT ;  /* 0x000000060500720c */ /* 0x0c0fe40003f65270 */
[----:B------:R-:W-:Y:S01]  /*10400*/  ISETP.GE.AND P1, PT, R5, R6, PT ;  /* 0x000000060500720c */ /* 0x000fe20003f26270 */
[----:B------:R-:W-:Y:S01]  /*10410*/  IMAD.MOV.U32 R6, RZ, RZ, R4 ;  /* 0x000000ffff067224 */ /* 0x000fe200078e0004 */
[----:B------:R-:W-:Y:S02]  /*10420*/  PRMT R15, R0, 0x9910, RZ ;  /* 0x00009910000f7816 */ /* 0x000fe400000000ff */
[----:B------:R-:W-:Y:S02]  /*10430*/  PRMT R8, R25, 0x9910, RZ ;  /* 0x0000991019087816 */ /* 0x000fe400000000ff */
[----:B------:R-:W-:-:S02]  /*10440*/  SEL R4, RZ, 0xffffffff, P2 ;  /* 0xffffffffff047807 */ /* 0x000fc40001000000 */
        /* <DEDUP_REMOVED lines=11> */
[----:B------:R-:W-:-:S02]  /*10500*/  SEL R8, RZ, 0xffffffff, P6 ;  /* 0xffffffffff087807 */ /* 0x000fc40003000000 */
[----:B------:R-:W-:Y:S02]  /*10510*/  @!P5 SEL R8, RZ, 0xffffffff, P1 ;  /* 0xffffffffff08d807 */ /* 0x000fe40000800000 */
[----:B------:R-:W-:Y:S02]  /*10520*/  ISETP.GE.U32.AND P0, PT, R42, R61, PT ;  /* 0x0000003d2a00720c */ /* 0x000fe40003f06070 */
[----:B------:R-:W-:Y:S02]  /*10530*/  ISETP.GE.AND.EX P2, PT, R37, R54, PT, P2 ;  /* 0x000000362500720c */ /* 0x000fe40003f46320 */
[----:B------:R-:W-:Y:S02]  /*10540*/  LOP3.LUT R8, R8, 0x1, RZ, 0xc0, !PT ;  /* 0x0000000108087812 */ /* 0x000fe400078ec0ff */
[----:B------:R-:W-:Y:S02]  /*10550*/  ISETP.GE.AND.EX P0, PT, R11, R60, PT, P0 ;  /* 0x0000003c0b00720c */ /* 0x000fe40003f06300 */
[----:B------:R-:W-:-:S02]  /*10560*/  @!P3 SEL R5, RZ, 0xffffffff, P2 ;  /* 0xffffffffff05b807 */ /* 0x000fc40001000000 */
[----:B------:R-:W-:Y:S02]  /*10570*/  ISETP.NE.U32.AND P3, PT, R8, 0x1, PT ;  /* 0x000000010800780c */ /* 0x000fe40003f65070 */
[----:B------:R-:W-:Y:S02]  /*10580*/  @!P4 SEL R6, RZ, 0xffffffff, P0 ;  /* 0xffffffffff06c807 */ /* 0x000fe40000000000 */
[----:B------:R-:W-:Y:S02]  /*10590*/  LOP3.LUT R4, R4, 0x1, RZ, 0xc0, !PT ;  /* 0x0000000104047812 */ /* 0x000fe400078ec0ff */
[----:B------:R-:W-:Y:S02]  /*105a0*/  SEL R8, R25, R0, !P3 ;  /* 0x0000000019087207 */ /* 0x000fe40005800000 */
[----:B------:R-:W-:Y:S02]  /*105b0*/  LOP3.LUT R6, R6, 0x1, RZ, 0xc0, !PT ;  /* 0x0000000106067812 */ /* 0x000fe400078ec0ff */
[----:B------:R-:W-:-:S02]  /*105c0*/  ISETP.NE.U32.AND P0, PT, R4, 0x1, PT ;  /* 0x000000010400780c */ /* 0x000fc40003f05070 */
[----:B------:R-:W-:Y:S02]  /*105d0*/  LOP3.LUT R5, R5, 0x1, RZ, 0xc0, !PT ;  /* 0x0000000105057812 */ /* 0x000fe400078ec0ff */
[----:B------:R-:W-:Y:S02]  /*105e0*/  PRMT R19, R29, 0x9910, RZ ;  /* 0x000099101d137816 */ /* 0x000fe400000000ff */
[----:B------:R-:W-:Y:S02]  /*105f0*/  PRMT R4, R8, 0x9910, RZ ;  /* 0x0000991008047816 */ /* 0x000fe400000000ff */
[----:B------:R-:W-:Y:S02]  /*10600*/  ISETP.NE.U32.AND P2, PT, R6, 0x1, PT ;  /* 0x000000010600780c */ /* 0x000fe40003f45070 */
[----:B------:R-:W-:Y:S02]  /*10610*/  SEL R26, R26, R13, !P0 ;  /* 0x0000000d1a1a7207 */ /* 0x000fe40004000000 */
[----:B------:R-:W-:-:S02]  /*10620*/  ISETP.NE.U32.AND P1, PT, R5, 0x1, PT ;  /* 0x000000010500780c */ /* 0x000fc40003f25070 */
[----:B------:R-:W-:Y:S02]  /*10630*/  ISETP.NE.AND P6, PT, R4, R19, PT ;  /* 0x000000130400720c */ /* 0x000fe40003fc5270 */
[----:B------:R-:W-:Y:S02]  /*10640*/  SEL R5, R7, R12, !P2 ;  /* 0x0000000c07057207 */ /* 0x000fe40005000000 */
[----:B------:R-:W-:Y:S02]  /*10650*/  SEL R10, R10, R63, !P3 ;  /* 0x0000003f0a0a7207 */ /* 0x000fe40005800000 */
[----:B------:R-:W-:Y:S02]  /*10660*/  PRMT R7, R35, 0x9910, RZ ;  /* 0x0000991023077816 */ /* 0x000fe400000000ff */
[----:B------:R-:W-:Y:S02]  /*10670*/  PRMT R0, R26, 0x9910, RZ ;  /* 0x000099101a007816 */ /* 0x000fe400000000ff */
[----:B------:R-:W-:-:S02]  /*10680*/  SEL R16, R38, R53, !P0 ;  /* 0x0000003526107207 */ /* 0x000fc40004000000 */
[----:B------:R-:W-:Y:S02]  /*10690*/  SEL R15, R43, R52, !P0 ;  /* 0x000000342b0f7207 */ /* 0x000fe40004000000 */
[----:B------:R-:W-:Y:S02]  /*106a0*/  SEL R3, R24, R3, !P1 ;  /* 0x0000000318037207 */ /* 0x000fe40004800000 */
[----:B------:R-:W-:Y:S02]  /*106b0*/  SEL R14, R40, R55, !P1 ;  /* 0x00000037280e7207 */ /* 0x000fe40004800000 */
[----:B------:R-:W-:Y:S02]  /*106c0*/  SEL R13, R37, R54, !P1 ;  /* 0x00000036250d7207 */ /* 0x000fe40004800000 */
[----:B------:R-:W-:Y:S02]  /*106d0*/  ISETP.GE.AND P0, PT, R4, R19, PT ;  /* 0x000000130400720c */ /* 0x000fe40003f06270 */
[----:B------:R-:W-:-:S02]  /*106e0*/  SEL R12, R42, R61, !P2 ;  /* 0x0000003d2a0c7207 */ /* 0x000fc40005000000 */
[----:B------:R-:W-:Y:S02]  /*106f0*/  SEL R11, R11, R60, !P2 ;  /* 0x0000003c0b0b7207 */ /* 0x000fe40005000000 */
[----:B------:R-:W-:Y:S02]  /*10700*/  SEL R9, R9, R62, !P3 ;  /* 0x0000003e09097207 */ /* 0x000fe40005800000 */
[----:B------:R-:W-:Y:S02]  /*10710*/  PRMT R19, R58, 0x9910, RZ ;  /* 0x000099103a137816 */ /* 0x000fe400000000ff */
[----:B------:R-:W-:Y:S02]  /*10720*/  PRMT R6, R5, 0x9910, RZ ;  /* 0x0000991005067816 */ /* 0x000fe400000000ff */
[----:B------:R-:W-:Y:S02]  /*10730*/  ISETP.GE.U32.AND P1, PT, R10, R33, PT ;  /* 0x000000210a00720c */ /* 0x000fe40003f26070 */
[----:B------:R-:W-:-:S02]  /*10740*/  ISETP.NE.AND P4, PT, R0, R7, PT ;  /* 0x000000070000720c */ /* 0x000fc40003f85270 */
[----:B------:R-:W-:Y:S02]  /*10750*/  ISETP.GE.AND P2, PT, R0, R7, PT ;  /* 0x000000070000720c */ /* 0x000fe40003f46270 */
[----:B------:R-:W-:Y:S02]  /*10760*/  PRMT R7, R30, 0x9910, RZ ;  /* 0x000099101e077816 */ /* 0x000fe400000000ff */
[----:B------:R-:W-:Y:S02]  /*10770*/  PRMT R4, R3, 0x9910, RZ ;  /* 0x0000991003047816 */ /* 0x000fe400000000ff */
[----:B------:R-:W-:Y:S02]  /*10780*/  ISETP.GE.AND.EX P1, PT, R9, R34, PT, P1 ;  /* 0x000000220900720c */ /* 0x000fe40003f26310 */
[----:B------:R-:W-:Y:S02]  /*10790*/  ISETP.NE.AND P3, PT, R6, R19, PT ;  /* 0x000000130600720c */ /* 0x000fe40003f65270 */
[----:B------:R-:W-:-:S02]  /*107a0*/  SEL R0, RZ, 0xffffffff, P2 ;  /* 0xffffffffff007807 */ /* 0x000fc40001000000 */
[CC--:B------:R-:W-:Y:S02]  /*107b0*/  ISETP.NE.AND P5, PT, R4.reuse, R7.reuse, PT ;  /* 0x000000070400720c */ /* 0x0c0fe40003fa5270 */
[----:B------:R-:W-:Y:S02]  /*107c0*/  ISETP.GE.AND P2, PT, R4, R7, PT ;  /* 0x000000070400720c */ /* 0x000fe40003f46270 */
[----:B------:R-:W-:Y:S02]  /*107d0*/  SEL R7, RZ, 0xffffffff, P0 ;  /* 0xffffffffff077807 */ /* 0x000fe40000000000 */
[----:B------:R-:W-:Y:S02]  /*107e0*/  @!P6 SEL R7, RZ, 0xffffffff, P1 ;  /* 0xffffffffff07e807 */ /* 0x000fe40000800000 */
[----:B------:R-:W-:Y:S02]  /*107f0*/  ISETP.GE.U32.AND P1, PT, R12, R57, PT ;  /* 0x000000390c00720c */ /* 0x000fe40003f26070 */
[----:B------:R-:W-:-:S02]  /*10800*/  SEL R4, RZ, 0xffffffff, P2 ;  /* 0xffffffffff047807 */ /* 0x000fc40001000000 */
[----:B------:R-:W-:Y:S02]  /*10810*/  ISETP.GE.U32.AND P0, PT, R14, R27, PT ;  /* 0x0000001b0e00720c */ /* 0x000fe40003f06070 */
[----:B------:R-:W-:Y:S02]  /*10820*/  ISETP.GE.U32.AND P2, PT, R16, R31, PT ;  /* 0x0000001f1000720c */ /* 0x000fe40003f46070 */
[----:B------:R-:W-:Y:S02]  /*10830*/  ISETP.GE.AND P6, PT, R6, R19, PT ;  /* 0x000000130600720c */ /* 0x000fe40003fc6270 */
[----:B------:R-:W-:Y:S02]  /*10840*/  ISETP.GE.AND.EX P1, PT, R11, R56, PT, P1 ;  /* 0x000000380b00720c */ /* 0x000fe40003f26310 */
[----:B------:R-:W-:Y:S02]  /*10850*/  ISETP.GE.AND.EX P0, PT, R13, R28, PT, P0 ;  /* 0x0000001c0d00720c */ /* 0x000fe40003f06300 */
[----:B------:R-:W-:-:S02]  /*10860*/  ISETP.GE.AND.EX P2, PT, R15, R32, PT, P2 ;  /* 0x000000200f00720c */ /* 0x000fc40003f46320 */
[----:B------:R-:W-:Y:S02]  /*10870*/  SEL R6, RZ, 0xffffffff, P6 ;  /* 0xffffffffff067807 */ /* 0x000fe40003000000 */
[----:B------:R-:W-:Y:S02]  /*10880*/  @!P3 SEL R6, RZ, 0xffffffff, P1 ;  /* 0xffffffffff06b807 */ /* 0x000fe40000800000 */
        /* <DEDUP_REMOVED lines=25> */
.L_x_2769:
        /* <DEDUP_REMOVED lines=37> */
[--C-:B---3--:R-:W-:Y:S02]  /*10c70*/  IMAD.MOV.U32 R20, RZ, RZ, R13.reuse ;  /* 0x000000ffff147224 */ /* 0x108fe400078e000d */
        /* <DEDUP_REMOVED lines=58> */
.L_x_2798:
[----:B------:R-:W-:-:S05]  /*11020*/  SHF.R.U32.HI R5, RZ, 0x2, R35 ;  /* 0x00000002ff057819 */ /* 0x000fca0000011623 */
[----:B------:R-:W-:-:S06]  /*11030*/  IMAD.WIDE.U32 R4, R5, 0x8, R18 ;  /* 0x0000000805047825 */ /* 0x000fcc00078e0012 */
[----:B------:R-:W2:Y:S01]  /*11040*/  LDG.E.64 R4, desc[UR60][R4.64] ;  /* 0x0000003c04047981 */ /* 0x000ea2000c1e1b00 */
[----:B------:R-:W-:-:S05]  /*11050*/  IMAD.IADD R65, R35, 0x1, R46 ;  /* 0x0000000123417824 */ /* 0x000fca00078e022e */
[----:B------:R-:W-:-:S05]  /*11060*/  SHF.R.U32.HI R7, RZ, 0x2, R65 ;  /* 0x00000002ff077819 */ /* 0x000fca0000011641 */
[----:B------:R-:W-:-:S06]  /*11070*/  IMAD.WIDE.U32 R6, R7, 0x8, R18 ;  /* 0x0000000807067825 */ /* 0x000fcc00078e0012 */
[----:B------:R-:W3:Y:S01]  /*11080*/  LDG.E.64 R6, desc[UR60][R6.64] ;  /* 0x0000003c06067981 */ /* 0x000ee2000c1e1b00 */
[----:B------:R-:W-:-:S05]  /*11090*/  IMAD.IADD R67, R65, 0x1, R46 ;  /* 0x0000000141437824 */ /* 0x000fca00078e022e */
[----:B------:R-:W-:-:S05]  /*110a0*/  SHF.R.U32.HI R9, RZ, 0x2, R67 ;  /* 0x00000002ff097819 */ /* 0x000fca0000011643 */
[----:B------:R-:W-:-:S06]  /*110b0*/  IMAD.WIDE.U32 R8, R9, 0x8, R18 ;  /* 0x0000000809087825 */ /* 0x000fcc00078e0012 */
[----:B------:R-:W4:Y:S01]  /*110c0*/  LDG.E.64 R8, desc[UR60][R8.64] ;  /* 0x0000003c08087981 */ /* 0x000f22000c1e1b00 */
[----:B------:R-:W-:-:S05]  /*110d0*/  IMAD.IADD R66, R67, 0x1, R46 ;  /* 0x0000000143427824 */ /* 0x000fca00078e022e */
        /* <DEDUP_REMOVED lines=13> */
[----:B------:R-:W-:Y:S02]  /*111b0*/  PRMT R83, R16, 0x9910, RZ ;  /* 0x0000991010537816 */ /* 0x000fe400000000ff */
[----:B------:R-:W-:-:S02]  /*111c0*/  PRMT R84, R24, 0x9910, RZ ;  /* 0x0000991018547816 */ /* 0x000fc400000000ff */
[C---:B--2---:R-:W-:Y:S02]  /*111d0*/  PRMT R68, R4.reuse, 0x9910, RZ ;  /* 0x0000991004447816 */ /* 0x044fe400000000ff */
[----:B------:R-:W-:Y:S02]  /*111e0*/  PRMT R71, R4, 0xbb32, RZ ;  /* 0x0000bb3204477816 */ /* 0x000fe400000000ff */
[CC--:B------:R-:W-:Y:S02]  /*111f0*/  ISETP.NE.AND P3, PT, R69.reuse, R68.reuse, PT ;  /* 0x000000444500720c */ /* 0x0c0fe40003f65270 */
[CC--:B------:R-:W-:Y:S02]  /*11200*/  ISETP.NE.AND P2, PT, R72.reuse, R71.reuse, PT ;  /* 0x000000474800720c */ /* 0x0c0fe40003f45270 */
[----:B------:R-:W-:Y:S02]  /*11210*/  ISETP.GE.AND P1, PT, R69, R68, PT ;  /* 0x000000444500720c */ /* 0x000fe40003f26270 */
[----:B------:R-:W-:-:S02]  /*11220*/  ISETP.GE.AND P4, PT, R72, R71, PT ;  /* 0x000000474800720c */ /* 0x000fc40003f86270 */
[----:B------:R-:W-:Y:S02]  /*11230*/  PRMT R72, R54, 0x9910, RZ ;  /* 0x0000991036487816 */ /* 0x000fe400000000ff */
[----:B------:R-:W-:Y:S02]  /*11240*/  PRMT R69, R5, 0x9910, RZ ;  /* 0x0000991005457816 */ /* 0x000fe400000000ff */
[----:B------:R-:W-:Y:S02]  /*11250*/  SEL R68, RZ, 0xffffffff, P5 ;  /* 0xffffffffff447807 */ /* 0x000fe40002800000 */
[CC--:B------:R-:W-:Y:S02]  /*11260*/  ISETP.NE.AND P5, PT, R72.reuse, R69.reuse, PT ;  /* 0x000000454800720c */ /* 0x0c0fe40003fa5270 */
[----:B------:R-:W-:Y:S02]  /*11270*/  ISETP.GE.AND P6, PT, R72, R69, PT ;  /* 0x000000454800720c */ /* 0x000fe40003fc6270 */
[----:B------:R-:W-:-:S02]  /*11280*/  @P3 SEL R68, RZ, 0xffffffff, P1 ;  /* 0xffffffffff443807 */ /* 0x000fc40000800000 */
[----:B------:R-:W-:Y:S02]  /*11290*/  SEL R69, RZ, 0xffffffff, P0 ;  /* 0xffffffffff457807 */ /* 0x000fe40000000000 */
[-C--:B------:R-:W-:Y:S02]  /*112a0*/  ISETP.GE.U32.AND P0, PT, R40, R35.reuse, PT ;  /* 0x000000232800720c */ /* 0x080fe40003f06070 */
[----:B------:R-:W-:Y:S02]  /*112b0*/  LOP3.LUT R68, R68, 0x1, RZ, 0xc0, !PT ;  /* 0x0000000144447812 */ /* 0x000fe400078ec0ff */
[----:B------:R-:W-:Y:S02]  /*112c0*/  @P2 SEL R69, RZ, 0xffffffff, P4 ;  /* 0xffffffffff452807 */ /* 0x000fe40002000000 */
[----:B------:R-:W-:Y:S02]  /*112d0*/  ISETP.GE.AND.EX P0, PT, R29, RZ, PT, P0 ;  /* 0x000000ff1d00720c */ /* 0x000fe40003f06300 */
[----:B------:R-:W-:-:S02]  /*112e0*/  ISETP.GE.U32.AND P4, PT, R38, R35, PT ;  /* 0x000000232600720c */ /* 0x000fc40003f86070 */
[----:B------:R-:W-:Y:S02]  /*112f0*/  ISETP.NE.U32.AND P2, PT, R68, 0x1, PT ;  /* 0x000000014400780c */ /* 0x000fe40003f45070 */
[----:B------:R-:W-:Y:S02]  /*11300*/  LOP3.LUT R68, R69, 0x1, RZ, 0xc0, !PT ;  /* 0x0000000145447812 */ /* 0x000fe400078ec0ff */
[----:B------:R-:W-:Y:S02]  /*11310*/  SEL R69, RZ, 0xffffffff, P0 ;  /* 0xffffffffff457807 */ /* 0x000fe40000000000 */
[----:B------:R-:W-:Y:S02]  /*11320*/  ISETP.GE.AND.EX P4, PT, R28, RZ, PT, P4 ;  /* 0x000000ff1c00720c */ /* 0x000fe40003f86340 */
[----:B------:R-:W-:Y:S02]  /*11330*/  ISETP.GE.U32.AND P0, PT, R33, R65, PT ;  /* 0x000000412100720c */ /* 0x000fe40003f06070 */
[----:B------:R-:W-:-:S02]  /*11340*/  PRMT R71, R5, 0xbb32, RZ ;  /* 0x0000bb3205477816 */ /* 0x000fc400000000ff */
[----:B------:R-:W-:Y:S02]  /*11350*/  SEL R75, RZ, 0xffffffff, P4 ;  /* 0xffffffffff4b7807 */ /* 0x000fe40002000000 */
[----:B------:R-:W-:Y:S02]  /*11360*/  ISETP.GE.AND.EX P0, PT, R27, RZ, PT, P0 ;  /* 0x000000ff1b00720c */ /* 0x000fe40003f06300 */
[CC--:B------:R-:W-:Y:S02]  /*11370*/  ISETP.NE.AND P3, PT, R74.reuse, R71.reuse, PT ;  /* 0x000000474a00720c */ /* 0x0c0fe40003f65270 */
[----:B------:R-:W-:Y:S02]  /*11380*/  ISETP.GE.AND P1, PT, R74, R71, PT ;  /* 0x000000474a00720c */ /* 0x000fe40003f26270 */
[----:B------:R-:W-:Y:S02]  /*11390*/  ISETP.NE.U32.AND P4, PT, R68, 0x1, PT ;  /* 0x000000014400780c */ /* 0x000fe40003f85070 */
[----:B------:R-:W-:-:S02]  /*113a0*/  PRMT R71, R63, 0x9910, RZ ;  /* 0x000099103f477816 */ /* 0x000fc400000000ff */
[----:B---3--:R-:W-:Y:S02]  /*113b0*/  PRMT R68, R6, 0x9910, RZ ;  /* 0x0000991006447816 */ /* 0x008fe400000000ff */
[----:B------:R-:W-:Y:S02]  /*113c0*/  SEL R78, RZ, 0xffffffff, P0 ;  /* 0xffffffffff4e7807 */ /* 0x000fe40000000000 */
[----:B------:R-:W-:Y:S02]  /*113d0*/  ISETP.GE.U32.AND P0, PT, R32, R65, PT ;  /* 0x000000412000720c */ /* 0x000fe40003f06070 */
[----:B------:R-:W-:Y:S02]  /*113e0*/  @P5 SEL R69, RZ, 0xffffffff, P6 ;  /* 0xffffffffff455807 */ /* 0x000fe40003000000 */
[----:B------:R-:W-:Y:S02]  /*113f0*/  ISETP.NE.AND P6, PT, R71, R68, PT ;  /* 0x000000444700720c */ /* 0x000fe40003fc5270 */
[----:B------:R-:W-:-:S02]  /*11400*/  ISETP.GE.AND.EX P0, PT, R26, RZ, PT, P0 ;  /* 0x000000ff1a00720c */ /* 0x000fc40003f06300 */
[----:B------:R-:W-:Y:S02]  /*11410*/  PRMT R72, R7, 0x9910, RZ ;  /* 0x0000991007487816 */ /* 0x000fe400000000ff */
[----:B------:R-:W-:Y:S02]  /*11420*/  SEL R77, RZ, 0xffffffff, P0 ;  /* 0xffffffffff4d7807 */ /* 0x000fe40000000000 */
[----:B------:R-:W-:Y:S02]  /*11430*/  @P3 SEL R75, RZ, 0xffffffff, P1 ;  /* 0xffffffffff4b3807 */ /* 0x000fe40000800000 */
[----:B------:R-:W-:Y:S02]  /*11440*/  ISETP.GE.U32.AND P0, PT, R31, R65, PT ;  /* 0x000000411f00720c */ /* 0x000fe40003f06070 */
[----:B------:R-:W-:Y:S02]  /*11450*/  ISETP.GE.AND P5, PT, R71, R68, PT ;  /* 0x000000444700720c */ /* 0x000fe40003fa6270 */
[----:B------:R-:W-:-:S02]  /*11460*/  ISETP.NE.AND P1, PT, R73, R72, PT ;  /* 0x000000484900720c */ /* 0x000fc40003f25270 */
[----:B------:R-:W-:Y:S02]  /*11470*/  PRMT R71, R56, 0x9910, RZ ;  /* 0x0000991038477816 */ /* 0x000fe400000000ff */
[----:B------:R-:W-:Y:S02]  /*11480*/  PRMT R68, R6, 0xbb32, RZ ;  /* 0x0000bb3206447816 */ /* 0x000fe400000000ff */
[----:B------:R-:W-:Y:S02]  /*11490*/  ISETP.GE.AND P3, PT, R73, R72, PT ;  /* 0x000000484900720c */ /* 0x000fe40003f66270 */
[----:B------:R-:W-:Y:S02]  /*114a0*/  ISETP.GE.AND.EX P0, PT, R55, RZ, PT, P0 ;  /* 0x000000ff3700720c */ /* 0x000fe40003f06300 */
[----:B------:R-:W-:Y:S02]  /*114b0*/  PRMT R73, R62, 0x9910, RZ ;  /* 0x000099103e497816 */ /* 0x000fe400000000ff */
[----:B------:R-:W-:-:S02]  /*114c0*/  PRMT R72, R7, 0xbb32, RZ ;  /* 0x0000bb3207487816 */ /* 0x000fc400000000ff */
[----:B------:R-:W-:Y:S02]  /*114d0*/  @P6 SEL R78, RZ, 0xffffffff, P5 ;  /* 0xffffffffff4e6807 */ /* 0x000fe40002800000 */
[CC--:B------:R-:W-:Y:S02]  /*114e0*/  ISETP.NE.AND P6, PT, R71.reuse, R68.reuse, PT ;  /* 0x000000444700720c */ /* 0x0c0fe40003fc5270 */
[----:B------:R-:W-:Y:S02]  /*114f0*/  SEL R79, RZ, 0xffffffff, P0 ;  /* 0xffffffffff4f7807 */ /* 0x000fe40000000000 */
[----:B------:R-:W-:Y:S01]  /*11500*/  ISETP.GE.AND P5, PT, R71, R68, PT ;  /* 0x000000444700720c */ /* 0x000fe20003fa6270 */
[----:B------:R-:W-:Y:S01]  /*11510*/  IMAD.MOV.U32 R71, RZ, RZ, R73 ;  /* 0x000000ffff477224 */ /* 0x000fe200078e0049 */
[----:B------:R-:W-:Y:S01]  /*11520*/  ISETP.GE.U32.AND P0, PT, R30, R65, PT ;  /* 0x000000411e00720c */ /* 0x000fe20003f06070 */
[----:B------:R-:W-:Y:S01]  /*11530*/  IMAD.MOV.U32 R68, RZ, RZ, R72 ;  /* 0x000000ffff447224 */ /* 0x000fe200078e0048 */
[----:B------:R-:W-:-:S02]  /*11540*/  @P1 SEL R77, RZ, 0xffffffff, P3 ;  /* 0xffffffffff4d1807 */ /* 0x000fc40001800000 */
[----:B------:R-:W-:Y:S02]  /*11550*/  ISETP.GE.AND.EX P0, PT, R59, RZ, PT, P0 ;  /* 0x000000ff3b00720c */ /* 0x000fe40003f06300 */
[CC--:B------:R-:W-:Y:S02]  /*11560*/  ISETP.NE.AND P3, PT, R71.reuse, R68.reuse, PT ;  /* 0x000000444700720c */ /* 0x0c0fe40003f65270 */
[----:B------:R-:W-:Y:S02]  /*11570*/  ISETP.GE.AND P1, PT, R71, R68, PT ;  /* 0x000000444700720c */ /* 0x000fe40003f26270 */
[----:B------:R-:W-:Y:S02]  /*11580*/  PRMT R71, R53, 0x9910, RZ ;  /* 0x0000991035477816 */ /* 0x000fe400000000ff */
[----:B----4-:R-:W-:Y:S02]  /*11590*/  PRMT R68, R8, 0x9910, RZ ;  /* 0x0000991008447816 */ /* 0x010fe400000000ff */
[----:B------:R-:W-:-:S02]  /*115a0*/  SEL R80, RZ, 0xffffffff, P0 ;  /* 0xffffffffff507807 */ /* 0x000fc40000000000 */
[----:B------:R-:W-:Y:S02]  /*115b0*/  ISETP.GE.U32.AND P0, PT, R52, R67, PT ;  /* 0x000000433400720c */ /* 0x000fe40003f06070 */
[----:B------:R-:W-:Y:S02]  /*115c0*/  PRMT R72, R61, 0x9910, RZ ;  /* 0x000099103d487816 */ /* 0x000fe400000000ff */
[----:B------:R-:W-:Y:S02]  /*115d0*/  @P6 SEL R79, RZ, 0xffffffff, P5 ;  /* 0xffffffffff4f6807 */ /* 0x000fe40002800000 */
[-C--:B------:R-:W-:Y:S02]  /*115e0*/  ISETP.NE.AND P5, PT, R71, R68.reuse, PT ;  /* 0x000000444700720c */ /* 0x080fe40003fa5270 */
[----:B------:R-:W-:Y:S02]  /*115f0*/  ISETP.GE.AND.EX P0, PT, R49, RZ, PT, P0 ;  /* 0x000000ff3100720c */ /* 0x000fe40003f06300 */
[----:B------:R-:W-:Y:S01]  /*11600*/  ISETP.GE.AND P6, PT, R71, R68, PT ;  /* 0x000000444700720c */ /* 0x000fe20003fc6270 */
[----:B------:R-:W-:Y:S01]  /*11610*/  IMAD.MOV.U32 R71, RZ, RZ, R72 ;  /* 0x000000ffff477224 */ /* 0x000fe200078e0048 */
[----:B------:R-:W-:-:S02]  /*11620*/  PRMT R68, R8, 0xbb32, RZ ;  /* 0x0000bb3208447816 */ /* 0x000fc400000000ff */
[----:B------:R-:W-:Y:S02]  /*11630*/  SEL R74, RZ, 0xffffffff, P0 ;  /* 0xffffffffff4a7807 */ /* 0x000fe40000000000 */
[----:B------:R-:W-:Y:S02]  /*11640*/  ISETP.GE.U32.AND P0, PT, R47, R67, PT ;  /* 0x000000432f00720c */ /* 0x000fe40003f06070 */
[----:B------:R-:W-:Y:S02]  /*11650*/  @P3 SEL R80, RZ, 0xffffffff, P1 ;  /* 0xffffffffff503807 */ /* 0x000fe40000800000 */
        /* <DEDUP_REMOVED lines=13> */
[----:B------:R-:W-:Y:S02]  /*11730*/  @P3 SEL R73, RZ, 0xffffffff, P1 ;  /* 0xffffffffff493807 */ /* 0x000fe40000800000 */
[----:B------:R-:W-:-:S02]  /*11740*/  ISETP.NE.AND P1, PT, R71, R68, PT ;  /* 0x000000444700720c */ /* 0x000fc40003f25270 */
[----:B------:R-:W-:Y:S02]  /*11750*/  ISETP.GE.AND P3, PT, R71, R68, PT ;  /* 0x000000444700720c */ /* 0x000fe40003f66270 */
[----:B------:R-:W-:Y:S02]  /*11760*/  SEL R68, RZ, 0xffffffff, P0 ;  /* 0xffffffffff447807 */ /* 0x000fe40000000000 */
[----:B------:R-:W-:Y:S02]  /*11770*/  ISETP.GE.U32.AND P0, PT, R58, R67, PT ;  /* 0x000000433a00720c */ /* 0x000fe40003f06070 */
[----:B------:R-:W-:Y:S02]  /*11780*/  @P6 SEL R68, RZ, 0xffffffff, P5 ;  /* 0xffffffffff446807 */ /* 0x000fe40002800000 */
[----:B------:R-:W-:Y:S02]  /*11790*/  ISETP.GE.AND.EX P6, PT, R51, RZ, PT, P0 ;  /* 0x000000ff3300720c */ /* 0x000fe40003fc6300 */
[----:B-----5:R-:W-:-:S02]  /*117a0*/  PRMT R81, R10, 0xbb32, RZ ;  /* 0x0000bb320a517816 */ /* 0x020fc400000000ff */
[-C--:B------:R-:W-:Y:S02]  /*117b0*/  ISETP.GE.U32.AND P5, PT, R12, R66.reuse, PT ;  /* 0x000000420c00720c */ /* 0x080fe40003fa6070 */
[----:B------:R-:W-:Y:S02]  /*117c0*/  ISETP.GE.U32.AND P0, PT, R15, R66, PT ;  /* 0x000000420f00720c */ /* 0x000fe40003f06070 */
[----:B------:R-:W-:Y:S02]  /*117d0*/  SEL R72, RZ, 0xffffffff, P6 ;  /* 0xffffffffff487807 */ /* 0x000fe40003000000 */
[----:B------:R-:W-:Y:S02]  /*117e0*/  PRMT R71, R10, 0x9910, RZ ;  /* 0x000099100a477816 */ /* 0x000fe400000000ff */
[----:B------:R-:W-:Y:S02]  /*117f0*/  LOP3.LUT R69, R69, 0x1, RZ, 0xc0, !PT ;  /* 0x0000000145457812 */ /* 0x000fe400078ec0ff */
[----:B------:R-:W-:-:S02]  /*11800*/  ISETP.NE.AND P6, PT, R82, R81, PT ;  /* 0x000000515200720c */ /* 0x000fc40003fc5270 */
[----:B------:R-:W-:Y:S02]  /*11810*/  ISETP.GE.AND.EX P5, PT, R14, RZ, PT, P5 ;  /* 0x000000ff0e00720c */ /* 0x000fe40003fa6350 */
[----:B------:R-:W-:Y:S02]  /*11820*/  @P1 SEL R72, RZ, 0xffffffff, P3 ;  /* 0xffffffffff481807 */ /* 0x000fe40001800000 */
[----:B------:R-:W-:Y:S02]  /*11830*/  ISETP.GE.AND.EX P0, PT, R13, RZ, PT, P0 ;  /* 0x000000ff0d00720c */ /* 0x000fe40003f06300 */
[----:B------:R-:W-:Y:S02]  /*11840*/  ISETP.NE.AND P3, PT, R76, R71, PT ;  /* 0x000000474c00720c */ /* 0x000fe40003f65270 */
[----:B------:R-:W-:Y:S02]  /*11850*/  ISETP.NE.U32.AND P1, PT, R69, 0x1, PT ;  /* 0x000000014500780c */ /* 0x000fe40003f25070 */
[----:B------:R-:W-:-:S02]  /*11860*/  SEL R69, RZ, 0xffffffff, P5 ;  /* 0xffffffffff457807 */ /* 0x000fc40002800000 */
[----:B------:R-:W-:Y:S02]  /*11870*/  ISETP.GE.AND P5, PT, R76, R71, PT ;  /* 0x000000474c00720c */ /* 0x000fe40003fa6270 */
[----:B------:R-:W-:Y:S02]  /*11880*/  SEL R71, RZ, 0xffffffff, P0 ;  /* 0xffffffffff477807 */ /* 0x000fe40000000000 */
[----:B------:R-:W-:Y:S01]  /*11890*/  ISETP.GE.AND P0, PT, R82, R81, PT ;  /* 0x000000515200720c */ /* 0x000fe20003f06270 */
[----:B------:R-:W-:Y:S01]  /*118a0*/  IMAD.MOV.U32 R81, RZ, RZ, R83 ;  /* 0x000000ffff517224 */ /* 0x000fe200078e0053 */
[----:B------:R-:W-:Y:S02]  /*118b0*/  PRMT R76, R11, 0x9910, RZ ;  /* 0x000099100b4c7816 */ /* 0x000fe400000000ff */
[----:B------:R-:W-:Y:S02]  /*118c0*/  @P6 SEL R71, RZ, 0xffffffff, P0 ;  /* 0xffffffffff476807 */ /* 0x000fe40000000000 */
[----:B------:R-:W-:-:S02]  /*118d0*/  ISETP.NE.AND P6, PT, R81, R76, PT ;  /* 0x0000004c5100720c */ /* 0x000fc40003fc5270 */
[----:B------:R-:W-:Y:S02]  /*118e0*/  @P3 SEL R69, RZ, 0xffffffff, P5 ;  /* 0xffffffffff453807 */ /* 0x000fe40002800000 */
[----:B------:R-:W-:Y:S02]  /*118f0*/  ISETP.GE.U32.AND P3, PT, R21, R66, PT ;  /* 0x000000421500720c */ /* 0x000fe40003f66070 */
[----:B------:R-:W-:Y:S02]  /*11900*/  LOP3.LUT R75, R75, 0x1, RZ, 0xc0, !PT ;  /* 0x000000014b4b7812 */ /* 0x000fe400078ec0ff */
[----:B------:R-:W-:Y:S02]  /*11910*/  ISETP.GE.AND.EX P0, PT, R20, RZ, PT, P3 ;  /* 0x000000ff1400720c */ /* 0x000fe40003f06330 */
[----:B------:R-:W-:Y:S02]  /*11920*/  ISETP.GE.AND P3, PT, R81, R76, PT ;  /* 0x0000004c5100720c */ /* 0x000fe40003f66270 */
[----:B------:R-:W-:-:S02]  /*11930*/  PRMT R83, R11, 0xbb32, RZ ;  /* 0x0000bb320b537816 */ /* 0x000fc400000000ff */
[----:B------:R-:W-:Y:S02]  /*11940*/  ISETP.NE.U32.AND P5, PT, R75, 0x1, PT ;  /* 0x000000014b00780c */ /* 0x000fe40003fa5070 */
[----:B------:R-:W-:Y:S02]  /*11950*/  SEL R75, RZ, 0xffffffff, P0 ;  /* 0xffffffffff4b7807 */ /* 0x000fe40000000000 */
[----:B------:R-:W-:Y:S02]  /*11960*/  @P6 SEL R75, RZ, 0xffffffff, P3 ;  /* 0xffffffffff4b6807 */ /* 0x000fe40001800000 */
[----:B------:R-:W-:Y:S02]  /*11970*/  ISETP.NE.AND P3, PT, R84, R83, PT ;  /* 0x000000535400720c */ /* 0x000fe40003f65270 */
[----:B------:R-:W-:Y:S02]  /*11980*/  ISETP.GE.U32.AND P0, PT, R39, R66, PT ;  /* 0x000000422700720c */ /* 0x000fe40003f06070 */
[----:B------:R-:W-:-:S02]  /*11990*/  PRMT R76, R4, 0x7632, R76 ;  /* 0x00007632044c7816 */ /* 0x000fc4000000004c */
[----:B------:R-:W-:Y:S02]  /*119a0*/  ISETP.GE.AND.EX P0, PT, R25, RZ, PT, P0 ;  /* 0x000000ff1900720c */ /* 0x000fe40003f06300 */
[----:B------:R-:W-:Y:S02]  /*119b0*/  ISETP.GE.AND P6, PT, R84, R83, PT ;  /* 0x000000535400720c */ /* 0x000fe40003fc6270 */
[----:B------:R-:W-:Y:S02]  /*119c0*/  LOP3.LUT R78, R78, 0x1, RZ, 0xc0, !PT ;  /* 0x000000014e4e7812 */ /* 0x000fe400078ec0ff */
[----:B------:R-:W-:Y:S02]  /*119d0*/  SEL R37, R37, R76, !P4 ;  /* 0x0000004c25257207 */ /* 0x000fe40006000000 */
[-C--:B------:R-:W-:Y:S02]  /*119e0*/  SEL R44, R44, R35.reuse, !P2 ;  /* 0x000000232c2c7207 */ /* 0x080fe40005000000 */
[----:B------:R-:W-:-:S02]  /*119f0*/  SEL R42, R42, R35, !P4 ;  /* 0x000000232a2a7207 */ /* 0x000fc40006000000 */
[-C--:B------:R-:W-:Y:S02]  /*11a00*/  SEL R40, R40, R35.reuse, !P1 ;  /* 0x0000002328287207 */ /* 0x080fe40004800000 */
[----:B------:R-:W-:Y:S01]  /*11a10*/  SEL R38, R38, R35, !P5 ;  /* 0x0000002326267207 */ /* 0x000fe20006800000 */
[----:B------:R-:W-:Y:S01]  /*11a20*/  IMAD.IADD R35, R66, 0x1, R46 ;  /* 0x0000000142237824 */ /* 0x000fe200078e022e */
[----:B------:R-:W-:Y:S02]  /*11a30*/  SEL R76, RZ, 0xffffffff, P0 ;  /* 0xffffffffff4c7807 */ /* 0x000fe40000000000 */
[----:B------:R-:W-:Y:S01]  /*11a40*/  @P3 SEL R76, RZ, 0xffffffff, P6 ;  /* 0xffffffffff4c3807 */ /* 0x000fe20003000000 */
[----:B------:R-:W-:Y:S01]  /*11a50*/  IMAD R81, R46, 0x3, R35 ;  /* 0x000000032e517824 */ /* 0x000fe200078e0223 */
[----:B------:R-:W-:Y:S02]  /*11a60*/  ISETP.NE.U32.AND P6, PT, R78, 0x1, PT ;  /* 0x000000014e00780c */ /* 0x000fe40003fc5070 */
[----:B------:R-:W-:-:S02]  /*11a70*/  LOP3.LUT R79, R79, 0x1, RZ, 0xc0, !PT ;  /* 0x000000014f4f7812 */ /* 0x000fc400078ec0ff */
[----:B------:R-:W-:Y:S02]  /*11a80*/  LOP3.LUT R80, R80, 0x1, RZ, 0xc0, !PT ;  /* 0x0000000150507812 */ /* 0x000fe400078ec0ff */
[----:B------:R-:W-:Y:S02]  /*11a90*/  LOP3.LUT R78, R77, 0x1, RZ, 0xc0, !PT ;  /* 0x000000014d4e7812 */ /* 0x000fe400078ec0ff */
[----:B------:R-:W-:Y:S02]  /*11aa0*/  SEL R64, R64, R4, !P2 ;  /* 0x0000000440407207 */ /* 0x000fe40005000000 */
[----:B------:R-:W-:Y:S02]  /*11ab0*/  SEL R36, R36, RZ, !P2 ;  /* 0x000000ff24247207 */ /* 0x000fe40005000000 */
[----:B------:R-:W-:Y:S02]  /*11ac0*/  SEL R34, R34, RZ, !P4 ;  /* 0x000000ff22227207 */ /* 0x000fe40006000000 */
[----:B------:R-:W-:-:S02]  /*11ad0*/  ISETP.NE.U32.AND P3, PT, R79, 0x1, PT ;  /* 0x000000014f00780c */ /* 0x000fc40003f65070 */
[----:B------:R-:W-:Y:S02]  /*11ae0*/  ISETP.NE.U32.AND P2, PT, R80, 0x1, PT ;  /* 0x000000015000780c */ /* 0x000fe40003f45070 */
[----:B------:R-:W-:Y:S02]  /*11af0*/  ISETP.NE.U32.AND P4, PT, R78, 0x1, PT ;  /* 0x000000014e00780c */ /* 0x000fe40003f85070 */
[----:B------:R-:W-:Y:S02]  /*11b00*/  PRMT R82, R5, 0x7632, R82 ;  /* 0x0000763205527816 */ /* 0x000fe40000000052 */
[----:B------:R-:W-:Y:S02]  /*11b10*/  LOP3.LUT R72, R72, 0x1, RZ, 0xc0, !PT ;  /* 0x0000000148487812 */ /* 0x000fe400078ec0ff */
[----:B------:R-:W-:Y:S02]  /*11b20*/  ISETP.GE.U32.AND P0, PT, R81, R70, PT ;  /* 0x000000465100720c */ /* 0x000fe40003f06070 */
[----:B------:R-:W-:-:S02]  /*11b30*/  LOP3.LUT R74, R74, 0x1, RZ, 0xc0, !PT ;  /* 0x000000014a4a7812 */ /* 0x000fc400078ec0ff */
[----:B------:R-:W-:Y:S02]  /*11b40*/  LOP3.LUT R73, R73, 0x1, RZ, 0xc0, !PT ;  /* 0x0000000149497812 */ /* 0x000fe400078ec0ff */
[-C--:B------:R-:W-:Y:S02]  /*11b50*/  SEL R33, R33, R65.reuse, !P6 ;  /* 0x0000004121217207 */ /* 0x080fe40007000000 */
[-C--:B------:R-:W-:Y:S02]  /*11b60*/  SEL R32, R32, R65.reuse, !P4 ;  /* 0x0000004120207207 */ /* 0x080fe40006000000 */
[-C--:B------:R-:W-:Y:S02]  /*11b70*/  SEL R31, R31, R65.reuse, !P3 ;  /* 0x000000411f1f7207 */ /* 0x080fe40005800000 */
[----:B------:R-:W-:Y:S02]  /*11b80*/  SEL R30, R30, R65, !P2 ;  /* 0x000000411e1e7207 */ /* 0x000fe40005000000 */
[----:B------:R-:W-:-:S02]  /*11b90*/  SEL R65, R63, R6, !P6 ;  /* 0x000000063f417207 */ /* 0x000fc40007000000 */
[----:B------:R-:W-:Y:S02]  /*11ba0*/  SEL R27, R27, RZ, !P6 ;  /* 0x000000ff1b1b7207 */ /* 0x000fe40007000000 */
[----:B------:R-:W-:Y:S02]  /*11bb0*/  LOP3.LUT R68, R68, 0x1, RZ, 0xc0, !PT ;  /* 0x0000000144447812 */ /* 0x000fe400078ec0ff */
[----:B------:R-:W-:Y:S02]  /*11bc0*/  SEL R43, R43, R82, !P5 ;  /* 0x000000522b2b7207 */ /* 0x000fe40006800000 */
[----:B------:R-:W-:Y:S02]  /*11bd0*/  SEL R54, R54, R5, !P1 ;  /* 0x0000000536367207 */ /* 0x000fe40004800000 */
[----:B------:R-:W-:Y:S02]  /*11be0*/  SEL R29, R29, RZ, !P1 ;  /* 0x000000ff1d1d7207 */ /* 0x000fe40004800000 */
[----:B------:R-:W-:-:S02]  /*11bf0*/  SEL R28, R28, RZ, !P5 ;  /* 0x000000ff1c1c7207 */ /* 0x000fc40006800000 */
[----:B------:R-:W-:Y:S02]  /*11c00*/  ISETP.NE.U32.AND P6, PT, R72, 0x1, PT ;  /* 0x000000014800780c */ /* 0x000fe40003fc5070 */
[----:B------:R-:W-:Y:S02]  /*11c10*/  PRMT R63, R9, 0x7632, R63 ;  /* 0x00007632093f7816 */ /* 0x000fe4000000003f */
[----:B------:R-:W-:Y:S02]  /*11c20*/  ISETP.NE.U32.AND P1, PT, R74, 0x1, PT ;  /* 0x000000014a00780c */ /* 0x000fe40003f25070 */
[----:B------:R-:W-:Y:S02]  /*11c30*/  ISETP.NE.U32.AND P5, PT, R73, 0x1, PT ;  /* 0x000000014900780c */ /* 0x000fe40003fa5070 */
[----:B------:R-:W-:Y:S02]  /*11c40*/  PRMT R72, R8, 0x7632, R72 ;  /* 0x0000763208487816 */ /* 0x000fe40000000048 */
[----:B------:R-:W-:-:S02]  /*11c50*/  PRMT R79, R7, 0x7632, R79 ;  /* 0x00007632074f7816 */ /* 0x000fc4000000004f */
[----:B------:R-:W-:Y:S02]  /*11c60*/  SEL R48, R48, R7, !P4 ;  /* 0x0000000730307207 */ /* 0x000fe40006000000 */
[----:B------:R-:W-:Y:S02]  /*11c70*/  SEL R26, R26, RZ, !P4 ;  /* 0x000000ff1a1a7207 */ /* 0x000fe40006000000 */
[----:B------:R-:W-:Y:S02]  /*11c80*/  LOP3.LUT R76, R76, 0x1, RZ, 0xc0, !PT ;  /* 0x000000014c4c7812 */ /* 0x000fe400078ec0ff */
[----:B------:R-:W-:Y:S02]  /*11c90*/  PRMT R77, R6, 0x7632, R77 ;  /* 0x00007632064d7816 */ /* 0x000fe4000000004d */
[----:B------:R-:W-:Y:S02]  /*11ca0*/  ISETP.NE.U32.AND P4, PT, R68, 0x1, PT ;  /* 0x000000014400780c */ /* 0x000fe40003f85070 */
[----:B------:R-:W-:-:S02]  /*11cb0*/  LOP3.LUT R71, R71, 0x1, RZ, 0xc0, !PT ;  /* 0x0000000147477812 */ /* 0x000fc400078ec0ff */
[----:B------:R-:W-:Y:S02]  /*11cc0*/  SEL R68, R60, R63, !P6 ;  /* 0x0000003f3c447207 */ /* 0x000fe40007000000 */
[----:B------:R-:W-:Y:S02]  /*11cd0*/  LOP3.LUT R69, R69, 0x1, RZ, 0xc0, !PT ;  /* 0x0000000145457812 */ /* 0x000fe400078ec0ff */
[----:B------:R-:W-:Y:S02]  /*11ce0*/  LOP3.LUT R75, R75, 0x1, RZ, 0xc0, !PT ;  /* 0x000000014b4b7812 */ /* 0x000fe400078ec0ff */
[----:B------:R-:W-:Y:S02]  /*11cf0*/  SEL R72, R61, R72, !P5 ;  /* 0x000000483d487207 */ /* 0x000fe40006800000 */
[----:B------:R-:W-:Y:S02]  /*11d00*/  SEL R47, R47, R67, !P5 ;  /* 0x000000432f2f7207 */ /* 0x000fe40006800000 */
[----:B------:R-:W-:-:S02]  /*11d10*/  SEL R60, R53, R8, !P1 ;  /* 0x00000008353c7207 */ /* 0x000fc40004800000 */
[----:B------:R-:W-:Y:S02]  /*11d20*/  SEL R57, R57, RZ, !P5 ;  /* 0x000000ff39397207 */ /* 0x000fe40006800000 */
[----:B------:R-:W-:Y:S02]  /*11d30*/  SEL R62, R62, R79, !P2 ;  /* 0x0000004f3e3e7207 */ /* 0x000fe40005000000 */
[----:B------:R-:W-:Y:S02]  /*11d40*/  SEL R59, R59, RZ, !P2 ;  /* 0x000000ff3b3b7207 */ /* 0x000fe40005000000 */
[----:B------:R-:W-:Y:S02]  /*11d50*/  ISETP.NE.U32.AND P5, PT, R76, 0x1, PT ;  /* 0x000000014c00780c */ /* 0x000fe40003fa5070 */
[----:B------:R-:W-:Y:S02]  /*11d60*/  PRMT R53, R11, 0x7632, R53 ;  /* 0x000076320b357816 */ /* 0x000fe40000000035 */
[----:B------:R-:W-:-:S02]  /*11d70*/  SEL R56, R56, R77, !P3 ;  /* 0x0000004d38387207 */ /* 0x000fc40005800000 */
[----:B------:R-:W-:Y:S02]  /*11d80*/  SEL R52, R52, R67, !P1 ;  /* 0x0000004334347207 */ /* 0x000fe40004800000 */
[----:B------:R-:W-:Y:S02]  /*11d90*/  SEL R55, R55, RZ, !P3 ;  /* 0x000000ff37377207 */ /* 0x000fe40005800000 */
[----:B------:R-:W-:Y:S02]  /*11da0*/  ISETP.NE.U32.AND P2, PT, R71, 0x1, PT ;  /* 0x000000014700780c */ /* 0x000fe40003f45070 */
[----:B------:R-:W-:Y:S02]  /*11db0*/  PRMT R61, R10, 0x7632, R61 ;  /* 0x000076320a3d7816 */ /* 0x000fe4000000003d */
[----:B------:R-:W-:Y:S02]  /*11dc0*/  SEL R49, R49, RZ, !P1 ;  /* 0x000000ff31317207 */ /* 0x000fe40004800000 */
[----:B------:R-:W-:-:S02]  /*11dd0*/  ISETP.NE.U32.AND P3, PT, R69, 0x1, PT ;  /* 0x000000014500780c */ /* 0x000fc40003f65070 */
[----:B------:R-:W-:Y:S02]  /*11de0*/  ISETP.NE.U32.AND P1, PT, R75, 0x1, PT ;  /* 0x000000014b00780c */ /* 0x000fe40003f25070 */
[----:B------:R-:W-:Y:S02]  /*11df0*/  SEL R24, R24, R53, !P5 ;  /* 0x0000003518187207 */ /* 0x000fe40006800000 */
[----:B------:R-:W-:Y:S02]  /*11e00*/  SEL R0, R0, R61, !P2 ;  /* 0x0000003d00007207 */ /* 0x000fe40005000000 */
[----:B------:R-:W-:Y:S02]  /*11e10*/  PRMT R53, R60, 0x7610, R53 ;  /* 0x000076103c357816 */ /* 0x000fe40000000035 */
        /* <DEDUP_REMOVED lines=20> */
.L_x_2797:
[C---:B------:R-:W-:Y:S02]  /*11f60*/  PRMT R75, R9.reuse, 0x7610, R75 ;  /* 0x00007610094b7816 */ /* 0x040fe4000000004b */
[----:B------:R-:W-:Y:S02]  /*11f70*/  PRMT R77, R9, 0x7632, R77 ;  /* 0x00007632094d7816 */ /* 0x000fe4000000004d */
[C---:B------:R-:W-:Y:S02]  /*11f80*/  PRMT R68, R6.reuse, 0x7610, R68 ;  /* 0x0000761006447816 */ /* 0x040fe40000000044 */
[----:B------:R-:W-:Y:S02]  /*11f90*/  PRMT R67, R6, 0x7632, R67 ;  /* 0x0000763206437816 */ /* 0x000fe40000000043 */
[C---:B------:R-:W-:Y:S02]  /*11fa0*/  PRMT R71, R7.reuse, 0x7610, R71 ;  /* 0x0000761007477816 */ /* 0x040fe40000000047 */
[----:B------:R-:W-:-:S02]  /*11fb0*/  PRMT R73, R7, 0x7632, R73 ;  /* 0x0000763207497816 */ /* 0x000fc40000000049 */
[----:B------:R-:W-:Y:S02]  /*11fc0*/  PRMT R9, R11, 0x7610, R9 ;  /* 0x000076100b097816 */ /* 0x000fe40000000009 */
[C---:B------:R-:W-:Y:S02]  /*11fd0*/  PRMT R65, R4.reuse, 0x7610, R65 ;  /* 0x0000761004417816 */ /* 0x040fe40000000041 */
[----:B------:R-:W-:Y:S02]  /*11fe0*/  PRMT R66, R4, 0x7632, R66 ;  /* 0x0000763204427816 */ /* 0x000fe40000000042 */
[C---:B------:R-:W-:Y:S02]  /*11ff0*/  PRMT R69, R5.reuse, 0x7610, R69 ;  /* 0x0000761005457816 */ /* 0x040fe40000000045 */
[----:B------:R-:W-:Y:S02]  /*12000*/  PRMT R72, R5, 0x7632, R72 ;  /* 0x0000763205487816 */ /* 0x000fe40000000048 */
[----:B------:R-:W-:-:S02]  /*12010*/  PRMT R74, R8, 0x7632, R74 ;  /* 0x00007632084a7816 */ /* 0x000fc4000000004a */
[C---:B------:R-:W-:Y:S02]  /*12020*/  PRMT R6, R10.reuse, 0x7610, R6 ;  /* 0x000076100a067816 */ /* 0x040fe40000000006 */
[----:B------:R-:W-:Y:S02]  /*12030*/  PRMT R7, R10, 0x7632, R7 ;  /* 0x000076320a077816 */ /* 0x000fe40000000007 */
[----:B------:R-:W-:-:S07]  /*12040*/  PRMT R11, R11, 0x7632, R11 ;  /* 0x000076320b0b7816 */ /* 0x000fce000000000b */
.L_x_2796:
[----:B------:R-:W-:Y:S05]  /*12050*/  BSYNC B0 ;  /* 0x0000000000007941 */ /* 0x000fea0003800000 */
.L_x_2795:
[----:B------:R-:W-:Y:S01]  /*12060*/  ISETP.GE.U32.AND P1, PT, R35, R70, PT ;  /* 0x000000462300720c */ /* 0x000fe20003f26070 */
[----:B------:R-:W-:-:S12]  /*12070*/  BSSY B0, `(.L_x_2799) ;  /* 0x0000026000007945 */ /* 0x000fd80003800000 */
[----:B------:R-:W-:Y:S05]  /*12080*/  @P1 BRA `(.L_x_2800) ;  /* 0x0000000000901947 */ /* 0x000fea0003800000 */
        /* <DEDUP_REMOVED lines=20> */
[----:B------:R-:W-:Y:S01]  /*121d0*/  IMAD.IADD R5, R79, 0x1, R46 ;  /* 0x000000014f057824 */ /* 0x000fe200078e022e */
[----:B------:R-:W-:-:S04]  /*121e0*/  SHF.R.U32.HI R75, RZ, 0x2, R79 ;  /* 0x00000002ff4b7819 */ /* 0x000fc8000001164f */
[----:B------:R-:W-:-:S13]  /*121f0*/  ISETP.GE.U32.AND P0, PT, R5, R70, PT ;  /* 0x000000460500720c */ /* 0x000fda0003f06070 */
[----:B------:R-:W-:-:S05]  /*12200*/  @!P0 SHF.R.U32.HI R5, RZ, 0x2, R5 ;  /* 0x00000002ff058819 */ /* 0x000fca0000011605 */
        /* <DEDUP_REMOVED lines=12> */
.L_x_2800:
[----:B------:R-:W-:Y:S05]  /*122d0*/  BSYNC B0 ;  /* 0x0000000000007941 */ /* 0x000fea0003800000 */
.L_x_2799:
        /* <DEDUP_REMOVED lines=69> */
[----:B------:R-:W-:Y:S02]  /*12730*/  SEL R4, RZ, 0xffffffff, P2 ;  /* 0xffffffffff047807 */ /* 0x000fe40001000000 */
[----:B------:R-:W-:Y:S02]  /*12740*/  PRMT R10, R71, 0x9910, RZ ;  /* 0x00009910470a7816 */ /* 0x000fe400000000ff */
[----:B------:R-:W-:Y:S02]  /*12750*/  PRMT R19, R48, 0x9910, RZ ;  /* 0x0000991030137816 */ /* 0x000fe400000000ff */
[----:B------:R-:W-:Y:S02]  /*12760*/  @!P5 SEL R4, RZ, 0xffffffff, P0 ;  /* 0xffffffffff04d807 */ /* 0x000fe40000000000 */
[----:B------:R-:W-:Y:S02]  /*12770*/  ISETP.NE.AND P5, PT, R66, R35, PT ;  /* 0x000000234200720c */ /* 0x000fe40003fa5270 */
[----:B------:R-:W-:-:S02]  /*12780*/  ISETP.GE.AND P6, PT, R19, R10, PT ;  /* 0x0000000a1300720c */ /* 0x000fc40003fc6270 */
[----:B------:R-:W-:Y:S02]  /*12790*/  ISETP.NE.AND P4, PT, R19, R10, PT ;  /* 0x0000000a1300720c */ /* 0x000fe40003f85270 */
[----:B------:R-:W-:Y:S02]  /*127a0*/  SEL R10, RZ, 0xffffffff, P1 ;  /* 0xffffffffff0a7807 */ /* 0x000fe40000800000 */
[----:B------:R-:W-:Y:S02]  /*127b0*/  ISETP.GE.U32.AND P1, PT, R30, R5, PT ;  /* 0x000000051e00720c */ /* 0x000fe40003f26070 */
[----:B------:R-:W-:Y:S02]  /*127c0*/  SEL R18, RZ, 0xffffffff, P6 ;  /* 0xffffffffff127807 */ /* 0x000fe40003000000 */
[----:B------:R-:W-:Y:S02]  /*127d0*/  ISETP.GE.AND P6, PT, R66, R35, PT ;  /* 0x000000234200720c */ /* 0x000fe40003fc6270 */
[----:B------:R-:W-:-:S02]  /*127e0*/  ISETP.GE.AND.EX P1, PT, R59, RZ, PT, P1 ;  /* 0x000000ff3b00720c */ /* 0x000fc40003f26310 */
[-C--:B------:R-:W-:Y:S02]  /*127f0*/  ISETP.GE.U32.AND P2, PT, R31, R5.reuse, PT ;  /* 0x000000051f00720c */ /* 0x080fe40003f46070 */
[----:B------:R-:W-:Y:S02]  /*12800*/  SEL R19, RZ, 0xffffffff, P6 ;  /* 0xffffffffff137807 */ /* 0x000fe40003000000 */
[----:B------:R-:W-:Y:S02]  /*12810*/  @!P5 SEL R19, RZ, 0xffffffff, P1 ;  /* 0xffffffffff13d807 */ /* 0x000fe40000800000 */
[----:B------:R-:W-:Y:S02]  /*12820*/  ISETP.GE.AND.EX P2, PT, R55, RZ, PT, P2 ;  /* 0x000000ff3700720c */ /* 0x000fe40003f46320 */
[----:B------:R-:W-:Y:S02]  /*12830*/  LOP3.LUT R19, R19, 0x1, RZ, 0xc0, !PT ;  /* 0x0000000113137812 */ /* 0x000fe400078ec0ff */
[----:B------:R-:W-:-:S02]  /*12840*/  ISETP.GE.U32.AND P0, PT, R32, R5, PT ;  /* 0x000000052000720c */ /* 0x000fc40003f06070 */
        /* <DEDUP_REMOVED lines=132> */
.L_x_2802:
[----:B------:R-:W-:Y:S05]  /*13090*/  BSYNC B0 ;  /* 0x0000000000007941 */ /* 0x000fea0003800000 */
.L_x_2801:
        /* <DEDUP_REMOVED lines=11> */
[----:B------:R-:W-:-:S02]  /*13150*/  ISETP.GE.AND.EX P0, PT, R36, R27, PT, P0 ;  /* 0x0000001b2400720c */ /* 0x000fc40003f06300 */
[----:B------:R-:W-:Y:S02]  /*13160*/  ISETP.NE.AND P4, PT, R6, R5, PT ;  /* 0x000000050600720c */ /* 0x000fe40003f85270 */
[----:B------:R-:W-:Y:S02]  /*13170*/  PRMT R7, R62, 0x9910, RZ ;  /* 0x000099103e077816 */ /* 0x000fe400000000ff */
[----:B------:R-:W-:Y:S02]  /*13180*/  PRMT R8, R43, 0x9910, RZ ;  /* 0x000099102b087816 */ /* 0x000fe400000000ff */
[----:B------:R-:W-:Y:S02]  /*13190*/  SEL R4, RZ, 0xffffffff, P2 ;  /* 0xffffffffff047807 */ /* 0x000fe40001000000 */
[----:B------:R-:W-:Y:S02]  /*131a0*/  @!P5 SEL R4, RZ, 0xffffffff, P0 ;  /* 0xffffffffff04d807 */ /* 0x000fe40000000000 */
[----:B------:R-:W-:-:S02]  /*131b0*/  ISETP.GE.U32.AND P0, PT, R40, R32, PT ;  /* 0x000000202800720c */ /* 0x000fc40003f06070 */
[----:B------:R-:W-:Y:S02]  /*131c0*/  ISETP.NE.AND P5, PT, R8, R7, PT ;  /* 0x000000070800720c */ /* 0x000fe40003fa5270 */
[----:B------:R-:W-:Y:S02]  /*131d0*/  ISETP.GE.AND P6, PT, R6, R5, PT ;  /* 0x000000050600720c */ /* 0x000fe40003fc6270 */
[----:B------:R-:W-:Y:S02]  /*131e0*/  ISETP.GE.U32.AND P2, PT, R42, R31, PT ;  /* 0x0000001f2a00720c */ /* 0x000fe40003f46070 */
[----:B------:R-:W-:Y:S02]  /*131f0*/  ISETP.GE.AND.EX P0, PT, R29, R26, PT, P0 ;  /* 0x0000001a1d00720c */ /* 0x000fe40003f06300 */
[----:B------:R-:W-:Y:S02]  /*13200*/  LOP3.LUT R4, R4, 0x1, RZ, 0xc0, !PT ;  /* 0x0000000104047812 */ /* 0x000fe400078ec0ff */
[----:B------:R-:W-:-:S02]  /*13210*/  SEL R5, RZ, 0xffffffff, P1 ;  /* 0xffffffffff057807 */ /* 0x000fc40000800000 */
[----:B------:R-:W-:Y:S02]  /*13220*/  ISETP.GE.U32.AND P1, PT, R38, R30, PT ;  /* 0x0000001e2600720c */ /* 0x000fe40003f26070 */
[----:B------:R-:W-:Y:S02]  /*13230*/  SEL R6, RZ, 0xffffffff, P6 ;  /* 0xffffffffff067807 */ /* 0x000fe40003000000 */
[----:B------:R-:W-:Y:S02]  /*13240*/  ISETP.GE.AND.EX P2, PT, R34, R55, PT, P2 ;  /* 0x000000372200720c */ /* 0x000fe40003f46320 */
[----:B------:R-:W-:Y:S02]  /*13250*/  @!P4 SEL R6, RZ, 0xffffffff, P0 ;  /* 0xffffffffff06c807 */ /* 0x000fe40000000000 */
[----:B------:R-:W-:Y:S02]  /*13260*/  ISETP.NE.U32.AND P0, PT, R4, 0x1, PT ;  /* 0x000000010400780c */ /* 0x000fe40003f05070 */
[----:B------:R-:W-:-:S02]  /*13270*/  ISETP.GE.AND P6, PT, R8, R7, PT ;  /* 0x000000070800720c */ /* 0x000fc40003fc6270 */
[----:B------:R-:W-:Y:S02]  /*13280*/  ISETP.GE.AND.EX P1, PT, R28, R59, PT, P1 ;  /* 0x0000003b1c00720c */ /* 0x000fe40003f26310 */
[----:B------:R-:W-:Y:S02]  /*13290*/  @!P3 SEL R5, RZ, 0xffffffff, P2 ;  /* 0xffffffffff05b807 */ /* 0x000fe40001000000 */
[----:B------:R-:W-:Y:S02]  /*132a0*/  SEL R64, R64, R63, !P0 ;  /* 0x0000003f40407207 */ /* 0x000fe40004000000 */
[----:B------:R-:W-:Y:S02]  /*132b0*/  SEL R7, RZ, 0xffffffff, P6 ;  /* 0xffffffffff077807 */ /* 0x000fe40003000000 */
[----:B------:R-:W-:Y:S02]  /*132c0*/  @!P5 SEL R7, RZ, 0xffffffff, P1 ;  /* 0xffffffffff07d807 */ /* 0x000fe40000800000 */
[----:B------:R-:W-:-:S02]  /*132d0*/  LOP3.LUT R5, R5, 0x1, RZ, 0xc0, !PT ;  /* 0x0000000105057812 */ /* 0x000fc400078ec0ff */
[----:B------:R-:W-:Y:S02]  /*132e0*/  LOP3.LUT R6, R6, 0x1, RZ, 0xc0, !PT ;  /* 0x0000000106067812 */ /* 0x000fe400078ec0ff */
[----:B------:R-:W-:Y:S02]  /*132f0*/  PRMT R9, R53, 0x9910, RZ ;  /* 0x0000991035097816 */ /* 0x000fe400000000ff */
[----:B------:R-:W-:Y:S02]  /*13300*/  PRMT R4, R64, 0x9910, RZ ;  /* 0x0000991040047816 */ /* 0x000fe400000000ff */
[----:B------:R-:W-:Y:S02]  /*13310*/  LOP3.LUT R7, R7, 0x1, RZ, 0xc0, !PT ;  /* 0x0000000107077812 */ /* 0x000fe400078ec0ff */
[----:B------:R-:W-:Y:S02]  /*13320*/  ISETP.NE.U32.AND P1, PT, R5, 0x1, PT ;  /* 0x000000010500780c */ /* 0x000fe40003f25070 */
[----:B------:R-:W-:-:S02]  /*13330*/  ISETP.NE.U32.AND P2, PT, R6, 0x1, PT ;  /* 0x000000010600780c */ /* 0x000fc40003f45070 */
[----:B------:R-:W-:Y:S02]  /*13340*/  ISETP.NE.AND P5, PT, R4, R9, PT ;  /* 0x000000090400720c */ /* 0x000fe40003fa5270 */
[----:B------:R-:W-:Y:S02]  /*13350*/  SEL R19, R44, R33, !P0 ;  /* 0x000000212c137207 */ /* 0x000fe40004000000 */
[----:B------:R-:W-:Y:S02]  /*13360*/  ISETP.NE.U32.AND P3, PT, R7, 0x1, PT ;  /* 0x000000010700780c */ /* 0x000fe40003f65070 */
[----:B------:R-:W-:Y:S02]  /*13370*/  SEL R56, R37, R56, !P1 ;  /* 0x0000003825387207 */ /* 0x000fe40004800000 */
        /* <DEDUP_REMOVED lines=38> */
[----:B------:R-:W-:-:S02]  /*135e0*/  @!P3 SEL R5, RZ, 0xffffffff, P2 ;  /* 0xffffffffff05b807 */ /* 0x000fc40001000000 */
[----:B------:R-:W-:Y:S02]  /*135f0*/  @!P4 SEL R6, RZ, 0xffffffff, P0 ;  /* 0xffffffffff06c807 */ /* 0x000fe40000000000 */
[----:B------:R-:W-:Y:S02]  /*13600*/  ISETP.NE.U32.AND P3, PT, R8, 0x1, PT ;  /* 0x000000010800780c */ /* 0x000fe40003f65070 */
[----:B------:R-:W-:Y:S02]  /*13610*/  LOP3.LUT R4, R4, 0x1, RZ, 0xc0, !PT ;  /* 0x0000000104047812 */ /* 0x000fe400078ec0ff */
[----:B------:R-:W-:Y:S02]  /*13620*/  LOP3.LUT R5, R5, 0x1, RZ, 0xc0, !PT ;  /* 0x0000000105057812 */ /* 0x000fe400078ec0ff */
[----:B------:R-:W-:Y:S02]  /*13630*/  LOP3.LUT R6, R6, 0x1, RZ, 0xc0, !PT ;  /* 0x0000000106067812 */ /* 0x000fe400078ec0ff */
[----:B------:R-:W-:-:S02]  /*13640*/  SEL R43, R43, R60, !P3 ;  /* 0x0000003c2b2b7207 */ /* 0x000fc40005800000 */
[----:B------:R-:W-:Y:S02]  /*13650*/  ISETP.NE.U32.AND P0, PT, R4, 0x1, PT ;  /* 0x000000010400780c */ /* 0x000fe40003f05070 */
[----:B------:R-:W-:Y:S02]  /*13660*/  ISETP.NE.U32.AND P1, PT, R5, 0x1, PT ;  /* 0x000000010500780c */ /* 0x000fe40003f25070 */
[----:B------:R-:W-:Y:S02]  /*13670*/  ISETP.NE.U32.AND P2, PT, R6, 0x1, PT ;  /* 0x000000010600780c */ /* 0x000fe40003f45070 */
[----:B------:R-:W-:Y:S02]  /*13680*/  PRMT R6, R24, 0x9910, RZ ;  /* 0x0000991018067816 */ /* 0x000fe400000000ff */
[----:B------:R-:W-:Y:S02]  /*13690*/  PRMT R5, R43, 0x9910, RZ ;  /* 0x000099102b057816 */ /* 0x000fe400000000ff */
[----:B------:R-:W-:-:S02]  /*136a0*/  SEL R64, R64, R53, !P0 ;  /* 0x0000003540407207 */ /* 0x000fc40004000000 */
[----:B------:R-:W-:Y:S02]  /*136b0*/  ISETP.NE.AND P6, PT, R5, R6, PT ;  /* 0x000000060500720c */ /* 0x000fe40003fc5270 */
[----:B------:R-:W-:Y:S02]  /*136c0*/  SEL R61, R56, R61, !P1 ;  /* 0x0000003d383d7207 */ /* 0x000fe40004800000 */
[----:B------:R-:W-:Y:S02]  /*136d0*/  SEL R11, R7, R50, !P2 ;  /* 0x00000032070b7207 */ /* 0x000fe40005000000 */
[----:B------:R-:W-:Y:S02]  /*136e0*/  SEL R58, R27, R58, !P3 ;  /* 0x0000003a1b3a7207 */ /* 0x000fe40005800000 */
[----:B------:R-:W-:Y:S02]  /*136f0*/  SEL R19, R19, R52, !P0 ;  /* 0x0000003413137207 */ /* 0x000fe40004000000 */
[----:B------:R-:W-:-:S02]  /*13700*/  SEL R49, R36, R49, !P0 ;  /* 0x0000003124317207 */ /* 0x000fc40004000000 */
[----:B------:R-:W-:Y:S02]  /*13710*/  PRMT R7, R3, 0x9910, RZ ;  /* 0x0000991003077816 */ /* 0x000fe400000000ff */
[----:B------:R-:W-:Y:S02]  /*13720*/  PRMT R4, R64, 0x9910, RZ ;  /* 0x0000991040047816 */ /* 0x000fe400000000ff */
[----:B------:R-:W-:Y:S02]  /*13730*/  SEL R18, R18, R47, !P1 ;  /* 0x0000002f12127207 */ /* 0x000fe40004800000 */
[----:B------:R-:W-:Y:S02]  /*13740*/  SEL R26, R34, R57, !P1 ;  /* 0x00000039221a7207 */ /* 0x000fe40004800000 */
[----:B------:R-:W-:Y:S02]  /*13750*/  SEL R8, R28, R51, !P3 ;  /* 0x000000331c087207 */ /* 0x000fe40005800000 */
[----:B------:R-:W-:-:S02]  /*13760*/  ISETP.GE.AND P0, PT, R5, R6, PT ;  /* 0x000000060500720c */ /* 0x000fc40003f06270 */
[----:B------:R-:W-:Y:S02]  /*13770*/  PRMT R28, R0, 0x9910, RZ ;  /* 0x00009910001c7816 */ /* 0x000fe400000000ff */
[----:B------:R-:W-:Y:S02]  /*13780*/  PRMT R5, R61, 0x9910, RZ ;  /* 0x000099103d057816 */ /* 0x000fe400000000ff */
[----:B------:R-:W-:Y:S02]  /*13790*/  PRMT R27, R16, 0x9910, RZ ;  /* 0x00009910101b7816 */ /* 0x000fe400000000ff */
[----:B------:R-:W-:Y:S02]  /*137a0*/  PRMT R6, R11, 0x9910, RZ ;  /* 0x000099100b067816 */ /* 0x000fe400000000ff */
[----:B------:R-:W-:Y:S02]  /*137b0*/  ISETP.GE.U32.AND P1, PT, R58, R39, PT ;  /* 0x000000273a00720c */ /* 0x000fe40003f26070 */
[----:B------:R-:W-:-:S02]  /*137c0*/  SEL R10, R10, R45, !P2 ;  /* 0x0000002d0a0a7207 */ /* 0x000fc40005000000 */
[----:B------:R-:W-:Y:S02]  /*137d0*/  SEL R9, R32, R41, !P2 ;  /* 0x0000002920097207 */ /* 0x000fe40005000000 */
[----:B------:R-:W-:Y:S02]  /*137e0*/  ISETP.GE.AND P2, PT, R4, R7, PT ;  /* 0x000000070400720c */ /* 0x000fe40003f46270 */
[----:B------:R-:W-:Y:S02]  /*137f0*/  ISETP.NE.AND P5, PT, R5, R28, PT ;  /* 0x0000001c0500720c */ /* 0x000fe40003fa5270 */
[----:B------:R-:W-:Y:S02]  /*13800*/  ISETP.GE.AND.EX P1, PT, R8, R25, PT, P1 ;  /* 0x000000190800720c */ /* 0x000fe40003f26310 */
[----:B------:R-:W-:Y:S02]  /*13810*/  ISETP.NE.AND P3, PT, R6, R27, PT ;  /* 0x0000001b0600720c */ /* 0x000fe40003f65270 */
[----:B------:R-:W-:-:S02]  /*13820*/  ISETP.NE.AND P4, PT, R4, R7, PT ;  /* 0x000000070400720c */ /* 0x000fc40003f85270 */
[----:B------:R-:W-:Y:S02]  /*13830*/  SEL R4, RZ, 0xffffffff, P2 ;  /* 0xffffffffff047807 */ /* 0x000fe40001000000 */
[----:B------:R-:W-:Y:S02]  /*13840*/  ISETP.GE.AND P2, PT, R5, R28, PT ;  /* 0x0000001c0500720c */ /* 0x000fe40003f46270 */
[----:B------:R-:W-:Y:S02]  /*13850*/  SEL R7, RZ, 0xffffffff, P0 ;  /* 0xffffffffff077807 */ /* 0x000fe40000000000 */
[----:B------:R-:W-:Y:S02]  /*13860*/  @!P6 SEL R7, RZ, 0xffffffff, P1 ;  /* 0xffffffffff07e807 */ /* 0x000fe40000800000 */
[----:B------:R-:W-:Y:S02]  /*13870*/  ISETP.GE.U32.AND P0, PT, R18, R15, PT ;  /* 0x0000000f1200720c */ /* 0x000fe40003f06070 */
[----:B------:R-:W-:-:S02]  /*13880*/  ISETP.GE.U32.AND P1, PT, R10, R21, PT ;  /* 0x000000150a00720c */ /* 0x000fc40003f26070 */
[----:B------:R-:W-:Y:S02]  /*13890*/  SEL R5, RZ, 0xffffffff, P2 ;  /* 0xffffffffff057807 */ /* 0x000fe40001000000 */
        /* <DEDUP_REMOVED lines=30> */
[----:B------:R-:W-:Y:S02]  /*13a80*/  PRMT R15, R16, 0x7610, R15 ;  /* 0x00007610100f7816 */ /* 0x000fe4000000000f */
[----:B------:R-:W-:-:S07]  /*13a90*/  PRMT R21, R0, 0x7610, R21 ;  /* 0x0000761000157816 */ /* 0x000fce0000000015 */
.L_x_2753:
[----:B------:R-:W-:Y:S05]  /*13aa0*/  BSYNC B6 ;  /* 0x0000000000067941 */ /* 0x000fea0003800000 */
.L_x_2752:
        /* <DEDUP_REMOVED lines=12> */
[----:B------:R0:W-:Y:S01]  /*13b70*/  STS.64 [R33+0x8], R12 ;  /* 0x0000080c21007388 */ /* 0x0001e20000000a00 */
[----:B------:R-:W-:-:S03]  /*13b80*/  ISETP.NE.AND P0, PT, R0, RZ, PT ;  /* 0x000000ff0000720c */ /* 0x000fc60003f05270 */
[----:B------:R0:W-:Y:S04]  /*13b90*/  STS.64 [R33+0x18], R10 ;  /* 0x0000180a21007388 */ /* 0x0001e80000000a00 */
[----:B------:R0:W-:Y:S04]  /*13ba0*/  STS.64 [R33+0x28], R8 ;  /* 0x0000280821007388 */ /* 0x0001e80000000a00 */
[----:B------:R0:W-:Y:S04]  /*13bb0*/  STS.64 [R33+0x38], R6 ;  /* 0x0000380621007388 */ /* 0x0001e80000000a00 */
[----:B------:R0:W-:Y:S04]  /*13bc0*/  STS.U16 [R33], R25 ;  /* 0x0000001921007388 */ /* 0x0001e80000000400 */
[----:B------:R0:W-:Y:S04]  /*13bd0*/  STS.U16 [R33+0x10], R21 ;  /* 0x0000101521007388 */ /* 0x0001e80000000400 */
[----:B------:R0:W-:Y:S04]  /*13be0*/  STS.U16 [R33+0x20], R15 ;  /* 0x0000200f21007388 */ /* 0x0001e80000000400 */
[----:B------:R0:W-:Y:S01]  /*13bf0*/  STS.U16 [R33+0x30], R3 ;  /* 0x0000300321007388 */ /* 0x0001e20000000400 */
[----:B------:R-:W-:Y:S05]  /*13c00*/  @!P0 BRA `(.L_x_2803) ;  /* 0x0000000400608947 */ /* 0x000fea0003800000 */
.L_x_2806:
        /* <DEDUP_REMOVED lines=8> */
[----:B-1----:R-:W-:Y:S05]  /*13c90*/  @P0 BRA `(.L_x_2805) ;  /* 0x0000000400300947 */ /* 0x002fea0003800000 */
[----:B------:R-:W-:Y:S01]  /*13ca0*/  IMAD R0, R5, R36, R17 ;  /* 0x0000002405007224 */ /* 0x000fe200078e0211 */
[----:B------:R-:W-:Y:S02]  /*13cb0*/  PRMT R35, R25, 0x9910, RZ ;  /* 0x0000991019237816 */ /* 0x000fe400000000ff */
[----:B------:R-:W-:Y:S01]  /*13cc0*/  PRMT R37, R21, 0x9910, RZ ;  /* 0x0000991015257816 */ /* 0x000fe200000000ff */
[----:B------:R-:W-:Y:S01]  /*13cd0*/  IMAD R0, R0, 0x40, R31 ;  /* 0x0000004000007824 */ /* 0x000fe200078e021f */
[----:B------:R-:W-:-:S04]  /*13ce0*/  PRMT R39, R15, 0x9910, RZ ;  /* 0x000099100f277816 */ /* 0x000fc800000000ff */
[----:B------:R-:W1:Y:S04]  /*13cf0*/  LDS.U16 R16, [R0+0x10] ;  /* 0x0000100000107984 */ /* 0x000e680000000400 */
[----:B------:R-:W2:Y:S04]  /*13d00*/  LDS.U16 R14, [R0] ;  /* 0x00000000000e7984 */ /* 0x000ea80000000400 */
[----:B------:R-:W3:Y:S04]  /*13d10*/  LDS.U16 R24, [R0+0x20] ;  /* 0x0000200000187984 */ /* 0x000ee80000000400 */
[----:B------:R-:W4:Y:S04]  /*13d20*/  LDS.64 R28, [R0+0x8] ;  /* 0x00000800001c7984 */ /* 0x000f280000000a00 */
[----:B------:R-:W5:Y:S04]  /*13d30*/  LDS.U16 R32, [R0+0x30] ;  /* 0x0000300000207984 */ /* 0x000f680000000400 */
[----:B------:R-:W0:Y:S04]  /*13d40*/  LDS.64 R26, [R0+0x18] ;  /* 0x00001800001a7984 */ /* 0x000e280000000a00 */
[----:B------:R-:W0:Y:S04]  /*13d50*/  LDS.64 R4, [R0+0x28] ;  /* 0x0000280000047984 */ /* 0x000e280000000a00 */
[----:B------:R2:W0:Y:S01]  /*13d60*/  LDS.64 R18, [R0+0x38] ;  /* 0x0000380000127984 */ /* 0x0004220000000a00 */
[----:B-1----:R-:W-:-:S02]  /*13d70*/  PRMT R30, R16, 0x9910, RZ ;  /* 0x00009910101e7816 */ /* 0x002fc400000000ff */
[----:B--2---:R-:W-:-:S03]  /*13d80*/  PRMT R20, R14, 0x9910, RZ ;  /* 0x000099100e147816 */ /* 0x004fc600000000ff */
[----:B------:R-:W-:Y:S01]  /*13d90*/  IMAD.MOV.U32 R0, RZ, RZ, R30 ;  /* 0x000000ffff007224 */ /* 0x000fe200078e001e */
[----:B---3--:R-:W-:Y:S02]  /*13da0*/  PRMT R40, R24, 0x9910, RZ ;  /* 0x0000991018287816 */ /* 0x008fe400000000ff */
[CC--:B------:R-:W-:Y:S02]  /*13db0*/  ISETP.NE.AND P6, PT, R35.reuse, R20.reuse, PT ;  /* 0x000000142300720c */ /* 0x0c0fe40003fc5270 */
[----:B------:R-:W-:Y:S01]  /*13dc0*/  ISETP.GE.AND P1, PT, R35, R20, PT ;  /* 0x000000142300720c */ /* 0x000fe20003f26270 */
[----:B------:R-:W-:Y:S01]  /*13dd0*/  IMAD.MOV.U32 R30, RZ, RZ, R40 ;  /* 0x000000ffff1e7224 */ /* 0x000fe200078e0028 */
[CC--:B------:R-:W-:Y:S02]  /*13de0*/  ISETP.NE.AND P5, PT, R37.reuse, R0.reuse, PT ;  /* 0x000000002500720c */ /* 0x0c0fe40003fa5270 */
[----:B------:R-:W-:Y:S02]  /*13df0*/  ISETP.GE.AND P0, PT, R37, R0, PT ;  /* 0x000000002500720c */ /* 0x000fe40003f06270 */
[----:B------:R-:W-:-:S02]  /*13e00*/  SEL R0, RZ, 0xffffffff, P1 ;  /* 0xffffffffff007807 */ /* 0x000fc40000800000 */
[----:B----4-:R-:W-:Y:S02]  /*13e10*/  ISETP.GE.U32.AND P1, PT, R12, R28, PT ;  /* 0x0000001c0c00720c */ /* 0x010fe40003f26070 */
[CC--:B------:R-:W-:Y:S02]  /*13e20*/  ISETP.NE.AND P3, PT, R39.reuse, R30.reuse, PT ;  /* 0x0000001e2700720c */ /* 0x0c0fe40003f65270 */
[----:B------:R-:W-:Y:S02]  /*13e30*/  ISETP.GE.AND P4, PT, R39, R30, PT ;  /* 0x0000001e2700720c */ /* 0x000fe40003f86270 */
[----:B------:R-:W-:Y:S02]  /*13e40*/  SEL R20, RZ, 0xffffffff, P0 ;  /* 0xffffffffff147807 */ /* 0x000fe40000000000 */
[----:B------:R-:W-:Y:S02]  /*13e50*/  ISETP.GE.AND.EX P1, PT, R13, R29, PT, P1 ;  /* 0x0000001d0d00720c */ /* 0x000fe40003f26310 */
[----:B------:R-:W-:-:S02]  /*13e60*/  PRMT R35, R3, 0x9910, RZ ;  /* 0x0000991003237816 */ /* 0x000fc400000000ff */
[----:B-----5:R-:W-:Y:S02]  /*13e70*/  PRMT R30, R32, 0x9910, RZ ;  /* 0x00009910201e7816 */ /* 0x020fe400000000ff */
[----:B0-----:R-:W-:Y:S02]  /*13e80*/  ISETP.GE.U32.AND P0, PT, R10, R26, PT ;  /* 0x0000001a0a00720c */ /* 0x001fe40003f06070 */
[----:B------:R-:W-:Y:S02]  /*13e90*/  @!P6 SEL R0, RZ, 0xffffffff, P1 ;  /* 0xffffffffff00e807 */ /* 0x000fe40000800000 */
[----:B------:R-:W-:Y:S02]  /*13ea0*/  ISETP.GE.AND.EX P0, PT, R11, R27, PT, P0 ;  /* 0x0000001b0b00720c */ /* 0x000fe40003f06300 */
[----:B------:R-:W-:Y:S02]  /*13eb0*/  ISETP.NE.AND P6, PT, R35, R30, PT ;  /* 0x0000001e2300720c */ /* 0x000fe40003fc5270 */
[----:B------:R-:W-:-:S02]  /*13ec0*/  @!P5 SEL R20, RZ, 0xffffffff, P0 ;  /* 0xffffffffff14d807 */ /* 0x000fc40000000000 */
[----:B------:R-:W-:Y:S02]  /*13ed0*/  ISETP.GE.U32.AND P1, PT, R8, R4, PT ;  /* 0x000000040800720c */ /* 0x000fe40003f26070 */
[----:B------:R-:W-:Y:S02]  /*13ee0*/  ISETP.GE.U32.AND P0, PT, R6, R18, PT ;  /* 0x000000120600720c */ /* 0x000fe40003f06070 */
[----:B------:R-:W-:Y:S02]  /*13ef0*/  LOP3.LUT R0, R0, 0x1, RZ, 0xc0, !PT ;  /* 0x0000000100007812 */ /* 0x000fe400078ec0ff */
[----:B------:R-:W-:Y:S02]  /*13f00*/  ISETP.GE.AND P5, PT, R35, R30, PT ;  /* 0x0000001e2300720c */ /* 0x000fe40003fa6270 */
[----:B------:R-:W-:Y:S02]  /*13f10*/  ISETP.GE.AND.EX P1, PT, R9, R5, PT, P1 ;  /* 0x000000050900720c */ /* 0x000fe40003f26310 */
[----:B------:R-:W-:-:S02]  /*13f20*/  ISETP.GE.AND.EX P0, PT, R7, R19, PT, P0 ;  /* 0x000000130700720c */ /* 0x000fc40003f06300 */
[----:B------:R-:W-:Y:S02]  /*13f30*/  SEL R30, RZ, 0xffffffff, P4 ;  /* 0xffffffffff1e7807 */ /* 0x000fe40002000000 */
[----:B------:R-:W-:Y:S02]  /*13f40*/  ISETP.NE.U32.AND P4, PT, R0, 0x1, PT ;  /* 0x000000010000780c */ /* 0x000fe40003f85070 */
[----:B------:R-:W-:Y:S02]  /*13f50*/  SEL R0, RZ, 0xffffffff, P5 ;  /* 0xffffffffff007807 */ /* 0x000fe40002800000 */
[----:B------:R-:W-:Y:S02]  /*13f60*/  LOP3.LUT R20, R20, 0x1, RZ, 0xc0, !PT ;  /* 0x0000000114147812 */ /* 0x000fe400078ec0ff */
[----:B------:R-:W-:Y:S02]  /*13f70*/  @!P3 SEL R30, RZ, 0xffffffff, P1 ;  /* 0xffffffffff1eb807 */ /* 0x000fe40000800000 */
[----:B------:R-:W-:-:S02]  /*13f80*/  @!P6 SEL R0, RZ, 0xffffffff, P0 ;  /* 0xffffffffff00e807 */ /* 0x000fc40000000000 */
[----:B------:R-:W-:Y:S02]  /*13f90*/  ISETP.NE.U32.AND P0, PT, R20, 0x1, PT ;  /* 0x000000011400780c */ /* 0x000fe40003f05070 */
[----:B------:R-:W-:Y:S02]  /*13fa0*/  LOP3.LUT R30, R30, 0x1, RZ, 0xc0, !PT ;  /* 0x000000011e1e7812 */ /* 0x000fe400078ec0ff */
[----:B------:R-:W-:Y:S02]  /*13fb0*/  LOP3.LUT R0, R0, 0x1, RZ, 0xc0, !PT ;  /* 0x0000000100007812 */ /* 0x000fe400078ec0ff */
[----:B------:R-:W-:Y:S02]  /*13fc0*/  SEL R10, R10, R26, !P0 ;  /* 0x0000001a0a0a7207 */ /* 0x000fe40004000000 */
[----:B------:R-:W-:Y:S02]  /*13fd0*/  SEL R11, R11, R27, !P0 ;  /* 0x0000001b0b0b7207 */ /* 0x000fe40004000000 */
[----:B------:R-:W-:-:S02]  /*13fe0*/  SEL R16, R21, R16, !P0 ;  /* 0x0000001015107207 */ /* 0x000fc40004000000 */
[----:B------:R-:W-:Y:S01]  /*13ff0*/  ISETP.NE.U32.AND P1, PT, R30, 0x1, PT ;  /* 0x000000011e00780c */ /* 0x000fe20003f25070 */
[----:B------:R1:W-:Y:S01]  /*14000*/  STS.64 [R33+0x18], R10 ;  /* 0x0000180a21007388 */ /* 0x0003e20000000a00 */
[----:B------:R-:W-:Y:S02]  /*14010*/  ISETP.NE.U32.AND P0, PT, R0, 0x1, PT ;  /* 0x000000010000780c */ /* 0x000fe40003f05070 */
[----:B------:R-:W-:Y:S01]  /*14020*/  SEL R12, R12, R28, !P4 ;  /* 0x0000001c0c0c7207 */ /* 0x000fe20006000000 */
[----:B------:R1:W-:Y:S01]  /*14030*/  STS.U16 [R33+0x10], R16 ;  /* 0x0000101021007388 */ /* 0x0003e20000000400 */
[----:B------:R-:W-:Y:S02]  /*14040*/  SEL R13, R13, R29, !P4 ;  /* 0x0000001d0d0d7207 */ /* 0x000fe40006000000 */
[----:B------:R-:W-:Y:S02]  /*14050*/  SEL R14, R25, R14, !P4 ;  /* 0x0000000e190e7207 */ /* 0x000fe40006000000 */
[----:B------:R-:W-:Y:S01]  /*14060*/  SEL R8, R8, R4, !P1 ;  /* 0x0000000408087207 */ /* 0x000fe20004800000 */
[----:B------:R1:W-:Y:S01]  /*14070*/  STS.64 [R33+0x8], R12 ;  /* 0x0000080c21007388 */ /* 0x0003e20000000a00 */
[----:B------:R-:W-:-:S02]  /*14080*/  SEL R9, R9, R5, !P1 ;  /* 0x0000000509097207 */ /* 0x000fc40004800000 */
[----:B------:R-:W-:Y:S01]  /*14090*/  SEL R24, R15, R24, !P1 ;  /* 0x000000180f187207 */ /* 0x000fe20004800000 */
[----:B------:R1:W-:Y:S01]  /*140a0*/  STS.U16 [R33], R14 ;  /* 0x0000000e21007388 */ /* 0x0003e20000000400 */
[----:B------:R-:W-:Y:S02]  /*140b0*/  SEL R6, R6, R18, !P0 ;  /* 0x0000001206067207 */ /* 0x000fe40004000000 */
[----:B------:R-:W-:Y:S01]  /*140c0*/  SEL R7, R7, R19, !P0 ;  /* 0x0000001307077207 */ /* 0x000fe20004000000 */
[----:B------:R1:W-:Y:S01]  /*140d0*/  STS.64 [R33+0x28], R8 ;  /* 0x0000280821007388 */ /* 0x0003e20000000a00 */
[----:B------:R-:W-:Y:S02]  /*140e0*/  SEL R32, R3, R32, !P0 ;  /* 0x0000002003207207 */ /* 0x000fe40004000000 */
[----:B------:R-:W-:Y:S01]  /*140f0*/  PRMT R25, R14, 0x7610, R25 ;  /* 0x000076100e197816 */ /* 0x000fe20000000019 */
[----:B------:R1:W-:Y:S01]  /*14100*/  STS.64 [R33+0x38], R6 ;  /* 0x0000380621007388 */ /* 0x0003e20000000a00 */
[----:B------:R-:W-:-:S02]  /*14110*/  PRMT R21, R16, 0x7610, R21 ;  /* 0x0000761010157816 */ /* 0x000fc40000000015 */
[----:B------:R-:W-:Y:S01]  /*14120*/  PRMT R15, R24, 0x7610, R15 ;  /* 0x00007610180f7816 */ /* 0x000fe2000000000f */
[----:B------:R1:W-:Y:S01]  /*14130*/  STS.U16 [R33+0x20], R24 ;  /* 0x0000201821007388 */ /* 0x0003e20000000400 */
[----:B------:R-:W-:-:S03]  /*14140*/  PRMT R3, R32, 0x7610, R3 ;  /* 0x0000761020037816 */ /* 0x000fc60000000003 */
[----:B------:R1:W-:Y:S04]  /*14150*/  STS.U16 [R33+0x30], R32 ;  /* 0x0000302021007388 */ /* 0x0003e80000000400 */
.L_x_2805:
[----:B------:R-:W-:Y:S05]  /*14160*/  BSYNC B0 ;  /* 0x0000000000007941 */ /* 0x000fea0003800000 */
.L_x_2804:
[----:B------:R-:W-:Y:S01]  /*14170*/  IMAD.MOV.U32 R0, RZ, RZ, R34 ;  /* 0x000000ffff007224 */ /* 0x000fe200078e0022 */
[----:B------:R-:W-:Y:S06]  /*14180*/  @P2 BRA `(.L_x_2806) ;  /* 0xfffffff800a02947 */ /* 0x000fec000383ffff */
.L_x_2803:
[----:B------:R-:W-:Y:S02]  /*14190*/  ULDC UR4, c[0x0][0x240] ;  /* 0x0000900000047ab9 */ /* 0x000fe40000000800 */
[----:B------:R-:W-:-:S13]  /*141a0*/  ISETP.NE.AND P0, PT, RZ, UR4, PT ;  /* 0x00000004ff007c0c */ /* 0x000fda000bf05270 */
[----:B------:R-:W-:Y:S05]  /*141b0*/  @!P0 BRA `(.L_x_2807) ;  /* 0x0000000800d48947 */ /* 0x000fea0003800000 */
[----:B01----:R-:W0:Y:S02]  /*141c0*/  LDC R33, c[0x0][RZ] ;  /* 0x00000000ff217b82 */ /* 0x003e240000000800 */
[----:B0-----:R-:W-:Y:S01]  /*141d0*/  ISETP.GT.AND P0, PT, R33, 0x20, PT ;  /* 0x000000202100780c */ /* 0x001fe20003f04270 */
[----:B------:R-:W-:-:S12]  /*141e0*/  IMAD.MOV.U32 R0, RZ, RZ, R33 ;  /* 0x000000ffff007224 */ /* 0x000fd800078e0021 */
[----:B------:R-:W-:Y:S05]  /*141f0*/  @!P0 BRA `(.L_x_2808) ;  /* 0x0000000400a48947 */ /* 0x000fea0003800000 */
[----:B------:R-:W0:Y:S01]  /*14200*/  S2UR UR5, SR_CgaCtaId ;  /* 0x00000000000579c3 */ /* 0x000e220000008800 */
[----:B------:R-:W-:Y:S01]  /*14210*/  UMOV UR4, 0x400 ;  /* 0x0000040000047882 */ /* 0x000fe20000000000 */
[----:B------:R-:W-:Y:S01]  /*14220*/  IMAD R0, R2, R33, R17 ;  /* 0x0000002102007224 */ /* 0x000fe200078e0211 */
[----:B------:R-:W-:-:S04]  /*14230*/  UIADD3 UR4, UR4, 0x10, URZ ;  /* 0x0000001004047890 */ /* 0x000fc8000fffe03f */
[----:B0-----:R-:W-:-:S06]  /*14240*/  ULEA UR4, UR5, UR4, 0x18 ;  /* 0x0000000405047291 */ /* 0x001fcc000f8ec03f */
[----:B------:R-:W-:Y:S02]  /*14250*/  LEA R31, R0, UR4, 0x6 ;  /* 0x00000004001f7c11 */ /* 0x000fe4000f8e30ff */
[----:B------:R-:W-:-:S03]  /*14260*/  LEA.HI R0, R33, R33, RZ, 0x1 ;  /* 0x0000002121007211 */ /* 0x000fc600078f08ff */
[----:B------:R0:W-:Y:S01]  /*14270*/  STS.64 [R31+0x8], R12 ;  /* 0x0000080c1f007388 */ /* 0x0001e20000000a00 */
[----:B------:R-:W-:Y:S01]  /*14280*/  SHF.R.S32.HI R4, RZ, 0x1, R0 ;  /* 0x00000001ff047819 */ /* 0x000fe20000011400 */
[----:B------:R-:W-:Y:S02]  /*14290*/  IMAD.MOV.U32 R0, RZ, RZ, 0x20 ;  /* 0x00000020ff007424 */ /* 0x000fe400078e00ff */
[----:B------:R0:W-:Y:S01]  /*142a0*/  STS.64 [R31+0x18], R10 ;  /* 0x0000180a1f007388 */ /* 0x0001e20000000a00 */
[----:B------:R-:W-:-:S03]  /*142b0*/  ISETP.GE.AND P0, PT, R4, 0x20, PT ;  /* 0x000000200400780c */ /* 0x000fc60003f06270 */
[----:B------:R0:W-:Y:S04]  /*142c0*/  STS.64 [R31+0x28], R8 ;  /* 0x000028081f007388 */ /* 0x0001e80000000a00 */
[----:B------:R0:W-:Y:S04]  /*142d0*/  STS.64 [R31+0x38], R6 ;  /* 0x000038061f007388 */ /* 0x0001e80000000a00 */
[----:B------:R0:W-:Y:S04]  /*142e0*/  STS.U16 [R31], R25 ;  /* 0x000000191f007388 */ /* 0x0001e80000000400 */
[----:B------:R0:W-:Y:S04]  /*142f0*/  STS.U16 [R31+0x10], R21 ;  /* 0x000010151f007388 */ /* 0x0001e80000000400 */
[----:B------:R0:W-:Y:S04]  /*14300*/  STS.U16 [R31+0x20], R15 ;  /* 0x0000200f1f007388 */ /* 0x0001e80000000400 */
[----:B------:R0:W-:Y:S01]  /*14310*/  STS.U16 [R31+0x30], R3 ;  /* 0x000030031f007388 */ /* 0x0001e20000000400 */
[----:B------:R-:W-:Y:S05]  /*14320*/  @!P0 BRA `(.L_x_2808) ;  /* 0x0000000400588947 */ /* 0x000fea0003800000 */
[----:B------:R-:W-:-:S07]  /*14330*/  IMAD.MOV.U32 R0, RZ, RZ, R4 ;  /* 0x000000ffff007224 */ /* 0x000fce00078e0004 */
.L_x_2811:
[----:B------:R-:W-:Y:S01]  /*14340*/  IMAD.IADD R4, R17, 0x1, R0 ;  /* 0x0000000111047824 */ /* 0x000fe200078e0200 */
[----:B------:R-:W-:Y:S05]  /*14350*/  WARPSYNC.ALL ;  /* 0x0000000000007948 */ /* 0x000fea0003800000 */
[----:B------:R-:W-:Y:S01]  /*14360*/  BAR.SYNC.DEFER_BLOCKING 0x0 ;  /* 0x0000000000007b1d */ /* 0x000fe20000010000 */
[----:B------:R-:W-:-:S04]  /*14370*/  ISETP.GE.U32.AND P0, PT, R4, R33, PT ;  /* 0x000000210400720c */ /* 0x000fc80003f06070 */
[----:B------:R-:W-:Y:S01]  /*14380*/  ISETP.GE.U32.OR P0, PT, R17, R0, P0 ;  /* 0x000000001100720c */ /* 0x000fe20000706470 */
[----:B------:R-:W-:-:S12]  /*14390*/  BSSY B0, `(.L_x_2809) ;  /* 0x000004b000007945 */ /* 0x000fd80003800000 */
[----:B-1----:R-:W-:Y:S05]  /*143a0*/  @P0 BRA `(.L_x_2810) ;  /* 0x0000000400240947 */ /* 0x002fea0003800000 */
[----:B------:R-:W-:Y:S01]  /*143b0*/  IMAD R14, R0, 0x40, R31 ;  /* 0x00000040000e7824 */ /* 0x000fe200078e021f */
[----:B------:R-:W-:Y:S02]  /*143c0*/  PRMT R35, R25, 0x9910, RZ ;  /* 0x0000991019237816 */ /* 0x000fe400000000ff */
[----:B------:R-:W-:Y:S02]  /*143d0*/  PRMT R37, R21, 0x9910, RZ ;  /* 0x0000991015257816 */ /* 0x000fe400000000ff */
[----:B------:R-:W1:Y:S04]  /*143e0*/  LDS.U16 R16, [R14] ;  /* 0x000000000e107984 */ /* 0x000e680000000400 */
[----:B------:R-:W2:Y:S04]  /*143f0*/  LDS.U16 R20, [R14+0x10] ;  /* 0x000010000e147984 */ /* 0x000ea80000000400 */
[----:B------:R-:W3:Y:S04]  /*14400*/  LDS.64 R28, [R14+0x8] ;  /* 0x000008000e1c7984 */ /* 0x000ee80000000a00 */
[----:B------:R-:W4:Y:S04]  /*14410*/  LDS.U16 R30, [R14+0x20] ;  /* 0x000020000e1e7984 */ /* 0x000f280000000400 */
[----:B------:R-:W5:Y:S04]  /*14420*/  LDS.U16 R34, [R14+0x30] ;  /* 0x000030000e227984 */ /* 0x000f680000000400 */
[----:B------:R-:W0:Y:S04]  /*14430*/  LDS.64 R26, [R14+0x18] ;  /* 0x000018000e1a7984 */ /* 0x000e280000000a00 */
[----:B------:R-:W0:Y:S04]  /*14440*/  LDS.64 R18, [R14+0x28] ;  /* 0x000028000e127984 */ /* 0x000e280000000a00 */
[----:B------:R5:W0:Y:S01]  /*14450*/  LDS.64 R4, [R14+0x38] ;  /* 0x000038000e047984 */ /* 0x000a220000000a00 */
[----:B-1----:R-:W-:-:S04]  /*14460*/  PRMT R24, R16, 0x9910, RZ ;  /* 0x0000991010187816 */ /* 0x002fc800000000ff */
[C---:B------:R-:W-:Y:S02]  /*14470*/  ISETP.NE.AND P6, PT, R35.reuse, R24, PT ;  /* 0x000000182300720c */ /* 0x040fe40003fc5270 */
[----:B--2---:R-:W-:Y:S02]  /*14480*/  PRMT R32, R20, 0x9910, RZ ;  /* 0x0000991014207816 */ /* 0x004fe400000000ff */
[----:B---3--:R-:W-:Y:S02]  /*14490*/  ISETP.GE.U32.AND P5, PT, R12, R28, PT ;  /* 0x0000001c0c00720c */ /* 0x008fe40003fa6070 */
[----:B------:R-:W-:Y:S02]  /*144a0*/  ISETP.GE.AND P1, PT, R35, R24, PT ;  /* 0x000000182300720c */ /* 0x000fe40003f26270 */
[CC--:B------:R-:W-:Y:S02]  /*144b0*/  ISETP.NE.AND P3, PT, R37.reuse, R32.reuse, PT ;  /* 0x000000202500720c */ /* 0x0c0fe40003f65270 */
[----:B------:R-:W-:-:S02]  /*144c0*/  ISETP.GE.AND P0, PT, R37, R32, PT ;  /* 0x000000202500720c */ /* 0x000fc40003f06270 */
[----:B------:R-:W-:Y:S02]  /*144d0*/  ISETP.GE.AND.EX P5, PT, R13, R29, PT, P5 ;  /* 0x0000001d0d00720c */ /* 0x000fe40003fa6350 */
[----:B------:R-:W-:Y:S02]  /*144e0*/  PRMT R35, R15, 0x9910, RZ ;  /* 0x000099100f237816 */ /* 0x000fe400000000ff */
[----:B------:R-:W-:Y:S02]  /*144f0*/  PRMT R37, R3, 0x9910, RZ ;  /* 0x0000991003257816 */ /* 0x000fe400000000ff */
[----:B----4-:R-:W-:Y:S02]  /*14500*/  PRMT R24, R30, 0x9910, RZ ;  /* 0x000099101e187816 */ /* 0x010fe400000000ff */
[----:B-----5:R-:W-:Y:S02]  /*14510*/  PRMT R32, R34, 0x9910, RZ ;  /* 0x0000991022207816 */ /* 0x020fe400000000ff */
[----:B------:R-:W-:-:S02]  /*14520*/  SEL R14, RZ, 0xffffffff, P1 ;  /* 0xffffffffff0e7807 */ /* 0x000fc40000800000 */
[----:B------:R-:W-:Y:S02]  /*14530*/  @!P6 SEL R14, RZ, 0xffffffff, P5 ;  /* 0xffffffffff0ee807 */ /* 0x000fe40002800000 */
[CC--:B------:R-:W-:Y:S02]  /*14540*/  ISETP.NE.AND P4, PT, R35.reuse, R24.reuse, PT ;  /* 0x000000182300720c */ /* 0x0c0fe40003f85270 */
[----:B------:R-:W-:Y:S02]  /*14550*/  ISETP.GE.AND P2, PT, R35, R24, PT ;  /* 0x000000182300720c */ /* 0x000fe40003f46270 */
[----:B0-----:R-:W-:Y:S02]  /*14560*/  ISETP.GE.U32.AND P1, PT, R10, R26, PT ;  /* 0x0000001a0a00720c */ /* 0x001fe40003f26070 */
[CC--:B------:R-:W-:Y:S02]  /*14570*/  ISETP.NE.AND P5, PT, R37.reuse, R32.reuse, PT ;  /* 0x000000202500720c */ /* 0x0c0fe40003fa5270 */
[----:B------:R-:W-:-:S02]  /*14580*/  ISETP.GE.AND P6, PT, R37, R32, PT ;  /* 0x000000202500720c */ /* 0x000fc40003fc6270 */
[----:B------:R-:W-:Y:S02]  /*14590*/  SEL R24, RZ, 0xffffffff, P0 ;  /* 0xffffffffff187807 */ /* 0x000fe40000000000 */
[----:B------:R-:W-:Y:S02]  /*145a0*/  ISETP.GE.AND.EX P1, PT, R11, R27, PT, P1 ;  /* 0x0000001b0b00720c */ /* 0x000fe40003f26310 */
[----:B------:R-:W-:Y:S02]  /*145b0*/  SEL R32, RZ, 0xffffffff, P2 ;  /* 0xffffffffff207807 */ /* 0x000fe40001000000 */
[----:B------:R-:W-:Y:S02]  /*145c0*/  ISETP.GE.U32.AND P0, PT, R8, R18, PT ;  /* 0x000000120800720c */ /* 0x000fe40003f06070 */
[----:B------:R-:W-:Y:S02]  /*145d0*/  ISETP.GE.U32.AND P2, PT, R6, R4, PT ;  /* 0x000000040600720c */ /* 0x000fe40003f46070 */
[----:B------:R-:W-:-:S02]  /*145e0*/  LOP3.LUT R14, R14, 0x1, RZ, 0xc0, !PT ;  /* 0x000000010e0e7812 */ /* 0x000fc400078ec0ff */
[----:B------:R-:W-:Y:S02]  /*145f0*/  @!P3 SEL R24, RZ, 0xffffffff, P1 ;  /* 0xffffffffff18b807 */ /* 0x000fe40000800000 */
[----:B------:R-:W-:Y:S02]  /*14600*/  ISETP.GE.AND.EX P0, PT, R9, R19, PT, P0 ;  /* 0x000000130900720c */ /* 0x000fe40003f06300 */
[----:B------:R-:W-:Y:S02]  /*14610*/  ISETP.GE.AND.EX P2, PT, R7, R5, PT, P2 ;  /* 0x000000050700720c */ /* 0x000fe40003f46320 */
[----:B------:R-:W-:Y:S02]  /*14620*/  ISETP.NE.U32.AND P1, PT, R14, 0x1, PT ;  /* 0x000000010e00780c */ /* 0x000fe40003f25070 */
[----:B------:R-:W-:Y:S02]  /*14630*/  SEL R14, RZ, 0xffffffff, P6 ;  /* 0xffffffffff0e7807 */ /* 0x000fe40003000000 */
[----:B------:R-:W-:-:S02]  /*14640*/  LOP3.LUT R24, R24, 0x1, RZ, 0xc0, !PT ;  /* 0x0000000118187812 */ /* 0x000fc400078ec0ff */
[----:B------:R-:W-:Y:S02]  /*14650*/  @!P4 SEL R32, RZ, 0xffffffff, P0 ;  /* 0xffffffffff20c807 */ /* 0x000fe40000000000 */
[----:B------:R-:W-:Y:S02]  /*14660*/  @!P5 SEL R14, RZ, 0xffffffff, P2 ;  /* 0xffffffffff0ed807 */ /* 0x000fe40001000000 */
[----:B------:R-:W-:Y:S02]  /*14670*/  ISETP.NE.U32.AND P0, PT, R24, 0x1, PT ;  /* 0x000000011800780c */ /* 0x000fe40003f05070 */
[----:B------:R-:W-:Y:S02]  /*14680*/  LOP3.LUT R32, R32, 0x1, RZ, 0xc0, !PT ;  /* 0x0000000120207812 */ /* 0x000fe400078ec0ff */
[----:B------:R-:W-:Y:S02]  /*14690*/  LOP3.LUT R14, R14, 0x1, RZ, 0xc0, !PT ;  /* 0x000000010e0e7812 */ /* 0x000fe400078ec0ff */
[----:B------:R-:W-:-:S02]  /*146a0*/  SEL R12, R12, R28, !P1 ;  /* 0x0000001c0c0c7207 */ /* 0x000fc40004800000 */
[----:B------:R-:W-:Y:S02]  /*146b0*/  SEL R13, R13, R29, !P1 ;  /* 0x0000001d0d0d7207 */ /* 0x000fe40004800000 */
[----:B------:R-:W-:Y:S02]  /*146c0*/  SEL R16, R25, R16, !P1 ;  /* 0x0000001019107207 */ /* 0x000fe40004800000 */
[----:B------:R-:W-:Y:S01]  /*146d0*/  SEL R10, R10, R26, !P0 ;  /* 0x0000001a0a0a7207 */ /* 0x000fe20004000000 */
[----:B------:R1:W-:Y:S01]  /*146e0*/  STS.64 [R31+0x8], R12 ;  /* 0x0000080c1f007388 */ /* 0x0003e20000000a00 */
[----:B------:R-:W-:Y:S02]  /*146f0*/  SEL R11, R11, R27, !P0 ;  /* 0x0000001b0b0b7207 */ /* 0x000fe40004000000 */
[----:B------:R-:W-:Y:S01]  /*14700*/  SEL R20, R21, R20, !P0 ;  /* 0x0000001415147207 */ /* 0x000fe20004000000 */
[----:B------:R1:W-:Y:S01]  /*14710*/  STS.U16 [R31], R16 ;  /* 0x000000101f007388 */ /* 0x0003e20000000400 */
[----:B------:R-:W-:-:S02]  /*14720*/  ISETP.NE.U32.AND P1, PT, R32, 0x1, PT ;  /* 0x000000012000780c */ /* 0x000fc40003f25070 */
[----:B------:R-:W-:Y:S01]  /*14730*/  ISETP.NE.U32.AND P0, PT, R14, 0x1, PT ;  /* 0x000000010e00780c */ /* 0x000fe20003f05070 */
[----:B------:R1:W-:Y:S01]  /*14740*/  STS.64 [R31+0x18], R10 ;  /* 0x0000180a1f007388 */ /* 0x0003e20000000a00 */
[----:B------:R-:W-:Y:S02]  /*14750*/  SEL R8, R8, R18, !P1 ;  /* 0x0000001208087207 */ /* 0x000fe40004800000 */
[----:B------:R-:W-:Y:S01]  /*14760*/  SEL R9, R9, R19, !P1 ;  /* 0x0000001309097207 */ /* 0x000fe20004800000 */
[----:B------:R1:W-:Y:S01]  /*14770*/  STS.U16 [R31+0x10], R20 ;  /* 0x000010141f007388 */ /* 0x0003e20000000400 */
[----:B------:R-:W-:Y:S02]  /*14780*/  SEL R30, R15, R30, !P1 ;  /* 0x0000001e0f1e7207 */ /* 0x000fe40004800000 */
[----:B------:R-:W-:Y:S01]  /*14790*/  SEL R6, R6, R4, !P0 ;  /* 0x0000000406067207 */ /* 0x000fe20004000000 */
[----:B------:R1:W-:Y:S01]  /*147a0*/  STS.64 [R31+0x28], R8 ;  /* 0x000028081f007388 */ /* 0x0003e20000000a00 */
[----:B------:R-:W-:-:S02]  /*147b0*/  SEL R7, R7, R5, !P0 ;  /* 0x0000000507077207 */ /* 0x000fc40004000000 */
[----:B------:R-:W-:Y:S01]  /*147c0*/  SEL R34, R3, R34, !P0 ;  /* 0x0000002203227207 */ /* 0x000fe20004000000 */
[----:B------:R1:W-:Y:S01]  /*147d0*/  STS.U16 [R31+0x20], R30 ;  /* 0x0000201e1f007388 */ /* 0x0003e20000000400 */
[----:B------:R-:W-:Y:S02]  /*147e0*/  PRMT R25, R16, 0x7610, R25 ;  /* 0x0000761010197816 */ /* 0x000fe40000000019 */
[----:B------:R-:W-:Y:S01]  /*147f0*/  PRMT R21, R20, 0x7610, R21 ;  /* 0x0000761014157816 */ /* 0x000fe20000000015 */
[----:B------:R1:W-:Y:S01]  /*14800*/  STS.64 [R31+0x38], R6 ;  /* 0x000038061f007388 */ /* 0x0003e20000000a00 */
[----:B------:R-:W-:Y:S02]  /*14810*/  PRMT R15, R30, 0x7610, R15 ;  /* 0x000076101e0f7816 */ /* 0x000fe4000000000f */
[----:B------:R-:W-:Y:S01]  /*14820*/  PRMT R3, R34, 0x7610, R3 ;  /* 0x0000761022037816 */ /* 0x000fe20000000003 */
[----:B------:R1:W-:Y:S06]  /*14830*/  STS.U16 [R31+0x30], R34 ;  /* 0x000030221f007388 */ /* 0x0003ec0000000400 */
.L_x_2810:
[----:B------:R-:W-:Y:S05]  /*14840*/  BSYNC B0 ;  /* 0x0000000000007941 */ /* 0x000fea0003800000 */
.L_x_2809:
[----:B------:R-:W-:-:S04]  /*14850*/  SHF.R.S32.HI R0, RZ, 0x1, R0 ;  /* 0x00000001ff007819 */ /* 0x000fc80000011400 */
[----:B------:R-:W-:-:S13]  /*14860*/  ISETP.GE.AND P0, PT, R0, 0x20, PT ;  /* 0x000000200000780c */ /* 0x000fda0003f06270 */
[----:B------:R-:W-:Y:S05]  /*14870*/  @P0 BRA `(.L_x_2811) ;  /* 0xfffffff800b00947 */ /* 0x000fea000383ffff */
[----:B------:R-:W-:-:S07]  /*14880*/  IMAD.MOV.U32 R0, RZ, RZ, 0x20 ;  /* 0x00000020ff007424 */ /* 0x000fce00078e00ff */
.L_x_2808:
[----:B------:R-:W-:Y:S01]  /*14890*/  ISETP.GE.AND P0, PT, R0, 0x2, PT ;  /* 0x000000020000780c */ /* 0x000fe20003f06270 */
[----:B------:R-:W-:Y:S05]  /*148a0*/  WARPSYNC.ALL ;  /* 0x0000000000007948 */ /* 0x000fea0003800000 */
[----:B------:R-:W-:Y:S07]  /*148b0*/  BAR.SYNC.DEFER_BLOCKING 0x0 ;  /* 0x0000000000007b1d */ /* 0x000fee0000010000 */
[----:B------:R-:W-:Y:S05]  /*148c0*/  @!P0 BRA `(.L_x_2807) ;  /* 0x0000000400108947 */ /* 0x000fea0003800000 */
[----:B------:R-:W-:-:S07]  /*148d0*/  IMAD.MOV.U32 R5, RZ, RZ, 0x1 ;  /* 0x00000001ff057424 */ /* 0x000fce00078e00ff */
.L_x_2812:
[----:B------:R-:W-:Y:S01]  /*148e0*/  PRMT R4, R25, 0x9910, RZ ;  /* 0x0000991019047816 */ /* 0x000fe200000000ff */
[----:B------:R-:W2:Y:S01]  /*148f0*/  SHFL.DOWN PT, R19, R12, R5, 0x1f ;  /* 0x08001f050c137589 */ /* 0x000ea200000e0000 */
[----:B------:R-:W-:Y:S02]  /*14900*/  PRMT R26, R15, 0x9910, RZ ;  /* 0x000099100f1a7816 */ /* 0x000fe400000000ff */
[----:B------:R-:W-:Y:S01]  /*14910*/  PRMT R18, R21, 0x9910, RZ ;  /* 0x0000991015127816 */ /* 0x000fe200000000ff */
[----:B------:R-:W3:Y:S01]  /*14920*/  SHFL.DOWN PT, R14, R4, R5, 0x1f ;  /* 0x08001f05040e7589 */ /* 0x000ee200000e0000 */
[----:B------:R-:W-:-:S03]  /*14930*/  PRMT R32, R3, 0x9910, RZ ;  /* 0x0000991003207816 */ /* 0x000fc600000000ff */
[----:B-1----:R-:W1:Y:S04]  /*14940*/  SHFL.DOWN PT, R16, R13, R5, 0x1f ;  /* 0x08001f050d107589 */ /* 0x002e6800000e0000 */
[----:B------:R-:W4:Y:S04]  /*14950*/  SHFL.DOWN PT, R28, R26, R5, 0x1f ;  /* 0x08001f051a1c7589 */ /* 0x000f2800000e0000 */
[----:B------:R-:W5:Y:S04]  /*14960*/  SHFL.DOWN PT, R27, R10, R5, 0x1f ;  /* 0x08001f050a1b7589 */ /* 0x000f6800000e0000 */
[----:B------:R-:W5:Y:S04]  /*14970*/  SHFL.DOWN PT, R20, R18, R5, 0x1f ;  /* 0x08001f0512147589 */ /* 0x000f6800000e0000 */
[----:B------:R-:W5:Y:S01]  /*14980*/  SHFL.DOWN PT, R29, R8, R5, 0x1f ;  /* 0x08001f05081d7589 */ /* 0x000f6200000e0000 */
[----:B--2---:R-:W-:-:S03]  /*14990*/  ISETP.GE.U32.AND P4, PT, R12, R19, PT ;  /* 0x000000130c00720c */ /* 0x004fc60003f86070 */
[----:B------:R-:W2:Y:S01]  /*149a0*/  SHFL.DOWN PT, R24, R11, R5, 0x1f ;  /* 0x08001f050b187589 */ /* 0x000ea200000e0000 */
[----:B---3--:R-:W-:-:S03]  /*149b0*/  PRMT R33, R14, 0x9910, RZ ;  /* 0x000099100e217816 */ /* 0x008fc600000000ff */
[----:B------:R-:W3:Y:S01]  /*149c0*/  SHFL.DOWN PT, R34, R32, R5, 0x1f ;  /* 0x08001f0520227589 */ /* 0x000ee200000e0000 */
[-C--:B------:R-:W-:Y:S02]  /*149d0*/  ISETP.NE.AND P5, PT, R4, R33.reuse, PT ;  /* 0x000000210400720c */ /* 0x080fe40003fa5270 */
[----:B-1----:R-:W-:Y:S01]  /*149e0*/  ISETP.GE.AND.EX P4, PT, R13, R16, PT, P4 ;  /* 0x000000100d00720c */ /* 0x002fe20003f86340 */
[----:B------:R-:W1:Y:S01]  /*149f0*/  SHFL.DOWN PT, R30, R9, R5, 0x1f ;  /* 0x08001f05091e7589 */ /* 0x000e6200000e0000 */
[----:B----4-:R-:W-:Y:S02]  /*14a00*/  PRMT R35, R28, 0x9910, RZ ;  /* 0x000099101c237816 */ /* 0x010fe400000000ff */
[----:B------:R-:W-:Y:S01]  /*14a10*/  ISETP.GE.AND P3, PT, R4, R33, PT ;  /* 0x000000210400720c */ /* 0x000fe20003f66270 */
[----:B0-----:R-:W0:Y:S01]  /*14a20*/  SHFL.DOWN PT, R31, R6, R5, 0x1f ;  /* 0x08001f05061f7589 */ /* 0x001e2200000e0000 */
[----:B------:R-:W-:Y:S02]  /*14a30*/  SEL R4, RZ, 0xffffffff, P4 ;  /* 0xffffffffff047807 */ /* 0x000fe40002000000 */
[----:B-----5:R-:W-:Y:S01]  /*14a40*/  ISETP.GE.U32.AND P0, PT, R10, R27, PT ;  /* 0x0000001b0a00720c */ /* 0x020fe20003f06070 */
[----:B------:R4:W5:Y:S01]  /*14a50*/  SHFL.DOWN PT, R36, R7, R5, 0x1f ;  /* 0x08001f0507247589 */ /* 0x00096200000e0000 */
[----:B------:R-:W-:-:S02]  /*14a60*/  ISETP.NE.AND P4, PT, R26, R35, PT ;  /* 0x000000231a00720c */ /* 0x000fc40003f85270 */
[----:B------:R-:W-:Y:S02]  /*14a70*/  PRMT R33, R20, 0x9910, RZ ;  /* 0x0000991014217816 */ /* 0x000fe400000000ff */
[----:B------:R-:W-:Y:S02]  /*14a80*/  ISETP.GE.U32.AND P2, PT, R8, R29, PT ;  /* 0x0000001d0800720c */ /* 0x000fe40003f46070 */
[----:B------:R-:W-:Y:S02]  /*14a90*/  @P5 SEL R4, RZ, 0xffffffff, P3 ;  /* 0xffffffffff045807 */ /* 0x000fe40001800000 */
[----:B--2---:R-:W-:Y:S01]  /*14aa0*/  ISETP.GE.AND.EX P0, PT, R11, R24, PT, P0 ;  /* 0x000000180b00720c */ /* 0x004fe20003f06300 */
[----:B----4-:R-:W-:Y:S01]  /*14ab0*/  IMAD.SHL.U32 R5, R5, 0x2, RZ ;  /* 0x0000000205057824 */ /* 0x010fe200078e00ff */
[----:B------:R-:W-:Y:S02]  /*14ac0*/  ISETP.NE.AND P6, PT, R18, R33, PT ;  /* 0x000000211200720c */ /* 0x000fe40003fc5270 */
[----:B---3--:R-:W-:-:S02]  /*14ad0*/  PRMT R37, R34, 0x9910, RZ ;  /* 0x0000991022257816 */ /* 0x008fc400000000ff */
[----:B------:R-:W-:Y:S02]  /*14ae0*/  ISETP.GE.AND P5, PT, R18, R33, PT ;  /* 0x000000211200720c */ /* 0x000fe40003fa6270 */
[----:B-1----:R-:W-:Y:S02]  /*14af0*/  ISETP.GE.AND.EX P2, PT, R9, R30, PT, P2 ;  /* 0x0000001e0900720c */ /* 0x002fe40003f46320 */
[----:B------:R-:W-:Y:S02]  /*14b00*/  SEL R18, RZ, 0xffffffff, P0 ;  /* 0xffffffffff127807 */ /* 0x000fe40000000000 */
[----:B------:R-:W-:Y:S02]  /*14b10*/  ISETP.NE.AND P3, PT, R32, R37, PT ;  /* 0x000000252000720c */ /* 0x000fe40003f65270 */
[----:B------:R-:W-:Y:S02]  /*14b20*/  ISETP.GE.AND P0, PT, R26, R35, PT ;  /* 0x000000231a00720c */ /* 0x000fe40003f06270 */
[----:B------:R-:W-:-:S02]  /*14b30*/  LOP3.LUT R4, R4, 0x1, RZ, 0xc0, !PT ;  /* 0x0000000104047812 */ /* 0x000fc400078ec0ff */
[----:B------:R-:W-:Y:S02]  /*14b40*/  SEL R26, RZ, 0xffffffff, P2 ;  /* 0xffffffffff1a7807 */ /* 0x000fe40001000000 */
[----:B0-----:R-:W-:Y:S02]  /*14b50*/  ISETP.GE.U32.AND P1, PT, R6, R31, PT ;  /* 0x0000001f0600720c */ /* 0x001fe40003f26070 */
[----:B------:R-:W-:Y:S02]  /*14b60*/  @P4 SEL R26, RZ, 0xffffffff, P0 ;  /* 0xffffffffff1a4807 */ /* 0x000fe40000000000 */
[----:B------:R-:W-:Y:S02]  /*14b70*/  ISETP.NE.U32.AND P0, PT, R4, 0x1, PT ;  /* 0x000000010400780c */ /* 0x000fe40003f05070 */
[----:B-----5:R-:W-:Y:S02]  /*14b80*/  ISETP.GE.AND.EX P1, PT, R7, R36, PT, P1 ;  /* 0x000000240700720c */ /* 0x020fe40003f26310 */
[----:B------:R-:W-:-:S02]  /*14b90*/  ISETP.GE.AND P2, PT, R32, R37, PT ;  /* 0x000000252000720c */ /* 0x000fc40003f46270 */
[----:B------:R-:W-:Y:S02]  /*14ba0*/  SEL R12, R12, R19, !P0 ;  /* 0x000000130c0c7207 */ /* 0x000fe40004000000 */
[----:B------:R-:W-:Y:S02]  /*14bb0*/  SEL R13, R13, R16, !P0 ;  /* 0x000000100d0d7207 */ /* 0x000fe40004000000 */
[----:B------:R-:W-:Y:S02]  /*14bc0*/  SEL R25, R25, R14, !P0 ;  /* 0x0000000e19197207 */ /* 0x000fe40004000000 */
[----:B------:R-:W-:Y:S02]  /*14bd0*/  ISETP.GE.AND P0, PT, R5, R0, PT ;  /* 0x000000000500720c */ /* 0x000fe40003f06270 */
[----:B------:R-:W-:Y:S02]  /*14be0*/  SEL R32, RZ, 0xffffffff, P1 ;  /* 0xffffffffff207807 */ /* 0x000fe40000800000 */
[----:B------:R-:W-:-:S02]  /*14bf0*/  @P6 SEL R18, RZ, 0xffffffff, P5 ;  /* 0xffffffffff126807 */ /* 0x000fc40002800000 */
[----:B------:R-:W-:Y:S02]  /*14c00*/  @P3 SEL R32, RZ, 0xffffffff, P2 ;  /* 0xffffffffff203807 */ /* 0x000fe40001000000 */
[----:B------:R-:W-:Y:S02]  /*14c10*/  LOP3.LUT R18, R18, 0x1, RZ, 0xc0, !PT ;  /* 0x0000000112127812 */ /* 0x000fe400078ec0ff */
[----:B------:R-:W-:Y:S02]  /*14c20*/  LOP3.LUT R26, R26, 0x1, RZ, 0xc0, !PT ;  /* 0x000000011a1a7812 */ /* 0x000fe400078ec0ff */
[----:B------:R-:W-:Y:S02]  /*14c30*/  LOP3.LUT R32, R32, 0x1, RZ, 0xc0, !PT ;  /* 0x0000000120207812 */ /* 0x000fe400078ec0ff */
[----:B------:R-:W-:Y:S02]  /*14c40*/  ISETP.NE.U32.AND P1, PT, R18, 0x1, PT ;  /* 0x000000011200780c */ /* 0x000fe40003f25070 */
[----:B------:R-:W-:-:S02]  /*14c50*/  ISETP.NE.U32.AND P2, PT, R26, 0x1, PT ;  /* 0x000000011a00780c */ /* 0x000fc40003f45070 */
[----:B------:R-:W-:Y:S02]  /*14c60*/  ISETP.NE.U32.AND P3, PT, R32, 0x1, PT ;  /* 0x000000012000780c */ /* 0x000fe40003f65070 */
        /* <DEDUP_REMOVED lines=8> */
[----:B------:R-:W-:Y:S01]  /*14cf0*/  SEL R3, R3, R34, !P3 ;  /* 0x0000002203037207 */ /* 0x000fe20005800000 */
[----:B------:R-:W-:Y:S06]  /*14d00*/  @!P0 BRA `(.L_x_2812) ;  /* 0xfffffff800f48947 */ /* 0x000fec000383ffff */
.L_x_2807:
[----:B------:R-:W2:Y:S01]  /*14d10*/  LDC R0, c[0x0][0x3fc] ;  /* 0x0000ff00ff007b82 */ /* 0x000ea20000000800 */
[----:B------:R-:W-:Y:S02]  /*14d20*/  IMAD.MOV.U32 R19, RZ, RZ, RZ ;  /* 0x000000ffff137224 */ /* 0x000fe400078e00ff */
[----:B-1----:R-:W-:Y:S01]  /*14d30*/  IMAD.MOV.U32 R24, RZ, RZ, RZ ;  /* 0x000000ffff187224 */ /* 0x002fe200078e00ff */
[----:B--2---:R-:W-:-:S13]  /*14d40*/  ISETP.NE.AND P0, PT, R0, RZ, PT ;  /* 0x000000ff0000720c */ /* 0x004fda0003f05270 */
        /* <DEDUP_REMOVED lines=275> */
.L_x_2813:
        /* <DEDUP_REMOVED lines=275> */
.L_x_2814:
        /* <DEDUP_REMOVED lines=277> */
.L_x_2815:
        /* <DEDUP_REMOVED lines=275> */
.L_x_2816:
        /* <DEDUP_REMOVED lines=11> */
.L_x_2822:
        /* <DEDUP_REMOVED lines=8> */
[----:B0-----:R-:W-:-:S07]  /*19360*/  IMAD.MOV.U32 R33, RZ, RZ, R27 ;  /* 0x000000ffff217224 */ /* 0x001fce00078e001b */
[----:B------:R-:W-:Y:S05]  /*19370*/  CALL.REL.NOINC `($__internal_17_$__cuda_sm20_rem_u64) ;  /* 0x000000a4003c7944 */ /* 0x000fea0003c00000 */
[----:B------:R-:W-:Y:S02]  /*19380*/  IMAD.MOV.U32 R26, RZ, RZ, R4 ;  /* 0x000000ffff1a7224 */ /* 0x000fe400078e0004 */
[----:B------:R-:W-:Y:S01]  /*19390*/  IMAD.MOV.U32 R27, RZ, RZ, R29 ;  /* 0x000000ffff1b7224 */ /* 0x000fe200078e001d */
[----:B------:R-:W-:Y:S06]  /*193a0*/  BRA `(.L_x_2821) ;  /* 0x00000000004c7947 */ /* 0x000fec0003800000 */
.L_x_2820:
        /* <DEDUP_REMOVED lines=19> */
.L_x_2821:
[----:B------:R-:W-:Y:S05]  /*194e0*/  BSYNC B1 ;  /* 0x0000000000017941 */ /* 0x000fea0003800000 */
.L_x_2819:
[----:B------:R-:W-:Y:S01]  /*194f0*/  ISETP.NE.U32.AND P0, PT, R26, RZ, PT ;  /* 0x000000ff1a00720c */ /* 0x000fe20003f05070 */
[----:B------:R-:W-:Y:S02]  /*19500*/  IMAD.MOV.U32 R14, RZ, RZ, R0 ;  /* 0x000000ffff0e7224 */ /* 0x000fe400078e0000 */
[----:B------:R-:W-:Y:S01]  /*19510*/  IMAD.MOV.U32 R20, RZ, RZ, R5 ;  /* 0x000000ffff147224 */ /* 0x000fe200078e0005 */
[----:B------:R-:W-:-:S13]  /*19520*/  ISETP.NE.AND.EX P0, PT, R27, RZ, PT, P0 ;  /* 0x000000ff1b00720c */ /* 0x000fda0003f05300 */
[----:B------:R-:W-:Y:S05]  /*19530*/  @P0 BRA `(.L_x_2822) ;  /* 0xfffffffc00680947 */ /* 0x000fea000383ffff */
[----:B------:R-:W-:Y:S05]  /*19540*/  BSYNC B0 ;  /* 0x0000000000007941 */ /* 0x000fea0003800000 */
.L_x_2818:
[----:B------:R-:W-:Y:S01]  /*19550*/  ISETP.NE.U32.AND P2, PT, R5, RZ, PT ;  /* 0x000000ff0500720c */ /* 0x000fe20003f45070 */
[----:B------:R-:W-:-:S12]  /*19560*/  BSSY B0, `(.L_x_2823) ;  /* 0x000001c000007945 */ /* 0x000fd80003800000 */
[----:B------:R-:W-:Y:S05]  /*19570*/  @!P2 BRA `(.L_x_2824) ;  /* 0x00000000001ca947 */ /* 0x000fea0003800000 */
[----:B------:R-:W-:Y:S01]  /*19580*/  IMAD.MOV.U32 R20, RZ, RZ, 0x10 ;  /* 0x00000010ff147424 */ /* 0x000fe200078e00ff */
[----:B------:R-:W-:Y:S01]  /*19590*/  MOV R4, 0x195c0 ;  /* 0x000195c000047802 */ /* 0x000fe20000000f00 */
[----:B------:R-:W-:-:S07]  /*195a0*/  IMAD.MOV.U32 R34, RZ, RZ, RZ ;  /* 0x000000ffff227224 */ /* 0x000fce00078e00ff */
[----:B0-----:R-:W-:Y:S05]  /*195b0*/  CALL.REL.NOINC `($__internal_16_$__cuda_sm20_div_u64) ;  /* 0x0000009c00947944 */ /* 0x001fea0003c00000 */
[----:B------:R-:W-:Y:S02]  /*195c0*/  IMAD.MOV.U32 R26, RZ, RZ, R14 ;  /* 0x000000ffff1a7224 */ /* 0x000fe400078e000e */
[----:B------:R-:W-:Y:S01]  /*195d0*/  IMAD.MOV.U32 R27, RZ, RZ, R31 ;  /* 0x000000ffff1b7224 */ /* 0x000fe200078e001f */
[----:B------:R-:W-:Y:S06]  /*195e0*/  BRA `(.L_x_2825) ;  /* 0x00000000004c7947 */ /* 0x000fec0003800000 */
.L_x_2824:
        /* <DEDUP_REMOVED lines=19> */
.L_x_2825:
[----:B------:R-:W-:Y:S05]  /*19720*/  BSYNC B0 ;  /* 0x0000000000007941 */ /* 0x000fea0003800000 */
.L_x_2823:
[----:B------:R-:W-:Y:S04]  /*19730*/  BSSY B0, `(.L_x_2826) ;  /* 0x000001c000007945 */ /* 0x000fe80003800000 */
        /* <DEDUP_REMOVED lines=8> */
.L_x_2827:
        /* <DEDUP_REMOVED lines=19> */
.L_x_2828:
[----:B------:R-:W-:Y:S05]  /*198f0*/  BSYNC B0 ;  /* 0x0000000000007941 */ /* 0x000fea0003800000 */
.L_x_2826:
        /* <DEDUP_REMOVED lines=9> */
[----:B0-----:R-:W-:Y:S05]  /*19990*/  CALL.REL.NOINC `($__internal_16_$__cuda_sm20_div_u64) ;  /* 0x00000098009c7944 */ /* 0x001fea0003c00000 */
[----:B------:R-:W-:Y:S02]  /*199a0*/  IMAD.MOV.U32 R4, RZ, RZ, R14 ;  /* 0x000000ffff047224 */ /* 0x000fe400078e000e */
[----:B------:R-:W-:Y:S01]  /*199b0*/  IMAD.MOV.U32 R5, RZ, RZ, R31 ;  /* 0x000000ffff057224 */ /* 0x000fe200078e001f */
[----:B------:R-:W-:Y:S06]  /*199c0*/  BRA `(.L_x_2831) ;  /* 0x0000000000507947 */ /* 0x000fec0003800000 */
.L_x_2830:
        /* <DEDUP_REMOVED lines=20> */
.L_x_2831:
[----:B------:R-:W-:Y:S05]  /*19b10*/  BSYNC B0 ;  /* 0x0000000000007941 */ /* 0x000fea0003800000 */
.L_x_2829:
[----:B------:R-:W-:Y:S02]  /*19b20*/  ULDC.64 UR4, c[0x0][0x610] ;  /* 0x0001840000047ab9 */ /* 0x000fe40000000a00 */
[----:B------:R-:W-:-:S04]  /*19b30*/  IADD3 R4, P0, R4, UR4, RZ ;  /* 0x0000000404047c10 */ /* 0x000fc8000ff1e0ff */
[----:B------:R-:W-:-:S05]  /*19b40*/  IADD3.X R5, R5, UR5, RZ, P0, !PT ;  /* 0x0000000505057c10 */ /* 0x000fca00087fe4ff */
[----:B------:R-:W-:-:S07]  /*19b50*/  IMAD.MOV.U32 R0, RZ, RZ, R5 ;  /* 0x000000ffff007224 */ /* 0x000fce00078e0005 */
.L_x_2817:
[----:B------:R-:W-:Y:S02]  /*19b60*/  ULDC UR4, c[0x0][0x248] ;  /* 0x0000920000047ab9 */ /* 0x000fe40000000800 */
[----:B------:R-:W-:-:S13]  /*19b70*/  ISETP.NE.AND P0, PT, RZ, UR4, PT ;  /* 0x00000004ff007c0c */ /* 0x000fda000bf05270 */
[----:B------:R-:W-:Y:S05]  /*19b80*/  @!P0 BRA `(.L_x_2832) ;  /* 0x0000008000248947 */ /* 0x000fea0003800000 */
[----:B------:R-:W1:Y:S01]  /*19b90*/  LDC R20, c[0x0][0x3fc] ;  /* 0x0000ff00ff147b82 */ /* 0x000e620000000800 */
[----:B------:R-:W2:Y:S01]  /*19ba0*/  S2R R14, SR_CTAID.X ;  /* 0x00000000000e7919 */ /* 0x000ea20000002500 */
[----:B------:R-:W-:Y:S01]  /*19bb0*/  ULDC UR4, c[0x0][0x24c] ;  /* 0x0000930000047ab9 */ /* 0x000fe20000000800 */
[----:B------:R-:W-:Y:S02]  /*19bc0*/  IMAD.MOV.U32 R22, RZ, RZ, RZ ;  /* 0x000000ffff167224 */ /* 0x000fe400078e00ff */
[----:B------:R-:W-:Y:S01]  /*19bd0*/  IMAD R19, R17, UR4, RZ ;  /* 0x0000000411137c24 */ /* 0x000fe2000f8e02ff */
[----:B------:R-:W-:-:S03]  /*19be0*/  ULDC UR4, c[0x0][0x250] ;  /* 0x0000940000047ab9 */ /* 0x000fc60000000800 */
[----:B------:R-:W-:Y:S01]  /*19bf0*/  IMAD R19, R2, UR4, R19 ;  /* 0x0000000402137c24 */ /* 0x000fe2000f8e0213 */
[----:B------:R-:W-:Y:S01]  /*19c00*/  ULDC UR4, c[0x0][0x238] ;  /* 0x00008e0000047ab9 */ /* 0x000fe20000000800 */
[----:B-1----:R-:W-:Y:S02]  /*19c10*/  ISETP.NE.AND P0, PT, R20, RZ, PT ;  /* 0x000000ff1400720c */ /* 0x002fe40003f05270 */
[----:B--2---:R-:W-:Y:S02]  /*19c20*/  IMAD R26, R14, UR4, R19 ;  /* 0x000000040e1a7c24 */ /* 0x004fe4000f8e0213 */
[----:B------:R-:W-:Y:S02]  /*19c30*/  IMAD.MOV.U32 R19, RZ, RZ, RZ ;  /* 0x000000ffff137224 */ /* 0x000fe400078e00ff */
        /* <DEDUP_REMOVED lines=18> */
[----:B0-----:R-:W-:-:S05]  /*19d60*/  SHF.R.U32.HI R31, RZ, UR5, R30 ;  /* 0x00000005ff1f7c19 */ /* 0x001fca000801161e */
        /* <DEDUP_REMOVED lines=256> */
.L_x_2833:
        /* <DEDUP_REMOVED lines=275> */
.L_x_2834:
        /* <DEDUP_REMOVED lines=9> */
[----:B0-----:R-:W-:Y:S01]  /*1bf30*/  SHF.R.U32.HI R31, RZ, UR4, R30 ;  /* 0x00000004ff1f7c19 */ /* 0x001fe2000801161e */
        /* <DEDUP_REMOVED lines=267> */
.L_x_2835:
[----:B------:R-:W-:Y:S05]  /*1cff0*/  @!P0 BRA `(.L_x_2836) ;  /* 0x0000001000488947 */ /* 0x000fea0003800000 */
        /* <DEDUP_REMOVED lines=274> */
.L_x_2836:
[----:B------:R-:W1:Y:S01]  /*1e120*/  LDC R24, c[0x0][0x240] ;  /* 0x00009000ff187b82 */ /* 0x000e620000000800 */
        /* <DEDUP_REMOVED lines=13> */
.L_x_2838:
[----:B------:R-:W-:Y:S05]  /*1e200*/  BSYNC B0 ;  /* 0x0000000000007941 */ /* 0x000fea0003800000 */
.L_x_2837:
[----:B------:R-:W-:Y:S01]  /*1e210*/  PRMT R20, R20, 0x9910, RZ ;  /* 0x0000991014147816 */ /* 0x000fe200000000ff */
[----:B------:R-:W-:Y:S01]  /*1e220*/  BSSY B0, `(.L_x_2839) ;  /* 0x0000014000007945 */ /* 0x000fe20003800000 */
[----:B------:R-:W-:Y:S02]  /*1e230*/  LOP3.LUT P0, RZ, R17, R2, RZ, 0xfc, !PT ;  /* 0x0000000211ff7212 */ /* 0x000fe4000780fcff */
[----:B------:R-:W-:-:S13]  /*1e240*/  ISETP.NE.AND P2, PT, R20, RZ, PT ;  /* 0x000000ff1400720c */ /* 0x000fda0003f45270 */
[----:B------:R-:W-:Y:S05]  /*1e250*/  @!P2 BRA `(.L_x_2840) ;  /* 0x000000000040a947 */ /* 0x000fea0003800000 */
[----:B------:R-:W1:Y:S01]  /*1e260*/  S2UR UR4, SR_CTAID.Y ;  /* 0x00000000000479c3 */ /* 0x000e620000002600 */
[----:B------:R-:W-:-:S07]  /*1e270*/  ISETP.NE.AND P1, PT, R24, RZ, PT ;  /* 0x000000ff1800720c */ /* 0x000fce0003f25270 */
[----:B------:R-:W1:Y:S08]  /*1e280*/  LDC R23, c[0x0][0x10] ;  /* 0x00000400ff177b82 */ /* 0x000e700000000800 */
[----:B------:R-:W2:Y:S01]  /*1e290*/  LDC.64 R26, c[0x0][0x618] ;  /* 0x00018600ff1a7b82 */ /* 0x000ea20000000a00 */
[----:B-1----:R-:W-:Y:S01]  /*1e2a0*/  IMAD R20, R14, R23, UR4 ;  /* 0x000000040e147e24 */ /* 0x002fe2000f8e0217 */
[----:B------:R-:W-:-:S03]  /*1e2b0*/  ULDC UR4, c[0x0][0x0] ;  /* 0x0000000000047ab9 */ /* 0x000fc60000000800 */
[----:B------:R-:W-:-:S04]  /*1e2c0*/  @!P1 IMAD R20, R20, UR4, R17 ;  /* 0x0000000414149c24 */ /* 0x000fc8000f8e0211 */
[----:B--2---:R-:W-:-:S05]  /*1e2d0*/  IMAD.WIDE.U32 R26, R20, 0x40, R26 ;  /* 0x00000040141a7825 */ /* 0x004fca00078e001a */
[----:B------:R1:W-:Y:S04]  /*1e2e0*/  STG.E.64 desc[UR60][R26.64+0x8], R12 ;  /* 0x0000080c1a007986 */ /* 0x0003e8000c101b3c */
[----:B------:R1:W-:Y:S04]  /*1e2f0*/  STG.E.64 desc[UR60][R26.64+0x18], R10 ;  /* 0x0000180a1a007986 */ /* 0x0003e8000c101b3c */
[----:B------:R1:W-:Y:S04]  /*1e300*/  STG.E.64 desc[UR60][R26.64+0x28], R8 ;  /* 0x000028081a007986 */ /* 0x0003e8000c101b3c */
[----:B------:R1:W-:Y:S04]  /*1e310*/  STG.E.64 desc[UR60][R26.64+0x38], R6 ;  /* 0x000038061a007986 */ /* 0x0003e8000c101b3c */
[----:B------:R1:W-:Y:S04]  /*1e320*/  STG.E.U16 desc[UR60][R26.64], R25 ;  /* 0x000000191a007986 */ /* 0x0003e8000c10153c */
[----:B------:R1:W-:Y:S04]  /*1e330*/  STG.E.U16 desc[UR60][R26.64+0x10], R21 ;  /* 0x000010151a007986 */ /* 0x0003e8000c10153c */
[----:B------:R1:W-:Y:S04]  /*1e340*/  STG.E.U16 desc[UR60][R26.64+0x20], R15 ;  /* 0x0000200f1a007986 */ /* 0x0003e8000c10153c */
[----:B------:R1:W-:Y:S02]  /*1e350*/  STG.E.U16 desc[UR60][R26.64+0x30], R3 ;  /* 0x000030031a007986 */ /* 0x0003e4000c10153c */
.L_x_2840:
[----:B------:R-:W-:Y:S05]  /*1e360*/  BSYNC B0 ;  /* 0x0000000000007941 */ /* 0x000fea0003800000 */
.L_x_2839:
        /* <DEDUP_REMOVED lines=14> */
[----:B01----:R-:W0:Y:S01]  /*1e450*/  S2R R3, SR_LANEID ;  /* 0x0000000000037919 */ /* 0x003e220000000000 */
        /* <DEDUP_REMOVED lines=20> */
.L_x_2842:
[----:B------:R-:W-:Y:S05]  /*1e5a0*/  BSYNC B0 ;  /* 0x0000000000007941 */ /* 0x000fea0003800000 */
.L_x_2841:
[----:B------:R-:W3:Y:S08]  /*1e5b0*/  S2UR UR5, SR_CgaCtaId ;  /* 0x00000000000579c3 */ /* 0x000ef00000008800 */
[----:B------:R-:W-:Y:S06]  /*1e5c0*/  BAR.SYNC.DEFER_BLOCKING 0x0 ;  /* 0x0000000000007b1d */ /* 0x000fec0000010000 */
[----:B------:R-:W-:-:S02]  /*1e5d0*/  UMOV UR4, 0x400 ;  /* 0x0000040000047882 */ /* 0x000fc40000000000 */
[----:B---3--:R-:W-:-:S09]  /*1e5e0*/  ULEA UR6, UR5, UR4, 0x18 ;  /* 0x0000000405067291 */ /* 0x008fd2000f8ec03f */
[----:B012---:R-:W0:Y:S02]  /*1e5f0*/  LDS.U8 R3, [UR6] ;  /* 0x00000006ff037984 */ /* 0x007e240008000000 */
        /* <DEDUP_REMOVED lines=48> */
.L_x_2847:
[----:B------:R-:W-:-:S04]  /*1e900*/  IMAD.IADD R35, R37, 0x1, R20 ;  /* 0x0000000125237824 */ /* 0x000fc800078e0214 */
[----:B-1----:R-:W-:-:S05]  /*1e910*/  IMAD.WIDE.U32 R34, R35, 0x40, R24 ;  /* 0x0000004023227825 */ /* 0x002fca00078e0018 */
[----:B------:R-:W2:Y:S04]  /*1e920*/  LDG.E.U16 R36, desc[UR60][R34.64+0x10] ;  /* 0x0000103c22247981 */ /* 0x000ea8000c1e1500 */
[----:B------:R-:W3:Y:S04]  /*1e930*/  LDG.E.U16 R14, desc[UR60][R34.64] ;  /* 0x0000003c220e7981 */ /* 0x000ee8000c1e1500 */
[----:B------:R-:W4:Y:S04]  /*1e940*/  LDG.E.U16 R38, desc[UR60][R34.64+0x20] ;  /* 0x0000203c22267981 */ /* 0x000f28000c1e1500 */
[----:B------:R-:W5:Y:S04]  /*1e950*/  LDG.E.64 R30, desc[UR60][R34.64+0x18] ;  /* 0x0000183c221e7981 */ /* 0x000f68000c1e1b00 */
[----:B------:R-:W5:Y:S04]  /*1e960*/  LDG.E.64 R32, desc[UR60][R34.64+0x8] ;  /* 0x0000083c22207981 */ /* 0x000f68000c1e1b00 */
[----:B------:R-:W5:Y:S04]  /*1e970*/  LDG.E.64 R26, desc[UR60][R34.64+0x28] ;  /* 0x0000283c221a7981 */ /* 0x000f68000c1e1b00 */
[----:B------:R-:W5:Y:S04]  /*1e980*/  LDG.E.U16 R42, desc[UR60][R34.64+0x30] ;  /* 0x0000303c222a7981 */ /* 0x000f68000c1e1500 */
[----:B------:R0:W5:Y:S01]  /*1e990*/  LDG.E.64 R28, desc[UR60][R34.64+0x38] ;  /* 0x0000383c221c7981 */ /* 0x000162000c1e1b00 */
[----:B------:R-:W-:-:S02]  /*1e9a0*/  PRMT R44, R21, 0x9910, RZ ;  /* 0x00009910152c7816 */ /* 0x000fc400000000ff */
[----:B------:R-:W-:Y:S02]  /*1e9b0*/  PRMT R41, R23, 0x9910, RZ ;  /* 0x0000991017297816 */ /* 0x000fe400000000ff */
[----:B0-----:R-:W-:Y:S01]  /*1e9c0*/  PRMT R34, R3, 0x9910, RZ ;  /* 0x0000991003227816 */ /* 0x001fe200000000ff */
[----:B------:R-:W-:Y:S01]  /*1e9d0*/  IMAD.IADD R20, R39, 0x1, R20 ;  /* 0x0000000127147824 */ /* 0x000fe200078e0214 */
[----:B--2---:R-:W-:Y:S02]  /*1e9e0*/  PRMT R43, R36, 0x9910, RZ ;  /* 0x00009910242b7816 */ /* 0x004fe400000000ff */
[----:B---3--:R-:W-:Y:S02]  /*1e9f0*/  PRMT R40, R14, 0x9910, RZ ;  /* 0x000099100e287816 */ /* 0x008fe400000000ff */
[----:B------:R-:W-:Y:S02]  /*1ea00*/  ISETP.NE.AND P6, PT, R44, R43, PT ;  /* 0x0000002b2c00720c */ /* 0x000fe40003fc5270 */
[----:B------:R-:W-:-:S02]  /*1ea10*/  ISETP.NE.AND P3, PT, R41, R40, PT ;  /* 0x000000282900720c */ /* 0x000fc40003f65270 */
[----:B------:R-:W-:Y:S02]  /*1ea20*/  ISETP.GE.AND P5, PT, R41, R40, PT ;  /* 0x000000282900720c */ /* 0x000fe40003fa6270 */
[----:B------:R-:W-:Y:S02]  /*1ea30*/  PRMT R41, R15, 0x9910, RZ ;  /* 0x000099100f297816 */ /* 0x000fe400000000ff */
[----:B----4-:R-:W-:Y:S02]  /*1ea40*/  PRMT R40, R38, 0x9910, RZ ;  /* 0x0000991026287816 */ /* 0x010fe400000000ff */
[----:B-----5:R-:W-:Y:S02]  /*1ea50*/  ISETP.GE.U32.AND P0, PT, R8, R30, PT ;  /* 0x0000001e0800720c */ /* 0x020fe40003f06070 */
[----:B------:R-:W-:Y:S01]  /*1ea60*/  ISETP.GE.AND P4, PT, R44, R43, PT ;  /* 0x0000002b2c00720c */ /* 0x000fe20003f86270 */
[----:B------:R-:W-:Y:S01]  /*1ea70*/  IMAD.MOV.U32 R44, RZ, RZ, R34 ;  /* 0x000000ffff2c7224 */ /* 0x000fe200078e0022 */
[----:B------:R-:W-:-:S02]  /*1ea80*/  SEL R34, RZ, 0xffffffff, P5 ;  /* 0xffffffffff227807 */ /* 0x000fc40002800000 */
[----:B------:R-:W-:Y:S02]  /*1ea90*/  ISETP.NE.AND P5, PT, R41, R40, PT ;  /* 0x000000282900720c */ /* 0x000fe40003fa5270 */
[----:B------:R-:W-:Y:S02]  /*1eaa0*/  ISETP.GE.AND.EX P0, PT, R9, R31, PT, P0 ;  /* 0x0000001f0900720c */ /* 0x000fe40003f06300 */
[----:B------:R-:W-:Y:S02]  /*1eab0*/  ISETP.GE.U32.AND P1, PT, R6, R32, PT ;  /* 0x000000200600720c */ /* 0x000fe40003f26070 */
[----:B------:R-:W-:Y:S02]  /*1eac0*/  SEL R35, RZ, 0xffffffff, P4 ;  /* 0xffffffffff237807 */ /* 0x000fe40002000000 */
[----:B------:R-:W-:Y:S02]  /*1ead0*/  @!P6 SEL R35, RZ, 0xffffffff, P0 ;  /* 0xffffffffff23e807 */ /* 0x000fe40000000000 */
[----:B------:R-:W-:-:S02]  /*1eae0*/  ISETP.GE.U32.AND P6, PT, R10, R26, PT ;  /* 0x0000001a0a00720c */ /* 0x000fc40003fc6070 */
[----:B------:R-:W-:Y:S02]  /*1eaf0*/  ISETP.GE.AND.EX P1, PT, R7, R33, PT, P1 ;  /* 0x000000210700720c */ /* 0x000fe40003f26310 */
[----:B------:R-:W-:Y:S02]  /*1eb00*/  ISETP.GE.AND P4, PT, R41, R40, PT ;  /* 0x000000282900720c */ /* 0x000fe40003f86270 */
[----:B------:R-:W-:Y:S02]  /*1eb10*/  ISETP.GE.AND.EX P6, PT, R11, R27, PT, P6 ;  /* 0x0000001b0b00720c */ /* 0x000fe40003fc6360 */
[----:B------:R-:W-:Y:S02]  /*1eb20*/  @!P3 SEL R34, RZ, 0xffffffff, P1 ;  /* 0xffffffffff22b807 */ /* 0x000fe40000800000 */
[----:B------:R-:W-:Y:S02]  /*1eb30*/  PRMT R43, R42, 0x9910, RZ ;  /* 0x000099102a2b7816 */ /* 0x000fe400000000ff */
[----:B------:R-:W-:-:S02]  /*1eb40*/  SEL R40, RZ, 0xffffffff, P4 ;  /* 0xffffffffff287807 */ /* 0x000fc40002000000 */
[----:B------:R-:W-:Y:S02]  /*1eb50*/  @!P5 SEL R40, RZ, 0xffffffff, P6 ;  /* 0xffffffffff28d807 */ /* 0x000fe40003000000 */
[----:B------:R-:W-:Y:S02]  /*1eb60*/  LOP3.LUT R34, R34, 0x1, RZ, 0xc0, !PT ;  /* 0x0000000122227812 */ /* 0x000fe400078ec0ff */
[CC--:B------:R-:W-:Y:S02]  /*1eb70*/  ISETP.NE.AND P3, PT, R44.reuse, R43.reuse, PT ;  /* 0x0000002b2c00720c */ /* 0x0c0fe40003f65270 */
[----:B------:R-:W-:Y:S02]  /*1eb80*/  ISETP.GE.AND P1, PT, R44, R43, PT ;  /* 0x0000002b2c00720c */ /* 0x000fe40003f26270 */
[----:B------:R-:W-:Y:S02]  /*1eb90*/  LOP3.LUT R40, R40, 0x1, RZ, 0xc0, !PT ;  /* 0x0000000128287812 */ /* 0x000fe400078ec0ff */
[----:B------:R-:W-:-:S02]  /*1eba0*/  ISETP.NE.U32.AND P4, PT, R34, 0x1, PT ;  /* 0x000000012200780c */ /* 0x000fc40003f85070 */
[----:B------:R-:W-:Y:S02]  /*1ebb0*/  SEL R34, RZ, 0xffffffff, P1 ;  /* 0xffffffffff227807 */ /* 0x000fe40000800000 */
[----:B------:R-:W-:Y:S02]  /*1ebc0*/  ISETP.GE.U32.AND P0, PT, R12, R28, PT ;  /* 0x0000001c0c00720c */ /* 0x000fe40003f06070 */
[----:B------:R-:W-:Y:S02]  /*1ebd0*/  ISETP.NE.U32.AND P1, PT, R40, 0x1, PT ;  /* 0x000000012800780c */ /* 0x000fe40003f25070 */
[----:B------:R-:W-:Y:S02]  /*1ebe0*/  ISETP.GE.AND.EX P0, PT, R13, R29, PT, P0 ;  /* 0x0000001d0d00720c */ /* 0x000fe40003f06300 */
[----:B------:R-:W-:Y:S02]  /*1ebf0*/  SEL R10, R10, R26, !P1 ;  /* 0x0000001a0a0a7207 */ /* 0x000fe40004800000 */
[----:B------:R-:W-:-:S02]  /*1ec00*/  SEL R11, R11, R27, !P1 ;  /* 0x0000001b0b0b7207 */ /* 0x000fc40004800000 */
[----:B------:R-:W-:Y:S02]  /*1ec10*/  SEL R15, R15, R38, !P1 ;  /* 0x000000260f0f7207 */ /* 0x000fe40004800000 */
[----:B------:R-:W-:Y:S02]  /*1ec20*/  ISETP.GE.U32.AND P1, PT, R20, UR8, PT ;  /* 0x0000000814007c0c */ /* 0x000fe4000bf26070 */
[----:B------:R-:W-:Y:S02]  /*1ec30*/  LOP3.LUT R35, R35, 0x1, RZ, 0xc0, !PT ;  /* 0x0000000123237812 */ /* 0x000fe400078ec0ff */
[----:B------:R-:W-:Y:S02]  /*1ec40*/  @!P3 SEL R34, RZ, 0xffffffff, P0 ;  /* 0xffffffffff22b807 */ /* 0x000fe40000000000 */
[----:B------:R-:W-:Y:S02]  /*1ec50*/  ISETP.NE.U32.AND P0, PT, R35, 0x1, PT ;  /* 0x000000012300780c */ /* 0x000fe40003f05070 */
[----:B------:R-:W-:-:S02]  /*1ec60*/  LOP3.LUT R34, R34, 0x1, RZ, 0xc0, !PT ;  /* 0x0000000122227812 */ /* 0x000fc400078ec0ff */
[----:B------:R-:W-:Y:S02]  /*1ec70*/  SEL R8, R8, R30, !P0 ;  /* 0x0000001e08087207 */ /* 0x000fe40004000000 */
[----:B------:R-:W-:Y:S02]  /*1ec80*/  SEL R9, R9, R31, !P0 ;  /* 0x0000001f09097207 */ /* 0x000fe40004000000 */
[----:B------:R-:W-:Y:S02]  /*1ec90*/  SEL R21, R21, R36, !P0 ;  /* 0x0000002415157207 */ /* 0x000fe40004000000 */
[----:B------:R-:W-:Y:S02]  /*1eca0*/  ISETP.NE.U32.AND P0, PT, R34, 0x1, PT ;  /* 0x000000012200780c */ /* 0x000fe40003f05070 */
[----:B------:R-:W-:Y:S02]  /*1ecb0*/  SEL R6, R6, R32, !P4 ;  /* 0x0000002006067207 */ /* 0x000fe40006000000 */
[----:B------:R-:W-:-:S02]  /*1ecc0*/  SEL R7, R7, R33, !P4 ;  /* 0x0000002107077207 */ /* 0x000fc40006000000 */
[----:B------:R-:W-:Y:S02]  /*1ecd0*/  SEL R23, R23, R14, !P4 ;  /* 0x0000000e17177207 */ /* 0x000fe40006000000 */
[----:B------:R-:W-:Y:S02]  /*1ece0*/  SEL R12, R12, R28, !P0 ;  /* 0x0000001c0c0c7207 */ /* 0x000fe40004000000 */
[----:B------:R-:W-:Y:S02]  /*1ecf0*/  SEL R13, R13, R29, !P0 ;  /* 0x0000001d0d0d7207 */ /* 0x000fe40004000000 */
[----:B------:R-:W-:Y:S01]  /*1ed00*/  SEL R3, R3, R42, !P0 ;  /* 0x0000002a03037207 */ /* 0x000fe20004000000 */
[----:B------:R-:W-:Y:S06]  /*1ed10*/  @!P1 BRA `(.L_x_2847) ;  /* 0xfffffff800f89947 */ /* 0x000fec000383ffff */
[----:B------:R-:W-:Y:S05]  /*1ed20*/  BSYNC B1 ;  /* 0x0000000000017941 */ /* 0x000fea0003800000 */
.L_x_2846:
[----:B------:R-:W-:Y:S05]  /*1ed30*/  BRA `(.L_x_2845) ;  /* 0x00000004007c7947 */ /* 0x000fea0003800000 */
.L_x_2844:
[----:B------:R-:W-:Y:S01]  /*1ed40*/  ULDC UR7, c[0x0][0x23c] ;  /* 0x00008f0000077ab9 */ /* 0x000fe20000000800 */
[----:B------:R-:W-:Y:S01]  /*1ed50*/  IMAD.U32 R21, RZ, RZ, UR9 ;  /* 0x00000009ff157e24 */ /* 0x000fe2000f8e00ff */
        /* <DEDUP_REMOVED lines=25> */
.L_x_2848:
[----:B------:R-:W-:-:S04]  /*1eef0*/  IMAD.IADD R20, R14, 0x1, R37 ;  /* 0x000000010e147824 */ /* 0x000fc800078e0225 */
[----:B0-----:R-:W-:-:S04]  /*1ef00*/  IMAD R35, R20, R41, R17 ;  /* 0x0000002914237224 */ /* 0x001fc800078e0211 */
[----:B-1----:R-:W-:-:S05]  /*1ef10*/  IMAD.WIDE.U32 R34, R35, 0x40, R24 ;  /* 0x0000004023227825 */ /* 0x002fca00078e0018 */
[----:B------:R-:W3:Y:S04]  /*1ef20*/  LDG.E.U16 R36, desc[UR60][R34.64+0x10] ;  /* 0x0000103c22247981 */ /* 0x000ee8000c1e1500 */
[----:B------:R-:W4:Y:S04]  /*1ef30*/  LDG.E.U16 R20, desc[UR60][R34.64] ;  /* 0x0000003c22147981 */ /* 0x000f28000c1e1500 */
[----:B------:R-:W5:Y:S04]  /*1ef40*/  LDG.E.U16 R38, desc[UR60][R34.64+0x20] ;  /* 0x0000203c22267981 */ /* 0x000f68000c1e1500 */
[----:B------:R-:W5:Y:S04]  /*1ef50*/  LDG.E.64 R32, desc[UR60][R34.64+0x8] ;  /* 0x0000083c22207981 */ /* 0x000f68000c1e1b00 */
[----:B------:R-:W5:Y:S04]  /*1ef60*/  LDG.E.U16 R40, desc[UR60][R34.64+0x30] ;  /* 0x0000303c22287981 */ /* 0x000f68000c1e1500 */
[----:B------:R-:W5:Y:S04]  /*1ef70*/  LDG.E.64 R30, desc[UR60][R34.64+0x18] ;  /* 0x0000183c221e7981 */ /* 0x000f68000c1e1b00 */
[----:B------:R-:W5:Y:S04]  /*1ef80*/  LDG.E.64 R28, desc[UR60][R34.64+0x38] ;  /* 0x0000383c221c7981 */ /* 0x000f68000c1e1b00 */
[----:B------:R0:W5:Y:S01]  /*1ef90*/  LDG.E.64 R26, desc[UR60][R34.64+0x28] ;  /* 0x0000283c221a7981 */ /* 0x000162000c1e1b00 */
[----:B------:R-:W-:-:S02]  /*1efa0*/  PRMT R44, R23, 0x9910, RZ ;  /* 0x00009910172c7816 */ /* 0x000fc400000000ff */
[----:B------:R-:W-:Y:S02]  /*1efb0*/  PRMT R43, R21, 0x9910, RZ ;  /* 0x00009910152b7816 */ /* 0x000fe400000000ff */
[----:B------:R-:W-:Y:S01]  /*1efc0*/  PRMT R46, R15, 0x9910, RZ ;  /* 0x000099100f2e7816 */ /* 0x000fe200000000ff */
[----:B--2---:R-:W-:Y:S01]  /*1efd0*/  IMAD.IADD R37, R42, 0x1, R37 ;  /* 0x000000012a257824 */ /* 0x004fe200078e0225 */
[----:B---3--:R-:W-:Y:S02]  /*1efe0*/  PRMT R45, R36, 0x9910, RZ ;  /* 0x00009910242d7816 */ /* 0x008fe400000000ff */
[----:B----4-:R-:W-:-:S03]  /*1eff0*/  PRMT R39, R20, 0x9910, RZ ;  /* 0x0000991014277816 */ /* 0x010fc600000000ff */
[----:B0-----:R-:W-:Y:S01]  /*1f000*/  IMAD.MOV.U32 R34, RZ, RZ, R45 ;  /* 0x000000ffff227224 */ /* 0x001fe200078e002d */
[----:B-----5:R-:W-:Y:S02]  /*1f010*/  PRMT R47, R38, 0x9910, RZ ;  /* 0x00009910262f7816 */ /* 0x020fe400000000ff */
[CC--:B------:R-:W-:Y:S02]  /*1f020*/  ISETP.NE.AND P6, PT, R44.reuse, R39.reuse, PT ;  /* 0x000000272c00720c */ /* 0x0c0fe40003fc5270 */
[----:B------:R-:W-:Y:S01]  /*1f030*/  ISETP.GE.AND P1, PT, R44, R39, PT ;  /* 0x000000272c00720c */ /* 0x000fe20003f26270 */
[----:B------:R-:W-:Y:S01]  /*1f040*/  IMAD.MOV.U32 R35, RZ, RZ, R47 ;  /* 0x000000ffff237224 */ /* 0x000fe200078e002f */
[CC--:B------:R-:W-:Y:S02]  /*1f050*/  ISETP.NE.AND P5, PT, R43.reuse, R34.reuse, PT ;  /* 0x000000222b00720c */ /* 0x0c0fe40003fa5270 */
[----:B------:R-:W-:Y:S02]  /*1f060*/  ISETP.GE.AND P0, PT, R43, R34, PT ;  /* 0x000000222b00720c */ /* 0x000fe40003f06270 */
[----:B------:R-:W-:-:S02]  /*1f070*/  SEL R34, RZ, 0xffffffff, P1 ;  /* 0xffffffffff227807 */ /* 0x000fc40000800000 */
[----:B------:R-:W-:Y:S02]  /*1f080*/  ISETP.GE.U32.AND P1, PT, R6, R32, PT ;  /* 0x000000200600720c */ /* 0x000fe40003f26070 */
[CC--:B------:R-:W-:Y:S02]  /*1f090*/  ISETP.NE.AND P3, PT, R46.reuse, R35.reuse, PT ;  /* 0x000000232e00720c */ /* 0x0c0fe40003f65270 */
[----:B------:R-:W-:Y:S02]  /*1f0a0*/  ISETP.GE.AND P4, PT, R46, R35, PT ;  /* 0x000000232e00720c */ /* 0x000fe40003f86270 */
[----:B------:R-:W-:Y:S02]  /*1f0b0*/  SEL R35, RZ, 0xffffffff, P0 ;  /* 0xffffffffff237807 */ /* 0x000fe40000000000 */
[----:B------:R-:W-:Y:S02]  /*1f0c0*/  ISETP.GE.AND.EX P1, PT, R7, R33, PT, P1 ;  /* 0x000000210700720c */ /* 0x000fe40003f26310 */
[----:B------:R-:W-:-:S02]  /*1f0d0*/  PRMT R44, R3, 0x9910, RZ ;  /* 0x00009910032c7816 */ /* 0x000fc400000000ff */
[----:B------:R-:W-:Y:S02]  /*1f0e0*/  PRMT R39, R40, 0x9910, RZ ;  /* 0x0000991028277816 */ /* 0x000fe400000000ff */
[----:B------:R-:W-:Y:S02]  /*1f0f0*/  ISETP.GE.U32.AND P0, PT, R8, R30, PT ;  /* 0x0000001e0800720c */ /* 0x000fe40003f06070 */
[----:B------:R-:W-:Y:S02]  /*1f100*/  @!P6 SEL R34, RZ, 0xffffffff, P1 ;  /* 0xffffffffff22e807 */ /* 0x000fe40000800000 */
[----:B------:R-:W-:Y:S02]  /*1f110*/  ISETP.GE.AND.EX P0, PT, R9, R31, PT, P0 ;  /* 0x0000001f0900720c */ /* 0x000fe40003f06300 */
[----:B------:R-:W-:Y:S02]  /*1f120*/  ISETP.NE.AND P6, PT, R44, R39, PT ;  /* 0x000000272c00720c */ /* 0x000fe40003fc5270 */
[----:B------:R-:W-:-:S02]  /*1f130*/  @!P5 SEL R35, RZ, 0xffffffff, P0 ;  /* 0xffffffffff23d807 */ /* 0x000fc40000000000 */
[----:B------:R-:W-:Y:S02]  /*1f140*/  ISETP.GE.U32.AND P0, PT, R12, R28, PT ;  /* 0x0000001c0c00720c */ /* 0x000fe40003f06070 */
[----:B------:R-:W-:Y:S02]  /*1f150*/  LOP3.LUT R34, R34, 0x1, RZ, 0xc0, !PT ;  /* 0x0000000122227812 */ /* 0x000fe400078ec0ff */
[----:B------:R-:W-:Y:S02]  /*1f160*/  ISETP.GE.AND P5, PT, R44, R39, PT ;  /* 0x000000272c00720c */ /* 0x000fe40003fa6270 */
[----:B------:R-:W-:Y:S02]  /*1f170*/  ISETP.GE.AND.EX P0, PT, R13, R29, PT, P0 ;  /* 0x0000001d0d00720c */ /* 0x000fe40003f06300 */
[----:B------:R-:W-:Y:S02]  /*1f180*/  SEL R39, RZ, 0xffffffff, P4 ;  /* 0xffffffffff277807 */ /* 0x000fe40002000000 */
[----:B------:R-:W-:-:S02]  /*1f190*/  ISETP.NE.U32.AND P4, PT, R34, 0x1, PT ;  /* 0x000000012200780c */ /* 0x000fc40003f85070 */
[----:B------:R-:W-:Y:S02]  /*1f1a0*/  SEL R34, RZ, 0xffffffff, P5 ;  /* 0xffffffffff227807 */ /* 0x000fe40002800000 */
[----:B------:R-:W-:Y:S02]  /*1f1b0*/  LOP3.LUT R35, R35, 0x1, RZ, 0xc0, !PT ;  /* 0x0000000123237812 */ /* 0x000fe400078ec0ff */
[----:B------:R-:W-:Y:S02]  /*1f1c0*/  @!P6 SEL R34, RZ, 0xffffffff, P0 ;  /* 0xffffffffff22e807 */ /* 0x000fe40000000000 */
[----:B------:R-:W-:Y:S02]  /*1f1d0*/  ISETP.NE.U32.AND P0, PT, R35, 0x1, PT ;  /* 0x000000012300780c */ /* 0x000fe40003f05070 */
[----:B------:R-:W-:Y:S02]  /*1f1e0*/  LOP3.LUT R34, R34, 0x1, RZ, 0xc0, !PT ;  /* 0x0000000122227812 */ /* 0x000fe400078ec0ff */
[----:B------:R-:W-:-:S02]  /*1f1f0*/  SEL R8, R8, R30, !P0 ;  /* 0x0000001e08087207 */ /* 0x000fc40004000000 */
[----:B------:R-:W-:Y:S02]  /*1f200*/  SEL R9, R9, R31, !P0 ;  /* 0x0000001f09097207 */ /* 0x000fe40004000000 */
[----:B------:R-:W-:Y:S02]  /*1f210*/  SEL R21, R21, R36, !P0 ;  /* 0x0000002415157207 */ /* 0x000fe40004000000 */
[----:B------:R-:W-:Y:S02]  /*1f220*/  ISETP.GE.U32.AND P1, PT, R10, R26, PT ;  /* 0x0000001a0a00720c */ /* 0x000fe40003f26070 */
[----:B------:R-:W-:Y:S02]  /*1f230*/  ISETP.NE.U32.AND P0, PT, R34, 0x1, PT ;  /* 0x000000012200780c */ /* 0x000fe40003f05070 */
[----:B------:R-:W-:Y:S02]  /*1f240*/  ISETP.GE.AND.EX P1, PT, R11, R27, PT, P1 ;  /* 0x0000001b0b00720c */ /* 0x000fe40003f26310 */
[----:B------:R-:W-:-:S02]  /*1f250*/  SEL R12, R12, R28, !P0 ;  /* 0x0000001c0c0c7207 */ /* 0x000fc40004000000 */
[----:B------:R-:W-:Y:S02]  /*1f260*/  SEL R13, R13, R29, !P0 ;  /* 0x0000001d0d0d7207 */ /* 0x000fe40004000000 */
[----:B------:R-:W-:Y:S02]  /*1f270*/  SEL R3, R3, R40, !P0 ;  /* 0x0000002803037207 */ /* 0x000fe40004000000 */
[----:B------:R-:W-:Y:S02]  /*1f280*/  ISETP.GE.U32.AND P0, PT, R37, UR7, PT ;  /* 0x0000000725007c0c */ /* 0x000fe4000bf06070 */
[----:B------:R-:W-:-:S04]  /*1f290*/  @!P3 SEL R39, RZ, 0xffffffff, P1 ;  /* 0xffffffffff27b807 */ /* 0x000fc80000800000 */
[----:B------:R-:W-:-:S04]  /*1f2a0*/  LOP3.LUT R39, R39, 0x1, RZ, 0xc0, !PT ;  /* 0x0000000127277812 */ /* 0x000fc800078ec0ff */
[----:B------:R-:W-:Y:S02]  /*1f2b0*/  ISETP.NE.U32.AND P1, PT, R39, 0x1, PT ;  /* 0x000000012700780c */ /* 0x000fe40003f25070 */
[----:B------:R-:W-:Y:S02]  /*1f2c0*/  SEL R6, R6, R32, !P4 ;  /* 0x0000002006067207 */ /* 0x000fe40006000000 */
[----:B------:R-:W-:Y:S02]  /*1f2d0*/  SEL R7, R7, R33, !P4 ;  /* 0x0000002107077207 */ /* 0x000fe40006000000 */
[----:B------:R-:W-:Y:S02]  /*1f2e0*/  SEL R23, R23, R20, !P4 ;  /* 0x0000001417177207 */ /* 0x000fe40006000000 */
[----:B------:R-:W-:Y:S02]  /*1f2f0*/  SEL R10, R10, R26, !P1 ;  /* 0x0000001a0a0a7207 */ /* 0x000fe40004800000 */
[----:B------:R-:W-:-:S02]  /*1f300*/  SEL R11, R11, R27, !P1 ;  /* 0x0000001b0b0b7207 */ /* 0x000fc40004800000 */
[----:B------:R-:W-:Y:S01]  /*1f310*/  SEL R15, R15, R38, !P1 ;  /* 0x000000260f0f7207 */ /* 0x000fe20004800000 */
[----:B------:R-:W-:Y:S06]  /*1f320*/  @!P0 BRA `(.L_x_2848) ;  /* 0xfffffff800f08947 */ /* 0x000fec000383ffff */
.L_x_2845:
[----:B------:R-:W-:Y:S05]  /*1f330*/  BSYNC B0 ;  /* 0x0000000000007941 */ /* 0x000fea0003800000 */
.L_x_2843:
        /* <DEDUP_REMOVED lines=17> */
[----:B------:R-:W-:-:S07]  /*1f450*/  IMAD.U32 R25, RZ, RZ, UR5 ;  /* 0x00000005ff197e24 */ /* 0x000fce000f8e00ff */
.L_x_2852:
[--C-:B------:R-:W-:Y:S01]  /*1f460*/  IMAD.IADD R24, R2, 0x1, R25.reuse ;  /* 0x0000000102187824 */ /* 0x100fe200078e0219 */
        /* <DEDUP_REMOVED lines=11> */
[----:B------:R-:W1:Y:S04]  /*1f520*/  LDS.U16 R34, [R32] ;  /* 0x0000000020227984 */ /* 0x000e680000000400 */
[----:B------:R-:W2:Y:S04]  /*1f530*/  LDS.U16 R36, [R32+0x10] ;  /* 0x0000100020247984 */ /* 0x000ea80000000400 */
[----:B------:R-:W3:Y:S04]  /*1f540*/  LDS.64 R30, [R32+0x8] ;  /* 0x00000800201e7984 */ /* 0x000ee80000000a00 */
[----:B------:R-:W4:Y:S04]  /*1f550*/  LDS.U16 R38, [R32+0x20] ;  /* 0x0000200020267984 */ /* 0x000f280000000400 */
[----:B------:R-:W5:Y:S04]  /*1f560*/  LDS.64 R28, [R32+0x18] ;  /* 0x00001800201c7984 */ /* 0x000f680000000a00 */
[----:B------:R-:W0:Y:S04]  /*1f570*/  LDS.U16 R40, [R32+0x30] ;  /* 0x0000300020287984 */ /* 0x000e280000000400 */
[----:B------:R-:W0:Y:S04]  /*1f580*/  LDS.64 R24, [R32+0x28] ;  /* 0x0000280020187984 */ /* 0x000e280000000a00 */
[----:B------:R1:W0:Y:S02]  /*1f590*/  LDS.64 R26, [R32+0x38] ;  /* 0x00003800201a7984 */ /* 0x0002240000000a00 */
[----:B-1----:R-:W-:-:S02]  /*1f5a0*/  PRMT R32, R3, 0x9910, RZ ;  /* 0x0000991003207816 */ /* 0x002fc400000000ff */
[----:B------:R-:W-:-:S04]  /*1f5b0*/  PRMT R33, R34, 0x9910, RZ ;  /* 0x0000991022217816 */ /* 0x000fc800000000ff */
[-C--:B------:R-:W-:Y:S02]  /*1f5c0*/  ISETP.NE.AND P5, PT, R42, R33.reuse, PT ;  /* 0x000000212a00720c */ /* 0x080fe40003fa5270 */
[----:B--2---:R-:W-:Y:S02]  /*1f5d0*/  PRMT R35, R36, 0x9910, RZ ;  /* 0x0000991024237816 */ /* 0x004fe400000000ff */
[----:B------:R-:W-:Y:S02]  /*1f5e0*/  ISETP.GE.AND P0, PT, R42, R33, PT ;  /* 0x000000212a00720c */ /* 0x000fe40003f06270 */
[-C--:B------:R-:W-:Y:S02]  /*1f5f0*/  ISETP.NE.AND P6, PT, R44, R35.reuse, PT ;  /* 0x000000232c00720c */ /* 0x080fe40003fc5270 */
[----:B---3--:R-:W-:Y:S02]  /*1f600*/  ISETP.GE.U32.AND P4, PT, R6, R30, PT ;  /* 0x0000001e0600720c */ /* 0x008fe40003f86070 */
[----:B------:R-:W-:Y:S01]  /*1f610*/  ISETP.GE.AND P3, PT, R44, R35, PT ;  /* 0x000000232c00720c */ /* 0x000fe20003f66270 */
[----:B------:R-:W-:Y:S01]  /*1f620*/  IMAD.MOV.U32 R44, RZ, RZ, R32 ;  /* 0x000000ffff2c7224 */ /* 0x000fe200078e0020 */
[----:B------:R-:W-:-:S02]  /*1f630*/  SEL R32, RZ, 0xffffffff, P0 ;  /* 0xffffffffff207807 */ /* 0x000fc40000000000 */
[----:B------:R-:W-:Y:S02]  /*1f640*/  ISETP.GE.AND.EX P4, PT, R7, R31, PT, P4 ;  /* 0x0000001f0700720c */ /* 0x000fe40003f86340 */
[----:B------:R-:W-:Y:S02]  /*1f650*/  PRMT R42, R15, 0x9910, RZ ;  /* 0x000099100f2a7816 */ /* 0x000fe400000000ff */
[----:B----4-:R-:W-:Y:S02]  /*1f660*/  PRMT R35, R38, 0x9910, RZ ;  /* 0x0000991026237816 */ /* 0x010fe400000000ff */
[----:B-----5:R-:W-:Y:S02]  /*1f670*/  ISETP.GE.U32.AND P0, PT, R8, R28, PT ;  /* 0x0000001c0800720c */ /* 0x020fe40003f06070 */
[----:B0-----:R-:W-:Y:S02]  /*1f680*/  PRMT R37, R40, 0x9910, RZ ;  /* 0x0000991028257816 */ /* 0x001fe400000000ff */
[----:B------:R-:W-:-:S02]  /*1f690*/  SEL R33, RZ, 0xffffffff, P3 ;  /* 0xffffffffff217807 */ /* 0x000fc40001800000 */
[----:B------:R-:W-:Y:S02]  /*1f6a0*/  @!P5 SEL R32, RZ, 0xffffffff, P4 ;  /* 0xffffffffff20d807 */ /* 0x000fe40002000000 */
[----:B------:R-:W-:Y:S02]  /*1f6b0*/  ISETP.GE.AND.EX P0, PT, R9, R29, PT, P0 ;  /* 0x0000001d0900720c */ /* 0x000fe40003f06300 */
[CC--:B------:R-:W-:Y:S02]  /*1f6c0*/  ISETP.NE.AND P3, PT, R42.reuse, R35.reuse, PT ;  /* 0x000000232a00720c */ /* 0x0c0fe40003f65270 */
[----:B------:R-:W-:Y:S02]  /*1f6d0*/  ISETP.GE.AND P4, PT, R42, R35, PT ;  /* 0x000000232a00720c */ /* 0x000fe40003f86270 */
[----:B------:R-:W-:Y:S02]  /*1f6e0*/  ISETP.NE.AND P5, PT, R44, R37, PT ;  /* 0x000000252c00720c */ /* 0x000fe40003fa5270 */
[----:B------:R-:W-:-:S02]  /*1f6f0*/  @!P6 SEL R33, RZ, 0xffffffff, P0 ;  /* 0xffffffffff21e807 */ /* 0x000fc40000000000 */
[----:B------:R-:W-:Y:S02]  /*1f700*/  SEL R35, RZ, 0xffffffff, P4 ;  /* 0xffffffffff237807 */ /* 0x000fe40002000000 */
[----:B------:R-:W-:Y:S02]  /*1f710*/  ISETP.GE.U32.AND P0, PT, R10, R24, PT ;  /* 0x000000180a00720c */ /* 0x000fe40003f06070 */
[----:B------:R-:W-:Y:S02]  /*1f720*/  ISETP.GE.U32.AND P4, PT, R12, R26, PT ;  /* 0x0000001a0c00720c */ /* 0x000fe40003f86070 */
[----:B------:R-:W-:Y:S02]  /*1f730*/  ISETP.GE.AND P6, PT, R44, R37, PT ;  /* 0x000000252c00720c */ /* 0x000fe40003fc6270 */
[----:B------:R-:W-:Y:S02]  /*1f740*/  ISETP.GE.AND.EX P0, PT, R11, R25, PT, P0 ;  /* 0x000000190b00720c */ /* 0x000fe40003f06300 */
[----:B------:R-:W-:-:S02]  /*1f750*/  ISETP.GE.AND.EX P4, PT, R13, R27, PT, P4 ;  /* 0x0000001b0d00720c */ /* 0x000fc40003f86340 */
[----:B------:R-:W-:Y:S02]  /*1f760*/  LOP3.LUT R33, R33, 0x1, RZ, 0xc0, !PT ;  /* 0x0000000121217812 */ /* 0x000fe400078ec0ff */
[----:B------:R-:W-:Y:S02]  /*1f770*/  SEL R37, RZ, 0xffffffff, P6 ;  /* 0xffffffffff257807 */ /* 0x000fe40003000000 */
[----:B------:R-:W-:Y:S02]  /*1f780*/  @!P3 SEL R35, RZ, 0xffffffff, P0 ;  /* 0xffffffffff23b807 */ /* 0x000fe40000000000 */
[----:B------:R-:W-:Y:S02]  /*1f790*/  @!P5 SEL R37, RZ, 0xffffffff, P4 ;  /* 0xffffffffff25d807 */ /* 0x000fe40002000000 */
[----:B------:R-:W-:Y:S02]  /*1f7a0*/  ISETP.NE.U32.AND P0, PT, R33, 0x1, PT ;  /* 0x000000012100780c */ /* 0x000fe40003f05070 */
[----:B------:R-:W-:-:S02]  /*1f7b0*/  LOP3.LUT R32, R32, 0x1, RZ, 0xc0, !PT ;  /* 0x0000000120207812 */ /* 0x000fc400078ec0ff */
[----:B------:R-:W-:Y:S02]  /*1f7c0*/  LOP3.LUT R35, R35, 0x1, RZ, 0xc0, !PT ;  /* 0x0000000123237812 */ /* 0x000fe400078ec0ff */
[----:B------:R-:W-:Y:S02]  /*1f7d0*/  LOP3.LUT R37, R37, 0x1, RZ, 0xc0, !PT ;  /* 0x0000000125257812 */ /* 0x000fe400078ec0ff */
[----:B------:R-:W-:Y:S02]  /*1f7e0*/  SEL R9, R9, R29, !P0 ;  /* 0x0000001d09097207 */ /* 0x000fe40004000000 */
[----:B------:R-:W-:Y:S02]  /*1f7f0*/  SEL R8, R8, R28, !P0 ;  /* 0x0000001c08087207 */ /* 0x000fe40004000000 */
[----:B------:R-:W-:Y:S02]  /*1f800*/  SEL R29, R21, R36, !P0 ;  /* 0x00000024151d7207 */ /* 0x000fe40004000000 */
[----:B------:R-:W-:Y:S01]  /*1f810*/  ISETP.NE.U32.AND P6, PT, R32, 0x1, PT ;  /* 0x000000012000780c */ /* 0x000fe20003fc5070 */
[----:B------:R1:W-:Y:S01]  /*1f820*/  STS.64 [R20+0x18], R8 ;  /* 0x0000180814007388 */ /* 0x0003e20000000a00 */
[----:B------:R-:W-:-:S02]  /*1f830*/  ISETP.NE.U32.AND P3, PT, R35, 0x1, PT ;  /* 0x000000012300780c */ /* 0x000fc40003f65070 */
[----:B------:R-:W-:Y:S01]  /*1f840*/  ISETP.NE.U32.AND P0, PT, R37, 0x1, PT ;  /* 0x000000012500780c */ /* 0x000fe20003f05070 */
[----:B------:R1:W-:Y:S01]  /*1f850*/  STS.U16 [R20+0x10], R29 ;  /* 0x0000101d14007388 */ /* 0x0003e20000000400 */
[----:B------:R-:W-:Y:S02]  /*1f860*/  SEL R7, R7, R31, !P6 ;  /* 0x0000001f07077207 */ /* 0x000fe40007000000 */
[----:B------:R-:W-:Y:S02]  /*1f870*/  SEL R11, R11, R25, !P3 ;  /* 0x000000190b0b7207 */ /* 0x000fe40005800000 */
[----:B------:R-:W-:Y:S02]  /*1f880*/  SEL R13, R13, R27, !P0 ;  /* 0x0000001b0d0d7207 */ /* 0x000fe40004000000 */
[----:B------:R-:W-:Y:S02]  /*1f890*/  SEL R6, R6, R30, !P6 ;  /* 0x0000001e06067207 */ /* 0x000fe40007000000 */
[----:B------:R-:W-:-:S02]  /*1f8a0*/  SEL R31, R23, R34, !P6 ;  /* 0x00000022171f7207 */ /* 0x000fc40007000000 */
[----:B------:R-:W-:Y:S01]  /*1f8b0*/  SEL R10, R10, R24, !P3 ;  /* 0x000000180a0a7207 */ /* 0x000fe20005800000 */
[----:B------:R1:W-:Y:S01]  /*1f8c0*/  STS.64 [R20+0x8], R6 ;  /* 0x0000080614007388 */ /* 0x0003e20000000a00 */
        /* <DEDUP_REMOVED lines=8> */
[----:B------:R1:W-:Y:S01]  /*1f950*/  STS.U16 [R20], R31 ;  /* 0x0000001f14007388 */ /* 0x0003e20000000400 */
[----:B------:R-:W-:-:S03]  /*1f960*/  PRMT R3, R27, 0x7610, R3 ;  /* 0x000076101b037816 */ /* 0x000fc60000000003 */
[----:B------:R1:W-:Y:S04]  /*1f970*/  STS.U16 [R20+0x20], R25 ;  /* 0x0000201914007388 */ /* 0x0003e80000000400 */
[----:B------:R1:W-:Y:S02]  /*1f980*/  STS.U16 [R20+0x30], R27 ;  /* 0x0000301b14007388 */ /* 0x0003e40000000400 */
.L_x_2851:
[----:B------:R-:W-:Y:S05]  /*1f990*/  BSYNC B0 ;  /* 0x0000000000007941 */ /* 0x000fea0003800000 */
.L_x_2850:
[----:B-1----:R-:W-:Y:S01]  /*1f9a0*/  IMAD.MOV.U32 R25, RZ, RZ, R39 ;  /* 0x000000ffff197224 */ /* 0x002fe200078e0027 */
[----:B------:R-:W-:Y:S06]  /*1f9b0*/  @P1 BRA `(.L_x_2852) ;  /* 0xfffffff800a81947 */ /* 0x000fec000383ffff */
.L_x_2849:
[----:B------:R-:W-:Y:S02]  /*1f9c0*/  ULDC UR4, c[0x0][0x240] ;  /* 0x0000900000047ab9 */ /* 0x000fe40000000800 */
[----:B------:R-:W-:-:S13]  /*1f9d0*/  ISETP.NE.AND P0, PT, RZ, UR4, PT ;  /* 0x00000004ff007c0c */ /* 0x000fda000bf05270 */
[----:B------:R-:W-:Y:S05]  /*1f9e0*/  @!P0 BRA `(.L_x_2853) ;  /* 0x0000000800b88947 */ /* 0x000fea0003800000 */
[----:B------:R-:W-:Y:S01]  /*1f9f0*/  ISETP.GT.AND P0, PT, R14, 0x20, PT ;  /* 0x000000200e00780c */ /* 0x000fe20003f04270 */
[----:B------:R-:W-:-:S12]  /*1fa00*/  IMAD.MOV.U32 R2, RZ, RZ, R14 ;  /* 0x000000ffff027224 */ /* 0x000fd800078e000e */
[----:B------:R-:W-:Y:S05]  /*1fa10*/  @!P0 BRA `(.L_x_2854) ;  /* 0x0000000400908947 */ /* 0x000fea0003800000 */
[----:B------:R-:W-:Y:S01]  /*1fa20*/  LEA.HI R2, R14, R14, RZ, 0x1 ;  /* 0x0000000e0e027211 */ /* 0x000fe200078f08ff */
[----:B------:R1:W-:Y:S03]  /*1fa30*/  STS.64 [R20+0x8], R6 ;  /* 0x0000080614007388 */ /* 0x0003e60000000a00 */
[----:B------:R-:W-:Y:S01]  /*1fa40*/  SHF.R.S32.HI R24, RZ, 0x1, R2 ;  /* 0x00000001ff187819 */ /* 0x000fe20000011402 */
[----:B------:R1:W-:Y:S01]  /*1fa50*/  STS.64 [R20+0x18], R8 ;  /* 0x0000180814007388 */ /* 0x0003e20000000a00 */
[----:B------:R-:W-:Y:S02]  /*1fa60*/  IMAD.MOV.U32 R2, RZ, RZ, 0x20 ;  /* 0x00000020ff027424 */ /* 0x000fe400078e00ff */
[----:B------:R-:W-:Y:S01]  /*1fa70*/  ISETP.GE.AND P0, PT, R24, 0x20, PT ;  /* 0x000000201800780c */ /* 0x000fe20003f06270 */
        /* <DEDUP_REMOVED lines=8> */
.L_x_2857:
[----:B--2---:R-:W-:Y:S01]  /*1fb00*/  IMAD.IADD R25, R17, 0x1, R2 ;  /* 0x0000000111197824 */ /* 0x004fe200078e0202 */
        /* <DEDUP_REMOVED lines=8> */
[----:B------:R-:W2:Y:S01]  /*1fb90*/  LDS.U16 R36, [R32+0x10] ;  /* 0x0000100020247984 */ /* 0x000ea20000000400 */
[----:B------:R-:W-:-:S03]  /*1fba0*/  PRMT R44, R15, 0x9910, RZ ;  /* 0x000099100f2c7816 */ /* 0x000fc600000000ff */
[----:B------:R-:W3:Y:S04]  /*1fbb0*/  LDS.U16 R34, [R32] ;  /* 0x0000000020227984 */ /* 0x000ee80000000400 */
[----:B------:R-:W4:Y:S04]  /*1fbc0*/  LDS.U16 R38, [R32+0x20] ;  /* 0x0000200020267984 */ /* 0x000f280000000400 */
[----:B------:R-:W5:Y:S04]  /*1fbd0*/  LDS.64 R30, [R32+0x8] ;  /* 0x00000800201e7984 */ /* 0x000f680000000a00 */
[----:B------:R-:W0:Y:S04]  /*1fbe0*/  LDS.U16 R40, [R32+0x30] ;  /* 0x0000300020287984 */ /* 0x000e280000000400 */
[----:B------:R-:W1:Y:S04]  /*1fbf0*/  LDS.64 R28, [R32+0x18] ;  /* 0x00001800201c7984 */ /* 0x000e680000000a00 */
[----:B------:R-:W1:Y:S04]  /*1fc00*/  LDS.64 R24, [R32+0x28] ;  /* 0x0000280020187984 */ /* 0x000e680000000a00 */
[----:B------:R3:W1:Y:S01]  /*1fc10*/  LDS.64 R26, [R32+0x38] ;  /* 0x00003800201a7984 */ /* 0x0006620000000a00 */
[----:B--2---:R-:W-:-:S02]  /*1fc20*/  PRMT R35, R36, 0x9910, RZ ;  /* 0x0000991024237816 */ /* 0x004fc400000000ff */
[----:B---3--:R-:W-:-:S03]  /*1fc30*/  PRMT R33, R34, 0x9910, RZ ;  /* 0x0000991022217816 */ /* 0x008fc600000000ff */
[----:B------:R-:W-:Y:S01]  /*1fc40*/  IMAD.MOV.U32 R32, RZ, RZ, R35 ;  /* 0x000000ffff207224 */ /* 0x000fe200078e0023 */
[----:B----4-:R-:W-:Y:S02]  /*1fc50*/  PRMT R39, R38, 0x9910, RZ ;  /* 0x0000991026277816 */ /* 0x010fe400000000ff */
[CC--:B------:R-:W-:Y:S02]  /*1fc60*/  ISETP.NE.AND P6, PT, R42.reuse, R33.reuse, PT ;  /* 0x000000212a00720c */ /* 0x0c0fe40003fc5270 */
[----:B------:R-:W-:Y:S01]  /*1fc70*/  ISETP.GE.AND P1, PT, R42, R33, PT ;  /* 0x000000212a00720c */ /* 0x000fe20003f26270 */
[----:B------:R-:W-:Y:S01]  /*1fc80*/  IMAD.MOV.U32 R35, RZ, RZ, R39 ;  /* 0x000000ffff237224 */ /* 0x000fe200078e0027 */
[CC--:B------:R-:W-:Y:S02]  /*1fc90*/  ISETP.NE.AND P5, PT, R37.reuse, R32.reuse, PT ;  /* 0x000000202500720c */ /* 0x0c0fe40003fa5270 */
[----:B------:R-:W-:Y:S02]  /*1fca0*/  ISETP.GE.AND P0, PT, R37, R32, PT ;  /* 0x000000202500720c */ /* 0x000fe40003f06270 */
[----:B------:R-:W-:-:S02]  /*1fcb0*/  SEL R32, RZ, 0xffffffff, P1 ;  /* 0xffffffffff207807 */ /* 0x000fc40000800000 */
[----:B-----5:R-:W-:Y:S02]  /*1fcc0*/  ISETP.GE.U32.AND P1, PT, R6, R30, PT ;  /* 0x0000001e0600720c */ /* 0x020fe40003f26070 */
[CC--:B------:R-:W-:Y:S02]  /*1fcd0*/  ISETP.NE.AND P3, PT, R44.reuse, R35.reuse, PT ;  /* 0x000000232c00720c */ /* 0x0c0fe40003f65270 */
[----:B------:R-:W-:Y:S02]  /*1fce0*/  ISETP.GE.AND P4, PT, R44, R35, PT ;  /* 0x000000232c00720c */ /* 0x000fe40003f86270 */
[----:B------:R-:W-:Y:S02]  /*1fcf0*/  SEL R33, RZ, 0xffffffff, P0 ;  /* 0xffffffffff217807 */ /* 0x000fe40000000000 */
[----:B------:R-:W-:Y:S02]  /*1fd00*/  ISETP.GE.AND.EX P1, PT, R7, R31, PT, P1 ;  /* 0x0000001f0700720c */ /* 0x000fe40003f26310 */
[----:B------:R-:W-:-:S02]  /*1fd10*/  PRMT R42, R3, 0x9910, RZ ;  /* 0x00009910032a7816 */ /* 0x000fc400000000ff */
[----:B0-----:R-:W-:Y:S02]  /*1fd20*/  PRMT R35, R40, 0x9910, RZ ;  /* 0x0000991028237816 */ /* 0x001fe400000000ff */
[----:B-1----:R-:W-:Y:S02]  /*1fd30*/  ISETP.GE.U32.AND P0, PT, R8, R28, PT ;  /* 0x0000001c0800720c */ /* 0x002fe40003f06070 */
        /* <DEDUP_REMOVED lines=12> */
[----:B------:R-:W-:Y:S02]  /*1fe00*/  LOP3.LUT R33, R33, 0x1, RZ, 0xc0, !PT ;  /* 0x0000000121217812 */ /* 0x000fe400078ec0ff */
[----:B------:R-:W-:Y:S02]  /*1fe10*/  SEL R32, RZ, 0xffffffff, P5 ;  /* 0xffffffffff207807 */ /* 0x000fe40002800000 */
        /* <DEDUP_REMOVED lines=15> */
[----:B------:R-:W-:-:S02]  /*1ff10*/  SEL R6, R6, R30, !P4 ;  /* 0x0000001e06067207 */ /* 0x000fc40006000000 */
[----:B------:R-:W-:Y:S02]  /*1ff20*/  SEL R31, R23, R34, !P4 ;  /* 0x00000022171f7207 */ /* 0x000fe40006000000 */
        /* <DEDUP_REMOVED lines=14> */
.L_x_2856:
[----:B------:R-:W-:Y:S05]  /*20010*/  BSYNC B0 ;  /* 0x0000000000007941 */ /* 0x000fea0003800000 */
.L_x_2855:
[----:B------:R-:W-:-:S04]  /*20020*/  SHF.R.S32.HI R2, RZ, 0x1, R2 ;  /* 0x00000001ff027819 */ /* 0x000fc80000011402 */
[----:B------:R-:W-:-:S13]  /*20030*/  ISETP.GE.AND P0, PT, R2, 0x20, PT ;  /* 0x000000200200780c */ /* 0x000fda0003f06270 */
[----:B------:R-:W-:Y:S05]  /*20040*/  @P0 BRA `(.L_x_2857) ;  /* 0xfffffff800ac0947 */ /* 0x000fea000383ffff */
[----:B------:R-:W-:-:S07]  /*20050*/  IMAD.MOV.U32 R2, RZ, RZ, 0x20 ;  /* 0x00000020ff027424 */ /* 0x000fce00078e00ff */
.L_x_2854:
[----:B------:R-:W-:Y:S01]  /*20060*/  BAR.SYNC.DEFER_BLOCKING 0x0 ;  /* 0x0000000000007b1d */ /* 0x000fe20000010000 */
[----:B------:R-:W-:-:S13]  /*20070*/  ISETP.GE.AND P0, PT, R2, 0x2, PT ;  /* 0x000000020200780c */ /* 0x000fda0003f06270 */
[----:B------:R-:W-:Y:S05]  /*20080*/  @!P0 BRA `(.L_x_2853) ;  /* 0x0000000400108947 */ /* 0x000fea0003800000 */
[----:B------:R-:W-:-:S07]  /*20090*/  IMAD.MOV.U32 R17, RZ, RZ, 0x1 ;  /* 0x00000001ff117424 */ /* 0x000fce00078e00ff */
.L_x_2858:
[----:B--2---:R-:W-:Y:S01]  /*200a0*/  PRMT R29, R23, 0x9910, RZ ;  /* 0x00009910171d7816 */ /* 0x004fe200000000ff */
[----:B------:R-:W2:Y:S01]  /*200b0*/  SHFL.DOWN PT, R25, R6, R17, 0x1f ;  /* 0x08001f1106197589 */ /* 0x000ea200000e0000 */
[----:B------:R-:W-:Y:S02]  /*200c0*/  PRMT R42, R15, 0x9910, RZ ;  /* 0x000099100f2a7816 */ /* 0x000fe400000000ff */
[----:B------:R-:W-:Y:S01]  /*200d0*/  PRMT R40, R21, 0x9910, RZ ;  /* 0x0000991015287816 */ /* 0x000fe200000000ff */
[----:B------:R-:W3:Y:S01]  /*200e0*/  SHFL.DOWN PT, R14, R29, R17, 0x1f ;  /* 0x08001f111d0e7589 */ /* 0x000ee200000e0000 */
[----:B------:R-:W-:-:S03]  /*200f0*/  PRMT R39, R3, 0x9910, RZ ;  /* 0x0000991003277816 */ /* 0x000fc600000000ff */
[----:B01----:R-:W0:Y:S04]  /*20100*/  SHFL.DOWN PT, R20, R7, R17, 0x1f ;  /* 0x08001f1107147589 */ /* 0x003e2800000e0000 */
[----:B------:R-:W1:Y:S04]  /*20110*/  SHFL.DOWN PT, R30, R42, R17, 0x1f ;  /* 0x08001f112a1e7589 */ /* 0x000e6800000e0000 */
[----:B------:R-:W4:Y:S04]  /*20120*/  SHFL.DOWN PT, R27, R8, R17, 0x1f ;  /* 0x08001f11081b7589 */ /* 0x000f2800000e0000 */
[----:B------:R-:W5:Y:S04]  /*20130*/  SHFL.DOWN PT, R31, R10, R17, 0x1f ;  /* 0x08001f110a1f7589 */ /* 0x000f6800000e0000 */
[----:B------:R-:W5:Y:S01]  /*20140*/  SHFL.DOWN PT, R28, R9, R17, 0x1f ;  /* 0x08001f11091c7589 */ /* 0x000f6200000e0000 */
[----:B--2---:R-:W-:-:S03]  /*20150*/  ISETP.GE.U32.AND P4, PT, R6, R25, PT ;  /* 0x000000190600720c */ /* 0x004fc60003f86070 */
[----:B------:R-:W2:Y:S01]  /*20160*/  SHFL.DOWN PT, R26, R40, R17, 0x1f ;  /* 0x08001f11281a7589 */ /* 0x000ea200000e0000 */
[----:B---3--:R-:W-:-:S03]  /*20170*/  PRMT R24, R14, 0x9910, RZ ;  /* 0x000099100e187816 */ /* 0x008fc600000000ff */
[----:B------:R-:W3:Y:S01]  /*20180*/  SHFL.DOWN PT, R32, R11, R17, 0x1f ;  /* 0x08001f110b207589 */ /* 0x000ee200000e0000 */
[----:B------:R-:W-:Y:S02]  /*20190*/  ISETP.NE.AND P6, PT, R29, R24, PT ;  /* 0x000000181d00720c */ /* 0x000fe40003fc5270 */
[----:B0-----:R-:W-:Y:S01]  /*201a0*/  ISETP.GE.AND.EX P4, PT, R7, R20, PT, P4 ;  /* 0x000000140700720c */ /* 0x001fe20003f86340 */
[----:B------:R-:W0:Y:S01]  /*201b0*/  SHFL.DOWN PT, R34, R39, R17, 0x1f ;  /* 0x08001f1127227589 */ /* 0x000e2200000e0000 */
[----:B------:R-:W-:Y:S02]  /*201c0*/  ISETP.GE.AND P5, PT, R29, R24, PT ;  /* 0x000000181d00720c */ /* 0x000fe40003fa6270 */
[----:B-1----:R-:W-:Y:S01]  /*201d0*/  PRMT R37, R30, 0x9910, RZ ;  /* 0x000099101e257816 */ /* 0x002fe200000000ff */
[----:B------:R-:W1:Y:S01]  /*201e0*/  SHFL.DOWN PT, R35, R12, R17, 0x1f ;  /* 0x08001f110c237589 */ /* 0x000e6200000e0000 */
[----:B----4-:R-:W-:Y:S02]  /*201f0*/  ISETP.GE.U32.AND P1, PT, R8, R27, PT ;  /* 0x0000001b0800720c */ /* 0x010fe40003f26070 */
[----:B------:R-:W-:Y:S01]  /*20200*/  SEL R24, RZ, 0xffffffff, P4 ;  /* 0xffffffffff187807 */ /* 0x000fe20002000000 */
[----:B------:R4:W1:Y:S01]  /*20210*/  SHFL.DOWN PT, R36, R13, R17, 0x1f ;  /* 0x08001f110d247589 */ /* 0x00086200000e0000 */
[----:B-----5:R-:W-:-:S02]  /*20220*/  ISETP.GE.U32.AND P0, PT, R10, R31, PT ;  /* 0x0000001f0a00720c */ /* 0x020fc40003f06070 */
[----:B------:R-:W-:Y:S02]  /*20230*/  @P6 SEL R24, RZ, 0xffffffff, P5 ;  /* 0xffffffffff186807 */ /* 0x000fe40002800000 */
[----:B------:R-:W-:Y:S02]  /*20240*/  ISETP.NE.AND P6, PT, R42, R37, PT ;  /* 0x000000252a00720c */ /* 0x000fe40003fc5270 */
[----:B------:R-:W-:Y:S02]  /*20250*/  ISETP.GE.AND.EX P1, PT, R9, R28, PT, P1 ;  /* 0x0000001c0900720c */ /* 0x000fe40003f26310 */
[----:B--2---:R-:W-:Y:S01]  /*20260*/  PRMT R33, R26, 0x9910, RZ ;  /* 0x000099101a217816 */ /* 0x004fe200000000ff */
[----:B----4-:R-:W-:Y:S01]  /*20270*/  IMAD.SHL.U32 R17, R17, 0x2, RZ ;  /* 0x0000000211117824 */ /* 0x010fe200078e00ff */
[----:B------:R-:W-:Y:S02]  /*20280*/  SEL R29, RZ, 0xffffffff, P1 ;  /* 0xffffffffff1d7807 */ /* 0x000fe40000800000 */
[----:B---3--:R-:W-:-:S02]  /*20290*/  ISETP.GE.AND.EX P0, PT, R11, R32, PT, P0 ;  /* 0x000000200b00720c */ /* 0x008fc40003f06300 */
[-C--:B------:R-:W-:Y:S02]  /*202a0*/  ISETP.NE.AND P4, PT, R40, R33.reuse, PT ;  /* 0x000000212800720c */ /* 0x080fe40003f85270 */
[----:B0-----:R-:W-:Y:S02]  /*202b0*/  PRMT R38, R34, 0x9910, RZ ;  /* 0x0000991022267816 */ /* 0x001fe400000000ff */
[----:B------:R-:W-:Y:S02]  /*202c0*/  ISETP.GE.AND P1, PT, R40, R33, PT ;  /* 0x000000212800720c */ /* 0x000fe40003f26270 */
[----:B------:R-:W-:Y:S02]  /*202d0*/  SEL R33, RZ, 0xffffffff, P0 ;  /* 0xffffffffff217807 */ /* 0x000fe40000000000 */
[----:B-1----:R-:W-:Y:S02]  /*202e0*/  ISETP.GE.U32.AND P3, PT, R12, R35, PT ;  /* 0x000000230c00720c */ /* 0x002fe40003f66070 */
[----:B------:R-:W-:-:S02]  /*202f0*/  ISETP.NE.AND P5, PT, R39, R38, PT ;  /* 0x000000262700720c */ /* 0x000fc40003fa5270 */
[----:B------:R-:W-:Y:S02]  /*20300*/  ISETP.GE.AND P0, PT, R42, R37, PT ;  /* 0x000000252a00720c */ /* 0x000fe40003f06270 */
[----:B------:R-:W-:Y:S02]  /*20310*/  LOP3.LUT R24, R24, 0x1, RZ, 0xc0, !PT ;  /* 0x0000000118187812 */ /* 0x000fe400078ec0ff */
[----:B------:R-:W-:Y:S02]  /*20320*/  ISETP.GE.AND.EX P3, PT, R13, R36, PT, P3 ;  /* 0x000000240d00720c */ /* 0x000fe40003f66330 */
[----:B------:R-:W-:Y:S02]  /*20330*/  @P6 SEL R33, RZ, 0xffffffff, P0 ;  /* 0xffffffffff216807 */ /* 0x000fe40000000000 */
[----:B------:R-:W-:Y:S02]  /*20340*/  ISETP.NE.U32.AND P0, PT, R24, 0x1, PT ;  /* 0x000000011800780c */ /* 0x000fe40003f05070 */
[----:B------:R-:W-:-:S02]  /*20350*/  SEL R37, RZ, 0xffffffff, P3 ;  /* 0xffffffffff257807 */ /* 0x000fc40001800000 */
[----:B------:R-:W-:Y:S02]  /*20360*/  ISETP.GE.AND P3, PT, R39, R38, PT ;  /* 0x000000262700720c */ /* 0x000fe40003f66270 */
[----:B------:R-:W-:Y:S02]  /*20370*/  SEL R6, R6, R25, !P0 ;  /* 0x0000001906067207 */ /* 0x000fe40004000000 */
[----:B------:R-:W-:Y:S02]  /*20380*/  SEL R7, R7, R20, !P0 ;  /* 0x0000001407077207 */ /* 0x000fe40004000000 */
[----:B------:R-:W-:Y:S02]  /*20390*/  SEL R23, R23, R14, !P0 ;  /* 0x0000000e17177207 */ /* 0x000fe40004000000 */
[----:B------:R-:W-:Y:S02]  /*203a0*/  ISETP.GE.AND P0, PT, R17, R2, PT ;  /* 0x000000021100720c */ /* 0x000fe40003f06270 */
        /* <DEDUP_REMOVED lines=18> */
.L_x_2853:
[----:B------:R-:W-:Y:S05]  /*204d0*/  @!P2 EXIT ;  /* 0x000000000000a94d */ /* 0x000fea0003800000 */
[----:B------:R-:W-:Y:S01]  /*204e0*/  ULDC.U8 UR4, c[0x0][0x630] ;  /* 0x00018c0000047ab9 */ /* 0x000fe20000000000 */
[----:B------:R-:W-:Y:S02]  /*204f0*/  ISETP.NE.U32.AND P0, PT, R4, RZ, PT ;  /* 0x000000ff0400720c */ /* 0x000fe40003f05070 */
[----:B------:R-:W-:Y:S02]  /*20500*/  ISETP.NE.AND P1, PT, RZ, UR4, PT ;  /* 0x00000004ff007c0c */ /* 0x000fe4000bf25270 */
[----:B------:R-:W-:-:S11]  /*20510*/  ISETP.NE.AND.EX P0, PT, R0, RZ, PT, P0 ;  /* 0x000000ff0000720c */ /* 0x000fd60003f05300 */
[----:B------:R-:W-:Y:S05]  /*20520*/  @!P1 BRA `(.L_x_2859) ;  /* 0x0000000000249947 */ /* 0x000fea0003800000 */
[----:B------:R-:W-:Y:S02]  /*20530*/  ULDC.64 UR4, c[0x0][0x628] ;  /* 0x00018a0000047ab9 */ /* 0x000fe40000000a00 */
[----:B012---:R-:W-:Y:S02]  /*20540*/  IADD3 R6, P2, R6, UR4, RZ ;  /* 0x0000000406067c10 */ /* 0x007fe4000ff5e0ff */
[----:B------:R-:W-:Y:S02]  /*20550*/  IADD3 R8, P3, R8, UR4, RZ ;  /* 0x0000000408087c10 */ /* 0x000fe4000ff7e0ff */
[----:B------:R-:W-:Y:S02]  /*20560*/  IADD3 R10, P4, R10, UR4, RZ ;  /* 0x000000040a0a7c10 */ /* 0x000fe4000ff9e0ff */
[----:B------:R-:W-:Y:S02]  /*20570*/  IADD3 R12, P5, R12, UR4, RZ ;  /* 0x000000040c0c7c10 */ /* 0x000fe4000ffbe0ff */
[----:B------:R-:W-:-:S02]  /*20580*/  IADD3.X R7, R7, UR5, RZ, P2, !PT ;  /* 0x0000000507077c10 */ /* 0x000fc400097fe4ff */
[----:B------:R-:W-:Y:S02]  /*20590*/  IADD3.X R9, R9, UR5, RZ, P3, !PT ;  /* 0x0000000509097c10 */ /* 0x000fe40009ffe4ff */
[----:B------:R-:W-:Y:S02]  /*205a0*/  IADD3.X R11, R11, UR5, RZ, P4, !PT ;  /* 0x000000050b0b7c10 */ /* 0x000fe4000a7fe4ff */
[----:B------:R-:W-:-:S07]  /*205b0*/  IADD3.X R13, R13, UR5, RZ, P5, !PT ;  /* 0x000000050d0d7c10 */ /* 0x000fce000affe4ff */
.L_x_2859:
[----:B------:R-:W-:Y:S05]  /*205c0*/  @!P0 BRA `(.L_x_2860) ;  /* 0x0000000800b08947 */ /* 0x000fea0003800000 */
[----:B------:R-:W-:Y:S02]  /*205d0*/  ULDC.U8 UR4, c[0x0][0x631] ;  /* 0x00018c4000047ab9 */ /* 0x000fe40000000000 */
[----:B------:R-:W-:Y:S01]  /*205e0*/  ISETP.NE.AND P2, PT, RZ, UR4, PT ;  /* 0x00000004ff007c0c */ /* 0x000fe2000bf45270 */
[----:B------:R-:W-:-:S12]  /*205f0*/  @!P1 BRA `(.L_x_2861) ;  /* 0x0000000000f09947 */ /* 0x000fd80003800000 */
[----:B------:R-:W3:Y:S04]  /*20600*/  LDG.E.U16 R0, desc[UR60][R4.64] ;  /* 0x0000003c04007981 */ /* 0x000ee8000c1e1500 */
[----:B------:R-:W4:Y:S04]  /*20610*/  LDG.E.U16 R14, desc[UR60][R4.64+0x10] ;  /* 0x0000103c040e7981 */ /* 0x000f28000c1e1500 */
[----:B012---:R-:W2:Y:S04]  /*20620*/  LDG.E.U16 R20, desc[UR60][R4.64+0x20] ;  /* 0x0000203c04147981 */ /* 0x007ea8000c1e1500 */
[----:B------:R-:W5:Y:S04]  /*20630*/  LDG.E.64 R30, desc[UR60][R4.64+0x8] ;  /* 0x0000083c041e7981 */ /* 0x000f68000c1e1b00 */
[----:B------:R-:W5:Y:S04]  /*20640*/  LDG.E.U16 R34, desc[UR60][R4.64+0x30] ;  /* 0x0000303c04227981 */ /* 0x000f68000c1e1500 */
[----:B------:R-:W5:Y:S04]  /*20650*/  LDG.E.64 R28, desc[UR60][R4.64+0x18] ;  /* 0x0000183c041c7981 */ /* 0x000f68000c1e1b00 */
[----:B------:R-:W5:Y:S04]  /*20660*/  LDG.E.64 R26, desc[UR60][R4.64+0x28] ;  /* 0x0000283c041a7981 */ /* 0x000f68000c1e1b00 */
[----:B------:R-:W5:Y:S01]  /*20670*/  LDG.E.64 R24, desc[UR60][R4.64+0x38] ;  /* 0x0000383c04187981 */ /* 0x000f62000c1e1b00 */
[----:B------:R-:W-:-:S02]  /*20680*/  PRMT R33, R23, 0x9910, RZ ;  /* 0x0000991017217816 */ /* 0x000fc400000000ff */
[----:B------:R-:W-:Y:S02]  /*20690*/  PRMT R36, R21, 0x9910, RZ ;  /* 0x0000991015247816 */ /* 0x000fe400000000ff */
[----:B------:R-:W-:Y:S02]  /*206a0*/  PRMT R35, R15, 0x9910, RZ ;  /* 0x000099100f237816 */ /* 0x000fe400000000ff */
[----:B---3--:R-:W-:-:S04]  /*206b0*/  PRMT R2, R0, 0x9910, RZ ;  /* 0x0000991000027816 */ /* 0x008fc800000000ff */
[CC--:B------:R-:W-:Y:S02]  /*206c0*/  ISETP.NE.AND P6, PT, R2.reuse, R33.reuse, PT ;  /* 0x000000210200720c */ /* 0x0c0fe40003fc5270 */
[----:B------:R-:W-:Y:S02]  /*206d0*/  ISETP.GE.AND P1, PT, R2, R33, PT ;  /* 0x000000210200720c */ /* 0x000fe40003f26270 */
[----:B----4-:R-:W-:Y:S02]  /*206e0*/  PRMT R17, R14, 0x9910, RZ ;  /* 0x000099100e117816 */ /* 0x010fe400000000ff */
[----:B------:R-:W-:Y:S02]  /*206f0*/  SEL R2, RZ, 0xffffffff, P1 ;  /* 0xffffffffff027807 */ /* 0x000fe40000800000 */
[----:B--2---:R-:W-:Y:S02]  /*20700*/  PRMT R32, R20, 0x9910, RZ ;  /* 0x0000991014207816 */ /* 0x004fe400000000ff */
[----:B------:R-:W-:-:S02]  /*20710*/  ISETP.NE.AND P5, PT, R17, R36, PT ;  /* 0x000000241100720c */ /* 0x000fc40003fa5270 */
[----:B------:R-:W-:Y:S02]  /*20720*/  ISETP.GE.AND P0, PT, R17, R36, PT ;  /* 0x000000241100720c */ /* 0x000fe40003f06270 */
[----:B-----5:R-:W-:Y:S02]  /*20730*/  ISETP.GE.U32.AND P1, PT, R30, R6, PT ;  /* 0x000000061e00720c */ /* 0x020fe40003f26070 */
[CC--:B------:R-:W-:Y:S02]  /*20740*/  ISETP.NE.AND P3, PT, R32.reuse, R35.reuse, PT ;  /* 0x000000232000720c */ /* 0x0c0fe40003f65270 */
[----:B------:R-:W-:Y:S02]  /*20750*/  ISETP.GE.AND P4, PT, R32, R35, PT ;  /* 0x000000232000720c */ /* 0x000fe40003f86270 */
[----:B------:R-:W-:Y:S02]  /*20760*/  SEL R17, RZ, 0xffffffff, P0 ;  /* 0xffffffffff117807 */ /* 0x000fe40000000000 */
[----:B------:R-:W-:-:S02]  /*20770*/  ISETP.GE.AND.EX P1, PT, R31, R7, PT, P1 ;  /* 0x000000071f00720c */ /* 0x000fc40003f26310 */
[----:B------:R-:W-:Y:S02]  /*20780*/  PRMT R33, R3, 0x9910, RZ ;  /* 0x0000991003217816 */ /* 0x000fe400000000ff */
[----:B------:R-:W-:Y:S02]  /*20790*/  PRMT R32, R34, 0x9910, RZ ;  /* 0x0000991022207816 */ /* 0x000fe400000000ff */
[----:B------:R-:W-:Y:S02]  /*207a0*/  ISETP.GE.U32.AND P0, PT, R28, R8, PT ;  /* 0x000000081c00720c */ /* 0x000fe40003f06070 */
[----:B------:R-:W-:Y:S02]  /*207b0*/  @!P6 SEL R2, RZ, 0xffffffff, P1 ;  /* 0xffffffffff02e807 */ /* 0x000fe40000800000 */
[----:B------:R-:W-:Y:S02]  /*207c0*/  ISETP.GE.AND.EX P0, PT, R29, R9, PT, P0 ;  /* 0x000000091d00720c */ /* 0x000fe40003f06300 */
[----:B------:R-:W-:-:S02]  /*207d0*/  ISETP.NE.AND P6, PT, R32, R33, PT ;  /* 0x000000212000720c */ /* 0x000fc40003fc5270 */
[----:B------:R-:W-:Y:S02]  /*207e0*/  @!P5 SEL R17, RZ, 0xffffffff, P0 ;  /* 0xffffffffff11d807 */ /* 0x000fe40000000000 */
[----:B------:R-:W-:Y:S02]  /*207f0*/  ISETP.GE.U32.AND P1, PT, R26, R10, PT ;  /* 0x0000000a1a00720c */ /* 0x000fe40003f26070 */
[----:B------:R-:W-:Y:S02]  /*20800*/  ISETP.GE.U32.AND P0, PT, R24, R12, PT ;  /* 0x0000000c1800720c */ /* 0x000fe40003f06070 */
[----:B------:R-:W-:Y:S02]  /*20810*/  LOP3.LUT R2, R2, 0x1, RZ, 0xc0, !PT ;  /* 0x0000000102027812 */ /* 0x000fe400078ec0ff */
[----:B------:R-:W-:Y:S02]  /*20820*/  ISETP.GE.AND P5, PT, R32, R33, PT ;  /* 0x000000212000720c */ /* 0x000fe40003fa6270 */
[----:B------:R-:W-:-:S02]  /*20830*/  ISETP.GE.AND.EX P1, PT, R27, R11, PT, P1 ;  /* 0x0000000b1b00720c */ /* 0x000fc40003f26310 */
[----:B------:R-:W-:Y:S02]  /*20840*/  ISETP.GE.AND.EX P0, PT, R25, R13, PT, P0 ;  /* 0x0000000d1900720c */ /* 0x000fe40003f06300 */
[----:B------:R-:W-:Y:S02]  /*20850*/  SEL R32, RZ, 0xffffffff, P4 ;  /* 0xffffffffff207807 */ /* 0x000fe40002000000 */
[----:B------:R-:W-:Y:S02]  /*20860*/  ISETP.NE.U32.AND P4, PT, R2, 0x1, PT ;  /* 0x000000010200780c */ /* 0x000fe40003f85070 */
[----:B------:R-:W-:Y:S02]  /*20870*/  SEL R2, RZ, 0xffffffff, P5 ;  /* 0xffffffffff027807 */ /* 0x000fe40002800000 */
[----:B------:R-:W-:Y:S02]  /*20880*/  LOP3.LUT R17, R17, 0x1, RZ, 0xc0, !PT ;  /* 0x0000000111117812 */ /* 0x000fe400078ec0ff */
[----:B------:R-:W-:-:S02]  /*20890*/  @!P3 SEL R32, RZ, 0xffffffff, P1 ;  /* 0xffffffffff20b807 */ /* 0x000fc40000800000 */
[----:B------:R-:W-:Y:S02]  /*208a0*/  @!P6 SEL R2, RZ, 0xffffffff, P0 ;  /* 0xffffffffff02e807 */ /* 0x000fe40000000000 */
[----:B------:R-:W-:Y:S02]  /*208b0*/  ISETP.NE.U32.AND P0, PT, R17, 0x1, PT ;  /* 0x000000011100780c */ /* 0x000fe40003f05070 */
[----:B------:R-:W-:Y:S02]  /*208c0*/  LOP3.LUT R32, R32, 0x1, RZ, 0xc0, !PT ;  /* 0x0000000120207812 */ /* 0x000fe400078ec0ff */
[----:B------:R-:W-:Y:S02]  /*208d0*/  LOP3.LUT R2, R2, 0x1, RZ, 0xc0, !PT ;  /* 0x0000000102027812 */ /* 0x000fe400078ec0ff */
[----:B------:R-:W-:Y:S02]  /*208e0*/  SEL R8, R28, R8, !P0 ;  /* 0x000000081c087207 */ /* 0x000fe40004000000 */
[----:B------:R-:W-:-:S02]  /*208f0*/  SEL R9, R29, R9, !P0 ;  /* 0x000000091d097207 */ /* 0x000fc40004000000 */
[----:B------:R-:W-:Y:S02]  /*20900*/  SEL R21, R14, R21, !P0 ;  /* 0x000000150e157207 */ /* 0x000fe40004000000 */
[----:B------:R-:W-:Y:S02]  /*20910*/  ISETP.NE.U32.AND P1, PT, R32, 0x1, PT ;  /* 0x000000012000780c */ /* 0x000fe40003f25070 */
[----:B------:R-:W-:Y:S02]  /*20920*/  ISETP.NE.U32.AND P0, PT, R2, 0x1, PT ;  /* 0x000000010200780c */ /* 0x000fe40003f05070 */
        /* <DEDUP_REMOVED lines=8> */
[----:B------:R-:W-:-:S07]  /*209b0*/  SEL R3, R34, R3, !P0 ;  /* 0x0000000322037207 */ /* 0x000fce0004000000 */
.L_x_2861:
[----:B------:R-:W-:Y:S02]  /*209c0*/  IMAD.MOV.U32 R24, RZ, RZ, R6 ;  /* 0x000000ffff187224 */ /* 0x000fe400078e0006 */
[----:B--2---:R-:W-:Y:S02]  /*209d0*/  IMAD.MOV.U32 R25, RZ, RZ, R7 ;  /* 0x000000ffff197224 */ /* 0x004fe400078e0007 */
[----:B------:R-:W-:Y:S02]  /*209e0*/  IMAD.MOV.U32 R26, RZ, RZ, R8 ;  /* 0x000000ffff1a7224 */ /* 0x000fe400078e0008 */
[----:B------:R-:W-:Y:S02]  /*209f0*/  IMAD.MOV.U32 R27, RZ, RZ, R9 ;  /* 0x000000ffff1b7224 */ /* 0x000fe400078e0009 */
[----:B------:R-:W-:Y:S02]  /*20a00*/  IMAD.MOV.U32 R28, RZ, RZ, R10 ;  /* 0x000000ffff1c7224 */ /* 0x000fe400078e000a */
[----:B------:R-:W-:-:S02]  /*20a10*/  IMAD.MOV.U32 R29, RZ, RZ, R11 ;  /* 0x000000ffff1d7224 */ /* 0x000fc400078e000b */
[----:B------:R-:W-:Y:S02]  /*20a20*/  IMAD.MOV.U32 R30, RZ, RZ, R12 ;  /* 0x000000ffff1e7224 */ /* 0x000fe400078e000c */
[----:B------:R-:W-:Y:S01]  /*20a30*/  IMAD.MOV.U32 R31, RZ, RZ, R13 ;  /* 0x000000ffff1f7224 */ /* 0x000fe200078e000d */
[----:B------:R-:W-:Y:S06]  /*20a40*/  @!P2 BRA `(.L_x_2862) ;  /* 0x00000004006ca947 */ /* 0x000fec0003800000 */
[----:B------:R-:W2:Y:S02]  /*20a50*/  LDC R17, c[0x0][0x634] ;  /* 0x00018d00ff117b82 */ /* 0x000ea40000000800 */
[----:B--2---:R-:W-:-:S04]  /*20a60*/  ISETP.NE.AND P0, PT, R17, 0x1, PT ;  /* 0x000000011100780c */ /* 0x004fc80003f05270 */
[----:B------:R-:W-:-:S09]  /*20a70*/  P2R R0, PR, RZ, 0x1 ;  /* 0x00000001ff007803 */ /* 0x000fd20000000000 */
[----:B------:R-:W-:Y:S05]  /*20a80*/  @!P0 BRA `(.L_x_2863) ;  /* 0x0000000000408947 */ /* 0x000fea0003800000 */
[----:B------:R-:W-:Y:S01]  /*20a90*/  MOV R0, 0x0 ;  /* 0x0000000000007802 */ /* 0x000fe20000000f00 */
[----:B------:R-:W-:Y:S01]  /*20aa0*/  ULDC.64 UR4, c[0x4][0x3d8] ;  /* 0x0100f60000047ab9 */ /* 0x000fe20000000a00 */
[----:B------:R-:W-:Y:S01]  /*20ab0*/  ULDC.64 UR6, c[0x4][0x3c0] ;  /* 0x0100f00000067ab9 */ /* 0x000fe20000000a00 */
[----:B------:R-:W-:Y:S01]  /*20ac0*/  IMAD.U32 R4, RZ, RZ, UR4 ;  /* 0x00000004ff047e24 */ /* 0x000fe2000f8e00ff */
[----:B01----:R0:W1:Y:S01]  /*20ad0*/  LDC.64 R2, c[0x4][R0] ;  /* 0x0100000000027b82 */ /* 0x0030620000000a00 */
        /* <DEDUP_REMOVED lines=11> */
.L_x_2863:
[----:B------:R-:W-:Y:S01]  /*20b90*/  ULDC.64 UR4, c[0x0][0x600] ;  /* 0x0001800000047ab9 */ /* 0x000fe20000000a00 */
[----:B------:R-:W-:Y:S02]  /*20ba0*/  ISETP.NE.AND P6, PT, R17, 0x1, PT ;  /* 0x000000011100780c */ /* 0x000fe40003fc5270 */
[----:B------:R-:W-:-:S05]  /*20bb0*/  IADD3 R22, P0, R22, UR4, RZ ;  /* 0x0000000416167c10 */ /* 0x000fca000ff1e0ff */
[----:B01----:R-:W-:-:S05]  /*20bc0*/  IMAD.X R23, RZ, RZ, UR5, P0 ;  /* 0x00000005ff177e24 */ /* 0x003fca00080e06ff */
        /* <DEDUP_REMOVED lines=18> */
.L_x_2864:
        /* <DEDUP_REMOVED lines=22> */
.L_x_2865:
        /* <DEDUP_REMOVED lines=22> */
.L_x_2866:
[----:B------:R-:W-:Y:S02]  /*20fb0*/  ULDC.64 UR4, c[0x0][0x600] ;  /* 0x0001800000047ab9 */ /* 0x000fe40000000a00 */
[----:B------:R-:W-:-:S05]  /*20fc0*/  IADD3 R16, P0, R16, UR4, RZ ;  /* 0x0000000410107c10 */ /* 0x000fca000ff1e0ff */
[----:B------:R-:W-:-:S05]  /*20fd0*/  IMAD.X R17, RZ, RZ, UR5, P0 ;  /* 0x00000005ff117e24 */ /* 0x000fca00080e06ff */
[----:B------:R-:W-:Y:S01]  /*20fe0*/  STG.E.64 desc[UR60][R16.64], R30 ;  /* 0x0000001e10007986 */ /* 0x000fe2000c101b3c */
[----:B------:R-:W-:Y:S05]  /*20ff0*/  EXIT ;  /* 0x000000000000794d */ /* 0x000fea0003800000 */
.L_x_2862:
[----:B------:R-:W-:Y:S04]  /*21000*/  STG.E.64 desc[UR60][R4.64+0x8], R24 ;  /* 0x0000081804007986 */ /* 0x000fe8000c101b3c */
[----:B------:R-:W-:Y:S04]  /*21010*/  STG.E.64 desc[UR60][R4.64+0x18], R26 ;  /* 0x0000181a04007986 */ /* 0x000fe8000c101b3c */
[----:B------:R-:W-:Y:S04]  /*21020*/  STG.E.64 desc[UR60][R4.64+0x28], R28 ;  /* 0x0000281c04007986 */ /* 0x000fe8000c101b3c */
[----:B------:R-:W-:Y:S04]  /*21030*/  STG.E.64 desc[UR60][R4.64+0x38], R30 ;  /* 0x0000381e04007986 */ /* 0x000fe8000c101b3c */
[----:B------:R-:W-:Y:S04]  /*21040*/  STG.E.U16 desc[UR60][R4.64], R23 ;  /* 0x0000001704007986 */ /* 0x000fe8000c10153c */
[----:B------:R-:W-:Y:S04]  /*21050*/  STG.E.U16 desc[UR60][R4.64+0x10], R21 ;  /* 0x0000101504007986 */ /* 0x000fe8000c10153c */
[----:B------:R-:W-:Y:S04]  /*21060*/  STG.E.U16 desc[UR60][R4.64+0x20], R15 ;  /* 0x0000200f04007986 */ /* 0x000fe8000c10153c */
[----:B------:R-:W-:Y:S01]  /*21070*/  STG.E.U16 desc[UR60][R4.64+0x30], R3 ;  /* 0x0000300304007986 */ /* 0x000fe2000c10153c */
[----:B------:R-:W-:Y:S05]  /*21080*/  EXIT ;  /* 0x000000000000794d */ /* 0x000fea0003800000 */
.L_x_2860:
        /* <DEDUP_REMOVED lines=17> */
.L_x_2868:
[----:B------:R-:W-:Y:S02]  /*211a0*/  CS2R R6, SRZ ;  /* 0x0000000000067805 */ /* 0x000fe4000001ff00 */
[----:B------:R-:W-:Y:S02]  /*211b0*/  CS2R R8, SRZ ;  /* 0x0000000000087805 */ /* 0x000fe4000001ff00 */
[----:B------:R-:W-:Y:S02]  /*211c0*/  CS2R R10, SRZ ;  /* 0x00000000000a7805 */ /* 0x000fe4000001ff00 */
[----:B------:R-:W-:-:S07]  /*211d0*/  CS2R R12, SRZ ;  /* 0x00000000000c7805 */ /* 0x000fce000001ff00 */
.L_x_2867:
[----:B------:R-:W-:Y:S01]  /*211e0*/  ULDC.U8 UR4, c[0x0][0x631] ;  /* 0x00018c4000047ab9 */ /* 0x000fe20000000000 */
[----:B------:R-:W-:Y:S01]  /*211f0*/  IMAD.MOV.U32 R24, RZ, RZ, R6 ;  /* 0x000000ffff187224 */ /* 0x000fe200078e0006 */
[----:B------:R-:W-:Y:S01]  /*21200*/  ISETP.NE.AND P0, PT, RZ, UR4, PT ;  /* 0x00000004ff007c0c */ /* 0x000fe2000bf05270 */
        /* <DEDUP_REMOVED lines=28> */
.L_x_2870:
        /* <DEDUP_REMOVED lines=22> */
.L_x_2871:
        /* <DEDUP_REMOVED lines=22> */
.L_x_2872:
        /* <DEDUP_REMOVED lines=22> */
.L_x_2873:
[----:B------:R-:W-:Y:S02]  /*217f0*/  ULDC.64 UR4, c[0x0][0x600] ;  /* 0x0001800000047ab9 */ /* 0x000fe40000000a00 */
[----:B------:R-:W-:-:S05]  /*21800*/  IADD3 R16, P0, R16, UR4, RZ ;  /* 0x0000000410107c10 */ /* 0x000fca000ff1e0ff */
[----:B------:R-:W-:-:S05]  /*21810*/  IMAD.X R17, RZ, RZ, UR5, P0 ;  /* 0x00000005ff117e24 */ /* 0x000fca00080e06ff */
[----:B------:R-:W-:Y:S01]  /*21820*/  STG.E.64 desc[UR60][R16.64], R30 ;  /* 0x0000001e10007986 */ /* 0x000fe2000c101b3c */
[----:B------:R-:W-:Y:S05]  /*21830*/  EXIT ;  /* 0x000000000000794d */ /* 0x000fea0003800000 */
.L_x_2869:
        /* <DEDUP_REMOVED lines=16> */
.L_x_2874:
        /* <DEDUP_REMOVED lines=15> */
.L_x_2875:
        /* <DEDUP_REMOVED lines=15> */
.L_x_2876:
        /* <DEDUP_REMOVED lines=15> */
.L_x_2877:
[----:B------:R-:W-:Y:S05]  /*21c10*/  EXIT ;  /* 0x000000000000794d */ /* 0x000fea0003800000 */
.L_x_2832:
        /* <DEDUP_REMOVED lines=17> */
[----:B0-----:R-:W-:Y:S02]  /*21d30*/  IADD3 R12, P2, R12, UR4, RZ ;  /* 0x000000040c0c7c10 */ /* 0x001fe4000ff5e0ff */
[----:B------:R-:W-:Y:S02]  /*21d40*/  IADD3 R10, P3, R10, UR4, RZ ;  /* 0x000000040a0a7c10 */ /* 0x000fe4000ff7e0ff */
[----:B------:R-:W-:Y:S02]  /*21d50*/  IADD3 R8, P4, R8, UR4, RZ ;  /* 0x0000000408087c10 */ /* 0x000fe4000ff9e0ff */
[----:B------:R-:W-:Y:S02]  /*21d60*/  IADD3 R6, P5, R6, UR4, RZ ;  /* 0x0000000406067c10 */ /* 0x000fe4000ffbe0ff */
[----:B------:R-:W-:-:S02]  /*21d70*/  IADD3.X R13, R13, UR5, RZ, P2, !PT ;  /* 0x000000050d0d7c10 */ /* 0x000fc400097fe4ff */
[----:B------:R-:W-:Y:S02]  /*21d80*/  IADD3.X R11, R11, UR5, RZ, P3, !PT ;  /* 0x000000050b0b7c10 */ /* 0x000fe40009ffe4ff */
[----:B------:R-:W-:Y:S02]  /*21d90*/  IADD3.X R9, R9, UR5, RZ, P4, !PT ;  /* 0x0000000509097c10 */ /* 0x000fe4000a7fe4ff */
[----:B------:R-:W-:-:S07]  /*21da0*/  IADD3.X R7, R7, UR5, RZ, P5, !PT ;  /* 0x0000000507077c10 */ /* 0x000fce000affe4ff */
.L_x_2878:
[----:B------:R-:W-:Y:S05]  /*21db0*/  @!P0 BRA `(.L_x_2879) ;  /* 0x0000000800b08947 */ /* 0x000fea0003800000 */
[----:B------:R-:W-:Y:S02]  /*21dc0*/  ULDC.U8 UR4, c[0x0][0x631] ;  /* 0x00018c4000047ab9 */ /* 0x000fe40000000000 */
[----:B------:R-:W-:Y:S01]  /*21dd0*/  ISETP.NE.AND P2, PT, RZ, UR4, PT ;  /* 0x00000004ff007c0c */ /* 0x000fe2000bf45270 */
[----:B------:R-:W-:-:S12]  /*21de0*/  @!P1 BRA `(.L_x_2880) ;  /* 0x0000000000f09947 */ /* 0x000fd80003800000 */
[----:B------:R-:W2:Y:S04]  /*21df0*/  LDG.E.U16 R0, desc[UR60][R4.64] ;  /* 0x0000003c04007981 */ /* 0x000ea8000c1e1500 */
[----:B------:R-:W3:Y:S04]  /*21e00*/  LDG.E.U16 R14, desc[UR60][R4.64+0x10] ;  /* 0x0000103c040e7981 */ /* 0x000ee8000c1e1500 */
[----:B------:R-:W4:Y:S04]  /*21e10*/  LDG.E.U16 R20, desc[UR60][R4.64+0x20] ;  /* 0x0000203c04147981 */ /* 0x000f28000c1e1500 */
[----:B0-----:R-:W5:Y:S04]  /*21e20*/  LDG.E.64 R30, desc[UR60][R4.64+0x8] ;  /* 0x0000083c041e7981 */ /* 0x001f68000c1e1b00 */
[----:B------:R-:W5:Y:S04]  /*21e30*/  LDG.E.U16 R34, desc[UR60][R4.64+0x30] ;  /* 0x0000303c04227981 */ /* 0x000f68000c1e1500 */
[----:B------:R-:W5:Y:S04]  /*21e40*/  LDG.E.64 R28, desc[UR60][R4.64+0x18] ;  /* 0x0000183c041c7981 */ /* 0x000f68000c1e1b00 */
[----:B------:R-:W5:Y:S04]  /*21e50*/  LDG.E.64 R26, desc[UR60][R4.64+0x28] ;  /* 0x0000283c041a7981 */ /* 0x000f68000c1e1b00 */
[----:B------:R-:W5:Y:S01]  /*21e60*/  LDG.E.64 R22, desc[UR60][R4.64+0x38] ;  /* 0x0000383c04167981 */ /* 0x000f62000c1e1b00 */
[----:B------:R-:W-:-:S02]  /*21e70*/  PRMT R33, R25, 0x9910, RZ ;  /* 0x0000991019217816 */ /* 0x000fc400000000ff */
[----:B------:R-:W-:Y:S02]  /*21e80*/  PRMT R36, R21, 0x9910, RZ ;  /* 0x0000991015247816 */ /* 0x000fe400000000ff */
[----:B------:R-:W-:Y:S02]  /*21e90*/  PRMT R35, R15, 0x9910, RZ ;  /* 0x000099100f237816 */ /* 0x000fe400000000ff */
[----:B--2---:R-:W-:-:S04]  /*21ea0*/  PRMT R2, R0, 0x9910, RZ ;  /* 0x0000991000027816 */ /* 0x004fc800000000ff */
[CC--:B------:R-:W-:Y:S02]  /*21eb0*/  ISETP.NE.AND P6, PT, R2.reuse, R33.reuse, PT ;  /* 0x000000210200720c */ /* 0x0c0fe40003fc5270 */
[----:B------:R-:W-:Y:S02]  /*21ec0*/  ISETP.GE.AND P1, PT, R2, R33, PT ;  /* 0x000000210200720c */ /* 0x000fe40003f26270 */
[----:B---3--:R-:W-:Y:S02]  /*21ed0*/  PRMT R17, R14, 0x9910, RZ ;  /* 0x000099100e117816 */ /* 0x008fe400000000ff */
[----:B------:R-:W-:Y:S02]  /*21ee0*/  SEL R2, RZ, 0xffffffff, P1 ;  /* 0xffffffffff027807 */ /* 0x000fe40000800000 */
[----:B----4-:R-:W-:Y:S02]  /*21ef0*/  PRMT R32, R20, 0x9910, RZ ;  /* 0x0000991014207816 */ /* 0x010fe400000000ff */
        /* <DEDUP_REMOVED lines=43> */
.L_x_2880:
[----:B------:R-:W-:Y:S02]  /*221b0*/  IMAD.MOV.U32 R22, RZ, RZ, R6 ;  /* 0x000000ffff167224 */ /* 0x000fe400078e0006 */
[----:B------:R-:W-:Y:S02]  /*221c0*/  IMAD.MOV.U32 R23, RZ, RZ, R7 ;  /* 0x000000ffff177224 */ /* 0x000fe400078e0007 */
[----:B------:R-:W-:Y:S02]  /*221d0*/  IMAD.MOV.U32 R26, RZ, RZ, R8 ;  /* 0x000000ffff1a7224 */ /* 0x000fe400078e0008 */
[----:B------:R-:W-:Y:S02]  /*221e0*/  IMAD.MOV.U32 R27, RZ, RZ, R9 ;  /* 0x000000ffff1b7224 */ /* 0x000fe400078e0009 */
[----:B------:R-:W-:Y:S02]  /*221f0*/  IMAD.MOV.U32 R28, RZ, RZ, R10 ;  /* 0x000000ffff1c7224 */ /* 0x000fe400078e000a */
[----:B------:R-:W-:-:S02]  /*22200*/  IMAD.MOV.U32 R29, RZ, RZ, R11 ;  /* 0x000000ffff1d7224 */ /* 0x000fc400078e000b */
[----:B------:R-:W-:Y:S02]  /*22210*/  IMAD.MOV.U32 R30, RZ, RZ, R12 ;  /* 0x000000ffff1e7224 */ /* 0x000fe400078e000c */
[----:B0-----:R-:W-:Y:S01]  /*22220*/  IMAD.MOV.U32 R31, RZ, RZ, R13 ;  /* 0x000000ffff1f7224 */ /* 0x001fe200078e000d */
        /* <DEDUP_REMOVED lines=21> */
.L_x_2882:
        /* <DEDUP_REMOVED lines=22> */
.L_x_2883:
        /* <DEDUP_REMOVED lines=22> */
.L_x_2884:
        /* <DEDUP_REMOVED lines=22> */
.L_x_2885:
[----:B------:R-:W-:Y:S02]  /*227a0*/  ULDC.64 UR4, c[0x0][0x600] ;  /* 0x0001800000047ab9 */ /* 0x000fe40000000a00 */
[----:B------:R-:W-:-:S05]  /*227b0*/  IADD3 R16, P0, R16, UR4, RZ ;  /* 0x0000000410107c10 */ /* 0x000fca000ff1e0ff */
[----:B------:R-:W-:-:S05]  /*227c0*/  IMAD.X R17, RZ, RZ, UR5, P0 ;  /* 0x00000005ff117e24 */ /* 0x000fca00080e06ff */
[----:B------:R-:W-:Y:S01]  /*227d0*/  STG.E.64 desc[UR60][R16.64], R22 ;  /* 0x0000001610007986 */ /* 0x000fe2000c101b3c */
[----:B------:R-:W-:Y:S05]  /*227e0*/  EXIT ;  /* 0x000000000000794d */ /* 0x000fea0003800000 */
.L_x_2881:
        /* <DEDUP_REMOVED lines=9> */
.L_x_2879:
        /* <DEDUP_REMOVED lines=17> */
.L_x_2887:
[----:B------:R-:W-:Y:S02]  /*22990*/  CS2R R6, SRZ ;  /* 0x0000000000067805 */ /* 0x000fe4000001ff00 */
[----:B------:R-:W-:Y:S02]  /*229a0*/  CS2R R8, SRZ ;  /* 0x0000000000087805 */ /* 0x000fe4000001ff00 */
[----:B------:R-:W-:Y:S02]  /*229b0*/  CS2R R10, SRZ ;  /* 0x00000000000a7805 */ /* 0x000fe4000001ff00 */
[----:B------:R-:W-:-:S07]  /*229c0*/  CS2R R12, SRZ ;  /* 0x00000000000c7805 */ /* 0x000fce000001ff00 */
.L_x_2886:
[----:B------:R-:W-:Y:S01]  /*229d0*/  ULDC.U8 UR4, c[0x0][0x631] ;  /* 0x00018c4000047ab9 */ /* 0x000fe20000000000 */
[----:B------:R-:W-:Y:S01]  /*229e0*/  IMAD.MOV.U32 R22, RZ, RZ, R6 ;  /* 0x000000ffff167224 */ /* 0x000fe200078e0006 */
[----:B------:R-:W-:Y:S01]  /*229f0*/  ISETP.NE.AND P0, PT, RZ, UR4, PT ;  /* 0x00000004ff007c0c */ /* 0x000fe2000bf05270 */
        /* <DEDUP_REMOVED lines=28> */
.L_x_2889:
        /* <DEDUP_REMOVED lines=22> */
.L_x_2890:
        /* <DEDUP_REMOVED lines=22> */
.L_x_2891:
        /* <DEDUP_REMOVED lines=22> */
.L_x_2892:
[----:B------:R-:W-:Y:S02]  /*22fe0*/  ULDC.64 UR4, c[0x0][0x600] ;  /* 0x0001800000047ab9 */ /* 0x000fe40000000a00 */
[----:B------:R-:W-:-:S05]  /*22ff0*/  IADD3 R16, P0, R16, UR4, RZ ;  /* 0x0000000410107c10 */ /* 0x000fca000ff1e0ff */
[----:B------:R-:W-:-:S05]  /*23000*/  IMAD.X R17, RZ, RZ, UR5, P0 ;  /* 0x00000005ff117e24 */ /* 0x000fca00080e06ff */
[----:B------:R-:W-:Y:S01]  /*23010*/  STG.E.64 desc[UR60][R16.64], R22 ;  /* 0x0000001610007986 */ /* 0x000fe2000c101b3c */
[----:B------:R-:W-:Y:S05]  /*23020*/  EXIT ;  /* 0x000000000000794d */ /* 0x000fea0003800000 */
.L_x_2888:
        /* <DEDUP_REMOVED lines=16> */
.L_x_2893:
        /* <DEDUP_REMOVED lines=15> */
.L_x_2894:
        /* <DEDUP_REMOVED lines=15> */
.L_x_2895:
        /* <DEDUP_REMOVED lines=15> */
.L_x_2896:
[----:B------:R-:W-:Y:S05]  /*23400*/  EXIT ;  /* 0x000000000000794d */ /* 0x000fea0003800000 */
        .weak           $__internal_16_$__cuda_sm20_div_u64
        .type           $__internal_16_$__cuda_sm20_div_u64,@function
        .size           $__internal_16_$__cuda_sm20_div_u64,($__internal_17_$__cuda_sm20_rem_u64 - $__internal_16_$__cuda_sm20_div_u64)
$__internal_16_$__cuda_sm20_div_u64:
        /* <DEDUP_REMOVED lines=69> */
[----:B------:R-:W-:Y:S06]  /*23860*/  RET.REL.NODEC R28 `(_ZN2at6native13reduce_kernelILi128ELi4ENS0_8ReduceOpIsNS0_9ArgMinOpsIsEEjlLi4ELi4EEEEEvT1_) ;  /* 0xfffffdc41ce47950 */ /* 0x000fec0003c3ffff */
        .weak           $__internal_17_$__cuda_sm20_rem_u64
        .type           $__internal_17_$__cuda_sm20_rem_u64,@function
        .size           $__internal_17_$__cuda_sm20_rem_u64,(.L_x_6974 - $__internal_17_$__cuda_sm20_rem_u64)
$__internal_17_$__cuda_sm20_rem_u64:
        /* <DEDUP_REMOVED lines=64> */
[----:B------:R-:W-:Y:S06]  /*23c70*/  RET.REL.NODEC R26 `(_ZN2at6native13reduce_kernelILi128ELi4ENS0_8ReduceOpIsNS0_9ArgMinOpsIsEEjlLi4ELi4EEEEEvT1_) ;  /* 0xfffffdc01ae07950 */ /* 0x000fec0003c3ffff */
.L_x_2897:
        /* <DEDUP_REMOVED lines=16> */
.L_x_6974:


//--------------------- .text._ZN2at6native13reduce_kernelILi512ELi1ENS0_8ReduceOpIlNS0_9ArgMinOpsIlEEjlLi4ELi4EEEEEvT1_ --------------------------
	.section	.text._ZN2at6native13reduce_kernelILi512ELi1ENS0_8ReduceOpIlNS0_9ArgMinOpsIlEEjlLi4ELi4EEEEEvT1_,"ax",@progbits
	.align	128
        .global         _ZN2at6native13reduce_kernelILi512ELi1ENS0_8ReduceOpIlNS0_9ArgMinOpsIlEEjlLi4ELi4EEEEEvT1_
        .type           _ZN2at6native13reduce_kernelILi512ELi1ENS0_8ReduceOpIlNS0_9ArgMinOpsIlEEjlLi4ELi4EEEEEvT1_,@function
        .size           _ZN2at6native13reduce_kernelILi512ELi1ENS0_8ReduceOpIlNS0_9ArgMinOpsIlEEjlLi4ELi4EEEEEvT1_,(.L_x_6976 - _ZN2at6native13reduce_kernelILi512ELi1ENS0_8ReduceOpIlNS0_9ArgMinOpsIlEEjlLi4ELi4EEEEEvT1_)
        .other          _ZN2at6native13reduce_kernelILi512ELi1ENS0_8ReduceOpIlNS0_9ArgMinOpsIlEEjlLi4ELi4EEEEEvT1_,@"STO_CUDA_ENTRY STV_DEFAULT"
_ZN2at6native13reduce_kernelILi512ELi1ENS0_8ReduceOpIlNS0_9ArgMinOpsIlEEjlLi4ELi4EEEEEvT1_:
.text._ZN2at6native13reduce_kernelILi512ELi1ENS0_8ReduceOpIlNS0_9ArgMinOpsIlEEjlLi4ELi4EEEEEvT1_:
        /* <DEDUP_REMOVED lines=9> */
[----:B------:R-:W4:Y:S01]  /*0090*/  S2UR UR4, SR_CTAID.X ;  /* 0x00000000000479c3 */ /* 0x000f220000002500 */
[----:B------:R-:W-:-:S07]  /*00a0*/  IMAD.MOV.U32 R4, RZ, RZ, RZ ;  /* 0x000000ffff047224 */ /* 0x000fce00078e00ff */
[----:B------:R-:W4:Y:S01]  /*00b0*/  LDC R3, c[0x0][0x238] ;  /* 0x00008e00ff037b82 */ /* 0x000f220000000800 */
[----:B--2---:R-:W-:Y:S01]  /*00c0*/  ISETP.NE.AND P0, PT, R5, RZ, PT ;  /* 0x000000ff0500720c */ /* 0x004fe20003f05270 */
[C---:B-1----:R-:W-:Y:S02]  /*00d0*/  IMAD R0, R13.reuse, UR29, RZ ;  /* 0x0000001d0d007c24 */ /* 0x042fe4000f8e02ff */
[----:B------:R-:W-:Y:S02]  /*00e0*/  IMAD R2, R13, UR26, RZ ;  /* 0x0000001a0d027c24 */ /* 0x000fe4000f8e02ff */
[C---:B---3--:R-:W-:Y:S02]  /*00f0*/  IMAD R0, R17.reuse, UR5, R0 ;  /* 0x0000000511007c24 */ /* 0x048fe4000f8e0200 */
[----:B------:R-:W-:Y:S02]  /*0100*/  IMAD R2, R17, UR27, R2 ;  /* 0x0000001b11027c24 */ /* 0x000fe4000f8e0202 */
[----:B----4-:R-:W-:-:S02]  /*0110*/  IMAD R3, R3, UR4, R0 ;  /* 0x0000000403037c24 */ /* 0x010fc4000f8e0200 */
[----:B0-----:R-:W-:Y:S02]  /*0120*/  IMAD R0, R16, UR28, R2 ;  /* 0x0000001c10007c24 */ /* 0x001fe4000f8e0202 */
        /* <DEDUP_REMOVED lines=274> */
.L_x_2898:
[----:B------:R-:W-:Y:S01]  /*1250*/  ULDC UR4, c[0x0][0x22c] ;  /* 0x00008b0000047ab9 */ /* 0x000fe20000000800 */
[----:B------:R-:W-:Y:S01]  /*1260*/  ULDC.64 UR36, c[0x0][0x208] ;  /* 0x0000820000247ab9 */ /* 0x000fe20000000a00 */
[----:B------:R-:W-:Y:S01]  /*1270*/  IMAD.U32 R15, RZ, RZ, UR4 ;  /* 0x00000004ff0f7e24 */ /* 0x000fe2000f8e00ff */
[----:B------:R-:W-:Y:S01]  /*1280*/  ULDC UR4, c[0x0][0x230] ;  /* 0x00008c0000047ab9 */ /* 0x000fe20000000800 */
[----:B------:R-:W-:Y:S01]  /*1290*/  BSSY B0, `(.L_x_2899) ;  /* 0x0000d01000007945 */ /* 0x000fe20003800000 */
[----:B------:R-:W-:Y:S02]  /*12a0*/  CS2R R20, SRZ ;  /* 0x0000000000147805 */ /* 0x000fe4000001ff00 */
[----:B------:R-:W-:Y:S01]  /*12b0*/  CS2R R8, SRZ ;  /* 0x0000000000087805 */ /* 0x000fe2000001ff00 */
[----:B------:R0:W-:Y:S01]  /*12c0*/  STL [R1+0x8], R15 ;  /* 0x0000080f01007387 */ /* 0x0001e20000100800 */
[----:B------:R-:W-:-:S04]  /*12d0*/  ISETP.GE.U32.AND P0, PT, R0, R15, PT ;  /* 0x0000000f0000720c */ /* 0x000fc80003f06070 */
[----:B------:R-:W-:-:S13]  /*12e0*/  ISETP.GE.U32.OR P0, PT, R3, UR4, P0 ;  /* 0x0000000403007c0c */ /* 0x000fda0008706470 */
[----:B0-----:R-:W-:Y:S05]  /*12f0*/  @P0 BRA `(.L_x_2900) ;  /* 0x000000cc00e80947 */ /* 0x001fea0003800000 */
[----:B------:R-:W-:Y:S01]  /*1300*/  ULDC.U8 UR6, c[0x0][0x260] ;  /* 0x0000980000067ab9 */ /* 0x000fe20000000000 */
[----:B------:R-:W-:Y:S01]  /*1310*/  ULDC.64 UR4, c[0x0][0x5f8] ;  /* 0x00017e0000047ab9 */ /* 0x000fe20000000a00 */
[----:B------:R-:W-:Y:S02]  /*1320*/  ISETP.NE.AND P0, PT, RZ, UR6, PT ;  /* 0x00000006ff007c0c */ /* 0x000fe4000bf05270 */
[----:B------:R-:W-:-:S04]  /*1330*/  IADD3 R10, P1, R4, UR4, RZ ;  /* 0x00000004040a7c10 */ /* 0x000fc8000ff3e0ff */
[----:B------:R-:W-:-:S07]  /*1340*/  IADD3.X R11, RZ, UR5, RZ, P1, !PT ;  /* 0x00000005ff0b7c10 */ /* 0x000fce0008ffe4ff */
[----:B------:R-:W-:Y:S05]  /*1350*/  @!P0 BRA `(.L_x_2901) ;  /* 0x0000000c00d08947 */ /* 0x000fea0003800000 */
[----:B------:R-:W-:Y:S01]  /*1360*/  ULDC UR4, c[0x0][0x22c] ;  /* 0x00008b0000047ab9 */ /* 0x000fe20000000800 */
[----:B------:R-:W0:Y:S01]  /*1370*/  LDC R3, c[0x0][0x218] ;  /* 0x00008600ff037b82 */ /* 0x000e220000000800 */
[----:B------:R-:W-:Y:S01]  /*1380*/  IMAD.U32 R5, RZ, RZ, UR4 ;  /* 0x00000004ff057e24 */ /* 0x000fe2000f8e00ff */
[----:B------:R-:W-:Y:S01]  /*1390*/  SHF.R.U64 R12, R10, 0x3, R11 ;  /* 0x000000030a0c7819 */ /* 0x000fe2000000120b */
[----:B------:R1:W-:Y:S01]  /*13a0*/  STL [R1+0x4], RZ ;  /* 0x000004ff01007387 */ /* 0x0003e20000100800 */
[----:B------:R-:W-:Y:S01]  /*13b0*/  BSSY B1, `(.L_x_2902) ;  /* 0x000003e000017945 */ /* 0x000fe20003800000 */
[----:B------:R-:W-:Y:S01]  /*13c0*/  IMAD.MOV.U32 R14, RZ, RZ, R5 ;  /* 0x000000ffff0e7224 */ /* 0x000fe200078e0005 */
[----:B------:R-:W-:Y:S01]  /*13d0*/  LOP3.LUT R12, R12, 0x3, RZ, 0xc0, !PT ;  /* 0x000000030c0c7812 */ /* 0x000fe200078ec0ff */
[----:B------:R1:W-:Y:S01]  /*13e0*/  STL [R1], R5 ;  /* 0x0000000501007387 */ /* 0x0003e20000100800 */
[----:B------:R-:W2:Y:S02]  /*13f0*/  LDC R2, c[0x0][0x21c] ;  /* 0x00008700ff027b82 */ /* 0x000ea40000000800 */
[----:B------:R-:W-:-:S06]  /*1400*/  ISETP.NE.AND P0, PT, R12, RZ, PT ;  /* 0x000000ff0c00720c */ /* 0x000fcc0003f05270 */
[----:B------:R-:W3:Y:S08]  /*1410*/  LDC R9, c[0x0][0x220] ;  /* 0x00008800ff097b82 */ /* 0x000ef00000000800 */
[----:B------:R-:W4:Y:S01]  /*1420*/  LDC R8, c[0x0][0x224] ;  /* 0x00008900ff087b82 */ /* 0x000f220000000800 */
[----:B0-----:R-:W-:Y:S02]  /*1430*/  IMAD.MOV.U32 R27, RZ, RZ, R3 ;  /* 0x000000ffff1b7224 */ /* 0x001fe400078e0003 */
[----:B--2---:R-:W-:-:S02]  /*1440*/  IMAD.MOV.U32 R26, RZ, RZ, R2 ;  /* 0x000000ffff1a7224 */ /* 0x004fc400078e0002 */
[----:B---3--:R-:W-:Y:S01]  /*1450*/  IMAD.MOV.U32 R25, RZ, RZ, R9 ;  /* 0x000000ffff197224 */ /* 0x008fe200078e0009 */
[----:B----4-:R-:W-:Y:S01]  /*1460*/  MOV R24, R8 ;  /* 0x0000000800187202 */ /* 0x010fe20000000f00 */
[----:B-1----:R-:W-:Y:S06]  /*1470*/  @!P0 BRA `(.L_x_2903) ;  /* 0x0000000000c48947 */ /* 0x002fec0003800000 */
        /* <DEDUP_REMOVED lines=14> */
.L_x_2907:
[----:B------:R-:W-:Y:S05]  /*1560*/  BSYNC B3 ;  /* 0x0000000000037941 */ /* 0x000fea0003800000 */
.L_x_2906:
[----:B------:R-:W-:-:S04]  /*1570*/  PRMT R4, R4, 0x9910, RZ ;  /* 0x0000991004047816 */ /* 0x000fc800000000ff */
[----:B------:R-:W-:-:S13]  /*1580*/  ISETP.NE.AND P0, PT, R4, RZ, PT ;  /* 0x000000ff0400720c */ /* 0x000fda0003f05270 */
[----:B------:R-:W-:Y:S05]  /*1590*/  @!P0 BRA `(.L_x_2905) ;  /* 0x0000000000588947 */ /* 0x000fea0003800000 */
[----:B------:R-:W-:Y:S01]  /*15a0*/  IADD3 R5, P0, R13, -R12, RZ ;  /* 0x8000000c0d057210 */ /* 0x000fe20007f1e0ff */
[----:B------:R-:W-:-:S04]  /*15b0*/  ULDC.64 UR4, c[0x0][0x218] ;  /* 0x0000860000047ab9 */ /* 0x000fc80000000a00 */
[----:B------:R-:W-:Y:S01]  /*15c0*/  IMAD.X R4, RZ, RZ, -0x1, P0 ;  /* 0xffffffffff047424 */ /* 0x000fe200000e06ff */
[----:B------:R-:W-:-:S04]  /*15d0*/  LEA R6, P0, R5, R10, 0x3 ;  /* 0x0000000a05067211 */ /* 0x000fc800078018ff */
[----:B------:R-:W-:Y:S02]  /*15e0*/  LEA.HI.X R7, R5, R11, R4, 0x3, P0 ;  /* 0x0000000b05077211 */ /* 0x000fe400000f1c04 */
[----:B------:R-:W0:Y:S04]  /*15f0*/  LDC.64 R4, c[0x0][0x220] ;  /* 0x00008800ff047b82 */ /* 0x000e280000000a00 */
[----:B------:R-:W2:Y:S01]  /*1600*/  LDG.E.64 R6, desc[UR36][R6.64] ;  /* 0x0000002406067981 */ /* 0x000ea2000c1e1b00 */
[----:B------:R-:W-:-:S05]  /*1610*/  IMAD.IADD R25, R13, 0x1, -R12 ;  /* 0x000000010d197824 */ /* 0x000fca00078e0a0c */
[----:B0-----:R-:W-:-:S04]  /*1620*/  ISETP.GT.U32.AND P0, PT, R25, R4, PT ;  /* 0x000000041900720c */ /* 0x001fc80003f04070 */
[----:B------:R-:W-:-:S04]  /*1630*/  ISETP.GT.AND.EX P0, PT, RZ, R5, PT, P0 ;  /* 0x00000005ff00720c */ /* 0x000fc80003f04300 */
[----:B------:R-:W-:Y:S02]  /*1640*/  SEL R13, RZ, 0xffffffff, !P0 ;  /* 0xffffffffff0d7807 */ /* 0x000fe40004000000 */
[C---:B--2---:R-:W-:Y:S02]  /*1650*/  ISETP.NE.U32.AND P1, PT, R6.reuse, UR4, PT ;  /* 0x0000000406007c0c */ /* 0x044fe4000bf25070 */
[----:B------:R-:W-:Y:S02]  /*1660*/  ISETP.GT.U32.AND P2, PT, R6, UR4, PT ;  /* 0x0000000406007c0c */ /* 0x000fe4000bf44070 */
[C---:B------:R-:W-:Y:S02]  /*1670*/  ISETP.NE.AND.EX P1, PT, R7.reuse, UR5, PT, P1 ;  /* 0x0000000507007c0c */ /* 0x040fe4000bf25310 */
[----:B------:R-:W-:-:S11]  /*1680*/  ISETP.GT.AND.EX P0, PT, R7, UR5, PT, P2 ;  /* 0x0000000507007c0c */ /* 0x000fd6000bf04320 */
[----:B------:R-:W-:-:S04]  /*1690*/  @P1 SEL R13, RZ, 0xffffffff, !P0 ;  /* 0xffffffffff0d1807 */ /* 0x000fc80004000000 */
[----:B------:R-:W-:-:S04]  /*16a0*/  LOP3.LUT R13, R13, 0x1, RZ, 0xc0, !PT ;  /* 0x000000010d0d7812 */ /* 0x000fc800078ec0ff */
[----:B------:R-:W-:-:S04]  /*16b0*/  ISETP.NE.U32.AND P0, PT, R13, 0x1, PT ;  /* 0x000000010d00780c */ /* 0x000fc80003f05070 */
[----:B------:R-:W-:Y:S02]  /*16c0*/  SEL R25, R25, R4, P0 ;  /* 0x0000000419197207 */ /* 0x000fe40000000000 */
[----:B------:R-:W-:Y:S02]  /*16d0*/  SEL R27, R6, UR4, P0 ;  /* 0x00000004061b7c07 */ /* 0x000fe40008000000 */
[----:B------:R-:W-:Y:S02]  /*16e0*/  SEL R26, R7, UR5, P0 ;  /* 0x00000005071a7c07 */ /* 0x000fe40008000000 */
[----:B------:R-:W-:-:S07]  /*16f0*/  SEL R24, R5, RZ, !P0 ;  /* 0x000000ff05187207 */ /* 0x000fce0004000000 */
.L_x_2905:
[----:B------:R-:W-:Y:S05]  /*1700*/  BSYNC B2 ;  /* 0x0000000000027941 */ /* 0x000fea0003800000 */
.L_x_2904:
[C---:B------:R-:W-:Y:S02]  /*1710*/  IADD3 R6, -R12.reuse, 0x4, RZ ;  /* 0x000000040c067810 */ /* 0x040fe40007ffe1ff */
[C---:B------:R-:W-:Y:S02]  /*1720*/  IADD3 R14, R12.reuse, -0x4, R15 ;  /* 0xfffffffc0c0e7810 */ /* 0x040fe40007ffe00f */
[----:B------:R-:W-:Y:S01]  /*1730*/  IADD3 R5, P0, -R12, 0x4, RZ ;  /* 0x000000040c057810 */ /* 0x000fe20007f1e1ff */
[----:B------:R0:W-:Y:S03]  /*1740*/  STL [R1+0x4], R6 ;  /* 0x0000040601007387 */ /* 0x0001e60000100800 */
[----:B------:R-:W-:Y:S01]  /*1750*/  LEA R10, P1, R5, R10, 0x3 ;  /* 0x0000000a050a7211 */ /* 0x000fe200078218ff */
[----:B------:R0:W-:Y:S01]  /*1760*/  STL [R1], R14 ;  /* 0x0000000e01007387 */ /* 0x0001e20000100800 */
[----:B------:R-:W-:-:S05]  /*1770*/  IMAD.X R4, RZ, RZ, -0x1, P0 ;  /* 0xffffffffff047424 */ /* 0x000fca00000e06ff */
[----:B------:R-:W-:-:S07]  /*1780*/  LEA.HI.X R11, R5, R11, R4, 0x3, P1 ;  /* 0x0000000b050b7211 */ /* 0x000fce00008f1c04 */
.L_x_2903:
[----:B------:R-:W-:Y:S05]  /*1790*/  BSYNC B1 ;  /* 0x0000000000017941 */ /* 0x000fea0003800000 */
.L_x_2902:
[----:B------:R-:W-:Y:S01]  /*17a0*/  IMAD.SHL.U32 R28, R0, 0x4, RZ ;  /* 0x00000004001c7824 */ /* 0x000fe200078e00ff */
[----:B------:R-:W-:Y:S01]  /*17b0*/  BSSY B1, `(.L_x_2908) ;  /* 0x0000057000017945 */ /* 0x000fe20003800000 */
[----:B------:R-:W-:Y:S01]  /*17c0*/  IMAD.MOV.U32 R23, RZ, RZ, R3 ;  /* 0x000000ffff177224 */ /* 0x000fe200078e0003 */
[----:B------:R-:W-:Y:S01]  /*17d0*/  MOV R18, R8 ;  /* 0x0000000800127202 */ /* 0x000fe20000000f00 */
[----:B------:R-:W-:Y:S01]  /*17e0*/  IMAD.MOV.U32 R22, RZ, RZ, R2 ;  /* 0x000000ffff167224 */ /* 0x000fe200078e0002 */
[----:B------:R-:W-:Y:S01]  /*17f0*/  IADD3 R4, R28, 0x3, RZ ;  /* 0x000000031c047810 */ /* 0x000fe20007ffe0ff */
[--C-:B------:R-:W-:Y:S02]  /*1800*/  IMAD.MOV.U32 R21, RZ, RZ, R9.reuse ;  /* 0x000000ffff157224 */ /* 0x100fe400078e0009 */
[----:B------:R-:W-:Y:S01]  /*1810*/  IMAD.MOV.U32 R20, RZ, RZ, R8 ;  /* 0x000000ffff147224 */ /* 0x000fe200078e0008 */
[----:B------:R-:W-:Y:S01]  /*1820*/  ISETP.GE.U32.AND P0, PT, R4, R14, PT ;  /* 0x0000000e0400720c */ /* 0x000fe20003f06070 */
[----:B------:R-:W-:-:S02]  /*1830*/  IMAD.MOV.U32 R19, RZ, RZ, R9 ;  /* 0x000000ffff137224 */ /* 0x000fc400078e0009 */
[----:B------:R-:W-:Y:S02]  /*1840*/  IMAD.MOV.U32 R17, RZ, RZ, R3 ;  /* 0x000000ffff117224 */ /* 0x000fe400078e0003 */
[----:B------:R-:W-:-:S08]  /*1850*/  IMAD.MOV.U32 R16, RZ, RZ, R2 ;  /* 0x000000ffff107224 */ /* 0x000fd000078e0002 */
[----:B------:R-:W-:Y:S05]  /*1860*/  @P0 BRA `(.L_x_2909) ;  /* 0x00000004002c0947 */ /* 0x000fea0003800000 */
[----:B------:R-:W-:Y:S01]  /*1870*/  IMAD.MOV.U32 R19, RZ, RZ, R9 ;  /* 0x000000ffff137224 */ /* 0x000fe200078e0009 */
[----:B------:R-:W-:Y:S01]  /*1880*/  MOV R16, R2 ;  /* 0x0000000200107202 */ /* 0x000fe20000000f00 */
[----:B------:R-:W-:Y:S02]  /*1890*/  IMAD.MOV.U32 R18, RZ, RZ, R8 ;  /* 0x000000ffff127224 */ /* 0x000fe400078e0008 */
[----:B------:R-:W-:-:S07]  /*18a0*/  IMAD.MOV.U32 R17, RZ, RZ, R3 ;  /* 0x000000ffff117224 */ /* 0x000fce00078e0003 */
.L_x_2910:
[----:B------:R-:W-:Y:S01]  /*18b0*/  IMAD.WIDE.U32 R12, R0, 0x20, R10 ;  /* 0x00000020000c7825 */ /* 0x000fe200078e000a */
[----:B------:R-:W2:Y:S01]  /*18c0*/  LDL R29, [R1+0x4] ;  /* 0x00000400011d7983 */ /* 0x000ea20000100800 */
[----:B------:R-:W-:-:S03]  /*18d0*/  ULDC UR4, c[0x0][0x234] ;  /* 0x00008d0000047ab9 */ /* 0x000fc60000000800 */
[----:B0-----:R-:W3:Y:S04]  /*18e0*/  LDG.E.128 R4, desc[UR36][R12.64] ;  /* 0x000000240c047981 */ /* 0x001ee8000c1e1d00 */
[----:B------:R-:W4:Y:S01]  /*18f0*/  LDG.E.128 R12, desc[UR36][R12.64+0x10] ;  /* 0x000010240c0c7981 */ /* 0x000f22000c1e1d00 */
[----:B--2---:R-:W-:Y:S01]  /*1900*/  IMAD.IADD R28, R28, 0x1, R29 ;  /* 0x000000011c1c7824 */ /* 0x004fe200078e021d */
[----:B---3--:R-:W-:-:S04]  /*1910*/  ISETP.NE.U32.AND P0, PT, R27, R4, PT ;  /* 0x000000041b00720c */ /* 0x008fc80003f05070 */
[----:B------:R-:W-:Y:S02]  /*1920*/  ISETP.GE.U32.AND P1, PT, R25, R28, PT ;  /* 0x0000001c1900720c */ /* 0x000fe40003f26070 */
[-C--:B------:R-:W-:Y:S02]  /*1930*/  ISETP.NE.AND.EX P0, PT, R26, R5.reuse, PT, P0 ;  /* 0x000000051a00720c */ /* 0x080fe40003f05300 */
[----:B------:R-:W-:Y:S02]  /*1940*/  ISETP.GE.U32.AND P2, PT, R27, R4, PT ;  /* 0x000000041b00720c */ /* 0x000fe40003f46070 */
[----:B------:R-:W-:Y:S02]  /*1950*/  ISETP.GE.AND.EX P1, PT, R24, RZ, PT, P1 ;  /* 0x000000ff1800720c */ /* 0x000fe40003f26310 */
[----:B------:R-:W-:Y:S02]  /*1960*/  ISETP.GE.AND.EX P2, PT, R26, R5, PT, P2 ;  /* 0x000000051a00720c */ /* 0x000fe40003f46320 */
[----:B------:R-:W-:-:S05]  /*1970*/  SEL R29, RZ, 0xffffffff, P1 ;  /* 0xffffffffff1d7807 */ /* 0x000fca0000800000 */
[----:B------:R-:W-:-:S04]  /*1980*/  @P0 SEL R29, RZ, 0xffffffff, P2 ;  /* 0xffffffffff1d0807 */ /* 0x000fc80001000000 */
[----:B------:R-:W-:-:S04]  /*1990*/  LOP3.LUT R29, R29, 0x1, RZ, 0xc0, !PT ;  /* 0x000000011d1d7812 */ /* 0x000fc800078ec0ff */
[----:B------:R-:W-:Y:S02]  /*19a0*/  ISETP.NE.U32.AND P3, PT, R29, 0x1, PT ;  /* 0x000000011d00780c */ /* 0x000fe40003f65070 */
[----:B------:R-:W2:Y:S01]  /*19b0*/  LDL R29, [R1] ;  /* 0x00000000011d7983 */ /* 0x000ea20000100800 */
[----:B------:R-:W-:Y:S01]  /*19c0*/  ISETP.NE.U32.AND P0, PT, R3, R6, PT ;  /* 0x000000060300720c */ /* 0x000fe20003f05070 */
[----:B------:R-:W-:Y:S01]  /*19d0*/  VIADD R0, R0, UR4 ;  /* 0x0000000400007c36 */ /* 0x000fe20008000000 */
[----:B------:R-:W-:Y:S01]  /*19e0*/  SEL R27, R27, R4, !P3 ;  /* 0x000000041b1b7207 */ /* 0x000fe20005800000 */
[----:B------:R-:W-:Y:S01]  /*19f0*/  VIADD R4, R28, 0x1 ;  /* 0x000000011c047836 */ /* 0x000fe20000000000 */
[----:B------:R-:W-:Y:S02]  /*1a00*/  ISETP.NE.AND.EX P0, PT, R2, R7, PT, P0 ;  /* 0x000000070200720c */ /* 0x000fe40003f05300 */
[----:B------:R-:W-:Y:S02]  /*1a10*/  ISETP.GE.U32.AND P2, PT, R3, R6, PT ;  /* 0x000000060300720c */ /* 0x000fe40003f46070 */
[----:B------:R-:W-:-:S02]  /*1a20*/  ISETP.GE.U32.AND P1, PT, R9, R4, PT ;  /* 0x000000040900720c */ /* 0x000fc40003f26070 */
[----:B------:R-:W-:Y:S02]  /*1a30*/  ISETP.GE.AND.EX P2, PT, R2, R7, PT, P2 ;  /* 0x000000070200720c */ /* 0x000fe40003f46320 */
[----:B------:R-:W-:Y:S02]  /*1a40*/  ISETP.GE.AND.EX P1, PT, R8, RZ, PT, P1 ;  /* 0x000000ff0800720c */ /* 0x000fe40003f26310 */
[----:B------:R-:W-:Y:S02]  /*1a50*/  SEL R26, R26, R5, !P3 ;  /* 0x000000051a1a7207 */ /* 0x000fe40005800000 */
[----:B------:R-:W-:Y:S02]  /*1a60*/  SEL R5, RZ, 0xffffffff, P1 ;  /* 0xffffffffff057807 */ /* 0x000fe40000800000 */
[----:B------:R-:W-:Y:S02]  /*1a70*/  @P0 SEL R5, RZ, 0xffffffff, P2 ;  /* 0xffffffffff050807 */ /* 0x000fe40001000000 */
[----:B----4-:R-:W-:-:S02]  /*1a80*/  ISETP.NE.U32.AND P0, PT, R17, R12, PT ;  /* 0x0000000c1100720c */ /* 0x010fc40003f05070 */
[----:B------:R-:W-:Y:S02]  /*1a90*/  LOP3.LUT R5, R5, 0x1, RZ, 0xc0, !PT ;  /* 0x0000000105057812 */ /* 0x000fe400078ec0ff */
[----:B------:R-:W-:Y:S02]  /*1aa0*/  ISETP.NE.AND.EX P0, PT, R16, R13, PT, P0 ;  /* 0x0000000d1000720c */ /* 0x000fe40003f05300 */
[----:B------:R-:W-:Y:S01]  /*1ab0*/  ISETP.NE.U32.AND P4, PT, R5, 0x1, PT ;  /* 0x000000010500780c */ /* 0x000fe20003f85070 */
[----:B------:R-:W-:Y:S01]  /*1ac0*/  VIADD R5, R28, 0x2 ;  /* 0x000000021c057836 */ /* 0x000fe20000000000 */
[----:B------:R-:W-:Y:S02]  /*1ad0*/  ISETP.GE.U32.AND P2, PT, R17, R12, PT ;  /* 0x0000000c1100720c */ /* 0x000fe40003f46070 */
[----:B------:R-:W-:Y:S02]  /*1ae0*/  SEL R3, R3, R6, !P4 ;  /* 0x0000000603037207 */ /* 0x000fe40006000000 */
[----:B------:R-:W-:-:S02]  /*1af0*/  ISETP.GE.U32.AND P1, PT, R19, R5, PT ;  /* 0x000000051300720c */ /* 0x000fc40003f26070 */
[----:B------:R-:W-:Y:S02]  /*1b00*/  ISETP.GE.AND.EX P2, PT, R16, R13, PT, P2 ;  /* 0x0000000d1000720c */ /* 0x000fe40003f46320 */
[----:B------:R-:W-:Y:S02]  /*1b10*/  ISETP.GE.AND.EX P1, PT, R18, RZ, PT, P1 ;  /* 0x000000ff1200720c */ /* 0x000fe40003f26310 */
[----:B------:R-:W-:Y:S02]  /*1b20*/  SEL R2, R2, R7, !P4 ;  /* 0x0000000702027207 */ /* 0x000fe40006000000 */
[----:B------:R-:W-:Y:S02]  /*1b30*/  SEL R6, RZ, 0xffffffff, P1 ;  /* 0xffffffffff067807 */ /* 0x000fe40000800000 */
[----:B------:R-:W-:Y:S02]  /*1b40*/  @P0 SEL R6, RZ, 0xffffffff, P2 ;  /* 0xffffffffff060807 */ /* 0x000fe40001000000 */
[----:B------:R-:W-:-:S02]  /*1b50*/  ISETP.NE.U32.AND P0, PT, R23, R14, PT ;  /* 0x0000000e1700720c */ /* 0x000fc40003f05070 */
        /* <DEDUP_REMOVED lines=9> */
[----:B------:R-:W-:Y:S02]  /*1bf0*/  SHF.L.U32 R28, R0, 0x2, RZ ;  /* 0x00000002001c7819 */ /* 0x000fe400000006ff */
[----:B------:R-:W-:Y:S02]  /*1c00*/  SEL R7, RZ, 0xffffffff, P1 ;  /* 0xffffffffff077807 */ /* 0x000fe40000800000 */
[----:B------:R-:W-:Y:S02]  /*1c10*/  @P0 SEL R7, RZ, 0xffffffff, P2 ;  /* 0xffffffffff070807 */ /* 0x000fe40001000000 */
[----:B------:R-:W-:-:S02]  /*1c20*/  SEL R17, R17, R12, !P5 ;  /* 0x0000000c11117207 */ /* 0x000fc40006800000 */
[----:B------:R-:W-:Y:S02]  /*1c30*/  LOP3.LUT R7, R7, 0x1, RZ, 0xc0, !PT ;  /* 0x0000000107077812 */ /* 0x000fe400078ec0ff */
[----:B------:R-:W-:Y:S02]  /*1c40*/  SEL R16, R16, R13, !P5 ;  /* 0x0000000d10107207 */ /* 0x000fe40006800000 */
[----:B------:R-:W-:Y:S01]  /*1c50*/  ISETP.NE.U32.AND P0, PT, R7, 0x1, PT ;  /* 0x000000010700780c */ /* 0x000fe20003f05070 */
[----:B------:R-:W-:Y:S01]  /*1c60*/  VIADD R7, R28, 0x3 ;  /* 0x000000031c077836 */ /* 0x000fe20000000000 */
[----:B------:R-:W-:Y:S02]  /*1c70*/  SEL R9, R9, R4, !P4 ;  /* 0x0000000409097207 */ /* 0x000fe40006000000 */
[----:B------:R-:W-:Y:S02]  /*1c80*/  SEL R23, R23, R14, !P0 ;  /* 0x0000000e17177207 */ /* 0x000fe40004000000 */
[----:B------:R-:W-:-:S02]  /*1c90*/  SEL R22, R22, R15, !P0 ;  /* 0x0000000f16167207 */ /* 0x000fc40004000000 */
[----:B------:R-:W-:Y:S02]  /*1ca0*/  SEL R19, R19, R5, !P5 ;  /* 0x0000000513137207 */ /* 0x000fe40006800000 */
[----:B------:R-:W-:Y:S02]  /*1cb0*/  SEL R21, R21, R6, !P0 ;  /* 0x0000000615157207 */ /* 0x000fe40004000000 */
[----:B------:R-:W-:Y:S02]  /*1cc0*/  SEL R24, R24, RZ, !P3 ;  /* 0x000000ff18187207 */ /* 0x000fe40005800000 */
[----:B------:R-:W-:Y:S02]  /*1cd0*/  SEL R8, R8, RZ, !P4 ;  /* 0x000000ff08087207 */ /* 0x000fe40006000000 */
[----:B------:R-:W-:Y:S02]  /*1ce0*/  SEL R18, R18, RZ, !P5 ;  /* 0x000000ff12127207 */ /* 0x000fe40006800000 */
[----:B------:R-:W-:-:S02]  /*1cf0*/  SEL R20, R20, RZ, !P0 ;  /* 0x000000ff14147207 */ /* 0x000fc40004000000 */
[----:B--2---:R-:W-:-:S13]  /*1d00*/  ISETP.GE.U32.AND P1, PT, R7, R29, PT ;  /* 0x0000001d0700720c */ /* 0x004fda0003f26070 */
[----:B------:R-:W-:Y:S05]  /*1d10*/  @!P1 BRA `(.L_x_2910) ;  /* 0xfffffff800e49947 */ /* 0x000fea000383ffff */
.L_x_2909:
[----:B------:R-:W-:Y:S05]  /*1d20*/  BSYNC B1 ;  /* 0x0000000000017941 */ /* 0x000fea0003800000 */
.L_x_2908:
[----:B------:R-:W1:Y:S01]  /*1d30*/  S2R R4, SR_TID.Y ;  /* 0x0000000000047919 */ /* 0x000e620000002200 */
[----:B------:R-:W-:Y:S01]  /*1d40*/  ISETP.NE.AND P0, PT, RZ, UR27, PT ;  /* 0x0000001bff007c0c */ /* 0x000fe2000bf05270 */
[----:B------:R-:W-:Y:S01]  /*1d50*/  BSSY B1, `(.L_x_2911) ;  /* 0x000000b000017945 */ /* 0x000fe20003800000 */
[----:B------:R-:W-:Y:S02]  /*1d60*/  PRMT R0, RZ, 0x7610, R0 ;  /* 0x00007610ff007816 */ /* 0x000fe40000000000 */
[----:B-1----:R-:W-:-:S13]  /*1d70*/  ISETP.NE.AND P1, PT, R4, RZ, PT ;  /* 0x000000ff0400720c */ /* 0x002fda0003f25270 */
[----:B------:R-:W-:Y:S05]  /*1d80*/  @P0 BRA P1, `(.L_x_2912) ;  /* 0x00000000001c0947 */ /* 0x000fea0000800000 */
[----:B------:R-:W1:Y:S01]  /*1d90*/  S2R R4, SR_CTAID.Y ;  /* 0x0000000000047919 */ /* 0x000e620000002600 */
[----:B------:R-:W-:Y:S01]  /*1da0*/  ULDC UR4, c[0x0][0x248] ;  /* 0x0000920000047ab9 */ /* 0x000fe20000000800 */
[----:B------:R-:W-:Y:S01]  /*1db0*/  IMAD.MOV.U32 R0, RZ, RZ, 0x1 ;  /* 0x00000001ff007424 */ /* 0x000fe200078e00ff */
[----:B------:R-:W-:-:S13]  /*1dc0*/  ISETP.NE.AND P0, PT, RZ, UR4, PT ;  /* 0x00000004ff007c0c */ /* 0x000fda000bf05270 */
[----:B-1----:R-:W-:-:S04]  /*1dd0*/  @P0 ISETP.NE.AND P1, PT, R4, RZ, PT ;  /* 0x000000ff0400020c */ /* 0x002fc80003f25270 */
[----:B------:R-:W-:-:S04]  /*1de0*/  @P0 SEL R4, RZ, 0x1, P1 ;  /* 0x00000001ff040807 */ /* 0x000fc80000800000 */
[----:B------:R-:W-:-:S07]  /*1df0*/  @P0 PRMT R0, R4, 0x7610, R0 ;  /* 0x0000761004000816 */ /* 0x000fce0000000000 */
.L_x_2912:
[----:B------:R-:W-:Y:S05]  /*1e00*/  BSYNC B1 ;  /* 0x0000000000017941 */ /* 0x000fea0003800000 */
.L_x_2911:
[----:B------:R-:W-:Y:S01]  /*1e10*/  PRMT R0, R0, 0x9910, RZ ;  /* 0x0000991000007816 */ /* 0x000fe200000000ff */
[----:B------:R-:W-:Y:S03]  /*1e20*/  BSSY B1, `(.L_x_2913) ;  /* 0x000001c000017945 */ /* 0x000fe60003800000 */
[----:B------:R-:W-:-:S13]  /*1e30*/  ISETP.NE.AND P0, PT, R0, RZ, PT ;  /* 0x000000ff0000720c */ /* 0x000fda0003f05270 */
[----:B------:R-:W-:Y:S05]  /*1e40*/  @!P0 BRA `(.L_x_2914) ;  /* 0x0000000000648947 */ /* 0x000fea0003800000 */
[----:B------:R-:W2:Y:S01]  /*1e50*/  LDL.LU R4, [R1] ;  /* 0x0000000001047983 */ /* 0x000ea20000300800 */
[----:B------:R-:W1:Y:S01]  /*1e60*/  S2R R5, SR_TID.X ;  /* 0x0000000000057919 */ /* 0x000e620000002100 */
[----:B--2---:R-:W-:-:S05]  /*1e70*/  LOP3.LUT R0, R4, 0xfffffffc, RZ, 0xc0, !PT ;  /* 0xfffffffc04007812 */ /* 0x004fca00078ec0ff */
[----:B-1----:R-:W-:-:S05]  /*1e80*/  IMAD.IADD R7, R0, 0x1, R5 ;  /* 0x0000000100077824 */ /* 0x002fca00078e0205 */
[----:B------:R-:W-:-:S13]  /*1e90*/  ISETP.GE.U32.AND P0, PT, R7, R4, PT ;  /* 0x000000040700720c */ /* 0x000fda0003f06070 */
[----:B------:R-:W-:Y:S05]  /*1ea0*/  @P0 BRA `(.L_x_2914) ;  /* 0x00000000004c0947 */ /* 0x000fea0003800000 */
[C---:B------:R-:W-:Y:S01]  /*1eb0*/  IMAD.WIDE R4, R7.reuse, 0x8, R10 ;  /* 0x0000000807047825 */ /* 0x040fe200078e020a */
[----:B0-----:R-:W2:Y:S05]  /*1ec0*/  LDL.LU R6, [R1+0x4] ;  /* 0x0000040001067983 */ /* 0x001eaa0000300800 */
[----:B------:R-:W3:Y:S01]  /*1ed0*/  LDG.E.64 R4, desc[UR36][R4.64] ;  /* 0x0000002404047981 */ /* 0x000ee2000c1e1b00 */
[----:B--2---:R-:W-:Y:S01]  /*1ee0*/  IMAD.IADD R0, R7, 0x1, R6 ;  /* 0x0000000107007824 */ /* 0x004fe200078e0206 */
[----:B---3--:R-:W-:-:S04]  /*1ef0*/  ISETP.NE.U32.AND P0, PT, R27, R4, PT ;  /* 0x000000041b00720c */ /* 0x008fc80003f05070 */
[----:B------:R-:W-:Y:S02]  /*1f00*/  ISETP.GE.U32.AND P1, PT, R25, R0, PT ;  /* 0x000000001900720c */ /* 0x000fe40003f26070 */
[----:B------:R-:W-:Y:S02]  /*1f10*/  SHF.R.S32.HI R7, RZ, 0x1f, R0 ;  /* 0x0000001fff077819 */ /* 0x000fe40000011400 */
[----:B------:R-:W-:Y:S02]  /*1f20*/  ISETP.NE.AND.EX P0, PT, R26, R5, PT, P0 ;  /* 0x000000051a00720c */ /* 0x000fe40003f05300 */
[----:B------:R-:W-:Y:S02]  /*1f30*/  ISETP.GE.AND.EX P1, PT, R24, R7, PT, P1 ;  /* 0x000000071800720c */ /* 0x000fe40003f26310 */
[----:B------:R-:W-:Y:S02]  /*1f40*/  ISETP.GE.U32.AND P2, PT, R27, R4, PT ;  /* 0x000000041b00720c */ /* 0x000fe40003f46070 */
[----:B------:R-:W-:-:S02]  /*1f50*/  SEL R6, RZ, 0xffffffff, P1 ;  /* 0xffffffffff067807 */ /* 0x000fc40000800000 */
[----:B------:R-:W-:-:S05]  /*1f60*/  ISETP.GE.AND.EX P1, PT, R26, R5, PT, P2 ;  /* 0x000000051a00720c */ /* 0x000fca0003f26320 */
[----:B------:R-:W-:-:S04]  /*1f70*/  @P0 SEL R6, RZ, 0xffffffff, P1 ;  /* 0xffffffffff060807 */ /* 0x000fc80000800000 */
[----:B------:R-:W-:-:S04]  /*1f80*/  LOP3.LUT R6, R6, 0x1, RZ, 0xc0, !PT ;  /* 0x0000000106067812 */ /* 0x000fc800078ec0ff */
[----:B------:R-:W-:-:S04]  /*1f90*/  ISETP.NE.U32.AND P0, PT, R6, 0x1, PT ;  /* 0x000000010600780c */ /* 0x000fc80003f05070 */
[----:B------:R-:W-:Y:S02]  /*1fa0*/  SEL R27, R27, R4, !P0 ;  /* 0x000000041b1b7207 */ /* 0x000fe40004000000 */
[----:B------:R-:W-:Y:S02]  /*1fb0*/  SEL R26, R26, R5, !P0 ;  /* 0x000000051a1a7207 */ /* 0x000fe40004000000 */
[----:B------:R-:W-:Y:S02]  /*1fc0*/  SEL R25, R25, R0, !P0 ;  /* 0x0000000019197207 */ /* 0x000fe40004000000 */
[----:B------:R-:W-:-:S07]  /*1fd0*/  SEL R24, R24, R7, !P0 ;  /* 0x0000000718187207 */ /* 0x000fce0004000000 */
.L_x_2914:
[----:B------:R-:W-:Y:S05]  /*1fe0*/  BSYNC B1 ;  /* 0x0000000000017941 */ /* 0x000fea0003800000 */
.L_x_2913:
[CC--:B------:R-:W-:Y:S02]  /*1ff0*/  ISETP.NE.U32.AND P2, PT, R27.reuse, R3.reuse, PT ;  /* 0x000000031b00720c */ /* 0x0c0fe40003f45070 */
[----:B------:R-:W-:Y:S02]  /*2000*/  ISETP.GE.U32.AND P0, PT, R27, R3, PT ;  /* 0x000000031b00720c */ /* 0x000fe40003f06070 */
[CC--:B------:R-:W-:Y:S02]  /*2010*/  ISETP.NE.AND.EX P2, PT, R26.reuse, R2.reuse, PT, P2 ;  /* 0x000000021a00720c */ /* 0x0c0fe40003f45320 */
[----:B------:R-:W-:Y:S02]  /*2020*/  ISETP.GE.U32.AND P1, PT, R25, R9, PT ;  /* 0x000000091900720c */ /* 0x000fe40003f26070 */
[----:B------:R-:W-:Y:S02]  /*2030*/  ISETP.GE.AND.EX P0, PT, R26, R2, PT, P0 ;  /* 0x000000021a00720c */ /* 0x000fe40003f06300 */
[----:B------:R-:W-:-:S02]  /*2040*/  ISETP.GE.AND.EX P1, PT, R24, R8, PT, P1 ;  /* 0x000000081800720c */ /* 0x000fc40003f26310 */
[----:B------:R-:W-:-:S05]  /*2050*/  SEL R0, RZ, 0xffffffff, P0 ;  /* 0xffffffffff007807 */ /* 0x000fca0000000000 */
[----:B------:R-:W-:-:S04]  /*2060*/  @!P2 SEL R0, RZ, 0xffffffff, P1 ;  /* 0xffffffffff00a807 */ /* 0x000fc80000800000 */
[----:B------:R-:W-:-:S04]  /*2070*/  LOP3.LUT R0, R0, 0x1, RZ, 0xc0, !PT ;  /* 0x0000000100007812 */ /* 0x000fc800078ec0ff */
[----:B------:R-:W-:-:S04]  /*2080*/  ISETP.NE.U32.AND P1, PT, R0, 0x1, PT ;  /* 0x000000010000780c */ /* 0x000fc80003f25070 */
[----:B------:R-:W-:Y:S02]  /*2090*/  SEL R4, R27, R3, !P1 ;  /* 0x000000031b047207 */ /* 0x000fe40004800000 */
[----:B------:R-:W-:Y:S02]  /*20a0*/  SEL R5, R26, R2, !P1 ;  /* 0x000000021a057207 */ /* 0x000fe40004800000 */
[C---:B------:R-:W-:Y:S02]  /*20b0*/  ISETP.NE.U32.AND P0, PT, R4.reuse, R17, PT ;  /* 0x000000110400720c */ /* 0x040fe40003f05070 */
[----:B------:R-:W-:Y:S02]  /*20c0*/  SEL R2, R25, R9, !P1 ;  /* 0x0000000919027207 */ /* 0x000fe40004800000 */
[----:B------:R-:W-:Y:S02]  /*20d0*/  ISETP.NE.AND.EX P0, PT, R5, R16, PT, P0 ;  /* 0x000000100500720c */ /* 0x000fe40003f05300 */
[----:B------:R-:W-:-:S02]  /*20e0*/  ISETP.GE.U32.AND P2, PT, R4, R17, PT ;  /* 0x000000110400720c */ /* 0x000fc40003f46070 */
[----:B------:R-:W-:Y:S02]  /*20f0*/  SEL R3, R24, R8, !P1 ;  /* 0x0000000818037207 */ /* 0x000fe40004800000 */
[----:B------:R-:W-:Y:S02]  /*2100*/  ISETP.GE.U32.AND P1, PT, R2, R19, PT ;  /* 0x000000130200720c */ /* 0x000fe40003f26070 */
[----:B------:R-:W-:Y:S02]  /*2110*/  ISETP.GE.AND.EX P2, PT, R5, R16, PT, P2 ;  /* 0x000000100500720c */ /* 0x000fe40003f46320 */
[----:B------:R-:W-:Y:S02]  /*2120*/  ISETP.GE.AND.EX P1, PT, R3, R18, PT, P1 ;  /* 0x000000120300720c */ /* 0x000fe40003f26310 */
[----:B------:R-:W-:Y:S02]  /*2130*/  SEL R0, RZ, 0xffffffff, P2 ;  /* 0xffffffffff007807 */ /* 0x000fe40001000000 */
[----:B------:R-:W-:-:S04]  /*2140*/  @!P0 SEL R0, RZ, 0xffffffff, P1 ;  /* 0xffffffffff008807 */ /* 0x000fc80000800000 */
[----:B------:R-:W-:-:S04]  /*2150*/  LOP3.LUT R0, R0, 0x1, RZ, 0xc0, !PT ;  /* 0x0000000100007812 */ /* 0x000fc800078ec0ff */
[----:B------:R-:W-:-:S04]  /*2160*/  ISETP.NE.U32.AND P1, PT, R0, 0x1, PT ;  /* 0x000000010000780c */ /* 0x000fc80003f25070 */
[----:B------:R-:W-:Y:S02]  /*2170*/  SEL R4, R4, R17, !P1 ;  /* 0x0000001104047207 */ /* 0x000fe40004800000 */
[----:B------:R-:W-:Y:S02]  /*2180*/  SEL R5, R5, R16, !P1 ;  /* 0x0000001005057207 */ /* 0x000fe40004800000 */
[----:B------:R-:W-:Y:S02]  /*2190*/  ISETP.NE.U32.AND P0, PT, R4, R23, PT ;  /* 0x000000170400720c */ /* 0x000fe40003f05070 */
        /* <DEDUP_REMOVED lines=13> */
[----:B------:R-:W-:Y:S02]  /*2270*/  SEL R9, R4, R23, !P0 ;  /* 0x0000001704097207 */ /* 0x000fe40004000000 */
[----:B------:R-:W-:Y:S01]  /*2280*/  SEL R8, R5, R22, !P0 ;  /* 0x0000001605087207 */ /* 0x000fe20004000000 */
[----:B------:R-:W-:Y:S06]  /*2290*/  BRA `(.L_x_2900) ;  /* 0x000000c000007947 */ /* 0x000fec0003800000 */
.L_x_2901:
        /* <DEDUP_REMOVED lines=9> */
[----:B------:R-:W-:Y:S01]  /*2330*/  IMAD.MOV.U32 R21, RZ, RZ, R0 ;  /* 0x000000ffff157224 */ /* 0x000fe200078e0000 */
[----:B------:R-:W-:-:S04]  /*2340*/  MOV R20, UR4 ;  /* 0x0000000400147c02 */ /* 0x000fc80008000f00 */
[----:B------:R-:W1:Y:S01]  /*2350*/  LDC R23, c[0x0][0x21c] ;  /* 0x00008700ff177b82 */ /* 0x000e620000000800 */
[----:B------:R-:W-:-:S07]  /*2360*/  IMAD R0, R20, 0x3, R0 ;  /* 0x0000000314007824 */ /* 0x000fce00078e0200 */
[----:B------:R-:W2:Y:S08]  /*2370*/  LDC R5, c[0x0][0x220] ;  /* 0x00008800ff057b82 */ /* 0x000eb00000000800 */
[----:B------:R-:W3:Y:S01]  /*2380*/  LDC R4, c[0x0][0x224] ;  /* 0x00008900ff047b82 */ /* 0x000ee20000000800 */
[----:B0-----:R-:W-:Y:S02]  /*2390*/  IMAD.MOV.U32 R9, RZ, RZ, R3 ;  /* 0x000000ffff097224 */ /* 0x001fe400078e0003 */
[----:B-1----:R-:W-:-:S02]  /*23a0*/  IMAD.MOV.U32 R8, RZ, RZ, R23 ;  /* 0x000000ffff087224 */ /* 0x002fc400078e0017 */
[----:B--2---:R-:W-:Y:S02]  /*23b0*/  IMAD.MOV.U32 R7, RZ, RZ, R5 ;  /* 0x000000ffff077224 */ /* 0x004fe400078e0005 */
[----:B---3--:R-:W-:Y:S01]  /*23c0*/  IMAD.MOV.U32 R6, RZ, RZ, R4 ;  /* 0x000000ffff067224 */ /* 0x008fe200078e0004 */
[----:B------:R-:W-:Y:S06]  /*23d0*/  @!P0 BRA `(.L_x_2916) ;  /* 0x0000009c009c8947 */ /* 0x000fec0003800000 */
[----:B------:R-:W2:Y:S01]  /*23e0*/  LDL R13, [R1+0x8] ;  /* 0x00000800010d7983 */ /* 0x000ea20000100800 */
[----:B------:R-:W-:Y:S01]  /*23f0*/  BSSY B1, `(.L_x_2917) ;  /* 0x0000470000017945 */ /* 0x000fe20003800000 */
[----:B------:R-:W-:Y:S01]  /*2400*/  IMAD.MOV.U32 R28, RZ, RZ, R5 ;  /* 0x000000ffff1c7224 */ /* 0x000fe200078e0005 */
[----:B------:R-:W-:Y:S01]  /*2410*/  MOV R29, R5 ;  /* 0x00000005001d7202 */ /* 0x000fe20000000f00 */
[----:B------:R0:W-:Y:S01]  /*2420*/  STL [R1+0x4], R4 ;  /* 0x0000040401007387 */ /* 0x0001e20000100800 */
[----:B------:R-:W-:Y:S02]  /*2430*/  IMAD.MOV.U32 R2, RZ, RZ, R3 ;  /* 0x000000ffff027224 */ /* 0x000fe400078e0003 */
[----:B------:R-:W-:Y:S01]  /*2440*/  IMAD.MOV.U32 R24, RZ, RZ, R23 ;  /* 0x000000ffff187224 */ /* 0x000fe200078e0017 */
[----:B------:R0:W-:Y:S01]  /*2450*/  STL [R1+0xc], R4 ;  /* 0x00000c0401007387 */ /* 0x0001e20000100800 */
[----:B------:R-:W-:Y:S02]  /*2460*/  IMAD.MOV.U32 R22, RZ, RZ, R3 ;  /* 0x000000ffff167224 */ /* 0x000fe400078e0003 */
[----:B------:R-:W-:Y:S01]  /*2470*/  IMAD.MOV.U32 R25, RZ, RZ, R23 ;  /* 0x000000ffff197224 */ /* 0x000fe200078e0017 */
[----:B------:R0:W-:Y:S04]  /*2480*/  STL [R1], R5 ;  /* 0x0000000501007387 */ /* 0x0001e80000100800 */
[----:B------:R0:W-:Y:S01]  /*2490*/  STL [R1+0x10], R4 ;  /* 0x0000100401007387 */ /* 0x0001e20000100800 */
[----:B--2---:R-:W-:-:S13]  /*24a0*/  ISETP.GE.U32.AND P0, PT, R0, R13, PT ;  /* 0x0000000d0000720c */ /* 0x004fda0003f06070 */
[----:B0-----:R-:W-:Y:S05]  /*24b0*/  @P0 BRA `(.L_x_2918) ;  /* 0x00000044008c0947 */ /* 0x001fea0003800000 */
[----:B------:R0:W-:Y:S01]  /*24c0*/  STL [R1], R5 ;  /* 0x0000000501007387 */ /* 0x0001e20000100800 */
[----:B------:R-:W-:Y:S01]  /*24d0*/  BSSY B2, `(.L_x_2919) ;  /* 0x000045f000027945 */ /* 0x000fe20003800000 */
[----:B------:R-:W-:Y:S01]  /*24e0*/  ISETP.NE.AND P3, PT, R12, RZ, PT ;  /* 0x000000ff0c00720c */ /* 0x000fe20003f65270 */
[----:B------:R-:W-:Y:S01]  /*24f0*/  IMAD.MOV.U32 R28, RZ, RZ, R5 ;  /* 0x000000ffff1c7224 */ /* 0x000fe200078e0005 */
[----:B------:R0:W-:Y:S01]  /*2500*/  STL [R1+0x4], R4 ;  /* 0x0000040401007387 */ /* 0x0001e20000100800 */
[----:B------:R-:W-:Y:S01]  /*2510*/  MOV R29, R5 ;  /* 0x00000005001d7202 */ /* 0x000fe20000000f00 */
[--C-:B------:R-:W-:Y:S02]  /*2520*/  IMAD.MOV.U32 R2, RZ, RZ, R3.reuse ;  /* 0x000000ffff027224 */ /* 0x100fe400078e0003 */
[----:B------:R0:W-:Y:S01]  /*2530*/  STL [R1+0xc], R4 ;  /* 0x00000c0401007387 */ /* 0x0001e20000100800 */
[----:B------:R-:W-:Y:S02]  /*2540*/  IMAD.MOV.U32 R22, RZ, RZ, R3 ;  /* 0x000000ffff167224 */ /* 0x000fe400078e0003 */
[--C-:B------:R-:W-:Y:S01]  /*2550*/  IMAD.MOV.U32 R24, RZ, RZ, R23.reuse ;  /* 0x000000ffff187224 */ /* 0x100fe200078e0017 */
[----:B------:R0:W-:Y:S01]  /*2560*/  STL [R1+0x10], R4 ;  /* 0x0000100401007387 */ /* 0x0001e20000100800 */
[----:B------:R-:W-:-:S07]  /*2570*/  IMAD.MOV.U32 R25, RZ, RZ, R23 ;  /* 0x000000ffff197224 */ /* 0x000fce00078e0017 */
.L_x_2924:
        /* <DEDUP_REMOVED lines=49> */
[----:B0-----:R-:W-:Y:S01]  /*2890*/  HFMA2.MMA R4, -RZ, RZ, 0, 0 ;  /* 0x00000000ff047435 */ /* 0x001fe200000001ff */
        /* <DEDUP_REMOVED lines=227> */
[----:B------:R-:W-:-:S05]  /*36d0*/  @P0 MOV R14, RZ ;  /* 0x000000ff000e0202 */ /* 0x000fca0000000f00 */
        /* <DEDUP_REMOVED lines=10> */
.L_x_2920:
[----:B------:R-:W-:-:S04]  /*3780*/  LOP3.LUT R17, R4, 0xfffffff8, RZ, 0xc0, !PT ;  /* 0xfffffff804117812 */ /* 0x000fc800078ec0ff */
[----:B------:R-:W-:-:S05]  /*3790*/  IADD3 R16, P0, R10, R17, RZ ;  /* 0x000000110a107210 */ /* 0x000fca0007f1e0ff */
[----:B------:R-:W-:-:S06]  /*37a0*/  IMAD.X R17, RZ, RZ, R11, P0 ;  /* 0x000000ffff117224 */ /* 0x000fcc00000e060b */
[----:B------:R-:W5:Y:S01]  /*37b0*/  LDG.E.64 R16, desc[UR36][R16.64] ;  /* 0x0000002410107981 */ /* 0x000f62000c1e1b00 */
[----:B------:R-:W-:Y:S05]  /*37c0*/  @!P3 BRA `(.L_x_2921) ;  /* 0x0000000c00b4b947 */ /* 0x000fea0003800000 */
[----:B------:R-:W0:Y:S01]  /*37d0*/  LDC.64 R4, c[0x0][0x268] ;  /* 0x00009a00ff047b82 */ /* 0x000e220000000a00 */
        /* <DEDUP_REMOVED lines=236> */
.L_x_2921:
[----:B------:R-:W-:-:S04]  /*46a0*/  LOP3.LUT R15, R0, 0xfffffff8, RZ, 0xc0, !PT ;  /* 0xfffffff8000f7812 */ /* 0x000fc800078ec0ff */
[----:B------:R-:W-:-:S05]  /*46b0*/  IADD3 R14, P0, R10, R15, RZ ;  /* 0x0000000f0a0e7210 */ /* 0x000fca0007f1e0ff */
[----:B------:R-:W-:-:S06]  /*46c0*/  IMAD.X R15, RZ, RZ, R11, P0 ;  /* 0x000000ffff0f7224 */ /* 0x000fcc00000e060b */
[----:B------:R-:W5:Y:S01]  /*46d0*/  LDG.E.64 R14, desc[UR36][R14.64] ;  /* 0x000000240e0e7981 */ /* 0x000f62000c1e1b00 */
[----:B------:R-:W-:Y:S02]  /*46e0*/  IMAD.MOV.U32 R0, RZ, RZ, RZ ;  /* 0x000000ffff007224 */ /* 0x000fe400078e00ff */
[----:B------:R-:W-:Y:S01]  /*46f0*/  IMAD.MOV.U32 R4, RZ, RZ, RZ ;  /* 0x000000ffff047224 */ /* 0x000fe200078e00ff */
[----:B------:R-:W-:Y:S06]  /*4700*/  @!P3 BRA `(.L_x_2922) ;  /* 0x0000000c00d8b947 */ /* 0x000fec0003800000 */
[----:B------:R-:W0:Y:S08]  /*4710*/  LDC R4, c[0x0][0x234] ;  /* 0x00008d00ff047b82 */ /* 0x000e300000000800 */
[----:B------:R-:W1:Y:S01]  /*4720*/  LDC.64 R12, c[0x0][0x268] ;  /* 0x00009a00ff0c7b82 */ /* 0x000e620000000a00 */
[----:B0-----:R-:W-:Y:S01]  /*4730*/  LEA R5, R4, R21, 0x1 ;  /* 0x0000001504057211 */ /* 0x001fe200078e08ff */
[----:B------:R-:W-:-:S04]  /*4740*/  IMAD.MOV.U32 R4, RZ, RZ, RZ ;  /* 0x000000ffff047224 */ /* 0x000fc800078e00ff */
[----:B------:R-:W-:Y:S01]  /*4750*/  IMAD.HI.U32 R19, R5, UR30, R4 ;  /* 0x0000001e05137c27 */ /* 0x000fe2000f8e0004 */
[----:B-1----:R-:W-:-:S04]  /*4760*/  ISETP.NE.AND P0, PT, R12, 0x1, PT ;  /* 0x000000010c00780c */ /* 0x002fc80003f05270 */
        /* <DEDUP_REMOVED lines=240> */
.L_x_2922:
[----:B------:R-:W-:-:S04]  /*5670*/  LOP3.LUT R13, R4, 0xfffffff8, RZ, 0xc0, !PT ;  /* 0xfffffff8040d7812 */ /* 0x000fc800078ec0ff */
[----:B------:R-:W-:-:S05]  /*5680*/  IADD3 R12, P0, R10, R13, RZ ;  /* 0x0000000d0a0c7210 */ /* 0x000fca0007f1e0ff */
[----:B------:R-:W-:-:S06]  /*5690*/  IMAD.X R13, RZ, RZ, R11, P0 ;  /* 0x000000ffff0d7224 */ /* 0x000fcc00000e060b */
[----:B------:R-:W5:Y:S01]  /*56a0*/  LDG.E.64 R12, desc[UR36][R12.64] ;  /* 0x000000240c0c7981 */ /* 0x000f62000c1e1b00 */
[----:B------:R-:W-:Y:S05]  /*56b0*/  @!P3 BRA `(.L_x_2923) ;  /* 0x0000000c00c0b947 */ /* 0x000fea0003800000 */
[----:B------:R-:W0:Y:S08]  /*56c0*/  LDC R18, c[0x0][0x234] ;  /* 0x00008d00ff127b82 */ /* 0x000e300000000800 */
[----:B------:R-:W1:Y:S01]  /*56d0*/  LDC.64 R4, c[0x0][0x268] ;  /* 0x00009a00ff047b82 */ /* 0x000e620000000a00 */
[----:B0-----:R-:W-:-:S04]  /*56e0*/  IMAD R19, R18, 0x2, R21 ;  /* 0x0000000212137824 */ /* 0x001fc800078e0215 */
[----:B------:R-:W-:Y:S01]  /*56f0*/  IMAD.IADD R19, R19, 0x1, R18 ;  /* 0x0000000113137824 */ /* 0x000fe200078e0212 */
[----:B------:R-:W-:Y:S02]  /*5700*/  MOV R18, RZ ;  /* 0x000000ff00127202 */ /* 0x000fe40000000f00 */
[----:B-1----:R-:W-:-:S03]  /*5710*/  ISETP.NE.AND P0, PT, R4, 0x1, PT ;  /* 0x000000010400780c */ /* 0x002fc60003f05270 */
        /* <DEDUP_REMOVED lines=233> */
[----:B------:R-:W-:-:S07]  /*65b0*/  IMAD R0, R5, UR4, R0 ;  /* 0x0000000405007c24 */ /* 0x000fce000f8e0200 */
.L_x_2923:
[----:B------:R-:W2:Y:S01]  /*65c0*/  LDL.LU R5, [R1] ;  /* 0x0000000001057983 */ /* 0x000ea20000300800 */
[CC--:B-----5:R-:W-:Y:S01]  /*65d0*/  ISETP.NE.U32.AND P2, PT, R22.reuse, R16.reuse, PT ;  /* 0x000000101600720c */ /* 0x0e0fe20003f45070 */
[----:B------:R-:W-:Y:S02]  /*65e0*/  ULDC UR4, c[0x0][0x234] ;  /* 0x00008d0000047ab9 */ /* 0x000fe40000000800 */
[----:B------:R-:W3:Y:S04]  /*65f0*/  LDL.LU R27, [R1+0x10] ;  /* 0x00001000011b7983 */ /* 0x000ee80000300800 */
[----:B------:R-:W4:Y:S01]  /*6600*/  LDL.LU R26, [R1+0xc] ;  /* 0x00000c00011a7983 */ /* 0x000f220000300800 */
[----:B------:R-:W-:Y:S01]  /*6610*/  ISETP.NE.AND.EX P2, PT, R25, R17, PT, P2 ;  /* 0x000000111900720c */ /* 0x000fe20003f45320 */
[----:B------:R-:W-:Y:S01]  /*6620*/  IMAD.U32 R20, RZ, RZ, UR4 ;  /* 0x00000004ff147e24 */ /* 0x000fe2000f8e00ff */
[----:B------:R-:W-:Y:S01]  /*6630*/  ISETP.GE.U32.AND P1, PT, R22, R16, PT ;  /* 0x000000101600720c */ /* 0x000fe20003f26070 */
[----:B------:R-:W4:Y:S01]  /*6640*/  LDL.LU R19, [R1+0x4] ;  /* 0x0000040001137983 */ /* 0x000f220000300800 */
[----:B------:R-:W-:-:S02]  /*6650*/  ULDC UR4, c[0x0][0x22c] ;  /* 0x00008b0000047ab9 */ /* 0x000fc40000000800 */
[----:B------:R-:W-:-:S04]  /*6660*/  ISETP.GE.AND.EX P1, PT, R25, R17, PT, P1 ;  /* 0x000000111900720c */ /* 0x000fc80003f26310 */
[----:B------:R-:W-:Y:S01]  /*6670*/  SEL R4, RZ, 0xffffffff, P1 ;  /* 0xffffffffff047807 */ /* 0x000fe20000800000 */
[----:B------:R-:W-:Y:S01]  /*6680*/  IMAD.IADD R18, R21, 0x1, R20 ;  /* 0x0000000115127824 */ /* 0x000fe200078e0214 */
[----:B------:R-:W-:-:S04]  /*6690*/  ISETP.GE.U32.AND P1, PT, R2, R14, PT ;  /* 0x0000000e0200720c */ /* 0x000fc80003f26070 */
[----:B------:R-:W-:Y:S02]  /*66a0*/  ISETP.GE.AND.EX P1, PT, R24, R15, PT, P1 ;  /* 0x0000000f1800720c */ /* 0x000fe40003f26310 */
[----:B--2---:R-:W-:-:S04]  /*66b0*/  ISETP.GE.U32.AND P0, PT, R5, R21, PT ;  /* 0x000000150500720c */ /* 0x004fc80003f06070 */
[----:B---3--:R-:W-:-:S04]  /*66c0*/  ISETP.GE.AND.EX P0, PT, R27, RZ, PT, P0 ;  /* 0x000000ff1b00720c */ /* 0x008fc80003f06300 */
[----:B------:R-:W-:Y:S02]  /*66d0*/  @!P2 SEL R4, RZ, 0xffffffff, P0 ;  /* 0xffffffffff04a807 */ /* 0x000fe40000000000 */
[----:B------:R-:W-:Y:S02]  /*66e0*/  ISETP.NE.U32.AND P2, PT, R2, R14, PT ;  /* 0x0000000e0200720c */ /* 0x000fe40003f45070 */
[----:B------:R-:W-:Y:S02]  /*66f0*/  ISETP.GE.U32.AND P0, PT, R29, R18, PT ;  /* 0x000000121d00720c */ /* 0x000fe40003f06070 */
[----:B------:R-:W-:Y:S02]  /*6700*/  ISETP.NE.AND.EX P2, PT, R24, R15, PT, P2 ;  /* 0x0000000f1800720c */ /* 0x000fe40003f45320 */
[----:B------:R-:W-:Y:S02]  /*6710*/  LOP3.LUT R4, R4, 0x1, RZ, 0xc0, !PT ;  /* 0x0000000104047812 */ /* 0x000fe400078ec0ff */
[----:B----4-:R-:W-:-:S02]  /*6720*/  ISETP.GE.AND.EX P0, PT, R26, RZ, PT, P0 ;  /* 0x000000ff1a00720c */ /* 0x010fc40003f06300 */
[----:B------:R-:W-:Y:S02]  /*6730*/  ISETP.NE.U32.AND P4, PT, R4, 0x1, PT ;  /* 0x000000010400780c */ /* 0x000fe40003f85070 */
[----:B------:R-:W-:Y:S02]  /*6740*/  SEL R4, RZ, 0xffffffff, P1 ;  /* 0xffffffffff047807 */ /* 0x000fe40000800000 */
[----:B------:R-:W-:-:S03]  /*6750*/  SEL R5, R5, R21, !P4 ;  /* 0x0000001505057207 */ /* 0x000fc60006000000 */
[----:B------:R-:W-:-:S04]  /*6760*/  @!P2 SEL R4, RZ, 0xffffffff, P0 ;  /* 0xffffffffff04a807 */ /* 0x000fc80000000000 */
[----:B------:R-:W-:Y:S02]  /*6770*/  LOP3.LUT R4, R4, 0x1, RZ, 0xc0, !PT ;  /* 0x0000000104047812 */ /* 0x000fe400078ec0ff */
[----:B------:R-:W-:Y:S02]  /*6780*/  ISETP.NE.U32.AND P0, PT, R3, R12, PT ;  /* 0x0000000c0300720c */ /* 0x000fe40003f05070 */
[----:B------:R-:W-:Y:S02]  /*6790*/  ISETP.NE.U32.AND P5, PT, R4, 0x1, PT ;  /* 0x000000010400780c */ /* 0x000fe40003fa5070 */
[----:B------:R-:W-:Y:S02]  /*67a0*/  ISETP.NE.AND.EX P0, PT, R23, R13, PT, P0 ;  /* 0x0000000d1700720c */ /* 0x000fe40003f05300 */
[----:B------:R-:W-:Y:S02]  /*67b0*/  SEL R29, R29, R18, !P5 ;  /* 0x000000121d1d7207 */ /* 0x000fe40006800000 */
[----:B------:R-:W-:-:S02]  /*67c0*/  IADD3 R18, R18, R20, RZ ;  /* 0x0000001412127210 */ /* 0x000fc40007ffe0ff */
[----:B------:R-:W-:Y:S02]  /*67d0*/  ISETP.GE.U32.AND P2, PT, R3, R12, PT ;  /* 0x0000000c0300720c */ /* 0x000fe40003f46070 */
[----:B------:R-:W-:Y:S02]  /*67e0*/  ISETP.GE.U32.AND P1, PT, R28, R18, PT ;  /* 0x000000121c00720c */ /* 0x000fe40003f26070 */
[----:B------:R-:W-:Y:S02]  /*67f0*/  ISETP.GE.AND.EX P2, PT, R23, R13, PT, P2 ;  /* 0x0000000d1700720c */ /* 0x000fe40003f46320 */
[----:B------:R-:W-:Y:S01]  /*6800*/  ISETP.GE.AND.EX P1, PT, R19, RZ, PT, P1 ;  /* 0x000000ff1300720c */ /* 0x000fe20003f26310 */
[----:B------:R0:W-:Y:S01]  /*6810*/  STL [R1], R5 ;  /* 0x0000000501007387 */ /* 0x0001e20000100800 */
[----:B------:R-:W-:Y:S02]  /*6820*/  SEL R4, RZ, 0xffffffff, P2 ;  /* 0xffffffffff047807 */ /* 0x000fe40001000000 */
[----:B------:R-:W-:-:S02]  /*6830*/  @!P0 SEL R4, RZ, 0xffffffff, P1 ;  /* 0xffffffffff048807 */ /* 0x000fc40000800000 */
[----:B0-----:R-:W-:Y:S02]  /*6840*/  LOP3.LUT R5, R0, 0xfffffff8, RZ, 0xc0, !PT ;  /* 0xfffffff800057812 */ /* 0x001fe400078ec0ff */
[----:B------:R-:W-:Y:S02]  /*6850*/  LOP3.LUT R0, R4, 0x1, RZ, 0xc0, !PT ;  /* 0x0000000104007812 */ /* 0x000fe400078ec0ff */
[----:B------:R-:W-:-:S05]  /*6860*/  IADD3 R4, P0, R10, R5, RZ ;  /* 0x000000050a047210 */ /* 0x000fca0007f1e0ff */
[----:B------:R-:W-:-:S06]  /*6870*/  IMAD.X R5, RZ, RZ, R11, P0 ;  /* 0x000000ffff057224 */ /* 0x000fcc00000e060b */
[----:B------:R-:W2:Y:S01]  /*6880*/  LDG.E.64 R4, desc[UR36][R4.64] ;  /* 0x0000002404047981 */ /* 0x000ea2000c1e1b00 */
[----:B------:R-:W-:-:S04]  /*6890*/  ISETP.NE.U32.AND P6, PT, R0, 0x1, PT ;  /* 0x000000010000780c */ /* 0x000fc80003fc5070 */
[----:B------:R-:W-:Y:S01]  /*68a0*/  SEL R28, R28, R18, !P6 ;  /* 0x000000121c1c7207 */ /* 0x000fe20007000000 */
[----:B------:R-:W-:-:S05]  /*68b0*/  IMAD.IADD R18, R18, 0x1, R20 ;  /* 0x0000000112127824 */ /* 0x000fca00078e0214 */
[----:B------:R-:W-:-:S04]  /*68c0*/  ISETP.GE.U32.AND P2, PT, R7, R18, PT ;  /* 0x000000120700720c */ /* 0x000fc80003f46070 */
[----:B------:R-:W-:Y:S01]  /*68d0*/  ISETP.GE.AND.EX P2, PT, R6, RZ, PT, P2 ;  /* 0x000000ff0600720c */ /* 0x000fe20003f46320 */
[----:B------:R-:W-:Y:S01]  /*68e0*/  IMAD.IADD R21, R18, 0x1, R20 ;  /* 0x0000000112157824 */ /* 0x000fe200078e0214 */
[----:B------:R-:W-:Y:S02]  /*68f0*/  SEL R27, R27, RZ, !P4 ;  /* 0x000000ff1b1b7207 */ /* 0x000fe40006000000 */
[----:B------:R-:W-:Y:S02]  /*6900*/  SEL R26, R26, RZ, !P5 ;  /* 0x000000ff1a1a7207 */ /* 0x000fe40006800000 */
[----:B------:R-:W-:Y:S02]  /*6910*/  SEL R19, R19, RZ, !P6 ;  /* 0x000000ff13137207 */ /* 0x000fe40007000000 */
[----:B------:R-:W-:Y:S02]  /*6920*/  SEL R22, R22, R16, !P4 ;  /* 0x0000001016167207 */ /* 0x000fe40006000000 */
[----:B------:R-:W-:-:S02]  /*6930*/  SEL R25, R25, R17, !P4 ;  /* 0x0000001119197207 */ /* 0x000fc40006000000 */
[----:B------:R-:W-:Y:S02]  /*6940*/  SEL R2, R2, R14, !P5 ;  /* 0x0000000e02027207 */ /* 0x000fe40006800000 */
[----:B------:R-:W-:Y:S02]  /*6950*/  SEL R24, R24, R15, !P5 ;  /* 0x0000000f18187207 */ /* 0x000fe40006800000 */
[----:B------:R-:W-:Y:S02]  /*6960*/  SEL R3, R3, R12, !P6 ;  /* 0x0000000c03037207 */ /* 0x000fe40007000000 */
[----:B------:R-:W-:Y:S02]  /*6970*/  SEL R23, R23, R13, !P6 ;  /* 0x0000000d17177207 */ /* 0x000fe40007000000 */
[----:B--2---:R-:W-:-:S04]  /*6980*/  ISETP.NE.U32.AND P0, PT, R9, R4, PT ;  /* 0x000000040900720c */ /* 0x004fc80003f05070 */
[----:B------:R-:W-:Y:S02]  /*6990*/  ISETP.NE.AND.EX P0, PT, R8, R5, PT, P0 ;  /* 0x000000050800720c */ /* 0x000fe40003f05300 */
[----:B------:R-:W-:-:S04]  /*69a0*/  ISETP.GE.U32.AND P1, PT, R9, R4, PT ;  /* 0x000000040900720c */ /* 0x000fc80003f26070 */
[----:B------:R-:W-:-:S04]  /*69b0*/  ISETP.GE.AND.EX P1, PT, R8, R5, PT, P1 ;  /* 0x000000050800720c */ /* 0x000fc80003f26310 */
[----:B------:R-:W-:-:S03]  /*69c0*/  SEL R0, RZ, 0xffffffff, P1 ;  /* 0xffffffffff007807 */ /* 0x000fc60000800000 */
[----:B------:R-:W-:-:S04]  /*69d0*/  @!P0 SEL R0, RZ, 0xffffffff, P2 ;  /* 0xffffffffff008807 */ /* 0x000fc80001000000 */
[----:B------:R-:W-:-:S04]  /*69e0*/  LOP3.LUT R0, R0, 0x1, RZ, 0xc0, !PT ;  /* 0x0000000100007812 */ /* 0x000fc800078ec0ff */
[----:B------:R-:W-:-:S04]  /*69f0*/  ISETP.NE.U32.AND P0, PT, R0, 0x1, PT ;  /* 0x000000010000780c */ /* 0x000fc80003f05070 */
[----:B------:R-:W-:Y:S01]  /*6a00*/  SEL R7, R7, R18, !P0 ;  /* 0x0000001207077207 */ /* 0x000fe20004000000 */
[----:B------:R-:W-:Y:S02]  /*6a10*/  IMAD.U32 R18, RZ, RZ, UR4 ;  /* 0x00000004ff127e24 */ /* 0x000fe4000f8e00ff */
[----:B------:R-:W-:-:S03]  /*6a20*/  IMAD R0, R20, 0x3, R21 ;  /* 0x0000000314007824 */ /* 0x000fc600078e0215 */
[----:B------:R1:W-:Y:S04]  /*6a30*/  STL [R1+0x8], R18 ;  /* 0x0000081201007387 */ /* 0x0003e80000100800 */
[----:B------:R1:W-:Y:S04]  /*6a40*/  STL [R1+0x10], R27 ;  /* 0x0000101b01007387 */ /* 0x0003e80000100800 */
[----:B------:R1:W-:Y:S04]  /*6a50*/  STL [R1+0xc], R26 ;  /* 0x00000c1a01007387 */ /* 0x0003e80000100800 */
[----:B------:R1:W-:Y:S01]  /*6a60*/  STL [R1+0x4], R19 ;  /* 0x0000041301007387 */ /* 0x0003e20000100800 */
[----:B------:R-:W-:-:S02]  /*6a70*/  ISETP.GE.U32.AND P1, PT, R0, R18, PT ;  /* 0x000000120000720c */ /* 0x000fc40003f26070 */
[----:B------:R-:W-:Y:S02]  /*6a80*/  SEL R9, R9, R4, !P0 ;  /* 0x0000000409097207 */ /* 0x000fe40004000000 */
[----:B------:R-:W-:Y:S02]  /*6a90*/  SEL R8, R8, R5, !P0 ;  /* 0x0000000508087207 */ /* 0x000fe40004000000 */
[----:B------:R-:W-:-:S07]  /*6aa0*/  SEL R6, R6, RZ, !P0 ;  /* 0x000000ff06067207 */ /* 0x000fce0004000000 */
[----:B-1----:R-:W-:Y:S05]  /*6ab0*/  @!P1 BRA `(.L_x_2924) ;  /* 0xffffffb800b09947 */ /* 0x002fea000383ffff */
[----:B------:R-:W-:Y:S05]  /*6ac0*/  BSYNC B2 ;  /* 0x0000000000027941 */ /* 0x000fea0003800000 */
.L_x_2919:
[----:B------:R-:W-:Y:S01]  /*6ad0*/  MOV R26, R4 ;  /* 0x00000004001a7202 */ /* 0x000fe20000000f00 */
[----:B------:R-:W-:-:S07]  /*6ae0*/  IMAD.MOV.U32 R27, RZ, RZ, R5 ;  /* 0x000000ffff1b7224 */ /* 0x000fce00078e0005 */
.L_x_2918:
[----:B------:R-:W-:Y:S05]  /*6af0*/  BSYNC B1 ;  /* 0x0000000000017941 */ /* 0x000fea0003800000 */
.L_x_2917:
[----:B------:R-:W2:Y:S01]  /*6b00*/  LDL R0, [R1+0x8] ;  /* 0x0000080001007983 */ /* 0x000ea20000100800 */
[----:B------:R-:W-:Y:S01]  /*6b10*/  BSSY B1, `(.L_x_2925) ;  /* 0x00004f7000017945 */ /* 0x000fe20003800000 */
[----:B--2---:R-:W-:-:S13]  /*6b20*/  ISETP.GE.U32.AND P0, PT, R21, R0, PT ;  /* 0x000000001500720c */ /* 0x004fda0003f06070 */
        /* <DEDUP_REMOVED lines=261> */
[----:B------:R-:W-:Y:S01]  /*7b80*/  ISETP.NE.AND P2, PT, R18, 0x18, PT ;  /* 0x000000181200780c */ /* 0x000fe20003f45270 */
[----:B------:R-:W-:-:S07]  /*7b90*/  ULDC UR4, c[0x0][0x388] ;  /* 0x0000e20000047ab9 */ /* 0x000fce0000000800 */
[----:B------:R-:W-:-:S05]  /*7ba0*/  IMAD.HI.U32 R4, R17, UR7, R16 ;  /* 0x0000000711047c27 */ /* 0x000fca000f8e0010 */
[----:B------:R-:W-:Y:S01]  /*7bb0*/  SHF.R.U32.HI R5, RZ, UR4, R4 ;  /* 0x00000004ff057c19 */ /* 0x000fe20008011604 */
[----:B------:R-:W-:-:S04]  /*7bc0*/  ULDC UR4, c[0x0][0x3f4] ;  /* 0x0000fd0000047ab9 */ /* 0x000fc80000000800 */
[----:B------:R-:W-:-:S04]  /*7bd0*/  IMAD.MOV R4, RZ, RZ, -R5 ;  /* 0x000000ffff047224 */ /* 0x000fc800078e0a05 */
[----:B------:R-:W-:Y:S02]  /*7be0*/  IMAD R4, R4, UR6, R17 ;  /* 0x0000000604047c24 */ /* 0x000fe4000f8e0211 */
[----:B------:R-:W0:Y:S02]  /*7bf0*/  @P2 LDC.64 R16, c[0x0][0x390] ;  /* 0x0000e400ff102b82 */ /* 0x000e240000000a00 */
[----:B------:R-:W-:Y:S02]  /*7c00*/  IMAD R0, R4, UR4, R0 ;  /* 0x0000000404007c24 */ /* 0x000fe4000f8e0200 */
[----:B------:R-:W-:-:S04]  /*7c10*/  @P2 IMAD.MOV.U32 R4, RZ, RZ, RZ ;  /* 0x000000ffff042224 */ /* 0x000fc800078e00ff */
[----:B0-----:R-:W-:Y:S02]  /*7c20*/  @P2 IMAD.HI.U32 R16, R5, R16, R4 ;  /* 0x0000001005102227 */ /* 0x001fe400078e0004 */
[----:B------:R-:W0:Y:S03]  /*7c30*/  @P2 LDC R4, c[0x0][0x38c] ;  /* 0x0000e300ff042b82 */ /* 0x000e260000000800 */
[----:B------:R-:W-:-:S05]  /*7c40*/  @P2 SHF.R.U32.HI R16, RZ, R17, R16 ;  /* 0x00000011ff102219 */ /* 0x000fca0000011610 */
[----:B------:R-:W-:-:S04]  /*7c50*/  @P2 IMAD.MOV R16, RZ, RZ, -R16 ;  /* 0x000000ffff102224 */ /* 0x000fc800078e0a10 */
[----:B0-----:R-:W-:Y:S02]  /*7c60*/  @P2 IMAD R4, R4, R16, R5 ;  /* 0x0000001004042224 */ /* 0x001fe400078e0205 */
[----:B------:R-:W0:Y:S02]  /*7c70*/  @P2 LDC R5, c[0x0][0x3f8] ;  /* 0x0000fe00ff052b82 */ /* 0x000e240000000800 */
[----:B0-----:R-:W-:-:S07]  /*7c80*/  @P2 IMAD R0, R4, R5, R0 ;  /* 0x0000000504002224 */ /* 0x001fce00078e0200 */
.L_x_2927:
[----:B------:R-:W2:Y:S01]  /*7c90*/  LDL R4, [R1+0x8] ;  /* 0x0000080001047983 */ /* 0x000ea20000100800 */
[----:B------:R-:W-:-:S04]  /*7ca0*/  LOP3.LUT R0, R0, 0xfffffff8, RZ, 0xc0, !PT ;  /* 0xfffffff800007812 */ /* 0x000fc800078ec0ff */
[----:B------:R-:W-:-:S05]  /*7cb0*/  IADD3 R16, P2, R10, R0, RZ ;  /* 0x000000000a107210 */ /* 0x000fca0007f5e0ff */
[----:B------:R-:W-:-:S06]  /*7cc0*/  IMAD.X R17, RZ, RZ, R11, P2 ;  /* 0x000000ffff117224 */ /* 0x000fcc00010e060b */
[----:B------:R-:W5:Y:S01]  /*7cd0*/  LDG.E.64 R16, desc[UR36][R16.64] ;  /* 0x0000002410107981 */ /* 0x000f62000c1e1b00 */
[----:B------:R-:W-:-:S04]  /*7ce0*/  IADD3 R19, R21, R20, RZ ;  /* 0x0000001415137210 */ /* 0x000fc80007ffe0ff */
[----:B--2---:R-:W-:-:S13]  /*7cf0*/  ISETP.GE.U32.AND P2, PT, R19, R4, PT ;  /* 0x000000041300720c */ /* 0x004fda0003f46070 */
        /* <DEDUP_REMOVED lines=91> */
[----:B------:R-:W-:-:S04]  /*82b0*/  SHF.R.U32.HI R15, RZ, UR5, R14 ;  /* 0x00000005ff0f7c19 */ /* 0x000fc8000801160e */
[----:B------:R-:W-:Y:S02]  /*82c0*/  IADD3 R4, -R15, RZ, RZ ;  /* 0x000000ff0f047210 */ /* 0x000fe40007ffe1ff */
        /* <DEDUP_REMOVED lines=35> */
[----:B------:R-:W-:Y:S01]  /*8500*/  HFMA2.MMA R14, -RZ, RZ, 0, 0 ;  /* 0x00000000ff0e7435 */ /* 0x000fe200000001ff */
[----:B------:R-:W-:Y:S01]  /*8510*/  ULDC.64 UR6, c[0x0][0x2d8] ;  /* 0x0000b60000067ab9 */ /* 0x000fe20000000a00 */
[----:B------:R-:W-:Y:S01]  /*8520*/  ULDC UR4, c[0x0][0x2e0] ;  /* 0x0000b80000047ab9 */ /* 0x000fe20000000800 */
[----:B0-----:R-:W0:Y:S07]  /*8530*/  LDC R2, c[0x0][0x268] ;  /* 0x00009a00ff027b82 */ /* 0x001e2e0000000800 */
[----:B------:R-:W-:-:S05]  /*8540*/  IMAD.HI.U32 R4, R15, UR7, R14 ;  /* 0x000000070f047c27 */ /* 0x000fca000f8e000e */
        /* <DEDUP_REMOVED lines=197> */
[----:B------:R-:W-:Y:S01]  /*91a0*/  ULDC UR4, c[0x0][0x3f4] ;  /* 0x0000fd0000047ab9 */ /* 0x000fe20000000800 */
[----:B0-----:R-:W-:-:S02]  /*91b0*/  ISETP.NE.AND P2, PT, R2, 0x18, PT ;  /* 0x000000180200780c */ /* 0x001fc40003f45270 */
[----:B------:R0:W5:Y:S01]  /*91c0*/  LDL.LU R2, [R1+0x14] ;  /* 0x0000140001027983 */ /* 0x0001620000300800 */
[----:B------:R-:W-:-:S04]  /*91d0*/  IMAD.MOV R4, RZ, RZ, -R5 ;  /* 0x000000ffff047224 */ /* 0x000fc800078e0a05 */
[----:B------:R-:W-:-:S04]  /*91e0*/  IMAD R4, R4, UR6, R15 ;  /* 0x0000000604047c24 */ /* 0x000fc8000f8e020f */
[----:B------:R-:W-:Y:S02]  /*91f0*/  IMAD R0, R4, UR4, R0 ;  /* 0x0000000404007c24 */ /* 0x000fe4000f8e0200 */
[----:B------:R-:W1:Y:S01]  /*9200*/  @P2 LDC.64 R14, c[0x0][0x390] ;  /* 0x0000e400ff0e2b82 */ /* 0x000e620000000a00 */
[----:B------:R-:W-:-:S05]  /*9210*/  @P2 MOV R4, RZ ;  /* 0x000000ff00042202 */ /* 0x000fca0000000f00 */
[----:B-1----:R-:W-:-:S05]  /*9220*/  @P2 IMAD.HI.U32 R14, R5, R14, R4 ;  /* 0x0000000e050e2227 */ /* 0x002fca00078e0004 */
[----:B------:R-:W-:Y:S02]  /*9230*/  @P2 SHF.R.U32.HI R4, RZ, R15, R14 ;  /* 0x0000000fff042219 */ /* 0x000fe4000001160e */
[----:B------:R-:W1:Y:S03]  /*9240*/  @P2 LDC R14, c[0x0][0x38c] ;  /* 0x0000e300ff0e2b82 */ /* 0x000e660000000800 */
[----:B------:R-:W-:-:S04]  /*9250*/  @P2 IMAD.MOV R4, RZ, RZ, -R4 ;  /* 0x000000ffff042224 */ /* 0x000fc800078e0a04 */
[----:B-1----:R-:W-:Y:S02]  /*9260*/  @P2 IMAD R4, R14, R4, R5 ;  /* 0x000000040e042224 */ /* 0x002fe400078e0205 */
[----:B------:R-:W1:Y:S02]  /*9270*/  @P2 LDC R5, c[0x0][0x3f8] ;  /* 0x0000fe00ff052b82 */ /* 0x000e640000000800 */
[----:B01----:R-:W-:-:S07]  /*9280*/  @P2 IMAD R0, R4, R5, R0 ;  /* 0x0000000504002224 */ /* 0x003fce00078e0200 */
.L_x_2928:
[----:B------:R-:W2:Y:S01]  /*9290*/  LDL R4, [R1+0x8] ;  /* 0x0000080001047983 */ /* 0x000ea20000100800 */
[----:B------:R-:W-:-:S04]  /*92a0*/  LOP3.LUT R0, R0, 0xfffffff8, RZ, 0xc0, !PT ;  /* 0xfffffff800007812 */ /* 0x000fc800078ec0ff */
[----:B------:R-:W-:-:S05]  /*92b0*/  IADD3 R14, P2, R10, R0, RZ ;  /* 0x000000000a0e7210 */ /* 0x000fca0007f5e0ff */
[----:B------:R-:W-:-:S06]  /*92c0*/  IMAD.X R15, RZ, RZ, R11, P2 ;  /* 0x000000ffff0f7224 */ /* 0x000fcc00010e060b */
[----:B------:R-:W5:Y:S01]  /*92d0*/  LDG.E.64 R14, desc[UR36][R14.64] ;  /* 0x000000240e0e7981 */ /* 0x000f62000c1e1b00 */
[----:B------:R-:W-:-:S05]  /*92e0*/  IMAD.IADD R19, R19, 0x1, R20 ;  /* 0x0000000113137824 */ /* 0x000fca00078e0214 */
[----:B--2---:R-:W-:-:S13]  /*92f0*/  ISETP.GE.U32.AND P2, PT, R19, R4, PT ;  /* 0x000000041300720c */ /* 0x004fda0003f46070 */
[----:B------:R-:W-:Y:S05]  /*9300*/  @P2 BRA `(.L_x_2926) ;  /* 0x0000002400dc2947 */ /* 0x000fea0003800000 */
[----:B------:R-:W-:Y:S01]  /*9310*/  IMAD.MOV.U32 R0, RZ, RZ, RZ ;  /* 0x000000ffff007224 */ /* 0x000fe200078e00ff */
[----:B------:R-:W-:Y:S06]  /*9320*/  @!P1 BRA `(.L_x_2929) ;  /* 0x0000001400589947 */ /* 0x000fec0003800000 */
[----:B------:R-:W0:Y:S01]  /*9330*/  LDC R4, c[0x0][0x268] ;  /* 0x00009a00ff047b82 */ /* 0x000e220000000800 */
[----:B------:R-:W-:Y:S01]  /*9340*/  HFMA2.MMA R18, -RZ, RZ, 0, 0 ;  /* 0x00000000ff127435 */ /* 0x000fe200000001ff */
[----:B------:R-:W-:-:S09]  /*9350*/  ULDC.64 UR4, c[0x0][0x270] ;  /* 0x00009c0000047ab9 */ /* 0x000fd20000000a00 */
[----:B------:R-:W-:Y:S01]  /*9360*/  IMAD.HI.U32 R12, R19, UR4, R18 ;  /* 0x00000004130c7c27 */ /* 0x000fe2000f8e0012 */
[----:B------:R-:W-:-:S04]  /*9370*/  ULDC UR4, c[0x0][0x26c] ;  /* 0x00009b0000047ab9 */ /* 0x000fc80000000800 */
[----:B------:R-:W-:-:S05]  /*9380*/  SHF.R.U32.HI R13, RZ, UR5, R12 ;  /* 0x00000005ff0d7c19 */ /* 0x000fca000801160c */
[----:B------:R-:W-:Y:S01]  /*9390*/  IMAD.MOV R0, RZ, RZ, -R13 ;  /* 0x000000ffff007224 */ /* 0x000fe200078e0a0d */
[----:B0-----:R-:W-:-:S03]  /*93a0*/  ISETP.NE.AND P2, PT, R4, 0x1, PT ;  /* 0x000000010400780c */ /* 0x001fc60003f45270 */
[----:B------:R-:W-:Y:S01]  /*93b0*/  IMAD R0, R0, UR4, R19 ;  /* 0x0000000400007c24 */ /* 0x000fe2000f8e0213 */
[----:B------:R-:W-:-:S03]  /*93c0*/  ULDC UR4, c[0x0][0x398] ;  /* 0x0000e60000047ab9 */ /* 0x000fc60000000800 */
[----:B------:R-:W-:-:S06]  /*93d0*/  IMAD R0, R0, UR4, RZ ;  /* 0x0000000400007c24 */ /* 0x000fcc000f8e02ff */
[----:B------:R-:W-:Y:S05]  /*93e0*/  @!P2 BRA `(.L_x_2929) ;  /* 0x000000140028a947 */ /* 0x000fea0003800000 */
        /* <DEDUP_REMOVED lines=57> */
[----:B------:R-:W-:Y:S01]  /*9780*/  MOV R12, RZ ;  /* 0x000000ff000c7202 */ /* 0x000fe20000000f00 */
[----:B------:R-:W-:Y:S01]  /*9790*/  ULDC.64 UR6, c[0x0][0x2a8] ;  /* 0x0000aa0000067ab9 */ /* 0x000fe20000000a00 */
[----:B------:R-:W-:-:S03]  /*97a0*/  ULDC UR4, c[0x0][0x2b0] ;  /* 0x0000ac0000047ab9 */ /* 0x000fc60000000800 */
        /* <DEDUP_REMOVED lines=262> */
[----:B------:R-:W-:-:S04]  /*a810*/  @P2 IMAD.MOV.U32 R4, RZ, RZ, RZ ;  /* 0x000000ffff042224 */ /* 0x000fc800078e00ff */
[----:B-1----:R-:W-:-:S05]  /*a820*/  @P2 IMAD.HI.U32 R12, R5, R12, R4 ;  /* 0x0000000c050c2227 */ /* 0x002fca00078e0004 */
[----:B------:R-:W-:Y:S02]  /*a830*/  @P2 SHF.R.U32.HI R4, RZ, R13, R12 ;  /* 0x0000000dff042219 */ /* 0x000fe4000001160c */
[----:B------:R-:W1:Y:S03]  /*a840*/  @P2 LDC R12, c[0x0][0x38c] ;  /* 0x0000e300ff0c2b82 */ /* 0x000e660000000800 */
[----:B------:R-:W-:-:S04]  /*a850*/  @P2 IMAD.MOV R4, RZ, RZ, -R4 ;  /* 0x000000ffff042224 */ /* 0x000fc800078e0a04 */
[----:B-1----:R-:W-:Y:S02]  /*a860*/  @P2 IMAD R4, R12, R4, R5 ;  /* 0x000000040c042224 */ /* 0x002fe400078e0205 */
[----:B------:R-:W1:Y:S02]  /*a870*/  @P2 LDC R5, c[0x0][0x3f8] ;  /* 0x0000fe00ff052b82 */ /* 0x000e640000000800 */
[----:B01----:R-:W-:-:S07]  /*a880*/  @P2 IMAD R0, R4, R5, R0 ;  /* 0x0000000504002224 */ /* 0x003fce00078e0200 */
.L_x_2929:
[----:B------:R-:W-:-:S04]  /*a890*/  LOP3.LUT R0, R0, 0xfffffff8, RZ, 0xc0, !PT ;  /* 0xfffffff800007812 */ /* 0x000fc800078ec0ff */
[----:B------:R-:W-:Y:S02]  /*a8a0*/  IADD3 R12, P2, R10, R0, RZ ;  /* 0x000000000a0c7210 */ /* 0x000fe40007f5e0ff */
[----:B------:R-:W2:Y:S02]  /*a8b0*/  LDL R0, [R1+0x8] ;  /* 0x0000080001007983 */ /* 0x000ea40000100800 */
[----:B------:R-:W-:-:S06]  /*a8c0*/  IADD3.X R13, RZ, R11, RZ, P2, !PT ;  /* 0x0000000bff0d7210 */ /* 0x000fcc00017fe4ff */
[----:B------:R-:W5:Y:S01]  /*a8d0*/  LDG.E.64 R12, desc[UR36][R12.64] ;  /* 0x000000240c0c7981 */ /* 0x000f62000c1e1b00 */
[----:B------:R-:W-:-:S05]  /*a8e0*/  IMAD.IADD R5, R19, 0x1, R20 ;  /* 0x0000000113057824 */ /* 0x000fca00078e0214 */
        /* <DEDUP_REMOVED lines=266> */
[----:B------:R-:W-:Y:S01]  /*b990*/  @P1 MOV R4, RZ ;  /* 0x000000ff00041202 */ /* 0x000fe20000000f00 */
        /* <DEDUP_REMOVED lines=10> */
.L_x_2930:
[----:B------:R-:W-:-:S04]  /*ba40*/  LOP3.LUT R5, R0, 0xfffffff8, RZ, 0xc0, !PT ;  /* 0xfffffff800057812 */ /* 0x000fc800078ec0ff */
[----:B------:R-:W-:-:S05]  /*ba50*/  IADD3 R4, P1, R10, R5, RZ ;  /* 0x000000050a047210 */ /* 0x000fca0007f3e0ff */
[----:B------:R-:W-:-:S05]  /*ba60*/  IMAD.X R5, RZ, RZ, R11, P1 ;  /* 0x000000ffff057224 */ /* 0x000fca00008e060b */
[----:B------:R0:W5:Y:S03]  /*ba70*/  LDG.E.64 R26, desc[UR36][R4.64] ;  /* 0x00000024041a7981 */ /* 0x000166000c1e1b00 */
.L_x_2926:
[----:B------:R-:W-:Y:S05]  /*ba80*/  BSYNC B1 ;  /* 0x0000000000017941 */ /* 0x000fea0003800000 */
.L_x_2925:
[----:B------:R-:W-:Y:S04]  /*ba90*/  BSSY B1, `(.L_x_2931) ;  /* 0x000004c000017945 */ /* 0x000fe80003800000 */
[----:B------:R-:W-:Y:S05]  /*baa0*/  @P0 BRA `(.L_x_2932) ;  /* 0x0000000400280947 */ /* 0x000fea0003800000 */
[----:B0-----:R-:W2:Y:S04]  /*bab0*/  LDL.LU R4, [R1] ;  /* 0x0000000001047983 */ /* 0x001ea80000300800 */
[----:B------:R-:W3:Y:S04]  /*bac0*/  LDL.LU R5, [R1+0x10] ;  /* 0x0000100001057983 */ /* 0x000ee80000300800 */
[----:B------:R-:W4:Y:S01]  /*bad0*/  LDL R11, [R1+0x8] ;  /* 0x00000800010b7983 */ /* 0x000f220000100800 */
[CC--:B-----5:R-:W-:Y:S02]  /*bae0*/  ISETP.NE.U32.AND P2, PT, R22.reuse, R16.reuse, PT ;  /* 0x000000101600720c */ /* 0x0e0fe40003f45070 */
[----:B------:R-:W-:-:S02]  /*baf0*/  ISETP.GE.U32.AND P1, PT, R22, R16, PT ;  /* 0x000000101600720c */ /* 0x000fc40003f26070 */
[CC--:B------:R-:W-:Y:S02]  /*bb00*/  ISETP.NE.AND.EX P2, PT, R25.reuse, R17.reuse, PT, P2 ;  /* 0x000000111900720c */ /* 0x0c0fe40003f45320 */
[----:B------:R-:W-:-:S04]  /*bb10*/  ISETP.GE.AND.EX P1, PT, R25, R17, PT, P1 ;  /* 0x000000111900720c */ /* 0x000fc80003f26310 */
[----:B------:R-:W-:Y:S02]  /*bb20*/  SEL R0, RZ, 0xffffffff, P1 ;  /* 0xffffffffff007807 */ /* 0x000fe40000800000 */
[----:B--2---:R-:W-:-:S04]  /*bb30*/  ISETP.GE.U32.AND P0, PT, R4, R21, PT ;  /* 0x000000150400720c */ /* 0x004fc80003f06070 */
[----:B---3--:R-:W-:-:S04]  /*bb40*/  ISETP.GE.AND.EX P0, PT, R5, RZ, PT, P0 ;  /* 0x000000ff0500720c */ /* 0x008fc80003f06300 */
[----:B------:R-:W-:-:S04]  /*bb50*/  @!P2 SEL R0, RZ, 0xffffffff, P0 ;  /* 0xffffffffff00a807 */ /* 0x000fc80000000000 */
[----:B------:R-:W-:-:S04]  /*bb60*/  LOP3.LUT R0, R0, 0x1, RZ, 0xc0, !PT ;  /* 0x0000000100007812 */ /* 0x000fc800078ec0ff */
[----:B------:R-:W-:-:S04]  /*bb70*/  ISETP.NE.U32.AND P0, PT, R0, 0x1, PT ;  /* 0x000000010000780c */ /* 0x000fc80003f05070 */
[----:B------:R-:W-:Y:S02]  /*bb80*/  SEL R4, R4, R21, !P0 ;  /* 0x0000001504047207 */ /* 0x000fe40004000000 */
[----:B------:R-:W-:Y:S02]  /*bb90*/  SEL R5, R5, RZ, !P0 ;  /* 0x000000ff05057207 */ /* 0x000fe40004000000 */
[----:B------:R-:W-:Y:S01]  /*bba0*/  SEL R22, R22, R16, !P0 ;  /* 0x0000001016167207 */ /* 0x000fe20004000000 */
[----:B------:R0:W-:Y:S01]  /*bbb0*/  STL [R1], R4 ;  /* 0x0000000401007387 */ /* 0x0001e20000100800 */
[----:B------:R-:W-:-:S03]  /*bbc0*/  SEL R25, R25, R17, !P0 ;  /* 0x0000001119197207 */ /* 0x000fc60004000000 */
[----:B------:R1:W-:Y:S01]  /*bbd0*/  STL [R1+0x10], R5 ;  /* 0x0000100501007387 */ /* 0x0003e20000100800 */
[----:B0-----:R-:W-:-:S05]  /*bbe0*/  IMAD.IADD R4, R21, 0x1, R20 ;  /* 0x0000000115047824 */ /* 0x001fca00078e0214 */
[----:B----4-:R-:W-:-:S13]  /*bbf0*/  ISETP.GE.U32.AND P1, PT, R4, R11, PT ;  /* 0x0000000b0400720c */ /* 0x010fda0003f26070 */
[----:B-1----:R-:W-:Y:S05]  /*bc00*/  @P1 BRA `(.L_x_2932) ;  /* 0x0000000000d01947 */ /* 0x002fea0003800000 */
[----:B------:R-:W2:Y:S01]  /*bc10*/  LDL.LU R10, [R1+0xc] ;  /* 0x00000c00010a7983 */ /* 0x000ea20000300800 */
[CC--:B------:R-:W-:Y:S02]  /*bc20*/  ISETP.NE.U32.AND P2, PT, R2.reuse, R14.reuse, PT ;  /* 0x0000000e0200720c */ /* 0x0c0fe40003f45070 */
[----:B------:R-:W-:Y:S02]  /*bc30*/  ISETP.GE.U32.AND P1, PT, R2, R14, PT ;  /* 0x0000000e0200720c */ /* 0x000fe40003f26070 */
[CC--:B------:R-:W-:Y:S02]  /*bc40*/  ISETP.NE.AND.EX P2, PT, R24.reuse, R15.reuse, PT, P2 ;  /* 0x0000000f1800720c */ /* 0x0c0fe40003f45320 */
[----:B------:R-:W-:Y:S02]  /*bc50*/  ISETP.GE.U32.AND P0, PT, R29, R4, PT ;  /* 0x000000041d00720c */ /* 0x000fe40003f06070 */
[----:B------:R-:W-:Y:S02]  /*bc60*/  ISETP.GE.AND.EX P1, PT, R24, R15, PT, P1 ;  /* 0x0000000f1800720c */ /* 0x000fe40003f26310 */
[----:B------:R-:W-:-:S02]  /*bc70*/  IADD3 R5, R4, R20, RZ ;  /* 0x0000001404057210 */ /* 0x000fc40007ffe0ff */
[----:B------:R-:W-:Y:S02]  /*bc80*/  SEL R0, RZ, 0xffffffff, P1 ;  /* 0xffffffffff007807 */ /* 0x000fe40000800000 */
[----:B------:R-:W-:Y:S02]  /*bc90*/  ISETP.GE.U32.AND P1, PT, R5, R11, PT ;  /* 0x0000000b0500720c */ /* 0x000fe40003f26070 */
[----:B--2---:R-:W-:-:S04]  /*bca0*/  ISETP.GE.AND.EX P0, PT, R10, RZ, PT, P0 ;  /* 0x000000ff0a00720c */ /* 0x004fc80003f06300 */
[----:B------:R-:W-:-:S04]  /*bcb0*/  @!P2 SEL R0, RZ, 0xffffffff, P0 ;  /* 0xffffffffff00a807 */ /* 0x000fc80000000000 */
[----:B------:R-:W-:-:S04]  /*bcc0*/  LOP3.LUT R0, R0, 0x1, RZ, 0xc0, !PT ;  /* 0x0000000100007812 */ /* 0x000fc800078ec0ff */
[----:B------:R-:W-:-:S04]  /*bcd0*/  ISETP.NE.U32.AND P0, PT, R0, 0x1, PT ;  /* 0x000000010000780c */ /* 0x000fc80003f05070 */
[----:B------:R-:W-:Y:S02]  /*bce0*/  SEL R10, R10, RZ, !P0 ;  /* 0x000000ff0a0a7207 */ /* 0x000fe40004000000 */
[----:B------:R-:W-:Y:S02]  /*bcf0*/  SEL R2, R2, R14, !P0 ;  /* 0x0000000e02027207 */ /* 0x000fe40004000000 */
[----:B------:R-:W-:Y:S01]  /*bd00*/  SEL R24, R24, R15, !P0 ;  /* 0x0000000f18187207 */ /* 0x000fe20004000000 */
[----:B------:R1:W-:Y:S01]  /*bd10*/  STL [R1+0xc], R10 ;  /* 0x00000c0a01007387 */ /* 0x0003e20000100800 */
[----:B------:R-:W-:Y:S01]  /*bd20*/  SEL R29, R29, R4, !P0 ;  /* 0x000000041d1d7207 */ /* 0x000fe20004000000 */
[----:B------:R-:W-:Y:S06]  /*bd30*/  @P1 BRA `(.L_x_2932) ;  /* 0x0000000000841947 */ /* 0x000fec0003800000 */
[----:B-1----:R-:W2:Y:S01]  /*bd40*/  LDL.LU R10, [R1+0x4] ;  /* 0x00000400010a7983 */ /* 0x002ea20000300800 */
[-C--:B------:R-:W-:Y:S01]  /*bd50*/  ISETP.NE.U32.AND P2, PT, R3, R12.reuse, PT ;  /* 0x0000000c0300720c */ /* 0x080fe20003f45070 */
[----:B------:R-:W-:Y:S01]  /*bd60*/  IMAD.IADD R20, R5, 0x1, R20 ;  /* 0x0000000105147824 */ /* 0x000fe200078e0214 */
[----:B------:R-:W-:Y:S02]  /*bd70*/  ISETP.GE.U32.AND P1, PT, R3, R12, PT ;  /* 0x0000000c0300720c */ /* 0x000fe40003f26070 */
[C---:B------:R-:W-:Y:S02]  /*bd80*/  ISETP.NE.AND.EX P2, PT, R23.reuse, R13, PT, P2 ;  /* 0x0000000d1700720c */ /* 0x040fe40003f45320 */
[----:B------:R-:W-:Y:S02]  /*bd90*/  ISETP.GE.U32.AND P0, PT, R28, R5, PT ;  /* 0x000000051c00720c */ /* 0x000fe40003f06070 */
[----:B------:R-:W-:-:S04]  /*bda0*/  ISETP.GE.AND.EX P1, PT, R23, R13, PT, P1 ;  /* 0x0000000d1700720c */ /* 0x000fc80003f26310 */
        /* <DEDUP_REMOVED lines=12> */
[CC--:B------:R-:W-:Y:S02]  /*be70*/  ISETP.NE.U32.AND P2, PT, R9.reuse, R26.reuse, PT ;  /* 0x0000001a0900720c */ /* 0x0c0fe40003f45070 */
[----:B------:R-:W-:Y:S02]  /*be80*/  ISETP.GE.U32.AND P1, PT, R9, R26, PT ;  /* 0x0000001a0900720c */ /* 0x000fe40003f26070 */
[CC--:B------:R-:W-:Y:S02]  /*be90*/  ISETP.NE.AND.EX P2, PT, R8.reuse, R27.reuse, PT, P2 ;  /* 0x0000001b0800720c */ /* 0x0c0fe40003f45320 */
[----:B------:R-:W-:Y:S02]  /*bea0*/  ISETP.GE.U32.AND P0, PT, R7, R20, PT ;  /* 0x000000140700720c */ /* 0x000fe40003f06070 */
[----:B------:R-:W-:Y:S02]  /*beb0*/  ISETP.GE.AND.EX P1, PT, R8, R27, PT, P1 ;  /* 0x0000001b0800720c */ /* 0x000fe40003f26310 */
[----:B------:R-:W-:-:S02]  /*bec0*/  ISETP.GE.AND.EX P0, PT, R6, RZ, PT, P0 ;  /* 0x000000ff0600720c */ /* 0x000fc40003f06300 */
[----:B------:R-:W-:-:S05]  /*bed0*/  SEL R0, RZ, 0xffffffff, P1 ;  /* 0xffffffffff007807 */ /* 0x000fca0000800000 */
[----:B------:R-:W-:-:S04]  /*bee0*/  @!P2 SEL R0, RZ, 0xffffffff, P0 ;  /* 0xffffffffff00a807 */ /* 0x000fc80000000000 */
[----:B------:R-:W-:-:S04]  /*bef0*/  LOP3.LUT R0, R0, 0x1, RZ, 0xc0, !PT ;  /* 0x0000000100007812 */ /* 0x000fc800078ec0ff */
[----:B------:R-:W-:-:S04]  /*bf00*/  ISETP.NE.U32.AND P0, PT, R0, 0x1, PT ;  /* 0x000000010000780c */ /* 0x000fc80003f05070 */
[----:B------:R-:W-:Y:S02]  /*bf10*/  SEL R9, R9, R26, !P0 ;  /* 0x0000001a09097207 */ /* 0x000fe40004000000 */
[----:B------:R-:W-:Y:S02]  /*bf20*/  SEL R8, R8, R27, !P0 ;  /* 0x0000001b08087207 */ /* 0x000fe40004000000 */
[----:B------:R-:W-:Y:S02]  /*bf30*/  SEL R7, R7, R20, !P0 ;  /* 0x0000001407077207 */ /* 0x000fe40004000000 */
[----:B------:R-:W-:-:S07]  /*bf40*/  SEL R6, R6, RZ, !P0 ;  /* 0x000000ff06067207 */ /* 0x000fce0004000000 */
.L_x_2932:
[----:B------:R-:W-:Y:S05]  /*bf50*/  BSYNC B1 ;  /* 0x0000000000017941 */ /* 0x000fea0003800000 */
.L_x_2931:
[----:B------:R-:W3:Y:S04]  /*bf60*/  LDL.LU R11, [R1] ;  /* 0x00000000010b7983 */ /* 0x000ee80000300800 */
[----:B-12---:R-:W2:Y:S04]  /*bf70*/  LDL.LU R10, [R1+0xc] ;  /* 0x00000c00010a7983 */ /* 0x006ea80000300800 */
[----:B0-----:R-:W2:Y:S04]  /*bf80*/  LDL.LU R4, [R1+0x10] ;  /* 0x0000100001047983 */ /* 0x001ea80000300800 */
[----:B------:R-:W4:Y:S01]  /*bf90*/  LDL.LU R5, [R1+0x4] ;  /* 0x0000040001057983 */ /* 0x000f220000300800 */
[----:B-----5:R-:W-:-:S02]  /*bfa0*/  ISETP.NE.U32.AND P2, PT, R22, R2, PT ;  /* 0x000000021600720c */ /* 0x020fc40003f45070 */
[----:B------:R-:W-:Y:S02]  /*bfb0*/  ISETP.GE.U32.AND P0, PT, R22, R2, PT ;  /* 0x000000021600720c */ /* 0x000fe40003f06070 */
[CC--:B------:R-:W-:Y:S02]  /*bfc0*/  ISETP.NE.AND.EX P2, PT, R25.reuse, R24.reuse, PT, P2 ;  /* 0x000000181900720c */ /* 0x0c0fe40003f45320 */
[----:B------:R-:W-:-:S04]  /*bfd0*/  ISETP.GE.AND.EX P0, PT, R25, R24, PT, P0 ;  /* 0x000000181900720c */ /* 0x000fc80003f06300 */
[----:B------:R-:W-:Y:S02]  /*bfe0*/  SEL R0, RZ, 0xffffffff, P0 ;  /* 0xffffffffff007807 */ /* 0x000fe40000000000 */
[----:B---3--:R-:W-:-:S04]  /*bff0*/  ISETP.GE.U32.AND P1, PT, R11, R29, PT ;  /* 0x0000001d0b00720c */ /* 0x008fc80003f26070 */
[----:B--2---:R-:W-:-:S04]  /*c000*/  ISETP.GE.AND.EX P1, PT, R4, R10, PT, P1 ;  /* 0x0000000a0400720c */ /* 0x004fc80003f26310 */
        /* <DEDUP_REMOVED lines=12> */
[----:B----4-:R-:W-:Y:S02]  /*c0d0*/  ISETP.GE.AND.EX P1, PT, R4, R5, PT, P1 ;  /* 0x000000050400720c */ /* 0x010fe40003f26310 */
[----:B------:R-:W-:Y:S02]  /*c0e0*/  SEL R0, RZ, 0xffffffff, P2 ;  /* 0xffffffffff007807 */ /* 0x000fe40001000000 */
[----:B------:R-:W-:-:S04]  /*c0f0*/  @!P0 SEL R0, RZ, 0xffffffff, P1 ;  /* 0xffffffffff008807 */ /* 0x000fc80000800000 */
[----:B------:R-:W-:-:S04]  /*c100*/  LOP3.LUT R0, R0, 0x1, RZ, 0xc0, !PT ;  /* 0x0000000100007812 */ /* 0x000fc800078ec0ff */
[----:B------:R-:W-:-:S04]  /*c110*/  ISETP.NE.U32.AND P1, PT, R0, 0x1, PT ;  /* 0x000000010000780c */ /* 0x000fc80003f25070 */
[----:B------:R-:W-:Y:S02]  /*c120*/  SEL R2, R2, R3, !P1 ;  /* 0x0000000302027207 */ /* 0x000fe40004800000 */
[----:B------:R-:W-:Y:S02]  /*c130*/  SEL R23, R24, R23, !P1 ;  /* 0x0000001718177207 */ /* 0x000fe40004800000 */
[CC--:B------:R-:W-:Y:S02]  /*c140*/  ISETP.NE.U32.AND P0, PT, R2.reuse, R9.reuse, PT ;  /* 0x000000090200720c */ /* 0x0c0fe40003f05070 */
        /* <DEDUP_REMOVED lines=16> */
.L_x_2916:
[----:B------:R-:W2:Y:S01]  /*c250*/  LDL R2, [R1+0x8] ;  /* 0x0000080001027983 */ /* 0x000ea20000100800 */
[----:B------:R-:W-:Y:S01]  /*c260*/  BSSY B1, `(.L_x_2933) ;  /* 0x000006b000017945 */ /* 0x000fe20003800000 */
[--C-:B------:R-:W-:Y:S01]  /*c270*/  IMAD.MOV.U32 R22, RZ, RZ, R3.reuse ;  /* 0x000000ffff167224 */ /* 0x100fe200078e0003 */
[----:B------:R-:W-:Y:S01]  /*c280*/  MOV R24, R5 ;  /* 0x0000000500187202 */ /* 0x000fe20000000f00 */
[----:B------:R0:W-:Y:S01]  /*c290*/  STL [R1], R4 ;  /* 0x0000000401007387 */ /* 0x0001e20000100800 */
[----:B------:R-:W-:Y:S02]  /*c2a0*/  IMAD.MOV.U32 R25, RZ, RZ, R3 ;  /* 0x000000ffff197224 */ /* 0x000fe400078e0003 */
[--C-:B------:R-:W-:Y:S01]  /*c2b0*/  IMAD.MOV.U32 R26, RZ, RZ, R23.reuse ;  /* 0x000000ffff1a7224 */ /* 0x100fe200078e0017 */
[----:B------:R0:W-:Y:S01]  /*c2c0*/  STL [R1+0x4], R4 ;  /* 0x0000040401007387 */ /* 0x0001e20000100800 */
[----:B--2---:R-:W-:Y:S01]  /*c2d0*/  ISETP.GE.U32.AND P0, PT, R0, R2, PT ;  /* 0x000000020000720c */ /* 0x004fe20003f06070 */
[----:B------:R-:W-:-:S02]  /*c2e0*/  IMAD.MOV.U32 R2, RZ, RZ, R23 ;  /* 0x000000ffff027224 */ /* 0x000fc400078e0017 */
[----:B------:R-:W-:-:S10]  /*c2f0*/  IMAD.MOV.U32 R0, RZ, RZ, R5 ;  /* 0x000000ffff007224 */ /* 0x000fd400078e0005 */
[----:B0-----:R-:W-:Y:S05]  /*c300*/  @P0 BRA `(.L_x_2934) ;  /* 0x0000000400800947 */ /* 0x001fea0003800000 */
[----:B------:R0:W-:Y:S01]  /*c310*/  STL [R1], R4 ;  /* 0x0000000401007387 */ /* 0x0001e20000100800 */
[----:B------:R-:W-:Y:S01]  /*c320*/  BSSY B2, `(.L_x_2934) ;  /* 0x000005e000027945 */ /* 0x000fe20003800000 */
[--C-:B------:R-:W-:Y:S01]  /*c330*/  IMAD.MOV.U32 R0, RZ, RZ, R5.reuse ;  /* 0x000000ffff007224 */ /* 0x100fe200078e0005 */
[----:B------:R-:W-:Y:S01]  /*c340*/  MOV R22, R3 ;  /* 0x0000000300167202 */ /* 0x000fe20000000f00 */
[----:B------:R0:W-:Y:S01]  /*c350*/  STL [R1+0x4], R4 ;  /* 0x0000040401007387 */ /* 0x0001e20000100800 */
[----:B------:R-:W-:Y:S02]  /*c360*/  IMAD.MOV.U32 R24, RZ, RZ, R5 ;  /* 0x000000ffff187224 */ /* 0x000fe400078e0005 */
[----:B------:R-:W-:Y:S02]  /*c370*/  IMAD.MOV.U32 R25, RZ, RZ, R3 ;  /* 0x000000ffff197224 */ /* 0x000fe400078e0003 */
[--C-:B------:R-:W-:Y:S02]  /*c380*/  IMAD.MOV.U32 R2, RZ, RZ, R23.reuse ;  /* 0x000000ffff027224 */ /* 0x100fe400078e0017 */
[----:B------:R-:W-:-:S07]  /*c390*/  IMAD.MOV.U32 R26, RZ, RZ, R23 ;  /* 0x000000ffff1a7224 */ /* 0x000fce00078e0017 */
.L_x_2935:
[----:B-1----:R-:W1:Y:S01]  /*c3a0*/  LDC R19, c[0x0][0x398] ;  /* 0x0000e600ff137b82 */ /* 0x002e620000000800 */
[----:B------:R-:W-:Y:S01]  /*c3b0*/  IMAD.IADD R27, R20, 0x1, R21 ;  /* 0x00000001141b7824 */ /* 0x000fe200078e0215 */
[----:B------:R-:W2:Y:S04]  /*c3c0*/  LDL R16, [R1+0x4] ;  /* 0x0000040001107983 */ /* 0x000ea80000100800 */
[----:B------:R-:W3:Y:S01]  /*c3d0*/  LDL R18, [R1] ;  /* 0x0000000001127983 */ /* 0x000ee20000100800 */
[----:B-1----:R-:W-:-:S05]  /*c3e0*/  SHF.R.U32.HI R19, RZ, 0x3, R19 ;  /* 0x00000003ff137819 */ /* 0x002fca0000011613 */
[----:B------:R-:W-:-:S04]  /*c3f0*/  IMAD R13, R19, R21, RZ ;  /* 0x00000015130d7224 */ /* 0x000fc800078e02ff */
[----:B------:R-:W-:-:S06]  /*c400*/  IMAD.WIDE.U32 R12, R13, 0x8, R10 ;  /* 0x000000080d0c7825 */ /* 0x000fcc00078e000a */
[----:B------:R-:W4:Y:S01]  /*c410*/  LDG.E.64 R12, desc[UR36][R12.64] ;  /* 0x000000240c0c7981 */ /* 0x000f22000c1e1b00 */
[----:B------:R-:W-:-:S04]  /*c420*/  IMAD R15, R19, R27, RZ ;  /* 0x0000001b130f7224 */ /* 0x000fc800078e02ff */
[----:B------:R-:W-:-:S06]  /*c430*/  IMAD.WIDE.U32 R14, R15, 0x8, R10 ;  /* 0x000000080f0e7825 */ /* 0x000fcc00078e000a */
[----:B------:R-:W5:Y:S01]  /*c440*/  LDG.E.64 R14, desc[UR36][R14.64] ;  /* 0x000000240e0e7981 */ /* 0x000f62000c1e1b00 */
[----:B------:R-:W-:Y:S02]  /*c450*/  ISETP.GE.U32.AND P1, PT, R24, R21, PT ;  /* 0x000000151800720c */ /* 0x000fe40003f26070 */
[----:B------:R-:W-:-:S05]  /*c460*/  IADD3 R28, R27, R20, RZ ;  /* 0x000000141b1c7210 */ /* 0x000fca0007ffe0ff */
[----:B------:R-:W-:Y:S01]  /*c470*/  IMAD.IADD R29, R28, 0x1, R20 ;  /* 0x000000011c1d7824 */ /* 0x000fe200078e0214 */
[----:B--2---:R-:W-:-:S04]  /*c480*/  ISETP.GE.AND.EX P1, PT, R16, RZ, PT, P1 ;  /* 0x000000ff1000720c */ /* 0x004fc80003f26310 */
[----:B------:R-:W-:Y:S02]  /*c490*/  SEL R16, RZ, 0xffffffff, P1 ;  /* 0xffffffffff107807 */ /* 0x000fe40000800000 */
[CC--:B----4-:R-:W-:Y:S01]  /*c4a0*/  ISETP.NE.U32.AND P0, PT, R25.reuse, R12.reuse, PT ;  /* 0x0000000c1900720c */ /* 0x0d0fe20003f05070 */
[----:B------:R1:W-:Y:S01]  /*c4b0*/  STL [R1+0x14], R12 ;  /* 0x0000140c01007387 */ /* 0x0003e20000100800 */
[----:B------:R-:W-:Y:S02]  /*c4c0*/  ISETP.GE.U32.AND P2, PT, R25, R12, PT ;  /* 0x0000000c1900720c */ /* 0x000fe40003f46070 */
[CC--:B------:R-:W-:Y:S02]  /*c4d0*/  ISETP.NE.AND.EX P0, PT, R26.reuse, R13.reuse, PT, P0 ;  /* 0x0000000d1a00720c */ /* 0x0c0fe40003f05300 */
[----:B------:R-:W-:Y:S02]  /*c4e0*/  ISETP.GE.AND.EX P1, PT, R26, R13, PT, P2 ;  /* 0x0000000d1a00720c */ /* 0x000fe40003f26320 */
[----:B-----5:R-:W-:Y:S01]  /*c4f0*/  ISETP.GE.U32.AND P2, PT, R22, R14, PT ;  /* 0x0000000e1600720c */ /* 0x020fe20003f46070 */
[----:B-1----:R-:W2:Y:S08]  /*c500*/  LDL R12, [R1+0x8] ;  /* 0x00000800010c7983 */ /* 0x002eb00000100800 */
[----:B------:R-:W-:-:S02]  /*c510*/  @P0 SEL R16, RZ, 0xffffffff, P1 ;  /* 0xffffffffff100807 */ /* 0x000fc40000800000 */
[----:B------:R-:W-:Y:S02]  /*c520*/  ISETP.NE.U32.AND P0, PT, R22, R14, PT ;  /* 0x0000000e1600720c */ /* 0x000fe40003f05070 */
[----:B------:R-:W-:Y:S02]  /*c530*/  LOP3.LUT R16, R16, 0x1, RZ, 0xc0, !PT ;  /* 0x0000000110107812 */ /* 0x000fe400078ec0ff */
[----:B------:R-:W-:Y:S02]  /*c540*/  ISETP.NE.AND.EX P0, PT, R23, R15, PT, P0 ;  /* 0x0000000f1700720c */ /* 0x000fe40003f05300 */
[----:B------:R-:W-:Y:S01]  /*c550*/  ISETP.NE.U32.AND P3, PT, R16, 0x1, PT ;  /* 0x000000011000780c */ /* 0x000fe20003f65070 */
[----:B------:R-:W-:Y:S01]  /*c560*/  IMAD R16, R19, R28, RZ ;  /* 0x0000001c13107224 */ /* 0x000fe200078e02ff */
[----:B------:R-:W-:Y:S02]  /*c570*/  ISETP.GE.U32.AND P1, PT, R0, R27, PT ;  /* 0x0000001b0000720c */ /* 0x000fe40003f26070 */
[----:B------:R-:W-:Y:S01]  /*c580*/  ISETP.GE.AND.EX P2, PT, R23, R15, PT, P2 ;  /* 0x0000000f1700720c */ /* 0x000fe20003f46320 */
[----:B------:R-:W-:Y:S01]  /*c590*/  IMAD.WIDE.U32 R16, R16, 0x8, R10 ;  /* 0x0000000810107825 */ /* 0x000fe200078e000a */
[----:B---3--:R-:W-:-:S04]  /*c5a0*/  ISETP.GE.AND.EX P1, PT, R18, RZ, PT, P1 ;  /* 0x000000ff1200720c */ /* 0x008fc80003f26310 */
[----:B------:R-:W-:Y:S01]  /*c5b0*/  SEL R18, RZ, 0xffffffff, P1 ;  /* 0xffffffffff127807 */ /* 0x000fe20000800000 */
[----:B------:R-:W3:Y:S01]  /*c5c0*/  LDG.E.64 R16, desc[UR36][R16.64] ;  /* 0x0000002410107981 */ /* 0x000ee2000c1e1b00 */
[----:B------:R-:W-:Y:S02]  /*c5d0*/  @P0 SEL R18, RZ, 0xffffffff, P2 ;  /* 0xffffffffff120807 */ /* 0x000fe40001000000 */
[----:B------:R-:W-:Y:S02]  /*c5e0*/  SEL R24, R24, R21, !P3 ;  /* 0x0000001518187207 */ /* 0x000fe40005800000 */
[----:B------:R-:W-:-:S04]  /*c5f0*/  LOP3.LUT R18, R18, 0x1, RZ, 0xc0, !PT ;  /* 0x0000000112127812 */ /* 0x000fc800078ec0ff */
[----:B------:R-:W-:Y:S01]  /*c600*/  ISETP.NE.U32.AND P4, PT, R18, 0x1, PT ;  /* 0x000000011200780c */ /* 0x000fe20003f85070 */
[----:B------:R-:W-:-:S04]  /*c610*/  IMAD R18, R19, R29, RZ ;  /* 0x0000001d13127224 */ /* 0x000fc800078e02ff */
[----:B------:R-:W-:-:S06]  /*c620*/  IMAD.WIDE.U32 R18, R18, 0x8, R10 ;  /* 0x0000000812127825 */ /* 0x000fcc00078e000a */
[----:B------:R-:W4:Y:S01]  /*c630*/  LDG.E.64 R18, desc[UR36][R18.64] ;  /* 0x0000002412127981 */ /* 0x000f22000c1e1b00 */
[----:B------:R-:W-:-:S04]  /*c640*/  ISETP.GE.U32.AND P1, PT, R5, R28, PT ;  /* 0x0000001c0500720c */ /* 0x000fc80003f26070 */
[----:B------:R-:W-:-:S04]  /*c650*/  ISETP.GE.AND.EX P1, PT, R4, RZ, PT, P1 ;  /* 0x000000ff0400720c */ /* 0x000fc80003f26310 */
[----:B------:R-:W-:Y:S02]  /*c660*/  SEL R21, RZ, 0xffffffff, P1 ;  /* 0xffffffffff157807 */ /* 0x000fe40000800000 */
[----:B------:R-:W-:-:S04]  /*c670*/  ISETP.GE.U32.AND P1, PT, R7, R29, PT ;  /* 0x0000001d0700720c */ /* 0x000fc80003f26070 */
[----:B------:R-:W-:Y:S02]  /*c680*/  ISETP.GE.AND.EX P1, PT, R6, RZ, PT, P1 ;  /* 0x000000ff0600720c */ /* 0x000fe40003f26310 */
[----:B------:R-:W-:Y:S02]  /*c690*/  SEL R0, R0, R27, !P4 ;  /* 0x0000001b00007207 */ /* 0x000fe40006000000 */
[----:B---3--:R-:W-:-:S04]  /*c6a0*/  ISETP.NE.U32.AND P0, PT, R3, R16, PT ;  /* 0x000000100300720c */ /* 0x008fc80003f05070 */
[----:B------:R-:W-:Y:S02]  /*c6b0*/  ISETP.NE.AND.EX P0, PT, R2, R17, PT, P0 ;  /* 0x000000110200720c */ /* 0x000fe40003f05300 */
[----:B------:R-:W-:-:S04]  /*c6c0*/  ISETP.GE.U32.AND P2, PT, R3, R16, PT ;  /* 0x000000100300720c */ /* 0x000fc80003f46070 */
[----:B------:R-:W-:-:S07]  /*c6d0*/  ISETP.GE.AND.EX P2, PT, R2, R17, PT, P2 ;  /* 0x000000110200720c */ /* 0x000fce0003f46320 */
[----:B------:R-:W-:Y:S02]  /*c6e0*/  @P0 SEL R21, RZ, 0xffffffff, P2 ;  /* 0xffffffffff150807 */ /* 0x000fe40001000000 */
[----:B----4-:R-:W-:-:S04]  /*c6f0*/  ISETP.NE.U32.AND P0, PT, R9, R18, PT ;  /* 0x000000120900720c */ /* 0x010fc80003f05070 */
[CC--:B------:R-:W-:Y:S02]  /*c700*/  ISETP.NE.AND.EX P0, PT, R8.reuse, R19.reuse, PT, P0 ;  /* 0x000000130800720c */ /* 0x0c0fe40003f05300 */
[----:B------:R-:W-:Y:S02]  /*c710*/  ISETP.GE.U32.AND P2, PT, R9, R18, PT ;  /* 0x000000120900720c */ /* 0x000fe40003f46070 */
[----:B------:R-:W-:Y:S02]  /*c720*/  LOP3.LUT R21, R21, 0x1, RZ, 0xc0, !PT ;  /* 0x0000000115157812 */ /* 0x000fe400078ec0ff */
[----:B------:R-:W-:Y:S02]  /*c730*/  ISETP.GE.AND.EX P2, PT, R8, R19, PT, P2 ;  /* 0x000000130800720c */ /* 0x000fe40003f46320 */
[----:B------:R-:W-:Y:S02]  /*c740*/  ISETP.NE.U32.AND P5, PT, R21, 0x1, PT ;  /* 0x000000011500780c */ /* 0x000fe40003fa5070 */
[----:B------:R-:W-:-:S03]  /*c750*/  SEL R21, RZ, 0xffffffff, P1 ;  /* 0xffffffffff157807 */ /* 0x000fc60000800000 */
[----:B------:R-:W-:-:S04]  /*c760*/  @P0 SEL R21, RZ, 0xffffffff, P2 ;  /* 0xffffffffff150807 */ /* 0x000fc80001000000 */
[----:B------:R-:W-:-:S04]  /*c770*/  LOP3.LUT R21, R21, 0x1, RZ, 0xc0, !PT ;  /* 0x0000000115157812 */ /* 0x000fc800078ec0ff */
[----:B------:R-:W-:Y:S01]  /*c780*/  ISETP.NE.U32.AND P0, PT, R21, 0x1, PT ;  /* 0x000000011500780c */ /* 0x000fe20003f05070 */
[----:B------:R-:W-:Y:S01]  /*c790*/  IMAD.IADD R21, R29, 0x1, R20 ;  /* 0x000000011d157824 */ /* 0x000fe200078e0214 */
[----:B------:R-:W-:Y:S02]  /*c7a0*/  SEL R5, R5, R28, !P5 ;  /* 0x0000001c05057207 */ /* 0x000fe40006800000 */
[----:B------:R-:W3:Y:S01]  /*c7b0*/  LDL.LU R28, [R1] ;  /* 0x00000000011c7983 */ /* 0x000ee20000300800 */
[----:B------:R-:W-:-:S03]  /*c7c0*/  SEL R7, R7, R29, !P0 ;  /* 0x0000001d07077207 */ /* 0x000fc60004000000 */
[----:B------:R-:W4:Y:S01]  /*c7d0*/  LDL.LU R29, [R1+0x4] ;  /* 0x00000400011d7983 */ /* 0x000f220000300800 */
[----:B------:R-:W-:-:S05]  /*c7e0*/  IMAD R27, R20, 0x3, R21 ;  /* 0x00000003141b7824 */ /* 0x000fca00078e0215 */
[----:B--2---:R-:W-:Y:S02]  /*c7f0*/  ISETP.GE.U32.AND P1, PT, R27, R12, PT ;  /* 0x0000000c1b00720c */ /* 0x004fe40003f26070 */
[----:B------:R-:W2:Y:S01]  /*c800*/  LDL.LU R12, [R1+0x14] ;  /* 0x00001400010c7983 */ /* 0x000ea20000300800 */
[----:B------:R-:W-:Y:S02]  /*c810*/  SEL R26, R26, R13, !P3 ;  /* 0x0000000d1a1a7207 */ /* 0x000fe40005800000 */
[----:B------:R-:W-:Y:S02]  /*c820*/  SEL R22, R22, R14, !P4 ;  /* 0x0000000e16167207 */ /* 0x000fe40006000000 */
[----:B------:R-:W-:Y:S02]  /*c830*/  SEL R23, R23, R15, !P4 ;  /* 0x0000000f17177207 */ /* 0x000fe40006000000 */
[----:B------:R-:W-:Y:S02]  /*c840*/  SEL R3, R3, R16, !P5 ;  /* 0x0000001003037207 */ /* 0x000fe40006800000 */
[----:B------:R-:W-:-:S02]  /*c850*/  SEL R2, R2, R17, !P5 ;  /* 0x0000001102027207 */ /* 0x000fc40006800000 */
[----:B0-----:R-:W-:Y:S02]  /*c860*/  SEL R4, R4, RZ, !P5 ;  /* 0x000000ff04047207 */ /* 0x001fe40006800000 */
[----:B------:R-:W-:Y:S02]  /*c870*/  SEL R9, R9, R18, !P0 ;  /* 0x0000001209097207 */ /* 0x000fe40004000000 */
[----:B------:R-:W-:Y:S02]  /*c880*/  SEL R8, R8, R19, !P0 ;  /* 0x0000001308087207 */ /* 0x000fe40004000000 */
[----:B------:R-:W-:Y:S02]  /*c890*/  SEL R6, R6, RZ, !P0 ;  /* 0x000000ff06067207 */ /* 0x000fe40004000000 */
[----:B---3--:R-:W-:Y:S02]  /*c8a0*/  SEL R28, R28, RZ, !P4 ;  /* 0x000000ff1c1c7207 */ /* 0x008fe40006000000 */
[----:B----4-:R-:W-:-:S05]  /*c8b0*/  SEL R29, R29, RZ, !P3 ;  /* 0x000000ff1d1d7207 */ /* 0x010fca0005800000 */
[----:B------:R1:W-:Y:S04]  /*c8c0*/  STL [R1+0x4], R29 ;  /* 0x0000041d01007387 */ /* 0x0003e80000100800 */
[----:B------:R1:W-:Y:S01]  /*c8d0*/  STL [R1], R28 ;  /* 0x0000001c01007387 */ /* 0x0003e20000100800 */
[----:B--2---:R-:W-:Y:S01]  /*c8e0*/  SEL R25, R25, R12, !P3 ;  /* 0x0000000c19197207 */ /* 0x004fe20005800000 */
[----:B------:R-:W-:Y:S06]  /*c8f0*/  @!P1 BRA `(.L_x_2935) ;  /* 0xfffffff800a89947 */ /* 0x000fec000383ffff */
[----:B------:R-:W-:Y:S05]  /*c900*/  BSYNC B2 ;  /* 0x0000000000027941 */ /* 0x000fea0003800000 */
.L_x_2934:
[----:B------:R-:W-:Y:S05]  /*c910*/  BSYNC B1 ;  /* 0x0000000000017941 */ /* 0x000fea0003800000 */
.L_x_2933:
[----:B------:R-:W2:Y:S04]  /*c920*/  LDL R27, [R1+0x8] ;  /* 0x00000800011b7983 */ /* 0x000ea80000100800 */
[----:B-1----:R0:W5:Y:S04]  /*c930*/  LDL R29, [R1] ;  /* 0x00000000011d7983 */ /* 0x0021680000100800 */
[----:B------:R0:W5:Y:S01]  /*c940*/  LDL R28, [R1+0x4] ;  /* 0x00000400011c7983 */ /* 0x0001620000100800 */
[----:B------:R-:W-:Y:S01]  /*c950*/  BSSY B1, `(.L_x_2936) ;  /* 0x000002a000017945 */ /* 0x000fe20003800000 */
[----:B--2---:R-:W-:-:S13]  /*c960*/  ISETP.GE.U32.AND P1, PT, R21, R27, PT ;  /* 0x0000001b1500720c */ /* 0x004fda0003f26070 */
[----:B0-----:R-:W-:Y:S05]  /*c970*/  @P1 BRA `(.L_x_2937) ;  /* 0x00000000009c1947 */ /* 0x001fea0003800000 */
[----:B------:R-:W-:Y:S01]  /*c980*/  IMAD.MOV.U32 R13, RZ, RZ, R27 ;  /* 0x000000ffff0d7224 */ /* 0x000fe200078e001b */
[----:B------:R0:W-:Y:S01]  /*c990*/  STL [R1+0x14], R0 ;  /* 0x0000140001007387 */ /* 0x0001e20000100800 */
[----:B------:R-:W1:Y:S02]  /*c9a0*/  LDC R27, c[0x0][0x398] ;  /* 0x0000e600ff1b7b82 */ /* 0x000e640000000800 */
[----:B0-----:R-:W-:Y:S01]  /*c9b0*/  IMAD.MOV.U32 R0, RZ, RZ, R13 ;  /* 0x000000ffff007224 */ /* 0x001fe200078e000d */
[----:B-1----:R-:W-:-:S05]  /*c9c0*/  SHF.R.U32.HI R27, RZ, 0x3, R27 ;  /* 0x00000003ff1b7819 */ /* 0x002fca000001161b */
[----:B------:R-:W-:Y:S01]  /*c9d0*/  IMAD R12, R27, R21, RZ ;  /* 0x000000151b0c7224 */ /* 0x000fe200078e02ff */
[----:B------:R-:W-:-:S03]  /*c9e0*/  IADD3 R27, R21, R20, RZ ;  /* 0x00000014151b7210 */ /* 0x000fc60007ffe0ff */
[----:B------:R-:W-:Y:S01]  /*c9f0*/  IMAD.WIDE.U32 R12, R12, 0x8, R10 ;  /* 0x000000080c0c7825 */ /* 0x000fe200078e000a */
[----:B------:R-:W-:Y:S02]  /*ca00*/  ISETP.GE.U32.AND P0, PT, R27, R0, PT ;  /* 0x000000001b00720c */ /* 0x000fe40003f06070 */
[----:B------:R0:W5:Y:S04]  /*ca10*/  LDL.LU R0, [R1+0x14] ;  /* 0x0000140001007983 */ /* 0x0001680000300800 */
[----:B------:R-:W5:Y:S07]  /*ca20*/  LDG.E.64 R12, desc[UR36][R12.64] ;  /* 0x000000240c0c7981 */ /* 0x000f6e000c1e1b00 */
[----:B0-----:R-:W-:Y:S05]  /*ca30*/  @P0 BRA `(.L_x_2937) ;  /* 0x00000000006c0947 */ /* 0x001fea0003800000 */
[----:B------:R-:W2:Y:S01]  /*ca40*/  LDL R14, [R1+0x8] ;  /* 0x00000800010e7983 */ /* 0x000ea20000100800 */
[----:B------:R-:W0:Y:S03]  /*ca50*/  LDC R15, c[0x0][0x398] ;  /* 0x0000e600ff0f7b82 */ /* 0x000e260000000800 */
[----:B-----5:R2:W-:Y:S01]  /*ca60*/  STL [R1+0x14], R0 ;  /* 0x0000140001007387 */ /* 0x0205e20000100800 */
[----:B0-----:R-:W-:Y:S01]  /*ca70*/  SHF.R.U32.HI R15, RZ, 0x3, R15 ;  /* 0x00000003ff0f7819 */ /* 0x001fe2000001160f */
[----:B--2---:R-:W-:-:S04]  /*ca80*/  IMAD.MOV.U32 R0, RZ, RZ, R14 ;  /* 0x000000ffff007224 */ /* 0x004fc800078e000e */
[----:B------:R-:W-:Y:S02]  /*ca90*/  IMAD R14, R15, R27, RZ ;  /* 0x0000001b0f0e7224 */ /* 0x000fe400078e02ff */
[----:B------:R-:W-:Y:S02]  /*caa0*/  IMAD.IADD R27, R27, 0x1, R20 ;  /* 0x000000011b1b7824 */ /* 0x000fe400078e0214 */
[----:B------:R-:W-:-:S03]  /*cab0*/  IMAD.WIDE.U32 R14, R14, 0x8, R10 ;  /* 0x000000080e0e7825 */ /* 0x000fc600078e000a */
[----:B------:R-:W-:Y:S02]  /*cac0*/  ISETP.GE.U32.AND P0, PT, R27, R0, PT ;  /* 0x000000001b00720c */ /* 0x000fe40003f06070 */
[----:B------:R0:W5:Y:S04]  /*cad0*/  LDL.LU R0, [R1+0x14] ;  /* 0x0000140001007983 */ /* 0x0001680000300800 */
[----:B------:R-:W5:Y:S07]  /*cae0*/  LDG.E.64 R14, desc[UR36][R14.64] ;  /* 0x000000240e0e7981 */ /* 0x000f6e000c1e1b00 */
[----:B0-----:R-:W-:Y:S05]  /*caf0*/  @P0 BRA `(.L_x_2937) ;  /* 0x00000000003c0947 */ /* 0x001fea0003800000 */
[----:B-----5:R0:W-:Y:S01]  /*cb00*/  STL [R1+0x14], R0 ;  /* 0x0000140001007387 */ /* 0x0201e20000100800 */
[----:B------:R-:W1:Y:S03]  /*cb10*/  LDC R17, c[0x0][0x398] ;  /* 0x0000e600ff117b82 */ /* 0x000e660000000800 */
[----:B0-----:R-:W2:Y:S01]  /*cb20*/  LDL R0, [R1+0x8] ;  /* 0x0000080001007983 */ /* 0x001ea20000100800 */
[----:B------:R-:W-:Y:S01]  /*cb30*/  IMAD.IADD R16, R27, 0x1, R20 ;  /* 0x000000011b107824 */ /* 0x000fe200078e0214 */
[----:B-1----:R-:W-:-:S05]  /*cb40*/  SHF.R.U32.HI R17, RZ, 0x3, R17 ;  /* 0x00000003ff117819 */ /* 0x002fca0000011611 */
[----:B------:R-:W-:Y:S02]  /*cb50*/  IMAD R17, R17, R27, RZ ;  /* 0x0000001b11117224 */ /* 0x000fe400078e02ff */
[----:B------:R-:W0:Y:S02]  /*cb60*/  LDC R27, c[0x0][0x398] ;  /* 0x0000e600ff1b7b82 */ /* 0x000e240000000800 */
[----:B0-----:R-:W-:Y:S02]  /*cb70*/  SHF.R.U32.HI R27, RZ, 0x3, R27 ;  /* 0x00000003ff1b7819 */ /* 0x001fe4000001161b */
[----:B--2---:R-:W-:Y:S02]  /*cb80*/  ISETP.GE.U32.AND P0, PT, R16, R0, PT ;  /* 0x000000001000720c */ /* 0x004fe40003f06070 */
[----:B------:R0:W5:Y:S11]  /*cb90*/  LDL.LU R0, [R1+0x14] ;  /* 0x0000140001007983 */ /* 0x0001760000300800 */
[----:B------:R-:W-:-:S02]  /*cba0*/  @!P0 IMAD R27, R27, R16, RZ ;  /* 0x000000101b1b8224 */ /* 0x000fc400078e02ff */
[----:B------:R-:W-:-:S04]  /*cbb0*/  IMAD.WIDE.U32 R16, R17, 0x8, R10 ;  /* 0x0000000811107825 */ /* 0x000fc800078e000a */
[----:B------:R-:W-:Y:S02]  /*cbc0*/  @!P0 IMAD.WIDE.U32 R10, R27, 0x8, R10 ;  /* 0x000000081b0a8825 */ /* 0x000fe400078e000a */
[----:B------:R-:W5:Y:S04]  /*cbd0*/  LDG.E.64 R16, desc[UR36][R16.64] ;  /* 0x0000002410107981 */ /* 0x000f68000c1e1b00 */
[----:B------:R0:W5:Y:S02]  /*cbe0*/  @!P0 LDG.E.64 R18, desc[UR36][R10.64] ;  /* 0x000000240a128981 */ /* 0x000164000c1e1b00 */
.L_x_2937:
[----:B------:R-:W-:Y:S05]  /*cbf0*/  BSYNC B1 ;  /* 0x0000000000017941 */ /* 0x000fea0003800000 */
.L_x_2936:
[----:B------:R-:W-:Y:S04]  /*cc00*/  BSSY B1, `(.L_x_2938) ;  /* 0x0000046000017945 */ /* 0x000fe80003800000 */
[----:B------:R-:W-:Y:S05]  /*cc10*/  @P1 BRA `(.L_x_2939) ;  /* 0x0000000400101947 */ /* 0x000fea0003800000 */
[----:B0-----:R-:W2:Y:S01]  /*cc20*/  LDL R11, [R1+0x8] ;  /* 0x00000800010b7983 */ /* 0x001ea20000100800 */
[CC--:B-----5:R-:W-:Y:S02]  /*cc30*/  ISETP.NE.U32.AND P2, PT, R25.reuse, R12.reuse, PT ;  /* 0x0000000c1900720c */ /* 0x0e0fe40003f45070 */
[----:B------:R-:W-:Y:S02]  /*cc40*/  ISETP.GE.U32.AND P1, PT, R25, R12, PT ;  /* 0x0000000c1900720c */ /* 0x000fe40003f26070 */
[----:B------:R-:W-:Y:S02]  /*cc50*/  ISETP.NE.AND.EX P2, PT, R26, R13, PT, P2 ;  /* 0x0000000d1a00720c */ /* 0x000fe40003f45320 */
[----:B------:R-:W-:Y:S02]  /*cc60*/  ISETP.GE.U32.AND P0, PT, R24, R21, PT ;  /* 0x000000151800720c */ /* 0x000fe40003f06070 */
[----:B------:R-:W-:Y:S02]  /*cc70*/  ISETP.GE.AND.EX P1, PT, R26, R13, PT, P1 ;  /* 0x0000000d1a00720c */ /* 0x000fe40003f26310 */
[----:B------:R-:W-:-:S02]  /*cc80*/  ISETP.GE.AND.EX P0, PT, R28, RZ, PT, P0 ;  /* 0x000000ff1c00720c */ /* 0x000fc40003f06300 */
[----:B------:R-:W-:-:S05]  /*cc90*/  SEL R10, RZ, 0xffffffff, P1 ;  /* 0xffffffffff0a7807 */ /* 0x000fca0000800000 */
[----:B------:R-:W-:-:S04]  /*cca0*/  @!P2 SEL R10, RZ, 0xffffffff, P0 ;  /* 0xffffffffff0aa807 */ /* 0x000fc80000000000 */
[----:B------:R-:W-:-:S04]  /*ccb0*/  LOP3.LUT R10, R10, 0x1, RZ, 0xc0, !PT ;  /* 0x000000010a0a7812 */ /* 0x000fc800078ec0ff */
[----:B------:R-:W-:-:S04]  /*ccc0*/  ISETP.NE.U32.AND P0, PT, R10, 0x1, PT ;  /* 0x000000010a00780c */ /* 0x000fc80003f05070 */
[----:B------:R-:W-:Y:S02]  /*ccd0*/  SEL R28, R28, RZ, !P0 ;  /* 0x000000ff1c1c7207 */ /* 0x000fe40004000000 */
[----:B------:R-:W-:Y:S01]  /*cce0*/  SEL R24, R24, R21, !P0 ;  /* 0x0000001518187207 */ /* 0x000fe20004000000 */
[----:B------:R-:W-:Y:S01]  /*ccf0*/  IMAD.IADD R21, R21, 0x1, R20 ;  /* 0x0000000115157824 */ /* 0x000fe200078e0214 */
[----:B------:R-:W-:Y:S01]  /*cd00*/  SEL R25, R25, R12, !P0 ;  /* 0x0000000c19197207 */ /* 0x000fe20004000000 */
[----:B------:R1:W-:Y:S01]  /*cd10*/  STL [R1+0x4], R28 ;  /* 0x0000041c01007387 */ /* 0x0003e20000100800 */
[----:B------:R-:W-:Y:S02]  /*cd20*/  SEL R26, R26, R13, !P0 ;  /* 0x0000000d1a1a7207 */ /* 0x000fe40004000000 */
[----:B--2---:R-:W-:-:S13]  /*cd30*/  ISETP.GE.U32.AND P1, PT, R21, R11, PT ;  /* 0x0000000b1500720c */ /* 0x004fda0003f26070 */
[----:B-1----:R-:W-:Y:S05]  /*cd40*/  @P1 BRA `(.L_x_2939) ;  /* 0x0000000000c41947 */ /* 0x002fea0003800000 */
[CC--:B------:R-:W-:Y:S02]  /*cd50*/  ISETP.NE.U32.AND P2, PT, R22.reuse, R14.reuse, PT ;  /* 0x0000000e1600720c */ /* 0x0c0fe40003f45070 */
[----:B------:R-:W-:Y:S02]  /*cd60*/  ISETP.GE.U32.AND P1, PT, R22, R14, PT ;  /* 0x0000000e1600720c */ /* 0x000fe40003f26070 */
[C---:B------:R-:W-:Y:S02]  /*cd70*/  ISETP.NE.AND.EX P2, PT, R23.reuse, R15, PT, P2 ;  /* 0x0000000f1700720c */ /* 0x040fe40003f45320 */
[----:B------:R-:W-:Y:S02]  /*cd80*/  ISETP.GE.U32.AND P0, PT, R0, R21, PT ;  /* 0x000000150000720c */ /* 0x000fe40003f06070 */
[----:B------:R-:W-:Y:S02]  /*cd90*/  ISETP.GE.AND.EX P1, PT, R23, R15, PT, P1 ;  /* 0x0000000f1700720c */ /* 0x000fe40003f26310 */
[----:B------:R-:W-:-:S02]  /*cda0*/  ISETP.GE.AND.EX P0, PT, R29, RZ, PT, P0 ;  /* 0x000000ff1d00720c */ /* 0x000fc40003f06300 */
[----:B------:R-:W-:Y:S02]  /*cdb0*/  SEL R10, RZ, 0xffffffff, P1 ;  /* 0xffffffffff0a7807 */ /* 0x000fe40000800000 */
[----:B------:R-:W-:-:S03]  /*cdc0*/  IADD3 R12, R21, R20, RZ ;  /* 0x00000014150c7210 */ /* 0x000fc60007ffe0ff */
[----:B------:R-:W-:Y:S02]  /*cdd0*/  @!P2 SEL R10, RZ, 0xffffffff, P0 ;  /* 0xffffffffff0aa807 */ /* 0x000fe40000000000 */
[----:B------:R-:W-:Y:S02]  /*cde0*/  ISETP.GE.U32.AND P1, PT, R12, R11, PT ;  /* 0x0000000b0c00720c */ /* 0x000fe40003f26070 */
[----:B------:R-:W-:-:S04]  /*cdf0*/  LOP3.LUT R10, R10, 0x1, RZ, 0xc0, !PT ;  /* 0x000000010a0a7812 */ /* 0x000fc800078ec0ff */
[----:B------:R-:W-:-:S04]  /*ce00*/  ISETP.NE.U32.AND P0, PT, R10, 0x1, PT ;  /* 0x000000010a00780c */ /* 0x000fc80003f05070 */
[----:B------:R-:W-:Y:S02]  /*ce10*/  SEL R29, R29, RZ, !P0 ;  /* 0x000000ff1d1d7207 */ /* 0x000fe40004000000 */
[----:B------:R-:W-:Y:S02]  /*ce20*/  SEL R22, R22, R14, !P0 ;  /* 0x0000000e16167207 */ /* 0x000fe40004000000 */
[----:B------:R-:W-:Y:S01]  /*ce30*/  SEL R23, R23, R15, !P0 ;  /* 0x0000000f17177207 */ /* 0x000fe20004000000 */
[----:B------:R1:W-:Y:S01]  /*ce40*/  STL [R1], R29 ;  /* 0x0000001d01007387 */ /* 0x0003e20000100800 */
[----:B------:R-:W-:Y:S01]  /*ce50*/  SEL R0, R0, R21, !P0 ;  /* 0x0000001500007207 */ /* 0x000fe20004000000 */
[----:B------:R-:W-:Y:S06]  /*ce60*/  @P1 BRA `(.L_x_2939) ;  /* 0x00000000007c1947 */ /* 0x000fec0003800000 */
[CC--:B------:R-:W-:Y:S01]  /*ce70*/  ISETP.NE.U32.AND P2, PT, R3.reuse, R16.reuse, PT ;  /* 0x000000100300720c */ /* 0x0c0fe20003f45070 */
[----:B------:R-:W-:Y:S01]  /*ce80*/  IMAD.IADD R20, R12, 0x1, R20 ;  /* 0x000000010c147824 */ /* 0x000fe200078e0214 */
[----:B------:R-:W-:Y:S02]  /*ce90*/  ISETP.GE.U32.AND P1, PT, R3, R16, PT ;  /* 0x000000100300720c */ /* 0x000fe40003f26070 */
[CC--:B------:R-:W-:Y:S02]  /*cea0*/  ISETP.NE.AND.EX P2, PT, R2.reuse, R17.reuse, PT, P2 ;  /* 0x000000110200720c */ /* 0x0c0fe40003f45320 */
[----:B------:R-:W-:Y:S02]  /*ceb0*/  ISETP.GE.U32.AND P0, PT, R5, R12, PT ;  /* 0x0000000c0500720c */ /* 0x000fe40003f06070 */
[----:B------:R-:W-:Y:S02]  /*cec0*/  ISETP.GE.AND.EX P1, PT, R2, R17, PT, P1 ;  /* 0x000000110200720c */ /* 0x000fe40003f26310 */
[----:B------:R-:W-:-:S02]  /*ced0*/  ISETP.GE.AND.EX P0, PT, R4, RZ, PT, P0 ;  /* 0x000000ff0400720c */ /* 0x000fc40003f06300 */
[----:B------:R-:W-:Y:S02]  /*cee0*/  SEL R10, RZ, 0xffffffff, P1 ;  /* 0xffffffffff0a7807 */ /* 0x000fe40000800000 */
[----:B------:R-:W-:-:S03]  /*cef0*/  ISETP.GE.U32.AND P1, PT, R20, R11, PT ;  /* 0x0000000b1400720c */ /* 0x000fc60003f26070 */
[----:B------:R-:W-:-:S04]  /*cf00*/  @!P2 SEL R10, RZ, 0xffffffff, P0 ;  /* 0xffffffffff0aa807 */ /* 0x000fc80000000000 */
[----:B------:R-:W-:-:S04]  /*cf10*/  LOP3.LUT R10, R10, 0x1, RZ, 0xc0, !PT ;  /* 0x000000010a0a7812 */ /* 0x000fc800078ec0ff */
[----:B------:R-:W-:-:S04]  /*cf20*/  ISETP.NE.U32.AND P0, PT, R10, 0x1, PT ;  /* 0x000000010a00780c */ /* 0x000fc80003f05070 */
[----:B------:R-:W-:Y:S02]  /*cf30*/  SEL R3, R3, R16, !P0 ;  /* 0x0000001003037207 */ /* 0x000fe40004000000 */
[----:B------:R-:W-:Y:S02]  /*cf40*/  SEL R2, R2, R17, !P0 ;  /* 0x0000001102027207 */ /* 0x000fe40004000000 */
[----:B------:R-:W-:Y:S02]  /*cf50*/  SEL R5, R5, R12, !P0 ;  /* 0x0000000c05057207 */ /* 0x000fe40004000000 */
[----:B------:R-:W-:Y:S01]  /*cf60*/  SEL R4, R4, RZ, !P0 ;  /* 0x000000ff04047207 */ /* 0x000fe20004000000 */
        /* <DEDUP_REMOVED lines=15> */
.L_x_2939:
[----:B------:R-:W-:Y:S05]  /*d060*/  BSYNC B1 ;  /* 0x0000000000017941 */ /* 0x000fea0003800000 */
.L_x_2938:
[CC--:B------:R-:W-:Y:S02]  /*d070*/  ISETP.NE.U32.AND P2, PT, R25.reuse, R22.reuse, PT ;  /* 0x000000161900720c */ /* 0x0c0fe40003f45070 */
[----:B------:R-:W-:Y:S02]  /*d080*/  ISETP.GE.U32.AND P0, PT, R25, R22, PT ;  /* 0x000000161900720c */ /* 0x000fe40003f06070 */
[-C--:B------:R-:W-:Y:S02]  /*d090*/  ISETP.NE.AND.EX P2, PT, R26, R23.reuse, PT, P2 ;  /* 0x000000171a00720c */ /* 0x080fe40003f45320 */
[----:B-----5:R-:W-:Y:S02]  /*d0a0*/  ISETP.GE.U32.AND P1, PT, R24, R0, PT ;  /* 0x000000001800720c */ /* 0x020fe40003f26070 */
[----:B------:R-:W-:Y:S02]  /*d0b0*/  ISETP.GE.AND.EX P0, PT, R26, R23, PT, P0 ;  /* 0x000000171a00720c */ /* 0x000fe40003f06300 */
[----:B------:R-:W-:-:S02]  /*d0c0*/  ISETP.GE.AND.EX P1, PT, R28, R29, PT, P1 ;  /* 0x0000001d1c00720c */ /* 0x000fc40003f26310 */
[----:B0-----:R-:W-:-:S05]  /*d0d0*/  SEL R10, RZ, 0xffffffff, P0 ;  /* 0xffffffffff0a7807 */ /* 0x001fca0000000000 */
[----:B------:R-:W-:-:S04]  /*d0e0*/  @!P2 SEL R10, RZ, 0xffffffff, P1 ;  /* 0xffffffffff0aa807 */ /* 0x000fc80000800000 */
[----:B------:R-:W-:-:S04]  /*d0f0*/  LOP3.LUT R10, R10, 0x1, RZ, 0xc0, !PT ;  /* 0x000000010a0a7812 */ /* 0x000fc800078ec0ff */
[----:B------:R-:W-:-:S04]  /*d100*/  ISETP.NE.U32.AND P1, PT, R10, 0x1, PT ;  /* 0x000000010a00780c */ /* 0x000fc80003f25070 */
[----:B------:R-:W-:Y:S02]  /*d110*/  SEL R10, R25, R22, !P1 ;  /* 0x00000016190a7207 */ /* 0x000fe40004800000 */
[----:B------:R-:W-:Y:S02]  /*d120*/  SEL R11, R26, R23, !P1 ;  /* 0x000000171a0b7207 */ /* 0x000fe40004800000 */
[-C--:B------:R-:W-:Y:S02]  /*d130*/  ISETP.NE.U32.AND P0, PT, R10, R3.reuse, PT ;  /* 0x000000030a00720c */ /* 0x080fe40003f05070 */
        /* <DEDUP_REMOVED lines=30> */
.L_x_2915:
[----:B------:R-:W2:Y:S01]  /*d320*/  LDL R4, [R1+0x8] ;  /* 0x0000080001047983 */ /* 0x000ea20000100800 */
[----:B------:R-:W0:Y:S01]  /*d330*/  LDC R2, c[0x0][0x234] ;  /* 0x00008d00ff027b82 */ /* 0x000e220000000800 */
[----:B------:R-:W-:Y:S01]  /*d340*/  BSSY B1, `(.L_x_2940) ;  /* 0x000006b000017945 */ /* 0x000fe20003800000 */
[----:B------:R-:W-:-:S06]  /*d350*/  IMAD.MOV.U32 R22, RZ, RZ, R0 ;  /* 0x000000ffff167224 */ /* 0x000fcc00078e0000 */
[----:B------:R-:W1:Y:S08]  /*d360*/  LDC R24, c[0x0][0x218] ;  /* 0x00008600ff187b82 */ /* 0x000e700000000800 */
[----:B------:R-:W3:Y:S08]  /*d370*/  LDC R3, c[0x0][0x21c] ;  /* 0x00008700ff037b82 */ /* 0x000ef00000000800 */
[----:B------:R-:W4:Y:S01]  /*d380*/  LDC R6, c[0x0][0x220] ;  /* 0x00008800ff067b82 */ /* 0x000f220000000800 */
[----:B0-----:R-:W-:-:S07]  /*d390*/  IMAD R2, R2, 0x3, R0 ;  /* 0x0000000302027824 */ /* 0x001fce00078e0200 */
[----:B------:R-:W0:Y:S01]  /*d3a0*/  LDC R8, c[0x0][0x224] ;  /* 0x00008900ff087b82 */ /* 0x000e220000000800 */
[--C-:B-1----:R-:W-:Y:S01]  /*d3b0*/  IMAD.MOV.U32 R23, RZ, RZ, R24.reuse ;  /* 0x000000ffff177224 */ /* 0x102fe200078e0018 */
[----:B------:R-:W-:Y:S01]  /*d3c0*/  MOV R26, R24 ;  /* 0x00000018001a7202 */ /* 0x000fe20000000f00 */
[----:B------:R-:W-:Y:S02]  /*d3d0*/  IMAD.MOV.U32 R25, RZ, RZ, R24 ;  /* 0x000000ffff197224 */ /* 0x000fe400078e0018 */
[----:B---3--:R-:W-:Y:S02]  /*d3e0*/  IMAD.MOV.U32 R5, RZ, RZ, R3 ;  /* 0x000000ffff057224 */ /* 0x008fe400078e0003 */
[--C-:B----4-:R-:W-:Y:S01]  /*d3f0*/  IMAD.MOV.U32 R0, RZ, RZ, R6.reuse ;  /* 0x000000ffff007224 */ /* 0x110fe200078e0006 */
[----:B------:R-:W-:Y:S01]  /*d400*/  MOV R21, R6 ;  /* 0x0000000600157202 */ /* 0x000fe20000000f00 */
[----:B------:R-:W-:Y:S02]  /*d410*/  IMAD.MOV.U32 R27, RZ, RZ, R6 ;  /* 0x000000ffff1b7224 */ /* 0x000fe400078e0006 */
[----:B0-----:R-:W-:-:S02]  /*d420*/  IMAD.MOV.U32 R7, RZ, RZ, R8 ;  /* 0x000000ffff077224 */ /* 0x001fc400078e0008 */
[--C-:B------:R-:W-:Y:S02]  /*d430*/  IMAD.MOV.U32 R9, RZ, RZ, R8.reuse ;  /* 0x000000ffff097224 */ /* 0x100fe400078e0008 */
[----:B------:R-:W-:Y:S01]  /*d440*/  IMAD.MOV.U32 R20, RZ, RZ, R8 ;  /* 0x000000ffff147224 */ /* 0x000fe200078e0008 */
[----:B--2---:R-:W-:Y:S01]  /*d450*/  ISETP.GE.U32.AND P0, PT, R2, R4, PT ;  /* 0x000000040200720c */ /* 0x004fe20003f06070 */
[--C-:B------:R-:W-:Y:S02]  /*d460*/  IMAD.MOV.U32 R2, RZ, RZ, R3.reuse ;  /* 0x000000ffff027224 */ /* 0x100fe400078e0003 */
[----:B------:R-:W-:-:S10]  /*d470*/  IMAD.MOV.U32 R4, RZ, RZ, R3 ;  /* 0x000000ffff047224 */ /* 0x000fd400078e0003 */
[----:B------:R-:W-:Y:S05]  /*d480*/  @P0 BRA `(.L_x_2941) ;  /* 0x0000000400580947 */ /* 0x000fea0003800000 */
[----:B------:R-:W-:Y:S01]  /*d490*/  BSSY B2, `(.L_x_2941) ;  /* 0x0000055000027945 */ /* 0x000fe20003800000 */
[----:B------:R-:W-:Y:S01]  /*d4a0*/  MOV R21, R6 ;  /* 0x0000000600157202 */ /* 0x000fe20000000f00 */
[----:B------:R-:W-:Y:S01]  /*d4b0*/  IMAD.MOV.U32 R27, RZ, RZ, R6 ;  /* 0x000000ffff1b7224 */ /* 0x000fe200078e0006 */
[----:B------:R-:W-:Y:S01]  /*d4c0*/  MOV R26, R24 ;  /* 0x00000018001a7202 */ /* 0x000fe20000000f00 */
[--C-:B------:R-:W-:Y:S02]  /*d4d0*/  IMAD.MOV.U32 R9, RZ, RZ, R8.reuse ;  /* 0x000000ffff097224 */ /* 0x100fe400078e0008 */
[----:B------:R-:W-:Y:S02]  /*d4e0*/  IMAD.MOV.U32 R20, RZ, RZ, R8 ;  /* 0x000000ffff147224 */ /* 0x000fe400078e0008 */
[----:B------:R-:W-:Y:S02]  /*d4f0*/  IMAD.MOV.U32 R25, RZ, RZ, R24 ;  /* 0x000000ffff197224 */ /* 0x000fe400078e0018 */
[----:B------:R-:W-:-:S02]  /*d500*/  IMAD.MOV.U32 R4, RZ, RZ, R3 ;  /* 0x000000ffff047224 */ /* 0x000fc400078e0003 */
[----:B------:R-:W-:-:S07]  /*d510*/  IMAD.MOV.U32 R5, RZ, RZ, R3 ;  /* 0x000000ffff057224 */ /* 0x000fce00078e0003 */
.L_x_2942:
[----:B------:R-:W0:Y:S01]  /*d520*/  LDC R19, c[0x0][0x234] ;  /* 0x00008d00ff137b82 */ /* 0x000e220000000800 */
[C---:B------:R-:W-:Y:S01]  /*d530*/  IMAD.WIDE.U32 R12, R22.reuse, 0x8, R10 ;  /* 0x00000008160c7825 */ /* 0x040fe200078e000a */
[----:B------:R0:W-:Y:S05]  /*d540*/  STL [R1+0x14], R7 ;  /* 0x0000140701007387 */ /* 0x0001ea0000100800 */
[----:B------:R-:W2:Y:S01]  /*d550*/  LDG.E.64 R12, desc[UR36][R12.64] ;  /* 0x000000240c0c7981 */ /* 0x000ea2000c1e1b00 */
[----:B0-----:R-:W-:-:S04]  /*d560*/  IMAD.IADD R7, R22, 0x1, R19 ;  /* 0x0000000116077824 */ /* 0x001fc800078e0213 */
[----:B------:R-:W-:-:S06]  /*d570*/  IMAD.WIDE.U32 R14, R7, 0x8, R10 ;  /* 0x00000008070e7825 */ /* 0x000fcc00078e000a */
[----:B------:R-:W3:Y:S01]  /*d580*/  LDG.E.64 R14, desc[UR36][R14.64] ;  /* 0x000000240e0e7981 */ /* 0x000ee2000c1e1b00 */
[----:B------:R-:W-:Y:S01]  /*d590*/  ISETP.GE.U32.AND P1, PT, R27, R22, PT ;  /* 0x000000161b00720c */ /* 0x000fe20003f26070 */
[----:B------:R-:W-:-:S03]  /*d5a0*/  IMAD.IADD R28, R7, 0x1, R19 ;  /* 0x00000001071c7824 */ /* 0x000fc600078e0213 */
[----:B------:R-:W-:-:S04]  /*d5b0*/  ISETP.GE.AND.EX P1, PT, R20, RZ, PT, P1 ;  /* 0x000000ff1400720c */ /* 0x000fc80003f26310 */
[----:B------:R-:W-:Y:S02]  /*d5c0*/  SEL R16, RZ, 0xffffffff, P1 ;  /* 0xffffffffff107807 */ /* 0x000fe40000800000 */
[----:B------:R-:W-:Y:S02]  /*d5d0*/  IADD3 R29, R28, R19, RZ ;  /* 0x000000131c1d7210 */ /* 0x000fe40007ffe0ff */
[CC--:B--2---:R-:W-:Y:S02]  /*d5e0*/  ISETP.NE.U32.AND P0, PT, R26.reuse, R12.reuse, PT ;  /* 0x0000000c1a00720c */ /* 0x0c4fe40003f05070 */
[----:B------:R-:W-:Y:S02]  /*d5f0*/  ISETP.GE.U32.AND P2, PT, R26, R12, PT ;  /* 0x0000000c1a00720c */ /* 0x000fe40003f46070 */
[CC--:B------:R-:W-:Y:S02]  /*d600*/  ISETP.NE.AND.EX P0, PT, R5.reuse, R13.reuse, PT, P0 ;  /* 0x0000000d0500720c */ /* 0x0c0fe40003f05300 */
[----:B------:R-:W-:-:S11]  /*d610*/  ISETP.GE.AND.EX P1, PT, R5, R13, PT, P2 ;  /* 0x0000000d0500720c */ /* 0x000fd60003f26320 */
[----:B------:R-:W-:Y:S02]  /*d620*/  @P0 SEL R16, RZ, 0xffffffff, P1 ;  /* 0xffffffffff100807 */ /* 0x000fe40000800000 */
[----:B------:R-:W-:Y:S02]  /*d630*/  ISETP.GE.U32.AND P1, PT, R6, R7, PT ;  /* 0x000000070600720c */ /* 0x000fe40003f26070 */
[----:B------:R-:W-:Y:S02]  /*d640*/  LOP3.LUT R16, R16, 0x1, RZ, 0xc0, !PT ;  /* 0x0000000110107812 */ /* 0x000fe400078ec0ff */
[----:B------:R-:W-:Y:S02]  /*d650*/  ISETP.GE.AND.EX P1, PT, R9, RZ, PT, P1 ;  /* 0x000000ff0900720c */ /* 0x000fe40003f26310 */
[----:B------:R-:W-:Y:S01]  /*d660*/  ISETP.NE.U32.AND P3, PT, R16, 0x1, PT ;  /* 0x000000011000780c */ /* 0x000fe20003f65070 */
[----:B------:R-:W-:Y:S01]  /*d670*/  IMAD.WIDE.U32 R16, R28, 0x8, R10 ;  /* 0x000000081c107825 */ /* 0x000fe200078e000a */
[----:B---3--:R-:W-:-:S02]  /*d680*/  ISETP.NE.U32.AND P0, PT, R25, R14, PT ;  /* 0x0000000e1900720c */ /* 0x008fc40003f05070 */
[----:B------:R-:W-:Y:S02]  /*d690*/  ISETP.GE.U32.AND P2, PT, R25, R14, PT ;  /* 0x0000000e1900720c */ /* 0x000fe40003f46070 */
[CC--:B------:R-:W-:Y:S01]  /*d6a0*/  ISETP.NE.AND.EX P0, PT, R4.reuse, R15.reuse, PT, P0 ;  /* 0x0000000f0400720c */ /* 0x0c0fe20003f05300 */
[----:B------:R-:W2:Y:S01]  /*d6b0*/  LDG.E.64 R16, desc[UR36][R16.64] ;  /* 0x0000002410107981 */ /* 0x000ea2000c1e1b00 */
[----:B------:R-:W-:Y:S02]  /*d6c0*/  ISETP.GE.AND.EX P2, PT, R4, R15, PT, P2 ;  /* 0x0000000f0400720c */ /* 0x000fe40003f46320 */
[----:B------:R-:W-:Y:S02]  /*d6d0*/  SEL R18, RZ, 0xffffffff, P1 ;  /* 0xffffffffff127807 */ /* 0x000fe40000800000 */
[----:B------:R-:W-:-:S07]  /*d6e0*/  SEL R27, R27, R22, !P3 ;  /* 0x000000161b1b7207 */ /* 0x000fce0005800000 */
[----:B------:R-:W-:-:S04]  /*d6f0*/  @P0 SEL R18, RZ, 0xffffffff, P2 ;  /* 0xffffffffff120807 */ /* 0x000fc80001000000 */
[----:B------:R-:W-:-:S04]  /*d700*/  LOP3.LUT R18, R18, 0x1, RZ, 0xc0, !PT ;  /* 0x0000000112127812 */ /* 0x000fc800078ec0ff */
[----:B------:R-:W-:Y:S01]  /*d710*/  ISETP.NE.U32.AND P4, PT, R18, 0x1, PT ;  /* 0x000000011200780c */ /* 0x000fe20003f85070 */
[----:B------:R-:W-:-:S06]  /*d720*/  IMAD.WIDE.U32 R18, R29, 0x8, R10 ;  /* 0x000000081d127825 */ /* 0x000fcc00078e000a */
[----:B------:R-:W3:Y:S01]  /*d730*/  LDG.E.64 R18, desc[UR36][R18.64] ;  /* 0x0000002412127981 */ /* 0x000ee2000c1e1b00 */
[----:B------:R-:W-:-:S03]  /*d740*/  SEL R6, R6, R7, !P4 ;  /* 0x0000000706067207 */ /* 0x000fc60006000000 */
[----:B------:R-:W4:Y:S01]  /*d750*/  LDL.LU R7, [R1+0x14] ;  /* 0x0000140001077983 */ /* 0x000f220000300800 */
[----:B------:R-:W-:-:S04]  /*d760*/  ISETP.GE.U32.AND P1, PT, R21, R28, PT ;  /* 0x0000001c1500720c */ /* 0x000fc80003f26070 */
[----:B------:R-:W-:-:S04]  /*d770*/  ISETP.GE.AND.EX P1, PT, R8, RZ, PT, P1 ;  /* 0x000000ff0800720c */ /* 0x000fc80003f26310 */
[----:B------:R-:W-:Y:S02]  /*d780*/  SEL R22, RZ, 0xffffffff, P1 ;  /* 0xffffffffff167807 */ /* 0x000fe40000800000 */
[----:B------:R-:W-:Y:S02]  /*d790*/  ISETP.GE.U32.AND P1, PT, R0, R29, PT ;  /* 0x0000001d0000720c */ /* 0x000fe40003f26070 */
[----:B--2---:R-:W-:-:S04]  /*d7a0*/  ISETP.NE.U32.AND P0, PT, R24, R16, PT ;  /* 0x000000101800720c */ /* 0x004fc80003f05070 */
[----:B------:R-:W-:Y:S02]  /*d7b0*/  ISETP.NE.AND.EX P0, PT, R3, R17, PT, P0 ;  /* 0x000000110300720c */ /* 0x000fe40003f05300 */
[----:B------:R-:W-:-:S04]  /*d7c0*/  ISETP.GE.U32.AND P2, PT, R24, R16, PT ;  /* 0x000000101800720c */ /* 0x000fc80003f46070 */
[----:B------:R-:W-:-:S07]  /*d7d0*/  ISETP.GE.AND.EX P2, PT, R3, R17, PT, P2 ;  /* 0x000000110300720c */ /* 0x000fce0003f46320 */
[----:B------:R-:W-:-:S04]  /*d7e0*/  @P0 SEL R22, RZ, 0xffffffff, P2 ;  /* 0xffffffffff160807 */ /* 0x000fc80001000000 */
[----:B------:R-:W-:-:S04]  /*d7f0*/  LOP3.LUT R22, R22, 0x1, RZ, 0xc0, !PT ;  /* 0x0000000116167812 */ /* 0x000fc800078ec0ff */
[----:B------:R-:W-:Y:S02]  /*d800*/  ISETP.NE.U32.AND P5, PT, R22, 0x1, PT ;  /* 0x000000011600780c */ /* 0x000fe40003fa5070 */
[----:B---3--:R-:W-:Y:S02]  /*d810*/  ISETP.NE.U32.AND P0, PT, R23, R18, PT ;  /* 0x000000121700720c */ /* 0x008fe40003f05070 */
[----:B------:R-:W-:Y:S02]  /*d820*/  SEL R21, R21, R28, !P5 ;  /* 0x0000001c15157207 */ /* 0x000fe40006800000 */
[----:B------:R-:W-:Y:S01]  /*d830*/  ISETP.NE.AND.EX P0, PT, R2, R19, PT, P0 ;  /* 0x000000130200720c */ /* 0x000fe20003f05300 */
[----:B------:R-:W0:Y:S01]  /*d840*/  LDC R28, c[0x0][0x234] ;  /* 0x00008d00ff1c7b82 */ /* 0x000e220000000800 */
[----:B------:R-:W-:Y:S02]  /*d850*/  ISETP.GE.U32.AND P2, PT, R23, R18, PT ;  /* 0x000000121700720c */ /* 0x000fe40003f46070 */
[----:B----4-:R-:W-:-:S02]  /*d860*/  ISETP.GE.AND.EX P1, PT, R7, RZ, PT, P1 ;  /* 0x000000ff0700720c */ /* 0x010fc40003f26310 */
[----:B------:R-:W-:Y:S02]  /*d870*/  ISETP.GE.AND.EX P2, PT, R2, R19, PT, P2 ;  /* 0x000000130200720c */ /* 0x000fe40003f46320 */
[----:B------:R-:W-:-:S05]  /*d880*/  SEL R22, RZ, 0xffffffff, P1 ;  /* 0xffffffffff167807 */ /* 0x000fca0000800000 */
[----:B------:R-:W-:-:S04]  /*d890*/  @P0 SEL R22, RZ, 0xffffffff, P2 ;  /* 0xffffffffff160807 */ /* 0x000fc80001000000 */
[----:B------:R-:W-:-:S04]  /*d8a0*/  LOP3.LUT R22, R22, 0x1, RZ, 0xc0, !PT ;  /* 0x0000000116167812 */ /* 0x000fc800078ec0ff */
[----:B------:R-:W-:Y:S01]  /*d8b0*/  ISETP.NE.U32.AND P0, PT, R22, 0x1, PT ;  /* 0x000000011600780c */ /* 0x000fe20003f05070 */
[----:B0-----:R-:W-:-:S03]  /*d8c0*/  IMAD.IADD R22, R29, 0x1, R28 ;  /* 0x000000011d167824 */ /* 0x001fc600078e021c */
[----:B------:R-:W-:Y:S02]  /*d8d0*/  SEL R0, R0, R29, !P0 ;  /* 0x0000001d00007207 */ /* 0x000fe40004000000 */
[----:B------:R-:W2:Y:S01]  /*d8e0*/  LDL R29, [R1+0x8] ;  /* 0x00000800011d7983 */ /* 0x000ea20000100800 */
[----:B------:R-:W-:Y:S01]  /*d8f0*/  IMAD R28, R28, 0x3, R22 ;  /* 0x000000031c1c7824 */ /* 0x000fe200078e0216 */
[----:B------:R-:W-:Y:S02]  /*d900*/  SEL R20, R20, RZ, !P3 ;  /* 0x000000ff14147207 */ /* 0x000fe40005800000 */
[----:B------:R-:W-:Y:S02]  /*d910*/  SEL R26, R26, R12, !P3 ;  /* 0x0000000c1a1a7207 */ /* 0x000fe40005800000 */
[----:B------:R-:W-:Y:S02]  /*d920*/  SEL R5, R5, R13, !P3 ;  /* 0x0000000d05057207 */ /* 0x000fe40005800000 */
[----:B------:R-:W-:-:S02]  /*d930*/  SEL R9, R9, RZ, !P4 ;  /* 0x000000ff09097207 */ /* 0x000fc40006000000 */
[----:B------:R-:W-:Y:S02]  /*d940*/  SEL R25, R25, R14, !P4 ;  /* 0x0000000e19197207 */ /* 0x000fe40006000000 */
[----:B------:R-:W-:Y:S02]  /*d950*/  SEL R4, R4, R15, !P4 ;  /* 0x0000000f04047207 */ /* 0x000fe40006000000 */
[----:B------:R-:W-:Y:S02]  /*d960*/  SEL R8, R8, RZ, !P5 ;  /* 0x000000ff08087207 */ /* 0x000fe40006800000 */
[----:B------:R-:W-:Y:S02]  /*d970*/  SEL R24, R24, R16, !P5 ;  /* 0x0000001018187207 */ /* 0x000fe40006800000 */
[----:B------:R-:W-:Y:S02]  /*d980*/  SEL R3, R3, R17, !P5 ;  /* 0x0000001103037207 */ /* 0x000fe40006800000 */
[----:B------:R-:W-:-:S02]  /*d990*/  SEL R7, R7, RZ, !P0 ;  /* 0x000000ff07077207 */ /* 0x000fc40004000000 */
[----:B------:R-:W-:Y:S02]  /*d9a0*/  SEL R23, R23, R18, !P0 ;  /* 0x0000001217177207 */ /* 0x000fe40004000000 */
[----:B------:R-:W-:Y:S02]  /*d9b0*/  SEL R2, R2, R19, !P0 ;  /* 0x0000001302027207 */ /* 0x000fe40004000000 */
[----:B--2---:R-:W-:-:S13]  /*d9c0*/  ISETP.GE.U32.AND P1, PT, R28, R29, PT ;  /* 0x0000001d1c00720c */ /* 0x004fda0003f26070 */
[----:B------:R-:W-:Y:S05]  /*d9d0*/  @!P1 BRA `(.L_x_2942) ;  /* 0xfffffff800d09947 */ /* 0x000fea000383ffff */
[----:B------:R-:W-:Y:S05]  /*d9e0*/  BSYNC B2 ;  /* 0x0000000000027941 */ /* 0x000fea0003800000 */
.L_x_2941:
[----:B------:R-:W-:Y:S05]  /*d9f0*/  BSYNC B1 ;  /* 0x0000000000017941 */ /* 0x000fea0003800000 */
.L_x_2940:
[----:B------:R-:W2:Y:S01]  /*da00*/  LDL R29, [R1+0x8] ;  /* 0x00000800011d7983 */ /* 0x000ea20000100800 */
[----:B------:R-:W-:Y:S01]  /*da10*/  BSSY B1, `(.L_x_2943) ;  /* 0x0000018000017945 */ /* 0x000fe20003800000 */
[----:B--2---:R-:W-:-:S13]  /*da20*/  ISETP.GE.U32.AND P1, PT, R22, R29, PT ;  /* 0x0000001d1600720c */ /* 0x004fda0003f26070 */
[----:B------:R-:W-:Y:S05]  /*da30*/  @P1 BRA `(.L_x_2944) ;  /* 0x0000000000541947 */ /* 0x000fea0003800000 */
[C---:B------:R-:W-:Y:S01]  /*da40*/  IMAD.WIDE.U32 R12, R22.reuse, 0x8, R10 ;  /* 0x00000008160c7825 */ /* 0x040fe200078e000a */
[----:B------:R-:W0:Y:S05]  /*da50*/  LDC R28, c[0x0][0x234] ;  /* 0x00008d00ff1c7b82 */ /* 0x000e2a0000000800 */
[----:B------:R-:W5:Y:S01]  /*da60*/  LDG.E.64 R12, desc[UR36][R12.64] ;  /* 0x000000240c0c7981 */ /* 0x000f62000c1e1b00 */
[----:B0-----:R-:W-:-:S05]  /*da70*/  IMAD.IADD R28, R22, 0x1, R28 ;  /* 0x00000001161c7824 */ /* 0x001fca00078e021c */
[----:B------:R-:W-:-:S13]  /*da80*/  ISETP.GE.U32.AND P0, PT, R28, R29, PT ;  /* 0x0000001d1c00720c */ /* 0x000fda0003f06070 */
[----:B------:R-:W-:Y:S05]  /*da90*/  @P0 BRA `(.L_x_2944) ;  /* 0x00000000003c0947 */ /* 0x000fea0003800000 */
[----:B------:R0:W-:Y:S01]  /*daa0*/  STL [R1+0x14], R0 ;  /* 0x0000140001007387 */ /* 0x0001e20000100800 */
[----:B------:R-:W-:-:S06]  /*dab0*/  IMAD.WIDE.U32 R14, R28, 0x8, R10 ;  /* 0x000000081c0e7825 */ /* 0x000fcc00078e000a */
[----:B------:R-:W5:Y:S01]  /*dac0*/  LDG.E.64 R14, desc[UR36][R14.64] ;  /* 0x000000240e0e7981 */ /* 0x000f62000c1e1b00 */
[----:B0-----:R-:W0:Y:S02]  /*dad0*/  LDC R0, c[0x0][0x234] ;  /* 0x00008d00ff007b82 */ /* 0x001e240000000800 */
[----:B0-----:R-:W-:Y:S02]  /*dae0*/  IMAD.IADD R28, R28, 0x1, R0 ;  /* 0x000000011c1c7824 */ /* 0x001fe400078e0200 */
[----:B------:R0:W5:Y:S03]  /*daf0*/  LDL.LU R0, [R1+0x14] ;  /* 0x0000140001007983 */ /* 0x0001660000300800 */
[----:B------:R-:W-:-:S13]  /*db00*/  ISETP.GE.U32.AND P0, PT, R28, R29, PT ;  /* 0x0000001d1c00720c */ /* 0x000fda0003f06070 */
[----:B0-----:R-:W-:Y:S05]  /*db10*/  @P0 BRA `(.L_x_2944) ;  /* 0x00000000001c0947 */ /* 0x001fea0003800000 */
[----:B------:R-:W0:Y:S02]  /*db20*/  LDC R17, c[0x0][0x234] ;  /* 0x00008d00ff117b82 */ /* 0x000e240000000800 */
[----:B0-----:R-:W-:-:S05]  /*db30*/  IMAD.IADD R16, R28, 0x1, R17 ;  /* 0x000000011c107824 */ /* 0x001fca00078e0211 */
[----:B------:R-:W-:Y:S01]  /*db40*/  ISETP.GE.U32.AND P0, PT, R16, R29, PT ;  /* 0x0000001d1000720c */ /* 0x000fe20003f06070 */
[----:B------:R-:W-:-:S12]  /*db50*/  IMAD.WIDE.U32 R28, R28, 0x8, R10 ;  /* 0x000000081c1c7825 */ /* 0x000fd800078e000a */
[----:B------:R-:W-:Y:S02]  /*db60*/  @!P0 IMAD.WIDE.U32 R10, R16, 0x8, R10 ;  /* 0x00000008100a8825 */ /* 0x000fe400078e000a */
[----:B------:R0:W5:Y:S04]  /*db70*/  LDG.E.64 R16, desc[UR36][R28.64] ;  /* 0x000000241c107981 */ /* 0x000168000c1e1b00 */
[----:B------:R0:W5:Y:S02]  /*db80*/  @!P0 LDG.E.64 R18, desc[UR36][R10.64] ;  /* 0x000000240a128981 */ /* 0x000164000c1e1b00 */
.L_x_2944:
[----:B------:R-:W-:Y:S05]  /*db90*/  BSYNC B1 ;  /* 0x0000000000017941 */ /* 0x000fea0003800000 */
.L_x_2943:
[----:B------:R-:W-:Y:S04]  /*dba0*/  BSSY B1, `(.L_x_2945) ;  /* 0x0000045000017945 */ /* 0x000fe80003800000 */
[----:B------:R-:W-:Y:S05]  /*dbb0*/  @P1 BRA `(.L_x_2946) ;  /* 0x00000004000c1947 */ /* 0x000fea0003800000 */
[----:B0-----:R-:W2:Y:S01]  /*dbc0*/  LDL R28, [R1+0x8] ;  /* 0x00000800011c7983 */ /* 0x001ea20000100800 */
[----:B------:R-:W0:Y:S01]  /*dbd0*/  LDC R29, c[0x0][0x234] ;  /* 0x00008d00ff1d7b82 */ /* 0x000e220000000800 */
[CC--:B-----5:R-:W-:Y:S02]  /*dbe0*/  ISETP.NE.U32.AND P2, PT, R26.reuse, R12.reuse, PT ;  /* 0x0000000c1a00720c */ /* 0x0e0fe40003f45070 */
[----:B------:R-:W-:Y:S02]  /*dbf0*/  ISETP.GE.U32.AND P1, PT, R26, R12, PT ;  /* 0x0000000c1a00720c */ /* 0x000fe40003f26070 */
[-C--:B------:R-:W-:Y:S02]  /*dc00*/  ISETP.NE.AND.EX P2, PT, R5, R13.reuse, PT, P2 ;  /* 0x0000000d0500720c */ /* 0x080fe40003f45320 */
[----:B------:R-:W-:Y:S02]  /*dc10*/  ISETP.GE.U32.AND P0, PT, R27, R22, PT ;  /* 0x000000161b00720c */ /* 0x000fe40003f06070 */
[----:B------:R-:W-:-:S02]  /*dc20*/  ISETP.GE.AND.EX P1, PT, R5, R13, PT, P1 ;  /* 0x0000000d0500720c */ /* 0x000fc40003f26310 */
[----:B------:R-:W-:Y:S02]  /*dc30*/  ISETP.GE.AND.EX P0, PT, R20, RZ, PT, P0 ;  /* 0x000000ff1400720c */ /* 0x000fe40003f06300 */
[----:B------:R-:W-:-:S05]  /*dc40*/  SEL R10, RZ, 0xffffffff, P1 ;  /* 0xffffffffff0a7807 */ /* 0x000fca0000800000 */
[----:B------:R-:W-:-:S04]  /*dc50*/  @!P2 SEL R10, RZ, 0xffffffff, P0 ;  /* 0xffffffffff0aa807 */ /* 0x000fc80000000000 */
[----:B------:R-:W-:Y:S02]  /*dc60*/  LOP3.LUT R10, R10, 0x1, RZ, 0xc0, !PT ;  /* 0x000000010a0a7812 */ /* 0x000fe400078ec0ff */
[----:B0-----:R-:W-:Y:S02]  /*dc70*/  IADD3 R11, R22, R29, RZ ;  /* 0x0000001d160b7210 */ /* 0x001fe40007ffe0ff */
[----:B------:R-:W-:-:S04]  /*dc80*/  ISETP.NE.U32.AND P0, PT, R10, 0x1, PT ;  /* 0x000000010a00780c */ /* 0x000fc80003f05070 */
[----:B------:R-:W-:Y:S02]  /*dc90*/  SEL R26, R26, R12, !P0 ;  /* 0x0000000c1a1a7207 */ /* 0x000fe40004000000 */
[----:B------:R-:W-:Y:S02]  /*dca0*/  SEL R5, R5, R13, !P0 ;  /* 0x0000000d05057207 */ /* 0x000fe40004000000 */
[----:B------:R-:W-:Y:S02]  /*dcb0*/  SEL R27, R27, R22, !P0 ;  /* 0x000000161b1b7207 */ /* 0x000fe40004000000 */
[----:B------:R-:W-:Y:S02]  /*dcc0*/  SEL R20, R20, RZ, !P0 ;  /* 0x000000ff14147207 */ /* 0x000fe40004000000 */
[----:B--2---:R-:W-:-:S13]  /*dcd0*/  ISETP.GE.U32.AND P1, PT, R11, R28, PT ;  /* 0x0000001c0b00720c */ /* 0x004fda0003f26070 */
[----:B------:R-:W-:Y:S05]  /*dce0*/  @P1 BRA `(.L_x_2946) ;  /* 0x0000000000c01947 */ /* 0x000fea0003800000 */
[-C--:B------:R-:W-:Y:S01]  /*dcf0*/  ISETP.NE.U32.AND P2, PT, R25, R14.reuse, PT ;  /* 0x0000000e1900720c */ /* 0x080fe20003f45070 */
[----:B------:R-:W-:Y:S01]  /*dd00*/  IMAD.IADD R12, R11, 0x1, R29 ;  /* 0x000000010b0c7824 */ /* 0x000fe200078e021d */
[----:B------:R-:W-:Y:S02]  /*dd10*/  ISETP.GE.U32.AND P1, PT, R25, R14, PT ;  /* 0x0000000e1900720c */ /* 0x000fe40003f26070 */
[----:B------:R-:W-:Y:S02]  /*dd20*/  ISETP.NE.AND.EX P2, PT, R4, R15, PT, P2 ;  /* 0x0000000f0400720c */ /* 0x000fe40003f45320 */
        /* <DEDUP_REMOVED lines=13> */
[-C--:B------:R-:W-:Y:S01]  /*de00*/  ISETP.NE.U32.AND P2, PT, R24, R16.reuse, PT ;  /* 0x000000101800720c */ /* 0x080fe20003f45070 */
[----:B------:R-:W-:Y:S01]  /*de10*/  IMAD.IADD R11, R12, 0x1, R29 ;  /* 0x000000010c0b7824 */ /* 0x000fe200078e021d */
[----:B------:R-:W-:Y:S02]  /*de20*/  ISETP.GE.U32.AND P1, PT, R24, R16, PT ;  /* 0x000000101800720c */ /* 0x000fe40003f26070 */
[-C--:B------:R-:W-:Y:S02]  /*de30*/  ISETP.NE.AND.EX P2, PT, R3, R17.reuse, PT, P2 ;  /* 0x000000110300720c */ /* 0x080fe40003f45320 */
        /* <DEDUP_REMOVED lines=27> */
.L_x_2946:
[----:B------:R-:W-:Y:S05]  /*dff0*/  BSYNC B1 ;  /* 0x0000000000017941 */ /* 0x000fea0003800000 */
.L_x_2945:
[CC--:B------:R-:W-:Y:S02]  /*e000*/  ISETP.NE.U32.AND P2, PT, R26.reuse, R25.reuse, PT ;  /* 0x000000191a00720c */ /* 0x0c0fe40003f45070 */
[----:B------:R-:W-:Y:S02]  /*e010*/  ISETP.GE.U32.AND P0, PT, R26, R25, PT ;  /* 0x000000191a00720c */ /* 0x000fe40003f06070 */
[----:B------:R-:W-:Y:S02]  /*e020*/  ISETP.NE.AND.EX P2, PT, R5, R4, PT, P2 ;  /* 0x000000040500720c */ /* 0x000fe40003f45320 */
[----:B------:R-:W-:Y:S02]  /*e030*/  ISETP.GE.U32.AND P1, PT, R27, R6, PT ;  /* 0x000000061b00720c */ /* 0x000fe40003f26070 */
        /* <DEDUP_REMOVED lines=27> */
[----:B-----5:R-:W-:Y:S02]  /*e1f0*/  ISETP.GE.U32.AND P1, PT, R21, R0, PT ;  /* 0x000000001500720c */ /* 0x020fe40003f26070 */
        /* <DEDUP_REMOVED lines=9> */
[----:B------:R-:W-:-:S07]  /*e290*/  SEL R8, R5, R2, !P0 ;  /* 0x0000000205087207 */ /* 0x000fce0004000000 */
.L_x_2900:
[----:B------:R-:W-:Y:S05]  /*e2a0*/  BSYNC B0 ;  /* 0x0000000000007941 */ /* 0x000fea0003800000 */
.L_x_2899:
[----:B------:R-:W2:Y:S01]  /*e2b0*/  S2R R16, SR_TID.X ;  /* 0x0000000000107919 */ /* 0x000ea20000002100 */
[----:B------:R-:W-:Y:S02]  /*e2c0*/  ULDC UR4, c[0x0][0x244] ;  /* 0x0000910000047ab9 */ /* 0x000fe40000000800 */
[----:B------:R-:W-:-:S13]  /*e2d0*/  ISETP.NE.AND P0, PT, RZ, UR4, PT ;  /* 0x00000004ff007c0c */ /* 0x000fda000bf05270 */
[----:B------:R-:W-:Y:S05]  /*e2e0*/  @!P0 BRA `(.L_x_2947) ;  /* 0x0000000000d08947 */ /* 0x000fea0003800000 */
[----:B------:R-:W2:Y:S01]  /*e2f0*/  S2R R0, SR_TID.Y ;  /* 0x0000000000007919 */ /* 0x000ea20000002200 */
[----:B------:R-:W3:Y:S01]  /*e300*/  S2UR UR5, SR_CgaCtaId ;  /* 0x00000000000579c3 */ /* 0x000ee20000008800 */
[----:B------:R-:W-:Y:S01]  /*e310*/  UMOV UR4, 0x400 ;  /* 0x0000040000047882 */ /* 0x000fe20000000000 */
[----:B------:R-:W-:Y:S01]  /*e320*/  ULDC UR6, c[0x0][0x0] ;  /* 0x0000000000067ab9 */ /* 0x000fe20000000800 */
[----:B------:R-:W-:Y:S01]  /*e330*/  UIADD3 UR4, UR4, 0x10, URZ ;  /* 0x0000001004047890 */ /* 0x000fe2000fffe03f */
[----:B------:R-:W-:Y:S01]  /*e340*/  IMAD.MOV.U32 R4, RZ, RZ, R9 ;  /* 0x000000ffff047224 */ /* 0x000fe200078e0009 */
[----:B0-----:R-:W-:Y:S01]  /*e350*/  MOV R6, R21 ;  /* 0x0000001500067202 */ /* 0x001fe20000000f00 */
[----:B------:R-:W-:Y:S01]  /*e360*/  IMAD.MOV.U32 R5, RZ, RZ, R8 ;  /* 0x000000ffff057224 */ /* 0x000fe200078e0008 */
[----:B------:R-:W-:Y:S01]  /*e370*/  ULDC UR7, c[0x0][0x4] ;  /* 0x0000010000077ab9 */ /* 0x000fe20000000800 */
[----:B------:R-:W-:Y:S01]  /*e380*/  IMAD.MOV.U32 R7, RZ, RZ, R20 ;  /* 0x000000ffff077224 */ /* 0x000fe200078e0014 */
[----:B---3--:R-:W-:-:S02]  /*e390*/  ULEA UR4, UR5, UR4, 0x18 ;  /* 0x0000000405047291 */ /* 0x008fc4000f8ec03f */
[----:B------:R-:W-:Y:S01]  /*e3a0*/  USHF.R.U32.HI UR5, URZ, 0x1, UR7 ;  /* 0x000000013f057899 */ /* 0x000fe20008011607 */
[----:B--2---:R-:W-:-:S05]  /*e3b0*/  IMAD R0, R0, UR6, R16 ;  /* 0x0000000600007c24 */ /* 0x004fca000f8e0210 */
[----:B------:R-:W-:Y:S02]  /*e3c0*/  ISETP.NE.AND P0, PT, RZ, UR5, PT ;  /* 0x00000005ff007c0c */ /* 0x000fe4000bf05270 */
[----:B------:R-:W-:-:S05]  /*e3d0*/  LEA R3, R0, UR4, 0x4 ;  /* 0x0000000400037c11 */ /* 0x000fca000f8e20ff */
[----:B------:R3:W-:Y:S06]  /*e3e0*/  STS.128 [R3], R4 ;  /* 0x0000000403007388 */ /* 0x0007ec0000000c00 */
[----:B------:R-:W-:Y:S05]  /*e3f0*/  @!P0 BRA `(.L_x_2947) ;  /* 0x00000000008c8947 */ /* 0x000fea0003800000 */
[----:B------:R-:W-:-:S07]  /*e400*/  IMAD.U32 R0, RZ, RZ, UR5 ;  /* 0x00000005ff007e24 */ /* 0x000fce000f8e00ff */
.L_x_2950:
[----:B------:R-:W3:Y:S01]  /*e410*/  S2R R2, SR_TID.Y ;  /* 0x0000000000027919 */ /* 0x000ee20000002200 */
[----:B------:R-:W-:Y:S01]  /*e420*/  BSSY B0, `(.L_x_2948) ;  /* 0x000001e000007945 */ /* 0x000fe20003800000 */
[----:B------:R-:W-:Y:S01]  /*e430*/  BAR.SYNC.DEFER_BLOCKING 0x0 ;  /* 0x0000000000007b1d */ /* 0x000fe20000010000 */
[----:B------:R-:W-:Y:S02]  /*e440*/  ISETP.GT.AND P3, PT, R0, 0x1, PT ;  /* 0x000000010000780c */ /* 0x000fe40003f64270 */
[--C-:B------:R-:W-:Y:S01]  /*e450*/  SHF.R.S32.HI R10, RZ, 0x1, R0.reuse ;  /* 0x00000001ff0a7819 */ /* 0x100fe20000011400 */
[----:B0--3--:R-:W-:-:S05]  /*e460*/  IMAD.IADD R5, R2, 0x1, R0 ;  /* 0x0000000102057824 */ /* 0x009fca00078e0200 */
[----:B------:R-:W-:-:S04]  /*e470*/  ISETP.GE.U32.AND P0, PT, R5, UR7, PT ;  /* 0x0000000705007c0c */ /* 0x000fc8000bf06070 */
[----:B------:R-:W-:-:S13]  /*e480*/  ISETP.GE.U32.OR P0, PT, R2, R0, P0 ;  /* 0x000000000200720c */ /* 0x000fda0000706470 */
[----:B------:R-:W-:Y:S05]  /*e490*/  @P0 BRA `(.L_x_2949) ;  /* 0x0000000000580947 */ /* 0x000fea0003800000 */
[----:B------:R-:W-:-:S05]  /*e4a0*/  IMAD R0, R5, UR6, R16 ;  /* 0x0000000605007c24 */ /* 0x000fca000f8e0210 */
[----:B------:R-:W-:-:S05]  /*e4b0*/  LEA R0, R0, UR4, 0x4 ;  /* 0x0000000400007c11 */ /* 0x000fca000f8e20ff */
[----:B------:R-:W0:Y:S02]  /*e4c0*/  LDS.128 R4, [R0] ;  /* 0x0000000000047984 */ /* 0x000e240000000c00 */
[CC--:B0-----:R-:W-:Y:S02]  /*e4d0*/  ISETP.NE.U32.AND P0, PT, R9.reuse, R4.reuse, PT ;  /* 0x000000040900720c */ /* 0x0c1fe40003f05070 */
[----:B------:R-:W-:Y:S02]  /*e4e0*/  ISETP.GE.U32.AND P2, PT, R9, R4, PT ;  /* 0x000000040900720c */ /* 0x000fe40003f46070 */
[CC--:B------:R-:W-:Y:S02]  /*e4f0*/  ISETP.NE.AND.EX P0, PT, R8.reuse, R5.reuse, PT, P0 ;  /* 0x000000050800720c */ /* 0x0c0fe40003f05300 */
[----:B------:R-:W-:Y:S02]  /*e500*/  ISETP.GE.U32.AND P1, PT, R21, R6, PT ;  /* 0x000000061500720c */ /* 0x000fe40003f26070 */
[----:B------:R-:W-:-:S02]  /*e510*/  ISETP.GE.AND.EX P2, PT, R8, R5, PT, P2 ;  /* 0x000000050800720c */ /* 0x000fc40003f46320 */
        /* <DEDUP_REMOVED lines=9> */
[----:B------:R-:W-:Y:S01]  /*e5b0*/  SEL R8, R8, R5, !P0 ;  /* 0x0000000508087207 */ /* 0x000fe20004000000 */
[----:B------:R-:W-:Y:S02]  /*e5c0*/  IMAD.MOV.U32 R6, RZ, RZ, R21 ;  /* 0x000000ffff067224 */ /* 0x000fe400078e0015 */
[----:B------:R-:W-:Y:S01]  /*e5d0*/  IMAD.MOV.U32 R7, RZ, RZ, R20 ;  /* 0x000000ffff077224 */ /* 0x000fe200078e0014 */
[----:B------:R-:W-:-:S05]  /*e5e0*/  MOV R5, R8 ;  /* 0x0000000800057202 */ /* 0x000fca0000000f00 */
[----:B------:R0:W-:Y:S02]  /*e5f0*/  STS.128 [R3], R4 ;  /* 0x0000000403007388 */ /* 0x0001e40000000c00 */
.L_x_2949:
[----:B------:R-:W-:Y:S05]  /*e600*/  BSYNC B0 ;  /* 0x0000000000007941 */ /* 0x000fea0003800000 */
.L_x_2948:
[----:B------:R-:W-:Y:S01]  /*e610*/  IMAD.MOV.U32 R0, RZ, RZ, R10 ;  /* 0x000000ffff007224 */ /* 0x000fe200078e000a */
[----:B------:R-:W-:Y:S06]  /*e620*/  @P3 BRA `(.L_x_2950) ;  /* 0xfffffffc00783947 */ /* 0x000fec000383ffff */
.L_x_2947:
[----:B------:R-:W-:Y:S02]  /*e630*/  ULDC UR4, c[0x0][0x240] ;  /* 0x0000900000047ab9 */ /* 0x000fe40000000800 */
[----:B------:R-:W-:-:S13]  /*e640*/  ISETP.NE.AND P0, PT, RZ, UR4, PT ;  /* 0x00000004ff007c0c */ /* 0x000fda000bf05270 */
[----:B------:R-:W-:Y:S05]  /*e650*/  @!P0 BRA `(.L_x_2951) ;  /* 0x0000000400388947 */ /* 0x000fea0003800000 */
[----:B------:R-:W4:Y:S02]  /*e660*/  LDC R11, c[0x0][RZ] ;  /* 0x00000000ff0b7b82 */ /* 0x000f240000000800 */
[----:B----4-:R-:W-:Y:S01]  /*e670*/  ISETP.GT.AND P0, PT, R11, 0x20, PT ;  /* 0x000000200b00780c */ /* 0x010fe20003f04270 */
[----:B------:R-:W-:-:S12]  /*e680*/  IMAD.MOV.U32 R0, RZ, RZ, R11 ;  /* 0x000000ffff007224 */ /* 0x000fd800078e000b */
[----:B------:R-:W-:Y:S05]  /*e690*/  @!P0 BRA `(.L_x_2952) ;  /* 0x0000000000c48947 */ /* 0x000fea0003800000 */
[----:B------:R-:W2:Y:S01]  /*e6a0*/  S2R R2, SR_TID.Y ;  /* 0x0000000000027919 */ /* 0x000ea20000002200 */
[----:B------:R-:W4:Y:S01]  /*e6b0*/  S2UR UR5, SR_CgaCtaId ;  /* 0x00000000000579c3 */ /* 0x000f220000008800 */
[----:B------:R-:W-:Y:S01]  /*e6c0*/  UMOV UR4, 0x400 ;  /* 0x0000040000047882 */ /* 0x000fe20000000000 */
[----:B0--3--:R-:W-:Y:S01]  /*e6d0*/  MOV R4, R9 ;  /* 0x0000000900047202 */ /* 0x009fe20000000f00 */
[----:B------:R-:W-:Y:S01]  /*e6e0*/  UIADD3 UR4, UR4, 0x10, URZ ;  /* 0x0000001004047890 */ /* 0x000fe2000fffe03f */
[----:B------:R-:W-:Y:S02]  /*e6f0*/  IMAD.MOV.U32 R5, RZ, RZ, R8 ;  /* 0x000000ffff057224 */ /* 0x000fe400078e0008 */
[----:B------:R-:W-:Y:S02]  /*e700*/  IMAD.MOV.U32 R6, RZ, RZ, R21 ;  /* 0x000000ffff067224 */ /* 0x000fe400078e0015 */
[----:B------:R-:W-:Y:S01]  /*e710*/  IMAD.MOV.U32 R7, RZ, RZ, R20 ;  /* 0x000000ffff077224 */ /* 0x000fe200078e0014 */
[----:B----4-:R-:W-:Y:S01]  /*e720*/  ULEA UR4, UR5, UR4, 0x18 ;  /* 0x0000000405047291 */ /* 0x010fe2000f8ec03f */
[----:B--2---:R-:W-:-:S05]  /*e730*/  IMAD R0, R2, R11, R16 ;  /* 0x0000000b02007224 */ /* 0x004fca00078e0210 */
[----:B------:R-:W-:Y:S02]  /*e740*/  LEA R3, R0, UR4, 0x4 ;  /* 0x0000000400037c11 */ /* 0x000fe4000f8e20ff */
[----:B------:R-:W-:-:S03]  /*e750*/  LEA.HI R0, R11, R11, RZ, 0x1 ;  /* 0x0000000b0b007211 */ /* 0x000fc600078f08ff */
[----:B------:R4:W-:Y:S01]  /*e760*/  STS.128 [R3], R4 ;  /* 0x0000000403007388 */ /* 0x0009e20000000c00 */
[----:B------:R-:W-:Y:S01]  /*e770*/  SHF.R.S32.HI R2, RZ, 0x1, R0 ;  /* 0x00000001ff027819 */ /* 0x000fe20000011400 */
[----:B------:R-:W-:-:S03]  /*e780*/  IMAD.MOV.U32 R0, RZ, RZ, 0x20 ;  /* 0x00000020ff007424 */ /* 0x000fc600078e00ff */
[----:B------:R-:W-:-:S13]  /*e790*/  ISETP.GE.AND P0, PT, R2, 0x20, PT ;  /* 0x000000200200780c */ /* 0x000fda0003f06270 */
[----:B----4-:R-:W-:Y:S05]  /*e7a0*/  @!P0 BRA `(.L_x_2952) ;  /* 0x0000000000808947 */ /* 0x010fea0003800000 */
.L_x_2955:
[----:B------:R-:W-:Y:S01]  /*e7b0*/  IADD3 R0, R16, R2, RZ ;  /* 0x0000000210007210 */ /* 0x000fe20007ffe0ff */
[----:B------:R-:W-:Y:S03]  /*e7c0*/  BAR.SYNC.DEFER_BLOCKING 0x0 ;  /* 0x0000000000007b1d */ /* 0x000fe60000010000 */
[----:B------:R-:W-:-:S03]  /*e7d0*/  ISETP.GE.U32.AND P0, PT, R0, R11, PT ;  /* 0x0000000b0000720c */ /* 0x000fc60003f06070 */
[----:B------:R-:W-:Y:S01]  /*e7e0*/  BSSY B0, `(.L_x_2953) ;  /* 0x0000018000007945 */ /* 0x000fe20003800000 */
[----:B------:R-:W-:-:S13]  /*e7f0*/  ISETP.GE.U32.OR P0, PT, R16, R2, P0 ;  /* 0x000000021000720c */ /* 0x000fda0000706470 */
[----:B0-----:R-:W-:Y:S05]  /*e800*/  @P0 BRA `(.L_x_2954) ;  /* 0x0000000000540947 */ /* 0x001fea0003800000 */
[----:B------:R-:W-:-:S06]  /*e810*/  IMAD R4, R2, 0x10, R3 ;  /* 0x0000001002047824 */ /* 0x000fcc00078e0203 */
        /* <DEDUP_REMOVED lines=20> */
.L_x_2954:
[----:B------:R-:W-:Y:S05]  /*e960*/  BSYNC B0 ;  /* 0x0000000000007941 */ /* 0x000fea0003800000 */
.L_x_2953:
[----:B------:R-:W-:-:S04]  /*e970*/  SHF.R.S32.HI R2, RZ, 0x1, R2 ;  /* 0x00000001ff027819 */ /* 0x000fc80000011402 */
[----:B------:R-:W-:-:S13]  /*e980*/  ISETP.GE.AND P0, PT, R2, 0x20, PT ;  /* 0x000000200200780c */ /* 0x000fda0003f06270 */
[----:B------:R-:W-:Y:S05]  /*e990*/  @P0 BRA `(.L_x_2955) ;  /* 0xfffffffc00840947 */ /* 0x000fea000383ffff */
[----:B------:R-:W-:-:S07]  /*e9a0*/  IMAD.MOV.U32 R0, RZ, RZ, 0x20 ;  /* 0x00000020ff007424 */ /* 0x000fce00078e00ff */
.L_x_2952:
[----:B------:R-:W-:Y:S01]  /*e9b0*/  BAR.SYNC.DEFER_BLOCKING 0x0 ;  /* 0x0000000000007b1d */ /* 0x000fe20000010000 */
[----:B------:R-:W-:-:S13]  /*e9c0*/  ISETP.GE.AND P0, PT, R0, 0x2, PT ;  /* 0x000000020000780c */ /* 0x000fda0003f06270 */
[----:B------:R-:W-:Y:S05]  /*e9d0*/  @!P0 BRA `(.L_x_2951) ;  /* 0x0000000000588947 */ /* 0x000fea0003800000 */
[----:B0--3--:R-:W-:-:S07]  /*e9e0*/  IMAD.MOV.U32 R3, RZ, RZ, 0x1 ;  /* 0x00000001ff037424 */ /* 0x009fce00078e00ff */
.L_x_2956:
[----:B------:R-:W0:Y:S04]  /*e9f0*/  SHFL.DOWN PT, R2, R9, R3, 0x1f ;  /* 0x08001f0309027589 */ /* 0x000e2800000e0000 */
[----:B------:R-:W3:Y:S04]  /*ea00*/  SHFL.DOWN PT, R5, R8, R3, 0x1f ;  /* 0x08001f0308057589 */ /* 0x000ee800000e0000 */
[----:B------:R-:W4:Y:S04]  /*ea10*/  SHFL.DOWN PT, R4, R21, R3, 0x1f ;  /* 0x08001f0315047589 */ /* 0x000f2800000e0000 */
[----:B------:R5:W1:Y:S02]  /*ea20*/  SHFL.DOWN PT, R7, R20, R3, 0x1f ;  /* 0x08001f0314077589 */ /* 0x000a6400000e0000 */
[----:B-----5:R-:W-:Y:S01]  /*ea30*/  IMAD.SHL.U32 R3, R3, 0x2, RZ ;  /* 0x0000000203037824 */ /* 0x020fe200078e00ff */
[----:B0-----:R-:W-:-:S02]  /*ea40*/  ISETP.NE.U32.AND P0, PT, R9, R2, PT ;  /* 0x000000020900720c */ /* 0x001fc40003f05070 */
[----:B------:R-:W-:Y:S02]  /*ea50*/  ISETP.GE.U32.AND P2, PT, R9, R2, PT ;  /* 0x000000020900720c */ /* 0x000fe40003f46070 */
[CC--:B---3--:R-:W-:Y:S02]  /*ea60*/  ISETP.NE.AND.EX P0, PT, R8.reuse, R5.reuse, PT, P0 ;  /* 0x000000050800720c */ /* 0x0c8fe40003f05300 */
[----:B------:R-:W-:Y:S02]  /*ea70*/  ISETP.GE.AND.EX P2, PT, R8, R5, PT, P2 ;  /* 0x000000050800720c */ /* 0x000fe40003f46320 */
[----:B----4-:R-:W-:Y:S02]  /*ea80*/  ISETP.GE.U32.AND P1, PT, R21, R4, PT ;  /* 0x000000041500720c */ /* 0x010fe40003f26070 */
[----:B------:R-:W-:Y:S02]  /*ea90*/  SEL R6, RZ, 0xffffffff, P2 ;  /* 0xffffffffff067807 */ /* 0x000fe40001000000 */
[----:B-1----:R-:W-:-:S05]  /*eaa0*/  ISETP.GE.AND.EX P1, PT, R20, R7, PT, P1 ;  /* 0x000000071400720c */ /* 0x002fca0003f26310 */
[----:B------:R-:W-:Y:S02]  /*eab0*/  @!P0 SEL R6, RZ, 0xffffffff, P1 ;  /* 0xffffffffff068807 */ /* 0x000fe40000800000 */
[----:B------:R-:W-:Y:S02]  /*eac0*/  ISETP.GE.AND P1, PT, R3, R0, PT ;  /* 0x000000000300720c */ /* 0x000fe40003f26270 */
[----:B------:R-:W-:-:S04]  /*ead0*/  LOP3.LUT R6, R6, 0x1, RZ, 0xc0, !PT ;  /* 0x0000000106067812 */ /* 0x000fc800078ec0ff */
[----:B------:R-:W-:-:S04]  /*eae0*/  ISETP.NE.U32.AND P0, PT, R6, 0x1, PT ;  /* 0x000000010600780c */ /* 0x000fc80003f05070 */
[----:B------:R-:W-:Y:S02]  /*eaf0*/  SEL R9, R9, R2, !P0 ;  /* 0x0000000209097207 */ /* 0x000fe40004000000 */
[----:B------:R-:W-:Y:S02]  /*eb00*/  SEL R8, R8, R5, !P0 ;  /* 0x0000000508087207 */ /* 0x000fe40004000000 */
[----:B------:R-:W-:Y:S02]  /*eb10*/  SEL R21, R21, R4, !P0 ;  /* 0x0000000415157207 */ /* 0x000fe40004000000 */
[----:B------:R-:W-:Y:S01]  /*eb20*/  SEL R20, R20, R7, !P0 ;  /* 0x0000000714147207 */ /* 0x000fe20004000000 */
[----:B------:R-:W-:Y:S06]  /*eb30*/  @!P1 BRA `(.L_x_2956) ;  /* 0xfffffffc00ac9947 */ /* 0x000fec000383ffff */
.L_x_2951:
[----:B------:R-:W4:Y:S01]  /*eb40*/  LDC R0, c[0x0][0x3fc] ;  /* 0x0000ff00ff007b82 */ /* 0x000f220000000800 */
[----:B------:R-:W-:Y:S01]  /*eb50*/  ULDC UR4, c[0x0][0x24c] ;  /* 0x0000930000047ab9 */ /* 0x000fe20000000800 */
[----:B------:R-:W-:Y:S02]  /*eb60*/  IMAD.MOV.U32 R2, RZ, RZ, RZ ;  /* 0x000000ffff027224 */ /* 0x000fe400078e00ff */
[----:B--2---:R-:W-:Y:S01]  /*eb70*/  IMAD R17, R16, UR4, RZ ;  /* 0x0000000410117c24 */ /* 0x004fe2000f8e02ff */
[----:B----4-:R-:W-:-:S13]  /*eb80*/  ISETP.NE.AND P0, PT, R0, RZ, PT ;  /* 0x000000ff0000720c */ /* 0x010fda0003f05270 */
[----:B------:R-:W-:Y:S05]  /*eb90*/  @!P0 BRA `(.L_x_2957) ;  /* 0x00000010005c8947 */ /* 0x000fea0003800000 */
[----:B------:R-:W2:Y:S01]  /*eba0*/  S2R R2, SR_TID.Y ;  /* 0x0000000000027919 */ /* 0x000ea20000002200 */
[----:B------:R-:W4:Y:S01]  /*ebb0*/  S2UR UR4, SR_CTAID.X ;  /* 0x00000000000479c3 */ /* 0x000f220000002500 */
[----:B------:R-:W-:Y:S01]  /*ebc0*/  ULDC UR5, c[0x0][0x250] ;  /* 0x0000940000057ab9 */ /* 0x000fe20000000800 */
[----:B------:R-:W-:Y:S01]  /*ebd0*/  ULDC.64 UR6, c[0x0][0x400] ;  /* 0x0001000000067ab9 */ /* 0x000fe20000000a00 */
[----:B------:R-:W-:-:S05]  /*ebe0*/  ISETP.NE.AND P0, PT, R0, 0x1, PT ;  /* 0x000000010000780c */ /* 0x000fca0003f05270 */
[----:B0--3--:R-:W4:Y:S01]  /*ebf0*/  LDC R3, c[0x0][0x238] ;  /* 0x00008e00ff037b82 */ /* 0x009f220000000800 */
[----:B--2---:R-:W-:-:S04]  /*ec00*/  IMAD R2, R2, UR5, R17 ;  /* 0x0000000502027c24 */ /* 0x004fc8000f8e0211 */
[----:B----4-:R-:W-:Y:S01]  /*ec10*/  IMAD R3, R3, UR4, R2 ;  /* 0x0000000403037c24 */ /* 0x010fe2000f8e0202 */
[----:B------:R-:W-:Y:S01]  /*ec20*/  HFMA2.MMA R2, -RZ, RZ, 0, 0 ;  /* 0x00000000ff027435 */ /* 0x000fe200000001ff */
[----:B------:R-:W-:-:S09]  /*ec30*/  ULDC UR4, c[0x0][0x408] ;  /* 0x0001020000047ab9 */ /* 0x000fd20000000800 */
        /* <DEDUP_REMOVED lines=269> */
.L_x_2957:
[----:B------:R-:W-:Y:S01]  /*fd10*/  ULDC.64 UR4, c[0x0][0x610] ;  /* 0x0001840000047ab9 */ /* 0x000fe20000000a00 */
[----:B0--3--:R-:W-:Y:S02]  /*fd20*/  CS2R R6, SRZ ;  /* 0x0000000000067805 */ /* 0x009fe4000001ff00 */
[----:B------:R-:W-:Y:S02]  /*fd30*/  ISETP.NE.U32.AND P0, PT, RZ, UR4, PT ;  /* 0x00000004ff007c0c */ /* 0x000fe4000bf05070 */
[----:B------:R-:W-:Y:S02]  /*fd40*/  MOV R14, RZ ;  /* 0x000000ff000e7202 */ /* 0x000fe40000000f00 */
[----:B------:R-:W-:-:S13]  /*fd50*/  ISETP.NE.AND.EX P0, PT, RZ, UR5, PT, P0 ;  /* 0x00000005ff007c0c */ /* 0x000fda000bf05300 */
[----:B------:R-:W-:Y:S05]  /*fd60*/  @!P0 BRA `(.L_x_2958) ;  /* 0x00000008000c8947 */ /* 0x000fea0003800000 */
[----:B------:R-:W-:Y:S02]  /*fd70*/  IMAD.MOV.U32 R7, RZ, RZ, 0x8 ;  /* 0x00000008ff077424 */ /* 0x000fe400078e00ff */
[----:B------:R-:W-:Y:S02]  /*fd80*/  IMAD.MOV.U32 R13, RZ, RZ, RZ ;  /* 0x000000ffff0d7224 */ /* 0x000fe400078e00ff */
[----:B------:R-:W-:Y:S02]  /*fd90*/  IMAD.MOV.U32 R10, RZ, RZ, 0x10 ;  /* 0x00000010ff0a7424 */ /* 0x000fe400078e00ff */
[----:B------:R-:W-:-:S07]  /*fda0*/  IMAD.MOV.U32 R11, RZ, RZ, 0x0 ;  /* 0x00000000ff0b7424 */ /* 0x000fce00078e00ff */
.L_x_2961:
[----:B------:R-:W-:Y:S01]  /*fdb0*/  LOP3.LUT R0, R13, R11, RZ, 0xfc, !PT ;  /* 0x0000000b0d007212 */ /* 0x000fe200078efcff */
[----:B------:R-:W-:Y:S01]  /*fdc0*/  IMAD.MOV.U32 R6, RZ, RZ, R11 ;  /* 0x000000ffff067224 */ /* 0x000fe200078e000b */
[----:B------:R-:W-:Y:S02]  /*fdd0*/  MOV R5, R10 ;  /* 0x0000000a00057202 */ /* 0x000fe40000000f00 */
[----:B------:R-:W-:-:S13]  /*fde0*/  ISETP.NE.U32.AND P0, PT, R0, RZ, PT ;  /* 0x000000ff0000720c */ /* 0x000fda0003f05070 */
[----:B------:R-:W-:Y:S05]  /*fdf0*/  @!P0 BRA `(.L_x_2959) ;  /* 0x00000000001c8947 */ /* 0x000fea0003800000 */
[----:B------:R-:W-:Y:S01]  /*fe00*/  IMAD.MOV.U32 R0, RZ, RZ, R7 ;  /* 0x000000ffff007224 */ /* 0x000fe200078e0007 */
[----:B------:R-:W-:Y:S01]  /*fe10*/  MOV R7, R13 ;  /* 0x0000000d00077202 */ /* 0x000fe20000000f00 */
[----:B------:R-:W-:Y:S01]  /*fe20*/  IMAD.MOV.U32 R4, RZ, RZ, R10 ;  /* 0x000000ffff047224 */ /* 0x000fe200078e000a */
[----:B------:R-:W-:Y:S01]  /*fe30*/  MOV R14, 0xfe60 ;  /* 0x0000fe60000e7802 */ /* 0x000fe20000000f00 */
[----:B------:R-:W-:-:S07]  /*fe40*/  IMAD.MOV.U32 R3, RZ, RZ, R11 ;  /* 0x000000ffff037224 */ /* 0x000fce00078e000b */
[----:B-1----:R-:W-:Y:S05]  /*fe50*/  CALL.REL.NOINC `($__internal_19_$__cuda_sm20_rem_u64) ;  /* 0x0000003c00fc7944 */ /* 0x002fea0003c00000 */
[----:B------:R-:W-:Y:S05]  /*fe60*/  BRA `(.L_x_2960) ;  /* 0x00000000004c7947 */ /* 0x000fea0003800000 */
.L_x_2959:
        /* <DEDUP_REMOVED lines=14> */
[----:B------:R-:W-:-:S04]  /*ff50*/  @P0 IADD3 R3, R3, -R10, RZ ;  /* 0x8000000a03030210 */ /* 0x000fc80007ffe0ff */
[----:B------:R-:W-:-:S13]  /*ff60*/  ISETP.GE.U32.AND P0, PT, R3, R10, PT ;  /* 0x0000000a0300720c */ /* 0x000fda0003f06070 */
[----:B------:R-:W-:Y:S01]  /*ff70*/  @P0 IMAD.IADD R3, R3, 0x1, -R10 ;  /* 0x0000000103030824 */ /* 0x000fe200078e0a0a */
[----:B------:R-:W-:-:S05]  /*ff80*/  @!P1 LOP3.LUT R3, RZ, R10, RZ, 0x33, !PT ;  /* 0x0000000aff039212 */ /* 0x000fca00078e33ff */
[----:B------:R-:W-:-:S07]  /*ff90*/  IMAD.MOV.U32 R10, RZ, RZ, R3 ;  /* 0x000000ffff0a7224 */ /* 0x000fce00078e0003 */
.L_x_2960:
        /* <DEDUP_REMOVED lines=10> */
[----:B-1----:R-:W-:Y:S05]  /*10040*/  CALL.REL.NOINC `($__internal_18_$__cuda_sm20_div_u64) ;  /* 0x0000003800687944 */ /* 0x002fea0003c00000 */
[----:B------:R-:W-:Y:S02]  /*10050*/  IMAD.MOV.U32 R10, RZ, RZ, R4 ;  /* 0x000000ffff0a7224 */ /* 0x000fe400078e0004 */
[----:B------:R-:W-:Y:S01]  /*10060*/  IMAD.MOV.U32 R11, RZ, RZ, R7 ;  /* 0x000000ffff0b7224 */ /* 0x000fe200078e0007 */
[----:B------:R-:W-:Y:S06]  /*10070*/  BRA `(.L_x_2963) ;  /* 0x00000000004c7947 */ /* 0x000fec0003800000 */
.L_x_2962:
[----:B------:R-:W0:Y:S01]  /*10080*/  I2F.U32.RP R3, R5 ;  /* 0x0000000500037306 */ /* 0x000e220000209000 */
[----:B------:R-:W-:Y:S01]  /*10090*/  IMAD.MOV.U32 R10, RZ, RZ, RZ ;  /* 0x000000ffff0a7224 */ /* 0x000fe200078e00ff */
[----:B------:R-:W-:-:S06]  /*100a0*/  ISETP.NE.U32.AND P3, PT, R5, RZ, PT ;  /* 0x000000ff0500720c */ /* 0x000fcc0003f65070 */
[----:B0-----:R-:W0:Y:S02]  /*100b0*/  MUFU.RCP R3, R3 ;  /* 0x0000000300037308 */ /* 0x001e240000001000 */
[----:B0-----:R-:W-:-:S06]  /*100c0*/  IADD3 R11, R3, 0xffffffe, RZ ;  /* 0x0ffffffe030b7810 */ /* 0x001fcc0007ffe0ff */
        /* <DEDUP_REMOVED lines=9> */
[----:B------:R-:W-:Y:S01]  /*10160*/  @P0 IMAD.IADD R0, R0, 0x1, -R5 ;  /* 0x0000000100000824 */ /* 0x000fe200078e0a05 */
[----:B------:R-:W-:-:S04]  /*10170*/  @P0 IADD3 R10, R10, 0x1, RZ ;  /* 0x000000010a0a0810 */ /* 0x000fc80007ffe0ff */
[----:B------:R-:W-:-:S13]  /*10180*/  ISETP.GE.U32.AND P1, PT, R0, R5, PT ;  /* 0x000000050000720c */ /* 0x000fda0003f26070 */
[----:B------:R-:W-:Y:S01]  /*10190*/  @P1 VIADD R10, R10, 0x1 ;  /* 0x000000010a0a1836 */ /* 0x000fe20000000000 */
[----:B------:R-:W-:-:S07]  /*101a0*/  @!P3 LOP3.LUT R10, RZ, R5, RZ, 0x33, !PT ;  /* 0x00000005ff0ab212 */ /* 0x000fce00078e33ff */
.L_x_2963:
[----:B------:R-:W-:Y:S05]  /*101b0*/  @!P2 BRA `(.L_x_2964) ;  /* 0x000000000018a947 */ /* 0x000fea0003800000 */
[----:B------:R-:W-:Y:S01]  /*101c0*/  IMAD.MOV.U32 R3, RZ, RZ, 0x8 ;  /* 0x00000008ff037424 */ /* 0x000fe200078e00ff */
[----:B------:R-:W-:Y:S01]  /*101d0*/  MOV R0, 0x10200 ;  /* 0x0001020000007802 */ /* 0x000fe20000000f00 */
[----:B------:R-:W-:-:S07]  /*101e0*/  IMAD.MOV.U32 R4, RZ, RZ, RZ ;  /* 0x000000ffff047224 */ /* 0x000fce00078e00ff */
[----:B-1----:R-:W-:Y:S05]  /*101f0*/  CALL.REL.NOINC `($__internal_18_$__cuda_sm20_div_u64) ;  /* 0x0000003400fc7944 */ /* 0x002fea0003c00000 */
[----:B------:R-:W-:Y:S01]  /*10200*/  MOV R6, R4 ;  /* 0x0000000400067202 */ /* 0x000fe20000000f00 */
[----:B------:R-:W-:Y:S06]  /*10210*/  BRA `(.L_x_2965) ;  /* 0x00000000004c7947 */ /* 0x000fec0003800000 */
.L_x_2964:
        /* <DEDUP_REMOVED lines=14> */
[----:B------:R-:W-:Y:S01]  /*10300*/  @P0 IADD3 R0, R0, -R5, RZ ;  /* 0x8000000500000210 */ /* 0x000fe20007ffe0ff */
[----:B------:R-:W-:-:S03]  /*10310*/  @P0 VIADD R6, R6, 0x1 ;  /* 0x0000000106060836 */ /* 0x000fc60000000000 */
[----:B------:R-:W-:-:S13]  /*10320*/  ISETP.GE.U32.AND P1, PT, R0, R5, PT ;  /* 0x000000050000720c */ /* 0x000fda0003f26070 */
[----:B------:R-:W-:Y:S01]  /*10330*/  @P1 VIADD R6, R6, 0x1 ;  /* 0x0000000106061836 */ /* 0x000fe20000000000 */
[----:B------:R-:W-:-:S07]  /*10340*/  @!P2 LOP3.LUT R6, RZ, R5, RZ, 0x33, !PT ;  /* 0x00000005ff06a212 */ /* 0x000fce00078e33ff */
.L_x_2965:
        /* <DEDUP_REMOVED lines=10> */
[----:B-1----:R-:W-:Y:S05]  /*103f0*/  CALL.REL.NOINC `($__internal_18_$__cuda_sm20_div_u64) ;  /* 0x00000034007c7944 */ /* 0x002fea0003c00000 */
[----:B------:R-:W-:Y:S01]  /*10400*/  IMAD.MOV.U32 R5, RZ, RZ, R7 ;  /* 0x000000ffff057224 */ /* 0x000fe200078e0007 */
[----:B------:R-:W-:Y:S06]  /*10410*/  BRA `(.L_x_2968) ;  /* 0x00000000004c7947 */ /* 0x000fec0003800000 */
.L_x_2967:
[----:B------:R-:W0:Y:S01]  /*10420*/  I2F.U32.RP R0, R6 ;  /* 0x0000000600007306 */ /* 0x000e220000209000 */
[----:B------:R-:W-:-:S07]  /*10430*/  ISETP.NE.U32.AND P2, PT, R6, RZ, PT ;  /* 0x000000ff0600720c */ /* 0x000fce0003f45070 */
[----:B0-----:R-:W0:Y:S02]  /*10440*/  MUFU.RCP R0, R0 ;  /* 0x0000000000007308 */ /* 0x001e240000001000 */
[----:B0-----:R-:W-:-:S06]  /*10450*/  VIADD R4, R0, 0xffffffe ;  /* 0x0ffffffe00047836 */ /* 0x001fcc0000000000 */
[----:B------:R0:W2:Y:S02]  /*10460*/  F2I.FTZ.U32.TRUNC.NTZ R5, R4 ;  /* 0x0000000400057305 */ /* 0x0000a4000021f000 */
[----:B0-----:R-:W-:Y:S01]  /*10470*/  IMAD.MOV.U32 R4, RZ, RZ, RZ ;  /* 0x000000ffff047224 */ /* 0x001fe200078e00ff */
[----:B--2---:R-:W-:-:S05]  /*10480*/  IADD3 R3, RZ, -R5, RZ ;  /* 0x80000005ff037210 */ /* 0x004fca0007ffe0ff */
        /* <DEDUP_REMOVED lines=12> */
.L_x_2968:
[----:B------:R-:W-:Y:S05]  /*10550*/  BSYNC B0 ;  /* 0x0000000000007941 */ /* 0x000fea0003800000 */
.L_x_2966:
[----:B------:R-:W-:Y:S02]  /*10560*/  ULDC.64 UR4, c[0x0][0x610] ;  /* 0x0001840000047ab9 */ /* 0x000fe40000000a00 */
[----:B------:R-:W-:-:S04]  /*10570*/  IADD3 R6, P0, R4, UR4, RZ ;  /* 0x0000000404067c10 */ /* 0x000fc8000ff1e0ff */
[----:B------:R-:W-:-:S05]  /*10580*/  IADD3.X R7, R5, UR5, RZ, P0, !PT ;  /* 0x0000000505077c10 */ /* 0x000fca00087fe4ff */
[----:B------:R-:W-:-:S07]  /*10590*/  IMAD.MOV.U32 R14, RZ, RZ, R7 ;  /* 0x000000ffff0e7224 */ /* 0x000fce00078e0007 */
.L_x_2958:
[----:B------:R-:W-:Y:S02]  /*105a0*/  ULDC UR4, c[0x0][0x248] ;  /* 0x0000920000047ab9 */ /* 0x000fe40000000800 */
[----:B------:R-:W-:-:S13]  /*105b0*/  ISETP.NE.AND P0, PT, RZ, UR4, PT ;  /* 0x00000004ff007c0c */ /* 0x000fda000bf05270 */
[----:B------:R-:W-:Y:S05]  /*105c0*/  @!P0 BRA `(.L_x_2969) ;  /* 0x0000002800dc8947 */ /* 0x000fea0003800000 */
[----:B------:R-:W0:Y:S01]  /*105d0*/  LDC R0, c[0x0][0x3fc] ;  /* 0x0000ff00ff007b82 */ /* 0x000e220000000800 */
[----:B------:R-:W2:Y:S01]  /*105e0*/  S2R R13, SR_TID.Y ;  /* 0x00000000000d7919 */ /* 0x000ea20000002200 */
[----:B------:R-:W-:Y:S02]  /*105f0*/  ULDC UR4, c[0x0][0x24c] ;  /* 0x0000930000047ab9 */ /* 0x000fe40000000800 */
[----:B------:R-:W-:Y:S01]  /*10600*/  IMAD R2, R16, UR4, RZ ;  /* 0x0000000410027c24 */ /* 0x000fe2000f8e02ff */
[----:B------:R-:W3:Y:S01]  /*10610*/  S2R R12, SR_CTAID.X ;  /* 0x00000000000c7919 */ /* 0x000ee20000002500 */
[----:B------:R-:W-:Y:S01]  /*10620*/  ULDC UR4, c[0x0][0x250] ;  /* 0x0000940000047ab9 */ /* 0x000fe20000000800 */
[----:B0-----:R-:W-:Y:S01]  /*10630*/  ISETP.NE.AND P0, PT, R0, RZ, PT ;  /* 0x000000ff0000720c */ /* 0x001fe20003f05270 */
[----:B--2---:R-:W-:Y:S01]  /*10640*/  IMAD R11, R13, UR4, R2 ;  /* 0x000000040d0b7c24 */ /* 0x004fe2000f8e0202 */
[----:B------:R-:W-:Y:S01]  /*10650*/  ULDC UR4, c[0x0][0x238] ;  /* 0x00008e0000047ab9 */ /* 0x000fe20000000800 */
[----:B------:R-:W-:-:S02]  /*10660*/  IMAD.MOV.U32 R2, RZ, RZ, RZ ;  /* 0x000000ffff027224 */ /* 0x000fc400078e00ff */
[----:B---3--:R-:W-:-:S08]  /*10670*/  IMAD R11, R12, UR4, R11 ;  /* 0x000000040c0b7c24 */ /* 0x008fd0000f8e020b */
[----:B------:R-:W-:Y:S05]  /*10680*/  @!P0 BRA `(.L_x_2970) ;  /* 0x0000001000448947 */ /* 0x000fea0003800000 */
        /* <DEDUP_REMOVED lines=273> */
.L_x_2970:
        /* <DEDUP_REMOVED lines=15> */
.L_x_2972:
[----:B0-----:R-:W-:Y:S05]  /*11890*/  BSYNC B0 ;  /* 0x0000000000007941 */ /* 0x001fea0003800000 */
.L_x_2971:
[----:B------:R-:W-:Y:S01]  /*118a0*/  PRMT R0, R0, 0x9910, RZ ;  /* 0x0000991000007816 */ /* 0x000fe200000000ff */
[----:B------:R-:W-:Y:S01]  /*118b0*/  BSSY B0, `(.L_x_2973) ;  /* 0x0000014000007945 */ /* 0x000fe20003800000 */
[----:B------:R-:W-:Y:S02]  /*118c0*/  LOP3.LUT P0, RZ, R16, R13, RZ, 0xfc, !PT ;  /* 0x0000000d10ff7212 */ /* 0x000fe4000780fcff */
[----:B------:R-:W-:-:S13]  /*118d0*/  ISETP.NE.AND P2, PT, R0, RZ, PT ;  /* 0x000000ff0000720c */ /* 0x000fda0003f45270 */
[----:B------:R-:W-:Y:S05]  /*118e0*/  @!P2 BRA `(.L_x_2974) ;  /* 0x000000000040a947 */ /* 0x000fea0003800000 */
[----:B------:R-:W0:Y:S01]  /*118f0*/  S2UR UR4, SR_CTAID.Y ;  /* 0x00000000000479c3 */ /* 0x000e220000002600 */
[----:B------:R-:W-:Y:S02]  /*11900*/  ISETP.NE.AND P1, PT, RZ, UR9, PT ;  /* 0x00000009ff007c0c */ /* 0x000fe4000bf25270 */
[----:B------:R-:W-:Y:S02]  /*11910*/  LOP3.LUT R9, R9, R8, RZ, 0x3c, !PT ;  /* 0x0000000809097212 */ /* 0x000fe400078e3cff */
[----:B------:R-:W-:Y:S02]  /*11920*/  LOP3.LUT R21, R21, R20, RZ, 0x3c, !PT ;  /* 0x0000001415157212 */ /* 0x000fe400078e3cff */
[----:B------:R-:W-:Y:S01]  /*11930*/  LOP3.LUT R8, R9, R8, RZ, 0x3c, !PT ;  /* 0x0000000809087212 */ /* 0x000fe200078e3cff */
[----:B------:R-:W0:Y:S01]  /*11940*/  LDC R3, c[0x0][0x10] ;  /* 0x00000400ff037b82 */ /* 0x000e220000000800 */
[----:B------:R-:W-:Y:S02]  /*11950*/  LOP3.LUT R20, R21, R20, RZ, 0x3c, !PT ;  /* 0x0000001415147212 */ /* 0x000fe400078e3cff */
[----:B------:R-:W-:-:S02]  /*11960*/  LOP3.LUT R9, R9, R8, RZ, 0x3c, !PT ;  /* 0x0000000809097212 */ /* 0x000fc400078e3cff */
[----:B------:R-:W-:-:S03]  /*11970*/  LOP3.LUT R21, R21, R20, RZ, 0x3c, !PT ;  /* 0x0000001415157212 */ /* 0x000fc600078e3cff */
[----:B------:R-:W2:Y:S01]  /*11980*/  LDC.64 R4, c[0x0][0x618] ;  /* 0x00018600ff047b82 */ /* 0x000ea20000000a00 */
[----:B0-----:R-:W-:Y:S01]  /*11990*/  IMAD R3, R12, R3, UR4 ;  /* 0x000000040c037e24 */ /* 0x001fe2000f8e0203 */
[----:B------:R-:W-:-:S03]  /*119a0*/  ULDC UR4, c[0x0][0x0] ;  /* 0x0000000000047ab9 */ /* 0x000fc60000000800 */
[----:B------:R-:W-:-:S04]  /*119b0*/  @!P1 IMAD R3, R3, UR4, R16 ;  /* 0x0000000403039c24 */ /* 0x000fc8000f8e0210 */
[----:B--2---:R-:W-:-:S05]  /*119c0*/  IMAD.WIDE.U32 R4, R3, 0x10, R4 ;  /* 0x0000001003047825 */ /* 0x004fca00078e0004 */
[----:B------:R0:W-:Y:S04]  /*119d0*/  STG.E.64 desc[UR36][R4.64], R8 ;  /* 0x0000000804007986 */ /* 0x0001e8000c101b24 */
[----:B------:R0:W-:Y:S02]  /*119e0*/  STG.E.64 desc[UR36][R4.64+0x8], R20 ;  /* 0x0000081404007986 */ /* 0x0001e4000c101b24 */
.L_x_2974:
[----:B------:R-:W-:Y:S05]  /*119f0*/  BSYNC B0 ;  /* 0x0000000000007941 */ /* 0x000fea0003800000 */
.L_x_2973:
[----:B------:R-:W-:Y:S01]  /*11a00*/  UMOV UR7, 0x400 ;  /* 0x0000040000077882 */ /* 0x000fe20000000000 */
        /* <DEDUP_REMOVED lines=15> */
[----:B------:R-:W2:Y:S01]  /*11b00*/  LDC.64 R4, c[0x0][0x620] ;  /* 0x00018800ff047b82 */ /* 0x000ea20000000a00 */
[----:B------:R-:W0:Y:S08]  /*11b10*/  FLO.U32 R8, UR4 ;  /* 0x0000000400087d00 */ /* 0x000e3000080e0000 */
[----:B------:R-:W3:Y:S01]  /*11b20*/  POPC R3, UR4 ;  /* 0x0000000400037d09 */ /* 0x000ee20008000000 */
[----:B--2---:R-:W-:Y:S01]  /*11b30*/  IMAD.WIDE.U32 R4, R12, 0x4, R4 ;  /* 0x000000040c047825 */ /* 0x004fe200078e0004 */
[----:B0-----:R-:W-:-:S13]  /*11b40*/  ISETP.EQ.U32.AND P0, PT, R8, R9, PT ;  /* 0x000000090800720c */ /* 0x001fda0003f02070 */
        /* <DEDUP_REMOVED lines=14> */
.L_x_2976:
[----:B------:R-:W-:Y:S05]  /*11c30*/  BSYNC B0 ;  /* 0x0000000000007941 */ /* 0x000fea0003800000 */
.L_x_2975:
[----:B------:R-:W-:Y:S01]  /*11c40*/  BAR.SYNC.DEFER_BLOCKING 0x0 ;  /* 0x0000000000007b1d */ /* 0x000fe20000010000 */
[----:B------:R-:W-:-:S09]  /*11c50*/  ULEA UR4, UR8, UR7, 0x18 ;  /* 0x0000000708047291 */ /* 0x000fd2000f8ec03f */
        /* <DEDUP_REMOVED lines=18> */
[----:B0-----:R-:W-:Y:S02]  /*11d80*/  IMAD.U32 R4, RZ, RZ, UR10 ;  /* 0x0000000aff047e24 */ /* 0x001fe4000f8e00ff */
        /* <DEDUP_REMOVED lines=8> */
[----:B------:R-:W0:Y:S01]  /*11e10*/  LDC R22, c[0x0][0x4] ;  /* 0x00000100ff167b82 */ /* 0x000e220000000800 */
[----:B------:R-:W-:Y:S01]  /*11e20*/  BSSY B1, `(.L_x_2980) ;  /* 0x000001a000017945 */ /* 0x000fe20003800000 */
[----:B------:R-:W-:Y:S01]  /*11e30*/  MOV R15, R10 ;  /* 0x0000000a000f7202 */ /* 0x000fe20000000f00 */
[----:B------:R-:W-:-:S05]  /*11e40*/  IMAD R20, R12, UR5, RZ ;  /* 0x000000050c147c24 */ /* 0x000fca000f8e02ff */
[----:B------:R-:W2:Y:S01]  /*11e50*/  LDC.64 R8, c[0x0][0x618] ;  /* 0x00018600ff087b82 */ /* 0x000ea20000000a00 */
[----:B0-----:R-:W-:-:S07]  /*11e60*/  IMAD R22, R22, UR4, RZ ;  /* 0x0000000416167c24 */ /* 0x001fce000f8e02ff */
.L_x_2981:
[----:B------:R-:W-:-:S04]  /*11e70*/  IMAD.IADD R13, R20, 0x1, R15 ;  /* 0x00000001140d7824 */ /* 0x000fc800078e020f */
[----:B--2---:R-:W-:-:S05]  /*11e80*/  IMAD.WIDE.U32 R12, R13, 0x10, R8 ;  /* 0x000000100d0c7825 */ /* 0x004fca00078e0008 */
[----:B------:R-:W2:Y:S04]  /*11e90*/  LDG.E.64 R10, desc[UR36][R12.64] ;  /* 0x000000240c0a7981 */ /* 0x000ea8000c1e1b00 */
[----:B------:R-:W3:Y:S01]  /*11ea0*/  LDG.E.64 R18, desc[UR36][R12.64+0x8] ;  /* 0x000008240c127981 */ /* 0x000ee2000c1e1b00 */
[----:B------:R-:W-:Y:S01]  /*11eb0*/  IMAD.IADD R15, R22, 0x1, R15 ;  /* 0x00000001160f7824 */ /* 0x000fe200078e020f */
[CC--:B--2---:R-:W-:Y:S02]  /*11ec0*/  ISETP.NE.U32.AND P0, PT, R0.reuse, R10.reuse, PT ;  /* 0x0000000a0000720c */ /* 0x0c4fe40003f05070 */
[----:B------:R-:W-:Y:S02]  /*11ed0*/  ISETP.GE.U32.AND P3, PT, R0, R10, PT ;  /* 0x0000000a0000720c */ /* 0x000fe40003f66070 */
[----:B------:R-:W-:-:S02]  /*11ee0*/  ISETP.NE.AND.EX P0, PT, R3, R11, PT, P0 ;  /* 0x0000000b0300720c */ /* 0x000fc40003f05300 */
[----:B---3--:R-:W-:Y:S02]  /*11ef0*/  ISETP.GE.U32.AND P1, PT, R4, R18, PT ;  /* 0x000000120400720c */ /* 0x008fe40003f26070 */
[----:B------:R-:W-:Y:S02]  /*11f00*/  ISETP.GE.AND.EX P3, PT, R3, R11, PT, P3 ;  /* 0x0000000b0300720c */ /* 0x000fe40003f66330 */
        /* <DEDUP_REMOVED lines=8> */
[----:B------:R-:W-:Y:S02]  /*11f90*/  SEL R4, R4, R18, !P0 ;  /* 0x0000001204047207 */ /* 0x000fe40004000000 */
[----:B------:R-:W-:Y:S01]  /*11fa0*/  SEL R5, R5, R19, !P0 ;  /* 0x0000001305057207 */ /* 0x000fe20004000000 */
[----:B------:R-:W-:Y:S06]  /*11fb0*/  @!P1 BRA `(.L_x_2981) ;  /* 0xfffffffc00ac9947 */ /* 0x000fec000383ffff */
[----:B------:R-:W-:Y:S05]  /*11fc0*/  BSYNC B1 ;  /* 0x0000000000017941 */ /* 0x000fea0003800000 */
.L_x_2980:
[----:B------:R-:W-:Y:S05]  /*11fd0*/  BRA `(.L_x_2979) ;  /* 0x0000000000807947 */ /* 0x000fea0003800000 */
.L_x_2978:
[----:B------:R-:W0:Y:S01]  /*11fe0*/  S2R R10, SR_TID.Y ;  /* 0x00000000000a7919 */ /* 0x000e220000002200 */
[----:B------:R-:W-:Y:S02]  /*11ff0*/  ULDC UR5, c[0x0][0x23c] ;  /* 0x00008f0000057ab9 */ /* 0x000fe40000000800 */
[----:B0-----:R-:W-:-:S13]  /*12000*/  ISETP.GE.U32.AND P0, PT, R10, UR5, PT ;  /* 0x000000050a007c0c */ /* 0x001fda000bf06070 */
[----:B------:R-:W-:Y:S05]  /*12010*/  @P0 BRA `(.L_x_2979) ;  /* 0x0000000000700947 */ /* 0x000fea0003800000 */
[----:B------:R-:W-:Y:S01]  /*12020*/  ULDC UR4, c[0x0][0x10] ;  /* 0x0000040000047ab9 */ /* 0x000fe20000000800 */
[----:B------:R-:W0:Y:S01]  /*12030*/  LDC R21, c[0x0][RZ] ;  /* 0x00000000ff157b82 */ /* 0x000e220000000800 */
[----:B------:R-:W-:Y:S02]  /*12040*/  IMAD.MOV.U32 R20, RZ, RZ, R10 ;  /* 0x000000ffff147224 */ /* 0x000fe400078e000a */
[----:B------:R-:W-:-:S05]  /*12050*/  IMAD R15, R12, UR4, RZ ;  /* 0x000000040c0f7c24 */ /* 0x000fca000f8e02ff */
[----:B------:R-:W2:Y:S08]  /*12060*/  LDC.64 R8, c[0x0][0x618] ;  /* 0x00018600ff087b82 */ /* 0x000eb00000000a00 */
[----:B------:R-:W3:Y:S02]  /*12070*/  LDC R23, c[0x0][0x4] ;  /* 0x00000100ff177b82 */ /* 0x000ee40000000800 */
.L_x_2982:
[----:B------:R-:W-:-:S04]  /*12080*/  IMAD.IADD R11, R15, 0x1, R20 ;  /* 0x000000010f0b7824 */ /* 0x000fc800078e0214 */
[----:B0-----:R-:W-:-:S04]  /*12090*/  IMAD R11, R11, R21, R16 ;  /* 0x000000150b0b7224 */ /* 0x001fc800078e0210 */
[----:B--2---:R-:W-:-:S05]  /*120a0*/  IMAD.WIDE.U32 R12, R11, 0x10, R8 ;  /* 0x000000100b0c7825 */ /* 0x004fca00078e0008 */
[----:B------:R-:W2:Y:S04]  /*120b0*/  LDG.E.64 R10, desc[UR36][R12.64] ;  /* 0x000000240c0a7981 */ /* 0x000ea8000c1e1b00 */
[----:B------:R-:W4:Y:S01]  /*120c0*/  LDG.E.64 R18, desc[UR36][R12.64+0x8] ;  /* 0x000008240c127981 */ /* 0x000f22000c1e1b00 */
[----:B---3--:R-:W-:Y:S02]  /*120d0*/  IADD3 R20, R23, R20, RZ ;  /* 0x0000001417147210 */ /* 0x008fe40007ffe0ff */
[CC--:B--2---:R-:W-:Y:S02]  /*120e0*/  ISETP.NE.U32.AND P0, PT, R0.reuse, R10.reuse, PT ;  /* 0x0000000a0000720c */ /* 0x0c4fe40003f05070 */
[----:B------:R-:W-:Y:S02]  /*120f0*/  ISETP.GE.U32.AND P3, PT, R0, R10, PT ;  /* 0x0000000a0000720c */ /* 0x000fe40003f66070 */
[----:B------:R-:W-:-:S02]  /*12100*/  ISETP.NE.AND.EX P0, PT, R3, R11, PT, P0 ;  /* 0x0000000b0300720c */ /* 0x000fc40003f05300 */
[----:B----4-:R-:W-:Y:S02]  /*12110*/  ISETP.GE.U32.AND P1, PT, R4, R18, PT ;  /* 0x000000120400720c */ /* 0x010fe40003f26070 */
        /* <DEDUP_REMOVED lines=12> */
.L_x_2979:
[----:B------:R-:W-:Y:S05]  /*121e0*/  BSYNC B0 ;  /* 0x0000000000007941 */ /* 0x000fea0003800000 */
.L_x_2977:
[----:B------:R-:W0:Y:S01]  /*121f0*/  S2R R10, SR_TID.Y ;  /* 0x00000000000a7919 */ /* 0x000e220000002200 */
[----:B------:R-:W0:Y:S01]  /*12200*/  LDC R12, c[0x0][RZ] ;  /* 0x00000000ff0c7b82 */ /* 0x000e220000000800 */
[----:B------:R-:W-:Y:S01]  /*12210*/  UIADD3 UR7, UR7, 0x10, URZ ;  /* 0x0000001007077890 */ /* 0x000fe2000fffe03f */
[----:B------:R-:W-:Y:S01]  /*12220*/  IMAD.MOV.U32 R8, RZ, RZ, R0 ;  /* 0x000000ffff087224 */ /* 0x000fe200078e0000 */
[----:B------:R-:W-:Y:S01]  /*12230*/  ULDC UR5, c[0x0][0x4] ;  /* 0x0000010000057ab9 */ /* 0x000fe20000000800 */
[----:B------:R-:W-:Y:S01]  /*12240*/  IMAD.MOV.U32 R9, RZ, RZ, R3 ;  /* 0x000000ffff097224 */ /* 0x000fe200078e0003 */
[----:B------:R-:W-:Y:S01]  /*12250*/  ULEA UR7, UR8, UR7, 0x18 ;  /* 0x0000000708077291 */ /* 0x000fe2000f8ec03f */
[----:B------:R-:W-:Y:S01]  /*12260*/  IMAD.MOV.U32 R11, RZ, RZ, R5 ;  /* 0x000000ffff0b7224 */ /* 0x000fe200078e0005 */
[----:B------:R-:W-:-:S06]  /*12270*/  USHF.R.U32.HI UR4, URZ, 0x1, UR5 ;  /* 0x000000013f047899 */ /* 0x000fcc0008011605 */
[----:B------:R-:W-:Y:S01]  /*12280*/  ISETP.NE.AND P0, PT, RZ, UR4, PT ;  /* 0x00000004ff007c0c */ /* 0x000fe2000bf05270 */
[----:B0-----:R-:W-:Y:S02]  /*12290*/  IMAD R13, R10, R12, R16 ;  /* 0x0000000c0a0d7224 */ /* 0x001fe400078e0210 */
[----:B------:R-:W-:-:S03]  /*122a0*/  IMAD.MOV.U32 R10, RZ, RZ, R4 ;  /* 0x000000ffff0a7224 */ /* 0x000fc600078e0004 */
[----:B------:R-:W-:-:S05]  /*122b0*/  LEA R13, R13, UR7, 0x4 ;  /* 0x000000070d0d7c11 */ /* 0x000fca000f8e20ff */
[----:B------:R0:W-:Y:S02]  /*122c0*/  STS.128 [R13], R8 ;  /* 0x000000080d007388 */ /* 0x0001e40000000c00 */
[----:B------:R-:W-:Y:S05]  /*122d0*/  @!P0 BRA `(.L_x_2983) ;  /* 0x00000000008c8947 */ /* 0x000fea0003800000 */
[----:B0-----:R-:W-:-:S07]  /*122e0*/  MOV R8, UR4 ;  /* 0x0000000400087c02 */ /* 0x001fce0008000f00 */
.L_x_2986:
[----:B------:R-:W0:Y:S01]  /*122f0*/  S2R R10, SR_TID.Y ;  /* 0x00000000000a7919 */ /* 0x000e220000002200 */
[----:B------:R-:W-:Y:S01]  /*12300*/  BSSY B0, `(.L_x_2984) ;  /* 0x000001e000007945 */ /* 0x000fe20003800000 */
[----:B------:R-:W-:Y:S01]  /*12310*/  BAR.SYNC.DEFER_BLOCKING 0x0 ;  /* 0x0000000000007b1d */ /* 0x000fe20000010000 */
[----:B------:R-:W-:Y:S02]  /*12320*/  ISETP.GT.AND P4, PT, R8, 0x1, PT ;  /* 0x000000010800780c */ /* 0x000fe40003f84270 */
[--C-:B------:R-:W-:Y:S01]  /*12330*/  SHF.R.S32.HI R17, RZ, 0x1, R8.reuse ;  /* 0x00000001ff117819 */ /* 0x100fe20000011408 */
[----:B0-----:R-:W-:-:S05]  /*12340*/  IMAD.IADD R9, R10, 0x1, R8 ;  /* 0x000000010a097824 */ /* 0x001fca00078e0208 */
[----:B------:R-:W-:-:S04]  /*12350*/  ISETP.GE.U32.AND P0, PT, R9, UR5, PT ;  /* 0x0000000509007c0c */ /* 0x000fc8000bf06070 */
[----:B------:R-:W-:-:S13]  /*12360*/  ISETP.GE.U32.OR P0, PT, R10, R8, P0 ;  /* 0x000000080a00720c */ /* 0x000fda0000706470 */
[----:B------:R-:W-:Y:S05]  /*12370*/  @P0 BRA `(.L_x_2985) ;  /* 0x0000000000580947 */ /* 0x000fea0003800000 */
[----:B------:R-:W-:-:S05]  /*12380*/  IMAD R8, R9, R12, R16 ;  /* 0x0000000c09087224 */ /* 0x000fca00078e0210 */
[----:B------:R-:W-:-:S06]  /*12390*/  LEA R8, R8, UR7, 0x4 ;  /* 0x0000000708087c11 */ /* 0x000fcc000f8e20ff */
        /* <DEDUP_REMOVED lines=20> */
.L_x_2985:
[----:B------:R-:W-:Y:S05]  /*124e0*/  BSYNC B0 ;  /* 0x0000000000007941 */ /* 0x000fea0003800000 */
.L_x_2984:
[----:B0-----:R-:W-:Y:S01]  /*124f0*/  IMAD.MOV.U32 R8, RZ, RZ, R17 ;  /* 0x000000ffff087224 */ /* 0x001fe200078e0011 */
[----:B------:R-:W-:Y:S06]  /*12500*/  @P4 BRA `(.L_x_2986) ;  /* 0xfffffffc00784947 */ /* 0x000fec000383ffff */
.L_x_2983:
[----:B------:R-:W-:Y:S02]  /*12510*/  ULDC UR4, c[0x0][0x240] ;  /* 0x0000900000047ab9 */ /* 0x000fe40000000800 */
[----:B------:R-:W-:-:S13]  /*12520*/  ISETP.NE.AND P0, PT, RZ, UR4, PT ;  /* 0x00000004ff007c0c */ /* 0x000fda000bf05270 */
[----:B------:R-:W-:Y:S05]  /*12530*/  @!P0 BRA `(.L_x_2987) ;  /* 0x0000000400188947 */ /* 0x000fea0003800000 */
[----:B------:R-:W-:Y:S01]  /*12540*/  ISETP.GT.AND P0, PT, R12, 0x20, PT ;  /* 0x000000200c00780c */ /* 0x000fe20003f04270 */
[----:B------:R-:W-:-:S12]  /*12550*/  IMAD.MOV.U32 R15, RZ, RZ, R12 ;  /* 0x000000ffff0f7224 */ /* 0x000fd800078e000c */
[----:B------:R-:W-:Y:S05]  /*12560*/  @!P0 BRA `(.L_x_2988) ;  /* 0x0000000000a88947 */ /* 0x000fea0003800000 */
[----:B0-----:R-:W-:Y:S01]  /*12570*/  IMAD.MOV.U32 R8, RZ, RZ, R0 ;  /* 0x000000ffff087224 */ /* 0x001fe200078e0000 */
[----:B------:R-:W-:Y:S01]  /*12580*/  MOV R10, R4 ;  /* 0x00000004000a7202 */ /* 0x000fe20000000f00 */
[----:B------:R-:W-:Y:S01]  /*12590*/  IMAD.MOV.U32 R9, RZ, RZ, R3 ;  /* 0x000000ffff097224 */ /* 0x000fe200078e0003 */
[----:B------:R-:W-:Y:S01]  /*125a0*/  LEA.HI R15, R12, R12, RZ, 0x1 ;  /* 0x0000000c0c0f7211 */ /* 0x000fe200078f08ff */
[----:B------:R-:W-:-:S03]  /*125b0*/  IMAD.MOV.U32 R11, RZ, RZ, R5 ;  /* 0x000000ffff0b7224 */ /* 0x000fc600078e0005 */
[----:B------:R-:W-:Y:S01]  /*125c0*/  SHF.R.S32.HI R17, RZ, 0x1, R15 ;  /* 0x00000001ff117819 */ /* 0x000fe2000001140f */
[----:B------:R-:W-:Y:S01]  /*125d0*/  IMAD.MOV.U32 R15, RZ, RZ, 0x20 ;  /* 0x00000020ff0f7424 */ /* 0x000fe200078e00ff */
[----:B------:R2:W-:Y:S02]  /*125e0*/  STS.128 [R13], R8 ;  /* 0x000000080d007388 */ /* 0x0005e40000000c00 */
[----:B------:R-:W-:-:S13]  /*125f0*/  ISETP.GE.AND P0, PT, R17, 0x20, PT ;  /* 0x000000201100780c */ /* 0x000fda0003f06270 */
[----:B------:R-:W-:Y:S05]  /*12600*/  @!P0 BRA `(.L_x_2988) ;  /* 0x0000000000808947 */ /* 0x000fea0003800000 */
.L_x_2991:
[C---:B0-2---:R-:W-:Y:S01]  /*12610*/  IMAD.IADD R9, R16.reuse, 0x1, R17 ;  /* 0x0000000110097824 */ /* 0x045fe200078e0211 */
[----:B------:R-:W-:Y:S04]  /*12620*/  BAR.SYNC.DEFER_BLOCKING 0x0 ;  /* 0x0000000000007b1d */ /* 0x000fe80000010000 */
[----:B------:R-:W-:Y:S02]  /*12630*/  ISETP.GE.U32.AND P0, PT, R9, R12, PT ;  /* 0x0000000c0900720c */ /* 0x000fe40003f06070 */
[----:B------:R-:W-:Y:S02]  /*12640*/  BSSY B0, `(.L_x_2989) ;  /* 0x0000018000007945 */ /* 0x000fe40003800000 */
[----:B------:R-:W-:-:S13]  /*12650*/  ISETP.GE.U32.OR P0, PT, R16, R17, P0 ;  /* 0x000000111000720c */ /* 0x000fda0000706470 */
[----:B------:R-:W-:Y:S05]  /*12660*/  @P0 BRA `(.L_x_2990) ;  /* 0x0000000000540947 */ /* 0x000fea0003800000 */
        /* <DEDUP_REMOVED lines=21> */
.L_x_2990:
[----:B------:R-:W-:Y:S05]  /*127c0*/  BSYNC B0 ;  /* 0x0000000000007941 */ /* 0x000fea0003800000 */
.L_x_2989:
[----:B------:R-:W-:-:S04]  /*127d0*/  SHF.R.S32.HI R17, RZ, 0x1, R17 ;  /* 0x00000001ff117819 */ /* 0x000fc80000011411 */
[----:B------:R-:W-:-:S13]  /*127e0*/  ISETP.GE.AND P0, PT, R17, 0x20, PT ;  /* 0x000000201100780c */ /* 0x000fda0003f06270 */
[----:B------:R-:W-:Y:S05]  /*127f0*/  @P0 BRA `(.L_x_2991) ;  /* 0xfffffffc00840947 */ /* 0x000fea000383ffff */
[----:B------:R-:W-:-:S07]  /*12800*/  IMAD.MOV.U32 R15, RZ, RZ, 0x20 ;  /* 0x00000020ff0f7424 */ /* 0x000fce00078e00ff */
.L_x_2988:
[----:B------:R-:W-:Y:S01]  /*12810*/  BAR.SYNC.DEFER_BLOCKING 0x0 ;  /* 0x0000000000007b1d */ /* 0x000fe20000010000 */
[----:B------:R-:W-:-:S13]  /*12820*/  ISETP.GE.AND P0, PT, R15, 0x2, PT ;  /* 0x000000020f00780c */ /* 0x000fda0003f06270 */
[----:B------:R-:W-:Y:S05]  /*12830*/  @!P0 BRA `(.L_x_2987) ;  /* 0x0000000000588947 */ /* 0x000fea0003800000 */
[----:B0-2---:R-:W-:-:S11]  /*12840*/  HFMA2.MMA R8, -RZ, RZ, 0, 5.9604644775390625e-08 ;  /* 0x00000001ff087435 */ /* 0x005fd600000001ff */
.L_x_2992:
[----:B------:R-:W0:Y:S04]  /*12850*/  SHFL.DOWN PT, R9, R0, R8, 0x1f ;  /* 0x08001f0800097589 */ /* 0x000e2800000e0000 */
[----:B------:R-:W2:Y:S04]  /*12860*/  SHFL.DOWN PT, R10, R3, R8, 0x1f ;  /* 0x08001f08030a7589 */ /* 0x000ea800000e0000 */
[----:B------:R-:W3:Y:S04]  /*12870*/  SHFL.DOWN PT, R11, R4, R8, 0x1f ;  /* 0x08001f08040b7589 */ /* 0x000ee800000e0000 */
[----:B------:R4:W5:Y:S02]  /*12880*/  SHFL.DOWN PT, R12, R5, R8, 0x1f ;  /* 0x08001f08050c7589 */ /* 0x00096400000e0000 */
[----:B----4-:R-:W-:Y:S01]  /*12890*/  IMAD.SHL.U32 R8, R8, 0x2, RZ ;  /* 0x0000000208087824 */ /* 0x010fe200078e00ff */
[----:B0-----:R-:W-:-:S02]  /*128a0*/  ISETP.NE.U32.AND P0, PT, R0, R9, PT ;  /* 0x000000090000720c */ /* 0x001fc40003f05070 */
[----:B------:R-:W-:Y:S02]  /*128b0*/  ISETP.GE.U32.AND P3, PT, R0, R9, PT ;  /* 0x000000090000720c */ /* 0x000fe40003f66070 */
[CC--:B--2---:R-:W-:Y:S02]  /*128c0*/  ISETP.NE.AND.EX P0, PT, R3.reuse, R10.reuse, PT, P0 ;  /* 0x0000000a0300720c */ /* 0x0c4fe40003f05300 */
[----:B------:R-:W-:Y:S02]  /*128d0*/  ISETP.GE.AND.EX P3, PT, R3, R10, PT, P3 ;  /* 0x0000000a0300720c */ /* 0x000fe40003f66330 */
[----:B---3--:R-:W-:Y:S02]  /*128e0*/  ISETP.GE.U32.AND P1, PT, R4, R11, PT ;  /* 0x0000000b0400720c */ /* 0x008fe40003f26070 */
[----:B------:R-:W-:Y:S02]  /*128f0*/  SEL R13, RZ, 0xffffffff, P3 ;  /* 0xffffffffff0d7807 */ /* 0x000fe40001800000 */
[----:B-----5:R-:W-:-:S05]  /*12900*/  ISETP.GE.AND.EX P1, PT, R5, R12, PT, P1 ;  /* 0x0000000c0500720c */ /* 0x020fca0003f26310 */
        /* <DEDUP_REMOVED lines=9> */
.L_x_2987:
[----:B------:R-:W-:Y:S05]  /*129a0*/  @!P2 EXIT ;  /* 0x000000000000a94d */ /* 0x000fea0003800000 */
[----:B0-2---:R-:W0:Y:S01]  /*129b0*/  LDC.64 R10, c[0x0][0x628] ;  /* 0x00018a00ff0a7b82 */ /* 0x005e220000000a00 */
[----:B------:R-:W-:Y:S01]  /*129c0*/  ISETP.NE.U32.AND P0, PT, R6, RZ, PT ;  /* 0x000000ff0600720c */ /* 0x000fe20003f05070 */
[----:B------:R-:W-:Y:S02]  /*129d0*/  ULDC.U8 UR4, c[0x0][0x630] ;  /* 0x00018c0000047ab9 */ /* 0x000fe40000000000 */
[----:B------:R-:W-:Y:S02]  /*129e0*/  ISETP.NE.AND P1, PT, RZ, UR4, PT ;  /* 0x00000004ff007c0c */ /* 0x000fe4000bf25270 */
[----:B------:R-:W-:Y:S02]  /*129f0*/  ISETP.NE.AND.EX P0, PT, R14, RZ, PT, P0 ;  /* 0x000000ff0e00720c */ /* 0x000fe40003f05300 */
[----:B0-----:R-:W-:-:S04]  /*12a00*/  SEL R9, R10, RZ, P1 ;  /* 0x000000ff0a097207 */ /* 0x001fc80000800000 */
[----:B------:R-:W-:Y:S02]  /*12a10*/  IADD3 R16, P2, R4, R9, RZ ;  /* 0x0000000904107210 */ /* 0x000fe40007f5e0ff */
[----:B------:R-:W-:-:S05]  /*12a20*/  SEL R4, R11, RZ, P1 ;  /* 0x000000ff0b047207 */ /* 0x000fca0000800000 */
[----:B------:R-:W-:Y:S01]  /*12a30*/  IMAD.X R17, R5, 0x1, R4, P2 ;  /* 0x0000000105117824 */ /* 0x000fe200010e0604 */
[----:B------:R-:W-:Y:S06]  /*12a40*/  @!P0 BRA `(.L_x_2993) ;  /* 0x0000000000c48947 */ /* 0x000fec0003800000 */
[----:B------:R-:W-:Y:S02]  /*12a50*/  ULDC.U8 UR4, c[0x0][0x631] ;  /* 0x00018c4000047ab9 */ /* 0x000fe40000000000 */
[----:B------:R-:W-:Y:S01]  /*12a60*/  ISETP.NE.AND P3, PT, RZ, UR4, PT ;  /* 0x00000004ff007c0c */ /* 0x000fe2000bf65270 */
[----:B------:R-:W-:-:S12]  /*12a70*/  @!P1 BRA `(.L_x_2994) ;  /* 0x0000000000409947 */ /* 0x000fd80003800000 */
[----:B------:R-:W2:Y:S04]  /*12a80*/  LDG.E.64 R4, desc[UR36][R6.64] ;  /* 0x0000002406047981 */ /* 0x000ea8000c1e1b00 */
[----:B------:R-:W3:Y:S01]  /*12a90*/  LDG.E.64 R8, desc[UR36][R6.64+0x8] ;  /* 0x0000082406087981 */ /* 0x000ee2000c1e1b00 */
[CC--:B--2---:R-:W-:Y:S02]  /*12aa0*/  ISETP.NE.U32.AND P0, PT, R4.reuse, R0.reuse, PT ;  /* 0x000000000400720c */ /* 0x0c4fe40003f05070 */
[----:B------:R-:W-:Y:S02]  /*12ab0*/  ISETP.GE.U32.AND P2, PT, R4, R0, PT ;  /* 0x000000000400720c */ /* 0x000fe40003f46070 */
[----:B------:R-:W-:Y:S02]  /*12ac0*/  ISETP.NE.AND.EX P0, PT, R5, R3, PT, P0 ;  /* 0x000000030500720c */ /* 0x000fe40003f05300 */
[----:B---3--:R-:W-:-:S02]  /*12ad0*/  ISETP.GE.U32.AND P1, PT, R8, R16, PT ;  /* 0x000000100800720c */ /* 0x008fc40003f26070 */
[----:B------:R-:W-:Y:S02]  /*12ae0*/  ISETP.GE.AND.EX P2, PT, R5, R3, PT, P2 ;  /* 0x000000030500720c */ /* 0x000fe40003f46320 */
        /* <DEDUP_REMOVED lines=8> */
[----:B------:R-:W-:-:S07]  /*12b70*/  SEL R17, R9, R17, !P0 ;  /* 0x0000001109117207 */ /* 0x000fce0004000000 */
.L_x_2994:
[----:B------:R-:W-:Y:S02]  /*12b80*/  IMAD.MOV.U32 R4, RZ, RZ, R0 ;  /* 0x000000ffff047224 */ /* 0x000fe400078e0000 */
[----:B------:R-:W-:Y:S01]  /*12b90*/  IMAD.MOV.U32 R5, RZ, RZ, R3 ;  /* 0x000000ffff057224 */ /* 0x000fe200078e0003 */
[----:B------:R-:W-:Y:S06]  /*12ba0*/  @!P3 BRA `(.L_x_2995) ;  /* 0x000000000060b947 */ /* 0x000fec0003800000 */
        /* <DEDUP_REMOVED lines=18> */
[----:B01----:R-:W-:Y:S05]  /*12cd0*/  CALL.ABS.NOINC R14 ;  /* 0x000000000e007343 */ /* 0x003fea0003c00000 */
.L_x_2996:
[----:B------:R-:W-:Y:S02]  /*12ce0*/  ULDC.64 UR4, c[0x0][0x600] ;  /* 0x0001800000047ab9 */ /* 0x000fe40000000a00 */
[----:B------:R-:W-:-:S05]  /*12cf0*/  IADD3 R2, P0, R2, UR4, RZ ;  /* 0x0000000402027c10 */ /* 0x000fca000ff1e0ff */
[----:B------:R-:W-:-:S05]  /*12d00*/  IMAD.X R3, RZ, RZ, UR5, P0 ;  /* 0x00000005ff037e24 */ /* 0x000fca00080e06ff */
[----:B------:R-:W-:Y:S01]  /*12d10*/  STG.E.64 desc[UR36][R2.64], R16 ;  /* 0x0000001002007986 */ /* 0x000fe2000c101b24 */
[----:B------:R-:W-:Y:S05]  /*12d20*/  EXIT ;  /* 0x000000000000794d */ /* 0x000fea0003800000 */
.L_x_2995:
[----:B------:R-:W-:Y:S04]  /*12d30*/  STG.E.64 desc[UR36][R6.64], R4 ;  /* 0x0000000406007986 */ /* 0x000fe8000c101b24 */
[----:B------:R-:W-:Y:S01]  /*12d40*/  STG.E.64 desc[UR36][R6.64+0x8], R16 ;  /* 0x0000081006007986 */ /* 0x000fe2000c101b24 */
[----:B------:R-:W-:Y:S05]  /*12d50*/  EXIT ;  /* 0x000000000000794d */ /* 0x000fea0003800000 */
.L_x_2993:
        /* <DEDUP_REMOVED lines=16> */
[----:B-12---:R-:W-:Y:S05]  /*12e60*/  CALL.ABS.NOINC R14 ;  /* 0x000000000e007343 */ /* 0x006fea0003c00000 */
.L_x_2998:
[----:B------:R-:W-:-:S07]  /*12e70*/  CS2R R16, SRZ ;  /* 0x0000000000107805 */ /* 0x000fce000001ff00 */
.L_x_2997:
        /* <DEDUP_REMOVED lines=20> */
[----:B------:R-:W-:-:S07]  /*12fc0*/  LEPC R20, `(.L_x_3000) ;  /* 0x000000001014794e */ /* 0x000fce0000000000 */
[----:B01----:R-:W-:Y:S05]  /*12fd0*/  CALL.ABS.NOINC R14 ;  /* 0x000000000e007343 */ /* 0x003fea0003c00000 */
.L_x_3000:
[----:B------:R-:W-:Y:S02]  /*12fe0*/  ULDC.64 UR4, c[0x0][0x600] ;  /* 0x0001800000047ab9 */ /* 0x000fe40000000a00 */
[----:B------:R-:W-:-:S05]  /*12ff0*/  IADD3 R2, P0, R2, UR4, RZ ;  /* 0x0000000402027c10 */ /* 0x000fca000ff1e0ff */
[----:B------:R-:W-:-:S05]  /*13000*/  IMAD.X R3, RZ, RZ, UR5, P0 ;  /* 0x00000005ff037e24 */ /* 0x000fca00080e06ff */
[----:B------:R-:W-:Y:S01]  /*13010*/  STG.E.64 desc[UR36][R2.64], R16 ;  /* 0x0000001002007986 */ /* 0x000fe2000c101b24 */
[----:B------:R-:W-:Y:S05]  /*13020*/  EXIT ;  /* 0x000000000000794d */ /* 0x000fea0003800000 */
.L_x_2999:
[----:B------:R-:W-:Y:S01]  /*13030*/  MOV R0, 0x0 ;  /* 0x0000000000007802 */ /* 0x000fe20000000f00 */
[----:B------:R-:W-:Y:S01]  /*13040*/  ULDC.64 UR4, c[0x4][0x3c8] ;  /* 0x0100f20000047ab9 */ /* 0x000fe20000000a00 */
[----:B------:R-:W-:Y:S01]  /*13050*/  ULDC.64 UR6, c[0x4][0x3c0] ;  /* 0x0100f00000067ab9 */ /* 0x000fe20000000a00 */
[----:B------:R-:W-:Y:S01]  /*13060*/  IMAD.U32 R4, RZ, RZ, UR4 ;  /* 0x00000004ff047e24 */ /* 0x000fe2000f8e00ff */
[----:B------:R0:W2:Y:S01]  /*13070*/  LDC.64 R2, c[0x4][R0] ;  /* 0x0100000000027b82 */ /* 0x0000a20000000a00 */
[----:B------:R-:W-:Y:S01]  /*13080*/  MOV R5, UR5 ;  /* 0x0000000500057c02 */ /* 0x000fe20008000f00 */
[----:B------:R-:W-:Y:S01]  /*13090*/  ULDC.64 UR4, c[0x4][0x1b8] ;  /* 0x01006e0000047ab9 */ /* 0x000fe20000000a00 */
[----:B------:R-:W-:Y:S01]  /*130a0*/  HFMA2.MMA R8, -RZ, RZ, 0, 4.4405460357666015625e-05 ;  /* 0x000002e9ff087435 */ /* 0x000fe200000001ff */
        /* <DEDUP_REMOVED lines=8> */
.L_x_3001:
[----:B------:R-:W-:Y:S05]  /*13130*/  EXIT ;  /* 0x000000000000794d */ /* 0x000fea0003800000 */
.L_x_2969:
        /* <DEDUP_REMOVED lines=46> */
.L_x_3003:
[----:B------:R-:W-:-:S04]  /*13420*/  LOP3.LUT R9, R9, R8, RZ, 0x3c, !PT ;  /* 0x0000000809097212 */ /* 0x000fc800078e3cff */
[----:B------:R-:W-:-:S04]  /*13430*/  LOP3.LUT R8, R9, R8, RZ, 0x3c, !PT ;  /* 0x0000000809087212 */ /* 0x000fc800078e3cff */
[----:B------:R-:W-:Y:S01]  /*13440*/  LOP3.LUT R9, R9, R8, RZ, 0x3c, !PT ;  /* 0x0000000809097212 */ /* 0x000fe200078e3cff */
[----:B------:R-:W-:Y:S06]  /*13450*/  @!P3 BRA `(.L_x_3004) ;  /* 0x000000000060b947 */ /* 0x000fec0003800000 */
        /* <DEDUP_REMOVED lines=19> */
.L_x_3005:
[----:B------:R-:W-:Y:S02]  /*13590*/  ULDC.64 UR4, c[0x0][0x600] ;  /* 0x0001800000047ab9 */ /* 0x000fe40000000a00 */
[----:B------:R-:W-:-:S05]  /*135a0*/  IADD3 R2, P0, R2, UR4, RZ ;  /* 0x0000000402027c10 */ /* 0x000fca000ff1e0ff */
[----:B------:R-:W-:-:S05]  /*135b0*/  IMAD.X R3, RZ, RZ, UR5, P0 ;  /* 0x00000005ff037e24 */ /* 0x000fca00080e06ff */
[----:B------:R-:W-:Y:S01]  /*135c0*/  STG.E.64 desc[UR36][R2.64], R16 ;  /* 0x0000001002007986 */ /* 0x000fe2000c101b24 */
[----:B------:R-:W-:Y:S05]  /*135d0*/  EXIT ;  /* 0x000000000000794d */ /* 0x000fea0003800000 */
.L_x_3004:
[----:B------:R-:W-:Y:S04]  /*135e0*/  STG.E.64 desc[UR36][R6.64], R8 ;  /* 0x0000000806007986 */ /* 0x000fe8000c101b24 */
[----:B------:R-:W-:Y:S01]  /*135f0*/  STG.E.64 desc[UR36][R6.64+0x8], R16 ;  /* 0x0000081006007986 */ /* 0x000fe2000c101b24 */
[----:B------:R-:W-:Y:S05]  /*13600*/  EXIT ;  /* 0x000000000000794d */ /* 0x000fea0003800000 */
.L_x_3002:
        /* <DEDUP_REMOVED lines=17> */
.L_x_3007:
[----:B------:R-:W-:-:S07]  /*13720*/  CS2R R16, SRZ ;  /* 0x0000000000107805 */ /* 0x000fce000001ff00 */
.L_x_3006:
        /* <DEDUP_REMOVED lines=21> */
[----:B01----:R-:W-:Y:S05]  /*13880*/  CALL.ABS.NOINC R14 ;  /* 0x000000000e007343 */ /* 0x003fea0003c00000 */
.L_x_3009:
[----:B------:R-:W-:Y:S02]  /*13890*/  ULDC.64 UR4, c[0x0][0x600] ;  /* 0x0001800000047ab9 */ /* 0x000fe40000000a00 */
[----:B------:R-:W-:-:S05]  /*138a0*/  IADD3 R2, P0, R2, UR4, RZ ;  /* 0x0000000402027c10 */ /* 0x000fca000ff1e0ff */
[----:B------:R-:W-:-:S05]  /*138b0*/  IMAD.X R3, RZ, RZ, UR5, P0 ;  /* 0x00000005ff037e24 */ /* 0x000fca00080e06ff */
[----:B------:R-:W-:Y:S01]  /*138c0*/  STG.E.64 desc[UR36][R2.64], R16 ;  /* 0x0000001002007986 */ /* 0x000fe2000c101b24 */
[----:B------:R-:W-:Y:S05]  /*138d0*/  EXIT ;  /* 0x000000000000794d */ /* 0x000fea0003800000 */
.L_x_3008:
[----:B------:R-:W-:Y:S01]  /*138e0*/  MOV R0, 0x0 ;  /* 0x0000000000007802 */ /* 0x000fe20000000f00 */
[----:B------:R-:W-:Y:S01]  /*138f0*/  ULDC.64 UR4, c[0x4][0x3c8] ;  /* 0x0100f20000047ab9 */ /* 0x000fe20000000a00 */
[----:B------:R-:W-:Y:S01]  /*13900*/  ULDC.64 UR6, c[0x4][0x1b8] ;  /* 0x01006e0000067ab9 */ /* 0x000fe20000000a00 */
[----:B------:R-:W-:Y:S01]  /*13910*/  IMAD.U32 R4, RZ, RZ, UR4 ;  /* 0x00000004ff047e24 */ /* 0x000fe2000f8e00ff */
[----:B------:R0:W2:Y:S01]  /*13920*/  LDC.64 R2, c[0x4][R0] ;  /* 0x0100000000027b82 */ /* 0x0000a20000000a00 */
[----:B------:R-:W-:Y:S01]  /*13930*/  IMAD.U32 R5, RZ, RZ, UR5 ;  /* 0x00000005ff057e24 */ /* 0x000fe2000f8e00ff */
[----:B------:R-:W-:Y:S01]  /*13940*/  ULDC.64 UR4, c[0x4][0x3c0] ;  /* 0x0100f00000047ab9 */ /* 0x000fe20000000a00 */
[----:B------:R-:W-:Y:S01]  /*13950*/  HFMA2.MMA R12, -RZ, RZ, 0, 5.9604644775390625e-08 ;  /* 0x00000001ff0c7435 */ /* 0x000fe200000001ff */
[----:B------:R-:W-:Y:S01]  /*13960*/  MOV R6, UR4 ;  /* 0x0000000400067c02 */ /* 0x000fe20008000f00 */
[----:B------:R-:W-:Y:S02]  /*13970*/  IMAD.U32 R7, RZ, RZ, UR5 ;  /* 0x00000005ff077e24 */ /* 0x000fe4000f8e00ff */
[----:B------:R-:W-:-:S02]  /*13980*/  IMAD.U32 R10, RZ, RZ, UR6 ;  /* 0x00000006ff0a7e24 */ /* 0x000fc4000f8e00ff */
[----:B------:R-:W-:Y:S02]  /*13990*/  IMAD.U32 R11, RZ, RZ, UR7 ;  /* 0x00000007ff0b7e24 */ /* 0x000fe4000f8e00ff */
[----:B------:R-:W-:Y:S02]  /*139a0*/  IMAD.MOV.U32 R8, RZ, RZ, 0x2e9 ;  /* 0x000002e9ff087424 */ /* 0x000fe400078e00ff */
[----:B0-----:R-:W-:-:S07]  /*139b0*/  IMAD.MOV.U32 R13, RZ, RZ, RZ ;  /* 0x000000ffff0d7224 */ /* 0x001fce00078e00ff */
[----:B------:R-:W-:-:S07]  /*139c0*/  LEPC R20, `(.L_x_3010) ;  /* 0x000000001014794e */ /* 0x000fce0000000000 */
[----:B-12---:R-:W-:Y:S05]  /*139d0*/  CALL.ABS.NOINC R2 ;  /* 0x0000000002007343 */ /* 0x006fea0003c00000 */
.L_x_3010:
[----:B------:R-:W-:Y:S05]  /*139e0*/  EXIT ;  /* 0x000000000000794d */ /* 0x000fea0003800000 */
        .weak           $__internal_18_$__cuda_sm20_div_u64
        .type           $__internal_18_$__cuda_sm20_div_u64,@function
        .size           $__internal_18_$__cuda_sm20_div_u64,($__internal_19_$__cuda_sm20_rem_u64 - $__internal_18_$__cuda_sm20_div_u64)
$__internal_18_$__cuda_sm20_div_u64:
        /* <DEDUP_REMOVED lines=28> */
[----:B------:R-:W-:Y:S01]  /*13bb0*/  IMAD.HI.U32 R15, P1, R7, R13, R14 ;  /* 0x0000000d070f7227 */ /* 0x000fe2000782000e */
[----:B------:R-:W-:-:S03]  /*13bc0*/  MOV R13, RZ ;  /* 0x000000ff000d7202 */ /* 0x000fc60000000f00 */
        /* <DEDUP_REMOVED lines=18> */
[----:B------:R-:W-:Y:S02]  /*13cf0*/  IADD3 R12, P1, -R5, R18, RZ ;  /* 0x00000012050c7210 */ /* 0x000fe40007f3e1ff */
[----:B------:R-:W-:Y:S02]  /*13d00*/  IADD3 R4, P3, R7, 0x1, RZ ;  /* 0x0000000107047810 */ /* 0x000fe40007f7e0ff */
[C---:B------:R-:W-:Y:S01]  /*13d10*/  ISETP.GE.U32.AND.EX P0, PT, R19.reuse, R6, PT, P0 ;  /* 0x000000061300720c */ /* 0x040fe20003f06100 */
[----:B------:R-:W-:Y:S01]  /*13d20*/  IMAD.X R15, R19, 0x1, ~R6, P1 ;  /* 0x00000001130f7824 */ /* 0x000fe200008e0e06 */
[----:B------:R-:W-:Y:S02]  /*13d30*/  IADD3.X R13, RZ, R14, RZ, P3, !PT ;  /* 0x0000000eff0d7210 */ /* 0x000fe40001ffe4ff */
[----:B------:R-:W-:Y:S02]  /*13d40*/  SEL R12, R12, R18, P0 ;  /* 0x000000120c0c7207 */ /* 0x000fe40000000000 */
[----:B------:R-:W-:-:S02]  /*13d50*/  SEL R3, R4, R7, P0 ;  /* 0x0000000704037207 */ /* 0x000fc40000000000 */
[----:B------:R-:W-:Y:S02]  /*13d60*/  SEL R7, R15, R19, P0 ;  /* 0x000000130f077207 */ /* 0x000fe40000000000 */
[----:B------:R-:W-:Y:S01]  /*13d70*/  SEL R14, R13, R14, P0 ;  /* 0x0000000e0d0e7207 */ /* 0x000fe20000000000 */
[----:B------:R-:W-:Y:S01]  /*13d80*/  IMAD.MOV.U32 R13, RZ, RZ, 0x0 ;  /* 0x00000000ff0d7424 */ /* 0x000fe200078e00ff */
[----:B------:R-:W-:Y:S01]  /*13d90*/  ISETP.GE.U32.AND P0, PT, R12, R5, PT ;  /* 0x000000050c00720c */ /* 0x000fe20003f06070 */
[----:B------:R-:W-:Y:S01]  /*13da0*/  IMAD.MOV.U32 R12, RZ, RZ, R0 ;  /* 0x000000ffff0c7224 */ /* 0x000fe200078e0000 */
[----:B------:R-:W-:Y:S02]  /*13db0*/  IADD3 R4, P3, R3, 0x1, RZ ;  /* 0x0000000103047810 */ /* 0x000fe40007f7e0ff */
[----:B------:R-:W-:Y:S02]  /*13dc0*/  ISETP.GE.U32.AND.EX P0, PT, R7, R6, PT, P0 ;  /* 0x000000060700720c */ /* 0x000fe40003f06100 */
[----:B------:R-:W-:Y:S01]  /*13dd0*/  ISETP.NE.U32.AND P1, PT, R5, RZ, PT ;  /* 0x000000ff0500720c */ /* 0x000fe20003f25070 */
[----:B------:R-:W-:Y:S01]  /*13de0*/  IMAD.X R7, RZ, RZ, R14, P3 ;  /* 0x000000ffff077224 */ /* 0x000fe200018e060e */
[----:B------:R-:W-:-:S02]  /*13df0*/  SEL R4, R4, R3, P0 ;  /* 0x0000000304047207 */ /* 0x000fc40000000000 */
[----:B------:R-:W-:Y:S02]  /*13e00*/  ISETP.NE.AND.EX P1, PT, R6, RZ, PT, P1 ;  /* 0x000000ff0600720c */ /* 0x000fe40003f25310 */
[----:B------:R-:W-:Y:S02]  /*13e10*/  SEL R7, R7, R14, P0 ;  /* 0x0000000e07077207 */ /* 0x000fe40000000000 */
[----:B------:R-:W-:Y:S02]  /*13e20*/  SEL R4, R4, 0xffffffff, P1 ;  /* 0xffffffff04047807 */ /* 0x000fe40000800000 */
[----:B------:R-:W-:Y:S01]  /*13e30*/  SEL R7, R7, 0xffffffff, P1 ;  /* 0xffffffff07077807 */ /* 0x000fe20000800000 */
[----:B------:R-:W-:Y:S06]  /*13e40*/  RET.REL.NODEC R12 `(_ZN2at6native13reduce_kernelILi512ELi1ENS0_8ReduceOpIlNS0_9ArgMinOpsIlEEjlLi4ELi4EEEEEvT1_) ;  /* 0xfffffec00c6c7950 */ /* 0x000fec0003c3ffff */
        .weak           $__internal_19_$__cuda_sm20_rem_u64
        .type           $__internal_19_$__cuda_sm20_rem_u64,@function
        .size           $__internal_19_$__cuda_sm20_rem_u64,(.L_x_6976 - $__internal_19_$__cuda_sm20_rem_u64)
$__internal_19_$__cuda_sm20_rem_u64:
        /* <DEDUP_REMOVED lines=46> */
[----:B------:R-:W-:Y:S01]  /*14130*/  ISETP.GE.U32.AND P0, PT, R11, R4, PT ;  /* 0x000000040b00720c */ /* 0x000fe20003f06070 */
[----:B------:R-:W-:-:S03]  /*14140*/  IMAD.MOV.U32 R15, RZ, RZ, 0x0 ;  /* 0x00000000ff0f7424 */ /* 0x000fc600078e00ff */
[----:B------:R-:W-:Y:S02]  /*14150*/  IADD3.X R10, ~R0, R7, RZ, P1, !PT ;  /* 0x00000007000a7210 */ /* 0x000fe40000ffe5ff */
[----:B------:R-:W-:Y:S02]  /*14160*/  IADD3 R7, P1, -R4, R11, RZ ;  /* 0x0000000b04077210 */ /* 0x000fe40007f3e1ff */
[----:B------:R-:W-:-:S03]  /*14170*/  ISETP.GE.U32.AND.EX P0, PT, R10, R3, PT, P0 ;  /* 0x000000030a00720c */ /* 0x000fc60003f06100 */
[--C-:B------:R-:W-:Y:S01]  /*14180*/  IMAD.X R0, R10, 0x1, ~R3.reuse, P1 ;  /* 0x000000010a007824 */ /* 0x100fe200008e0e03 */
[----:B------:R-:W-:Y:S02]  /*14190*/  SEL R7, R7, R11, P0 ;  /* 0x0000000b07077207 */ /* 0x000fe40000000000 */
[----:B------:R-:W-:Y:S02]  /*141a0*/  ISETP.NE.U32.AND P1, PT, R4, RZ, PT ;  /* 0x000000ff0400720c */ /* 0x000fe40003f25070 */
[----:B------:R-:W-:Y:S02]  /*141b0*/  SEL R0, R0, R10, P0 ;  /* 0x0000000a00007207 */ /* 0x000fe40000000000 */
[----:B------:R-:W-:Y:S02]  /*141c0*/  IADD3 R10, P2, -R4, R7, RZ ;  /* 0x00000007040a7210 */ /* 0x000fe40007f5e1ff */
[----:B------:R-:W-:Y:S02]  /*141d0*/  ISETP.GE.U32.AND P0, PT, R7, R4, PT ;  /* 0x000000040700720c */ /* 0x000fe40003f06070 */
[----:B------:R-:W-:Y:S01]  /*141e0*/  ISETP.NE.AND.EX P1, PT, R3, RZ, PT, P1 ;  /* 0x000000ff0300720c */ /* 0x000fe20003f25310 */
[C---:B------:R-:W-:Y:S01]  /*141f0*/  IMAD.X R11, R0.reuse, 0x1, ~R3, P2 ;  /* 0x00000001000b7824 */ /* 0x040fe200010e0e03 */
[----:B------:R-:W-:-:S04]  /*14200*/  ISETP.GE.U32.AND.EX P0, PT, R0, R3, PT, P0 ;  /* 0x000000030000720c */ /* 0x000fc80003f06100 */
[----:B------:R-:W-:Y:S02]  /*14210*/  SEL R10, R10, R7, P0 ;  /* 0x000000070a0a7207 */ /* 0x000fe40000000000 */
[----:B------:R-:W-:Y:S02]  /*14220*/  SEL R11, R11, R0, P0 ;  /* 0x000000000b0b7207 */ /* 0x000fe40000000000 */
[----:B------:R-:W-:Y:S02]  /*14230*/  SEL R10, R10, 0xffffffff, P1 ;  /* 0xffffffff0a0a7807 */ /* 0x000fe40000800000 */
[----:B------:R-:W-:Y:S01]  /*14240*/  SEL R11, R11, 0xffffffff, P1 ;  /* 0xffffffff0b0b7807 */ /* 0x000fe20000800000 */
[----:B------:R-:W-:Y:S06]  /*14250*/  RET.REL.NODEC R14 `(_ZN2at6native13reduce_kernelILi512ELi1ENS0_8ReduceOpIlNS0_9ArgMinOpsIlEEjlLi4ELi4EEEEEvT1_) ;  /* 0xfffffebc0e687950 */ /* 0x000fec0003c3ffff */
.L_x_3011:
        /* <DEDUP_REMOVED lines=10> */
.L_x_6976:


//--------------------- .text._ZN2at6native13reduce_kernelILi256ELi2ENS0_8ReduceOpIlNS0_9ArgMinOpsIlEEjlLi4ELi4EEEEEvT1_ --------------------------
	.section	.text._ZN2at6native13reduce_kernelILi256ELi2ENS0_8ReduceOpIlNS0_9ArgMinOpsIlEEjlLi4ELi4EEEEEvT1_,"ax",@progbits
	.align	128
        .global         _ZN2at6native13reduce_kernelILi256ELi2ENS0_8ReduceOpIlNS0_9ArgMinOpsIlEEjlLi4ELi4EEEEEvT1_
        .type           _ZN2at6native13reduce_kernelILi256ELi2ENS0_8ReduceOpIlNS0_9ArgMinOpsIlEEjlLi4ELi4EEEEEvT1_,@function
        .size           _ZN2at6native13reduce_kernelILi256ELi2ENS0_8ReduceOpIlNS0_9ArgMinOpsIlEEjlLi4ELi4EEEEEvT1_,(.L_x_6978 - _ZN2at6native13reduce_kernelILi256ELi2ENS0_8ReduceOpIlNS0_9ArgMinOpsIlEEjlLi4ELi4EEEEEvT1_)
        .other          _ZN2at6native13reduce_kernelILi256ELi2ENS0_8ReduceOpIlNS0_9ArgMinOpsIlEEjlLi4ELi4EEEEEvT1_,@"STO_CUDA_ENTRY STV_DEFAULT"
_ZN2at6native13reduce_kernelILi256ELi2ENS0_8ReduceOpIlNS0_9ArgMinOpsIlEEjlLi4ELi4EEEEEvT1_:
.text._ZN2at6native13reduce_kernelILi256ELi2ENS0_8ReduceOpIlNS0_9ArgMinOpsIlEEjlLi4ELi4EEEEEvT1_:
[----:B------:R-:W0:Y:S01]  /*0000*/  LDC R1, c[0x0][0x28] ;  /* 0x00000a00ff017b82 */ /* 0x000e220000000800 */
[----:B------:R-:W1:Y:S07]  /*0010*/  S2R R25, SR_TID.X ;  /* 0x0000000000197919 */ /* 0x000e6e0000002100 */
[----:B------:R-:W2:Y:S01]  /*0020*/  LDC R3, c[0x0][0x3fc] ;  /* 0x0000ff00ff037b82 */ /* 0x000ea20000000800 */
[----:B------:R-:W-:Y:S01]  /*0030*/  ULDC UR5, c[0x0][0x24c] ;  /* 0x0000930000057ab9 */ /* 0x000fe20000000800 */
[----:B0-----:R-:W-:Y:S01]  /*0040*/  VIADD R1, R1, 0xfffffff0 ;  /* 0xfffffff001017836 */ /* 0x001fe20000000000 */
[----:B------:R-:W0:Y:S01]  /*0050*/  S2R R23, SR_TID.Y ;  /* 0x0000000000177919 */ /* 0x000e220000002200 */
[----:B------:R-:W-:-:S04]  /*0060*/  IMAD.MOV.U32 R2, RZ, RZ, RZ ;  /* 0x000000ffff027224 */ /* 0x000fc800078e00ff */
[----:B------:R-:W3:Y:S08]  /*0070*/  S2UR UR4, SR_CTAID.X ;  /* 0x00000000000479c3 */ /* 0x000ef00000002500 */
[----:B------:R-:W3:Y:S01]  /*0080*/  LDC R5, c[0x0][0x238] ;  /* 0x00008e00ff057b82 */ /* 0x000ee20000000800 */
[----:B--2---:R-:W-:Y:S01]  /*0090*/  ISETP.NE.AND P0, PT, R3, RZ, PT ;  /* 0x000000ff0300720c */ /* 0x004fe20003f05270 */
[----:B-1----:R-:W-:Y:S01]  /*00a0*/  IMAD R0, R25, UR5, RZ ;  /* 0x0000000519007c24 */ /* 0x002fe2000f8e02ff */
[----:B------:R-:W-:-:S03]  /*00b0*/  ULDC UR5, c[0x0][0x250] ;  /* 0x0000940000057ab9 */ /* 0x000fc60000000800 */
[----:B0-----:R-:W-:-:S04]  /*00c0*/  IMAD R0, R23, UR5, R0 ;  /* 0x0000000517007c24 */ /* 0x001fc8000f8e0200 */
[----:B---3--:R-:W-:-:S04]  /*00d0*/  IMAD R0, R5, UR4, R0 ;  /* 0x0000000405007c24 */ /* 0x008fc8000f8e0200 */
[----:B------:R-:W-:Y:S01]  /*00e0*/  IMAD.SHL.U32 R61, R0, 0x2, RZ ;  /* 0x00000002003d7824 */ /* 0x000fe200078e00ff */
        /* <DEDUP_REMOVED lines=274> */
.L_x_3012:
        /* <DEDUP_REMOVED lines=9> */
[----:B------:R-:W-:Y:S01]  /*12a0*/  IMAD.MOV.U32 R5, RZ, RZ, RZ ;  /* 0x000000ffff057224 */ /* 0x000fe200078e00ff */
[----:B------:R-:W-:Y:S01]  /*12b0*/  CS2R R34, SRZ ;  /* 0x0000000000227805 */ /* 0x000fe2000001ff00 */
[----:B------:R-:W-:-:S02]  /*12c0*/  IMAD.MOV.U32 R9, RZ, RZ, RZ ;  /* 0x000000ffff097224 */ /* 0x000fc400078e00ff */
[----:B------:R-:W-:Y:S02]  /*12d0*/  IMAD.MOV.U32 R43, RZ, RZ, RZ ;  /* 0x000000ffff2b7224 */ /* 0x000fe400078e00ff */
[----:B------:R-:W-:Y:S02]  /*12e0*/  IMAD.MOV.U32 R3, RZ, RZ, RZ ;  /* 0x000000ffff037224 */ /* 0x000fe400078e00ff */
[----:B0-----:R-:W-:Y:S02]  /*12f0*/  IMAD R53, R53, UR36, R0 ;  /* 0x0000002435357c24 */ /* 0x001fe4000f8e0200 */
[----:B------:R-:W-:Y:S01]  /*1300*/  IMAD.U32 R0, RZ, RZ, UR4 ;  /* 0x00000004ff007e24 */ /* 0x000fe2000f8e00ff */
[----:B------:R-:W-:-:S04]  /*1310*/  ULDC UR4, c[0x0][0x230] ;  /* 0x00008c0000047ab9 */ /* 0x000fc80000000800 */
        /* <DEDUP_REMOVED lines=16> */
[----:B------:R-:W-:Y:S01]  /*1420*/  MOV R10, UR6 ;  /* 0x00000006000a7c02 */ /* 0x000fe20008000f00 */
        /* <DEDUP_REMOVED lines=9> */
.L_x_3016:
        /* <DEDUP_REMOVED lines=8> */
[----:B------:R-:W2:Y:S08]  /*1540*/  LDC R12, c[0x0][0x220] ;  /* 0x00008800ff0c7b82 */ /* 0x000eb00000000800 */
[----:B------:R-:W3:Y:S01]  /*1550*/  LDC R14, c[0x0][0x224] ;  /* 0x00008900ff0e7b82 */ /* 0x000ee20000000800 */
[----:B0-----:R-:W-:Y:S02]  /*1560*/  IMAD.MOV.U32 R3, RZ, RZ, R22 ;  /* 0x000000ffff037224 */ /* 0x001fe400078e0016 */
[----:B-1----:R-:W-:-:S02]  /*1570*/  IMAD.MOV.U32 R15, RZ, RZ, R20 ;  /* 0x000000ffff0f7224 */ /* 0x002fc400078e0014 */
[----:B--2---:R-:W-:Y:S02]  /*1580*/  IMAD.MOV.U32 R0, RZ, RZ, R12 ;  /* 0x000000ffff007224 */ /* 0x004fe400078e000c */
[----:B---3--:R-:W-:Y:S01]  /*1590*/  IMAD.MOV.U32 R2, RZ, RZ, R14 ;  /* 0x000000ffff027224 */ /* 0x008fe200078e000e */
        /* <DEDUP_REMOVED lines=17> */
.L_x_3022:
[----:B------:R-:W-:Y:S05]  /*16b0*/  BSYNC B2 ;  /* 0x0000000000027941 */ /* 0x000fea0003800000 */
.L_x_3021:
[----:B------:R-:W-:-:S04]  /*16c0*/  PRMT R4, R4, 0x9910, RZ ;  /* 0x0000991004047816 */ /* 0x000fc800000000ff */
[----:B------:R-:W-:-:S13]  /*16d0*/  ISETP.NE.AND P0, PT, R4, RZ, PT ;  /* 0x000000ff0400720c */ /* 0x000fda0003f05270 */
[----:B------:R-:W-:Y:S05]  /*16e0*/  @!P0 BRA `(.L_x_3020) ;  /* 0x0000000000588947 */ /* 0x000fea0003800000 */
[----:B------:R-:W-:Y:S01]  /*16f0*/  IADD3 R3, P0, R25, -R8, RZ ;  /* 0x8000000819037210 */ /* 0x000fe20007f1e0ff */
[----:B------:R-:W0:Y:S01]  /*1700*/  LDC.64 R6, c[0x0][0x220] ;  /* 0x00008800ff067b82 */ /* 0x000e220000000a00 */
[----:B------:R-:W-:-:S03]  /*1710*/  ULDC.64 UR4, c[0x0][0x218] ;  /* 0x0000860000047ab9 */ /* 0x000fc60000000a00 */
[----:B------:R-:W-:Y:S01]  /*1720*/  IMAD.X R0, RZ, RZ, -0x1, P0 ;  /* 0xffffffffff007424 */ /* 0x000fe200000e06ff */
[----:B------:R-:W-:-:S04]  /*1730*/  LEA R4, P0, R3, R16, 0x3 ;  /* 0x0000001003047211 */ /* 0x000fc800078018ff */
[----:B------:R-:W-:-:S06]  /*1740*/  LEA.HI.X R5, R3, R17, R0, 0x3, P0 ;  /* 0x0000001103057211 */ /* 0x000fcc00000f1c00 */
        /* <DEDUP_REMOVED lines=16> */
.L_x_3020:
[----:B------:R-:W-:Y:S05]  /*1850*/  BSYNC B1 ;  /* 0x0000000000017941 */ /* 0x000fea0003800000 */
.L_x_3019:
[----:B------:R-:W0:Y:S01]  /*1860*/  LDC R7, c[0x0][0x22c] ;  /* 0x00008b00ff077b82 */ /* 0x000e220000000800 */
[C---:B------:R-:W-:Y:S02]  /*1870*/  IADD3 R5, P0, -R8.reuse, 0x4, RZ ;  /* 0x0000000408057810 */ /* 0x040fe40007f1e1ff */
[----:B------:R-:W-:Y:S02]  /*1880*/  IADD3 R18, -R8, 0x4, RZ ;  /* 0x0000000408127810 */ /* 0x000fe40007ffe1ff */
[----:B------:R-:W-:Y:S01]  /*1890*/  LEA R16, P1, R5, R16, 0x3 ;  /* 0x0000001005107211 */ /* 0x000fe200078218ff */
[----:B------:R-:W-:-:S05]  /*18a0*/  IMAD.X R4, RZ, RZ, -0x1, P0 ;  /* 0xffffffffff047424 */ /* 0x000fca00000e06ff */
[----:B------:R-:W-:Y:S02]  /*18b0*/  LEA.HI.X R17, R5, R17, R4, 0x3, P1 ;  /* 0x0000001105117211 */ /* 0x000fe400008f1c04 */
[----:B0-----:R-:W-:-:S07]  /*18c0*/  IADD3 R24, R8, -0x4, R7 ;  /* 0xfffffffc08187810 */ /* 0x001fce0007ffe007 */
.L_x_3018:
[----:B------:R-:W-:Y:S05]  /*18d0*/  BSYNC B0 ;  /* 0x0000000000007941 */ /* 0x000fea0003800000 */
.L_x_3017:
[----:B------:R-:W0:Y:S01]  /*18e0*/  LDC.64 R6, c[0x0][0x240] ;  /* 0x00009000ff067b82 */ /* 0x000e220000000a00 */
[----:B------:R-:W-:Y:S01]  /*18f0*/  BSSY B0, `(.L_x_3023) ;  /* 0x000005d000007945 */ /* 0x000fe20003800000 */
[----:B------:R-:W-:Y:S01]  /*1900*/  ISETP.NE.AND P5, PT, R23, RZ, PT ;  /* 0x000000ff1700720c */ /* 0x000fe20003fa5270 */
[----:B------:R-:W-:Y:S02]  /*1910*/  IMAD.MOV.U32 R19, RZ, RZ, R22 ;  /* 0x000000ffff137224 */ /* 0x000fe400078e0016 */
[----:B------:R-:W-:Y:S02]  /*1920*/  IMAD.MOV.U32 R13, RZ, RZ, R20 ;  /* 0x000000ffff0d7224 */ /* 0x000fe400078e0014 */
[----:B------:R-:W-:Y:S01]  /*1930*/  IMAD.MOV.U32 R34, RZ, RZ, R12 ;  /* 0x000000ffff227224 */ /* 0x000fe200078e000c */
[----:B------:R-:W1:Y:S01]  /*1940*/  LDC R26, c[0x0][0x248] ;  /* 0x00009200ff1a7b82 */ /* 0x000e620000000800 */
[----:B------:R-:W-:Y:S02]  /*1950*/  IMAD.MOV.U32 R35, RZ, RZ, R14 ;  /* 0x000000ffff237224 */ /* 0x000fe400078e000e */
[----:B------:R-:W-:-:S02]  /*1960*/  IMAD.MOV.U32 R21, RZ, RZ, R20 ;  /* 0x000000ffff157224 */ /* 0x000fc400078e0014 */
[----:B------:R-:W-:Y:S02]  /*1970*/  IMAD.MOV.U32 R27, RZ, RZ, R12 ;  /* 0x000000ffff1b7224 */ /* 0x000fe400078e000c */
[----:B0-----:R-:W-:Y:S01]  /*1980*/  IMAD R6, R25, R6, RZ ;  /* 0x0000000619067224 */ /* 0x001fe200078e02ff */
[----:B------:R-:W-:Y:S01]  /*1990*/  ISETP.NE.AND P6, PT, R7, RZ, PT ;  /* 0x000000ff0700720c */ /* 0x000fe20003fc5270 */
[----:B------:R-:W-:Y:S02]  /*19a0*/  IMAD.MOV.U32 R25, RZ, RZ, R14 ;  /* 0x000000ffff197224 */ /* 0x000fe400078e000e */
[----:B------:R-:W-:Y:S01]  /*19b0*/  IMAD R5, R23, R7, R6 ;  /* 0x0000000717057224 */ /* 0x000fe200078e0206 */
[----:B------:R-:W-:-:S03]  /*19c0*/  MOV R23, R22 ;  /* 0x0000001600177202 */ /* 0x000fc60000000f00 */
[----:B-1----:R-:W-:-:S04]  /*19d0*/  IMAD R31, R26, UR36, R5 ;  /* 0x000000241a1f7c24 */ /* 0x002fc8000f8e0205 */
[----:B------:R-:W-:-:S04]  /*19e0*/  IMAD.SHL.U32 R4, R31, 0x4, RZ ;  /* 0x000000041f047824 */ /* 0x000fc800078e00ff */
[----:B------:R-:W-:-:S05]  /*19f0*/  VIADD R5, R4, 0x3 ;  /* 0x0000000304057836 */ /* 0x000fca0000000000 */
[----:B------:R-:W-:-:S13]  /*1a00*/  ISETP.GE.U32.AND P0, PT, R5, R24, PT ;  /* 0x000000180500720c */ /* 0x000fda0003f06070 */
[----:B------:R-:W-:Y:S05]  /*1a10*/  @P0 BRA `(.L_x_3024) ;  /* 0x0000000400280947 */ /* 0x000fea0003800000 */
[----:B------:R-:W-:Y:S02]  /*1a20*/  IMAD.MOV.U32 R33, RZ, RZ, R4 ;  /* 0x000000ffff217224 */ /* 0x000fe400078e0004 */
[----:B------:R-:W-:Y:S02]  /*1a30*/  IMAD.MOV.U32 R27, RZ, RZ, R12 ;  /* 0x000000ffff1b7224 */ /* 0x000fe400078e000c */
[----:B------:R-:W-:Y:S02]  /*1a40*/  IMAD.MOV.U32 R25, RZ, RZ, R14 ;  /* 0x000000ffff197224 */ /* 0x000fe400078e000e */
[----:B------:R-:W-:Y:S02]  /*1a50*/  IMAD.MOV.U32 R23, RZ, RZ, R22 ;  /* 0x000000ffff177224 */ /* 0x000fe400078e0016 */
[----:B------:R-:W-:-:S07]  /*1a60*/  IMAD.MOV.U32 R21, RZ, RZ, R20 ;  /* 0x000000ffff157224 */ /* 0x000fce00078e0014 */
.L_x_3025:
[----:B------:R-:W-:Y:S01]  /*1a70*/  IMAD.WIDE.U32 R28, R31, 0x20, R16 ;  /* 0x000000201f1c7825 */ /* 0x000fe200078e0010 */
[----:B------:R-:W-:-:S04]  /*1a80*/  ULDC UR4, c[0x0][0x234] ;  /* 0x00008d0000047ab9 */ /* 0x000fc80000000800 */
[----:B------:R-:W2:Y:S04]  /*1a90*/  LDG.E.128 R4, desc[UR60][R28.64] ;  /* 0x0000003c1c047981 */ /* 0x000ea8000c1e1d00 */
[----:B------:R0:W3:Y:S01]  /*1aa0*/  LDG.E.128 R8, desc[UR60][R28.64+0x10] ;  /* 0x0000103c1c087981 */ /* 0x0000e2000c1e1d00 */
[----:B------:R-:W-:Y:S02]  /*1ab0*/  IMAD.IADD R37, R33, 0x1, R18 ;  /* 0x0000000121257824 */ /* 0x000fe400078e0212 */
[----:B------:R-:W-:Y:S02]  /*1ac0*/  VIADD R31, R31, UR4 ;  /* 0x000000041f1f7c36 */ /* 0x000fe40008000000 */
[C---:B------:R-:W-:Y:S01]  /*1ad0*/  VIADD R30, R37.reuse, 0x1 ;  /* 0x00000001251e7836 */ /* 0x040fe20000000000 */
[----:B------:R-:W-:Y:S01]  /*1ae0*/  ISETP.GE.U32.AND P2, PT, R0, R37, PT ;  /* 0x000000250000720c */ /* 0x000fe20003f46070 */
[----:B------:R-:W-:-:S02]  /*1af0*/  VIADD R39, R37, 0x2 ;  /* 0x0000000225277836 */ /* 0x000fc40000000000 */
[----:B------:R-:W-:Y:S01]  /*1b00*/  VIADD R41, R37, 0x3 ;  /* 0x0000000325297836 */ /* 0x000fe20000000000 */
[----:B------:R-:W-:Y:S01]  /*1b10*/  ISETP.GE.AND.EX P2, PT, R2, RZ, PT, P2 ;  /* 0x000000ff0200720c */ /* 0x000fe20003f46320 */
[----:B------:R-:W-:Y:S01]  /*1b20*/  IMAD.SHL.U32 R33, R31, 0x4, RZ ;  /* 0x000000041f217824 */ /* 0x000fe200078e00ff */
[----:B------:R-:W-:Y:S02]  /*1b30*/  ISETP.GE.U32.AND P0, PT, R27, R30, PT ;  /* 0x0000001e1b00720c */ /* 0x000fe40003f06070 */
[----:B0-----:R-:W-:Y:S01]  /*1b40*/  SEL R28, RZ, 0xffffffff, P2 ;  /* 0xffffffffff1c7807 */ /* 0x001fe20001000000 */
[----:B------:R-:W-:Y:S01]  /*1b50*/  VIADD R43, R33, 0x3 ;  /* 0x00000003212b7836 */ /* 0x000fe20000000000 */
[----:B------:R-:W-:-:S04]  /*1b60*/  ISETP.GE.AND.EX P0, PT, R25, RZ, PT, P0 ;  /* 0x000000ff1900720c */ /* 0x000fc80003f06300 */
[----:B------:R-:W-:Y:S02]  /*1b70*/  SEL R29, RZ, 0xffffffff, P0 ;  /* 0xffffffffff1d7807 */ /* 0x000fe40000000000 */
[----:B------:R-:W-:-:S04]  /*1b80*/  ISETP.GE.U32.AND P0, PT, R34, R41, PT ;  /* 0x000000292200720c */ /* 0x000fc80003f06070 */
[----:B------:R-:W-:Y:S02]  /*1b90*/  ISETP.GE.AND.EX P0, PT, R35, RZ, PT, P0 ;  /* 0x000000ff2300720c */ /* 0x000fe40003f06300 */
[CC--:B--2---:R-:W-:Y:S02]  /*1ba0*/  ISETP.NE.U32.AND P1, PT, R3.reuse, R4.reuse, PT ;  /* 0x000000040300720c */ /* 0x0c4fe40003f25070 */
[----:B------:R-:W-:Y:S02]  /*1bb0*/  ISETP.GE.U32.AND P4, PT, R3, R4, PT ;  /* 0x000000040300720c */ /* 0x000fe40003f86070 */
[CC--:B------:R-:W-:Y:S02]  /*1bc0*/  ISETP.NE.AND.EX P1, PT, R15.reuse, R5.reuse, PT, P1 ;  /* 0x000000050f00720c */ /* 0x0c0fe40003f25310 */
[----:B------:R-:W-:Y:S02]  /*1bd0*/  ISETP.NE.U32.AND P3, PT, R22, R6, PT ;  /* 0x000000061600720c */ /* 0x000fe40003f65070 */
[----:B------:R-:W-:-:S02]  /*1be0*/  ISETP.GE.AND.EX P2, PT, R15, R5, PT, P4 ;  /* 0x000000050f00720c */ /* 0x000fc40003f46340 */
[----:B------:R-:W-:Y:S02]  /*1bf0*/  ISETP.NE.AND.EX P3, PT, R20, R7, PT, P3 ;  /* 0x000000071400720c */ /* 0x000fe40003f65330 */
[----:B------:R-:W-:-:S04]  /*1c00*/  ISETP.GE.U32.AND P4, PT, R12, R39, PT ;  /* 0x000000270c00720c */ /* 0x000fc80003f86070 */
[----:B------:R-:W-:Y:S02]  /*1c10*/  ISETP.GE.AND.EX P4, PT, R14, RZ, PT, P4 ;  /* 0x000000ff0e00720c */ /* 0x000fe40003f86340 */
[----:B------:R-:W-:Y:S02]  /*1c20*/  @P1 SEL R28, RZ, 0xffffffff, P2 ;  /* 0xffffffffff1c1807 */ /* 0x000fe40001000000 */
[----:B------:R-:W-:Y:S02]  /*1c30*/  ISETP.GE.U32.AND P2, PT, R22, R6, PT ;  /* 0x000000061600720c */ /* 0x000fe40003f46070 */
[----:B---3--:R-:W-:Y:S02]  /*1c40*/  ISETP.NE.U32.AND P1, PT, R23, R8, PT ;  /* 0x000000081700720c */ /* 0x008fe40003f25070 */
[----:B------:R-:W-:Y:S02]  /*1c50*/  ISETP.GE.AND.EX P2, PT, R20, R7, PT, P2 ;  /* 0x000000071400720c */ /* 0x000fe40003f46320 */
[----:B------:R-:W-:-:S02]  /*1c60*/  ISETP.NE.AND.EX P1, PT, R21, R9, PT, P1 ;  /* 0x000000091500720c */ /* 0x000fc40003f25310 */
[----:B------:R-:W-:Y:S02]  /*1c70*/  @P3 SEL R29, RZ, 0xffffffff, P2 ;  /* 0xffffffffff1d3807 */ /* 0x000fe40001000000 */
[----:B------:R-:W-:Y:S02]  /*1c80*/  ISETP.NE.U32.AND P3, PT, R19, R10, PT ;  /* 0x0000000a1300720c */ /* 0x000fe40003f65070 */
[----:B------:R-:W-:Y:S02]  /*1c90*/  ISETP.GE.U32.AND P2, PT, R23, R8, PT ;  /* 0x000000081700720c */ /* 0x000fe40003f46070 */
[----:B------:R-:W-:Y:S02]  /*1ca0*/  ISETP.NE.AND.EX P3, PT, R13, R11, PT, P3 ;  /* 0x0000000b0d00720c */ /* 0x000fe40003f65330 */
[----:B------:R-:W-:Y:S02]  /*1cb0*/  SEL R32, RZ, 0xffffffff, P4 ;  /* 0xffffffffff207807 */ /* 0x000fe40002000000 */
[----:B------:R-:W-:-:S02]  /*1cc0*/  ISETP.GE.U32.AND P4, PT, R19, R10, PT ;  /* 0x0000000a1300720c */ /* 0x000fc40003f86070 */
[----:B------:R-:W-:Y:S02]  /*1cd0*/  ISETP.GE.AND.EX P2, PT, R21, R9, PT, P2 ;  /* 0x000000091500720c */ /* 0x000fe40003f46320 */
[----:B------:R-:W-:Y:S02]  /*1ce0*/  LOP3.LUT R28, R28, 0x1, RZ, 0xc0, !PT ;  /* 0x000000011c1c7812 */ /* 0x000fe400078ec0ff */
[----:B------:R-:W-:Y:S02]  /*1cf0*/  @P1 SEL R32, RZ, 0xffffffff, P2 ;  /* 0xffffffffff201807 */ /* 0x000fe40001000000 */
[----:B------:R-:W-:Y:S02]  /*1d00*/  ISETP.GE.AND.EX P4, PT, R13, R11, PT, P4 ;  /* 0x0000000b0d00720c */ /* 0x000fe40003f86340 */
[----:B------:R-:W-:Y:S02]  /*1d10*/  ISETP.GE.U32.AND P1, PT, R43, R24, PT ;  /* 0x000000182b00720c */ /* 0x000fe40003f26070 */
[----:B------:R-:W-:-:S02]  /*1d20*/  ISETP.NE.U32.AND P2, PT, R28, 0x1, PT ;  /* 0x000000011c00780c */ /* 0x000fc40003f45070 */
[----:B------:R-:W-:Y:S02]  /*1d30*/  SEL R28, RZ, 0xffffffff, P0 ;  /* 0xffffffffff1c7807 */ /* 0x000fe40000000000 */
[----:B------:R-:W-:Y:S02]  /*1d40*/  @P3 SEL R28, RZ, 0xffffffff, P4 ;  /* 0xffffffffff1c3807 */ /* 0x000fe40002000000 */
[----:B------:R-:W-:Y:S02]  /*1d50*/  LOP3.LUT R29, R29, 0x1, RZ, 0xc0, !PT ;  /* 0x000000011d1d7812 */ /* 0x000fe400078ec0ff */
[----:B------:R-:W-:Y:S02]  /*1d60*/  LOP3.LUT R32, R32, 0x1, RZ, 0xc0, !PT ;  /* 0x0000000120207812 */ /* 0x000fe400078ec0ff */
[----:B------:R-:W-:Y:S02]  /*1d70*/  LOP3.LUT R28, R28, 0x1, RZ, 0xc0, !PT ;  /* 0x000000011c1c7812 */ /* 0x000fe400078ec0ff */
[----:B------:R-:W-:-:S02]  /*1d80*/  SEL R3, R3, R4, !P2 ;  /* 0x0000000403037207 */ /* 0x000fc40005000000 */
[----:B------:R-:W-:Y:S02]  /*1d90*/  SEL R15, R15, R5, !P2 ;  /* 0x000000050f0f7207 */ /* 0x000fe40005000000 */
[----:B------:R-:W-:Y:S02]  /*1da0*/  SEL R0, R0, R37, !P2 ;  /* 0x0000002500007207 */ /* 0x000fe40005000000 */
[----:B------:R-:W-:Y:S02]  /*1db0*/  SEL R2, R2, RZ, !P2 ;  /* 0x000000ff02027207 */ /* 0x000fe40005000000 */
        /* <DEDUP_REMOVED lines=12> */
[----:B------:R-:W-:Y:S02]  /*1e80*/  SEL R25, R25, RZ, !P0 ;  /* 0x000000ff19197207 */ /* 0x000fe40004000000 */
[----:B------:R-:W-:Y:S02]  /*1e90*/  SEL R14, R14, RZ, !P3 ;  /* 0x000000ff0e0e7207 */ /* 0x000fe40005800000 */
[----:B------:R-:W-:Y:S01]  /*1ea0*/  SEL R35, R35, RZ, !P2 ;  /* 0x000000ff23237207 */ /* 0x000fe20005000000 */
[----:B------:R-:W-:Y:S06]  /*1eb0*/  @!P1 BRA `(.L_x_3025) ;  /* 0xfffffff800ec9947 */ /* 0x000fec000383ffff */
.L_x_3024:
[----:B------:R-:W-:Y:S05]  /*1ec0*/  BSYNC B0 ;  /* 0x0000000000007941 */ /* 0x000fea0003800000 */
.L_x_3023:
        /* <DEDUP_REMOVED lines=8> */
.L_x_3027:
[----:B------:R-:W-:Y:S05]  /*1f50*/  BSYNC B0 ;  /* 0x0000000000007941 */ /* 0x000fea0003800000 */
.L_x_3026:
[----:B------:R-:W-:Y:S01]  /*1f60*/  PRMT R4, R4, 0x9910, RZ ;  /* 0x0000991004047816 */ /* 0x000fe200000000ff */
[----:B------:R-:W-:Y:S03]  /*1f70*/  BSSY B0, `(.L_x_3028) ;  /* 0x000001a000007945 */ /* 0x000fe60003800000 */
[----:B------:R-:W-:-:S13]  /*1f80*/  ISETP.NE.AND P0, PT, R4, RZ, PT ;  /* 0x000000ff0400720c */ /* 0x000fda0003f05270 */
[----:B------:R-:W-:Y:S05]  /*1f90*/  @!P0 BRA `(.L_x_3029) ;  /* 0x00000000005c8947 */ /* 0x000fea0003800000 */
[----:B------:R-:W0:Y:S01]  /*1fa0*/  S2R R5, SR_TID.X ;  /* 0x0000000000057919 */ /* 0x000e220000002100 */
[----:B------:R-:W-:-:S05]  /*1fb0*/  LOP3.LUT R4, R24, 0xfffffffc, RZ, 0xc0, !PT ;  /* 0xfffffffc18047812 */ /* 0x000fca00078ec0ff */
[----:B0-----:R-:W-:-:S05]  /*1fc0*/  IMAD.IADD R5, R4, 0x1, R5 ;  /* 0x0000000104057824 */ /* 0x001fca00078e0205 */
[----:B------:R-:W-:-:S13]  /*1fd0*/  ISETP.GE.U32.AND P0, PT, R5, R24, PT ;  /* 0x000000180500720c */ /* 0x000fda0003f06070 */
[----:B------:R-:W-:Y:S05]  /*1fe0*/  @P0 BRA `(.L_x_3029) ;  /* 0x0000000000480947 */ /* 0x000fea0003800000 */
[----:B------:R-:W-:-:S06]  /*1ff0*/  IMAD.WIDE R16, R5, 0x8, R16 ;  /* 0x0000000805107825 */ /* 0x000fcc00078e0210 */
[----:B------:R-:W2:Y:S01]  /*2000*/  LDG.E.64 R16, desc[UR60][R16.64] ;  /* 0x0000003c10107981 */ /* 0x000ea2000c1e1b00 */
[----:B------:R-:W-:-:S05]  /*2010*/  IMAD.IADD R5, R5, 0x1, R18 ;  /* 0x0000000105057824 */ /* 0x000fca00078e0212 */
[----:B------:R-:W-:Y:S02]  /*2020*/  ISETP.GE.U32.AND P1, PT, R0, R5, PT ;  /* 0x000000050000720c */ /* 0x000fe40003f26070 */
[----:B------:R-:W-:-:S04]  /*2030*/  SHF.R.S32.HI R7, RZ, 0x1f, R5 ;  /* 0x0000001fff077819 */ /* 0x000fc80000011405 */
[----:B------:R-:W-:-:S04]  /*2040*/  ISETP.GE.AND.EX P1, PT, R2, R7, PT, P1 ;  /* 0x000000070200720c */ /* 0x000fc80003f26310 */
[----:B------:R-:W-:Y:S02]  /*2050*/  SEL R4, RZ, 0xffffffff, P1 ;  /* 0xffffffffff047807 */ /* 0x000fe40000800000 */
[CC--:B--2---:R-:W-:Y:S02]  /*2060*/  ISETP.NE.U32.AND P0, PT, R3.reuse, R16.reuse, PT ;  /* 0x000000100300720c */ /* 0x0c4fe40003f05070 */
[----:B------:R-:W-:Y:S02]  /*2070*/  ISETP.GE.U32.AND P2, PT, R3, R16, PT ;  /* 0x000000100300720c */ /* 0x000fe40003f46070 */
[CC--:B------:R-:W-:Y:S02]  /*2080*/  ISETP.NE.AND.EX P0, PT, R15.reuse, R17.reuse, PT, P0 ;  /* 0x000000110f00720c */ /* 0x0c0fe40003f05300 */
[----:B------:R-:W-:-:S11]  /*2090*/  ISETP.GE.AND.EX P1, PT, R15, R17, PT, P2 ;  /* 0x000000110f00720c */ /* 0x000fd60003f26320 */
[----:B------:R-:W-:-:S04]  /*20a0*/  @P0 SEL R4, RZ, 0xffffffff, P1 ;  /* 0xffffffffff040807 */ /* 0x000fc80000800000 */
[----:B------:R-:W-:-:S04]  /*20b0*/  LOP3.LUT R4, R4, 0x1, RZ, 0xc0, !PT ;  /* 0x0000000104047812 */ /* 0x000fc800078ec0ff */
[----:B------:R-:W-:-:S04]  /*20c0*/  ISETP.NE.U32.AND P0, PT, R4, 0x1, PT ;  /* 0x000000010400780c */ /* 0x000fc80003f05070 */
[----:B------:R-:W-:Y:S02]  /*20d0*/  SEL R3, R3, R16, !P0 ;  /* 0x0000001003037207 */ /* 0x000fe40004000000 */
[----:B------:R-:W-:Y:S02]  /*20e0*/  SEL R15, R15, R17, !P0 ;  /* 0x000000110f0f7207 */ /* 0x000fe40004000000 */
[----:B------:R-:W-:Y:S02]  /*20f0*/  SEL R0, R0, R5, !P0 ;  /* 0x0000000500007207 */ /* 0x000fe40004000000 */
[----:B------:R-:W-:-:S07]  /*2100*/  SEL R2, R2, R7, !P0 ;  /* 0x0000000702027207 */ /* 0x000fce0004000000 */
.L_x_3029:
[----:B------:R-:W-:Y:S05]  /*2110*/  BSYNC B0 ;  /* 0x0000000000007941 */ /* 0x000fea0003800000 */
.L_x_3028:
[CC--:B------:R-:W-:Y:S01]  /*2120*/  ISETP.NE.U32.AND P2, PT, R3.reuse, R22.reuse, PT ;  /* 0x000000160300720c */ /* 0x0c0fe20003f45070 */
[----:B------:R-:W-:Y:S01]  /*2130*/  HFMA2.MMA R18, -RZ, RZ, 0, 0 ;  /* 0x00000000ff127435 */ /* 0x000fe200000001ff */
[----:B------:R-:W-:Y:S01]  /*2140*/  ISETP.GE.U32.AND P0, PT, R3, R22, PT ;  /* 0x000000160300720c */ /* 0x000fe20003f06070 */
[----:B------:R-:W-:Y:S01]  /*2150*/  IMAD.MOV.U32 R9, RZ, RZ, RZ ;  /* 0x000000ffff097224 */ /* 0x000fe200078e00ff */
[CC--:B------:R-:W-:Y:S01]  /*2160*/  ISETP.NE.AND.EX P2, PT, R15.reuse, R20.reuse, PT, P2 ;  /* 0x000000140f00720c */ /* 0x0c0fe20003f45320 */
[----:B------:R-:W-:Y:S01]  /*2170*/  IMAD.MOV.U32 R43, RZ, RZ, RZ ;  /* 0x000000ffff2b7224 */ /* 0x000fe200078e00ff */
[----:B------:R-:W-:Y:S01]  /*2180*/  ISETP.GE.U32.AND P1, PT, R0, R27, PT ;  /* 0x0000001b0000720c */ /* 0x000fe20003f26070 */
[----:B------:R-:W-:Y:S01]  /*2190*/  IMAD.MOV.U32 R5, RZ, RZ, RZ ;  /* 0x000000ffff057224 */ /* 0x000fe200078e00ff */
        /* <DEDUP_REMOVED lines=39> */
.L_x_3015:
        /* <DEDUP_REMOVED lines=13> */
[----:B------:R-:W2:Y:S08]  /*24e0*/  LDC R51, c[0x0][0x224] ;  /* 0x00008900ff337b82 */ /* 0x000eb00000000800 */
[----:B------:R-:W3:Y:S01]  /*24f0*/  LDC R18, c[0x0][0x220] ;  /* 0x00008800ff127b82 */ /* 0x000ee20000000800 */
[----:B0-----:R-:W-:Y:S02]  /*2500*/  IMAD.MOV.U32 R9, RZ, RZ, R19 ;  /* 0x000000ffff097224 */ /* 0x001fe400078e0013 */
[----:B-1----:R-:W-:-:S02]  /*2510*/  IMAD.MOV.U32 R4, RZ, RZ, R32 ;  /* 0x000000ffff047224 */ /* 0x002fc400078e0020 */
[----:B--2---:R-:W-:Y:S01]  /*2520*/  IMAD.MOV.U32 R5, RZ, RZ, R51 ;  /* 0x000000ffff057224 */ /* 0x004fe200078e0033 */
[----:B------:R-:W-:Y:S06]  /*2530*/  @!P0 BRA `(.L_x_3031) ;  /* 0x0000009c00d88947 */ /* 0x000fec0003800000 */
[----:B------:R-:W-:Y:S01]  /*2540*/  ISETP.GE.U32.AND P0, PT, R7, R0, PT ;  /* 0x000000000700720c */ /* 0x000fe20003f06070 */
[----:B------:R-:W-:Y:S01]  /*2550*/  BSSY B0, `(.L_x_3032) ;  /* 0x00004b5000007945 */ /* 0x000fe20003800000 */
[----:B---3--:R-:W-:Y:S01]  /*2560*/  IMAD.MOV.U32 R39, RZ, RZ, R18 ;  /* 0x000000ffff277224 */ /* 0x008fe200078e0012 */
[----:B------:R-:W-:Y:S01]  /*2570*/  MOV R54, R51 ;  /* 0x0000003300367202 */ /* 0x000fe20000000f00 */
        /* <DEDUP_REMOVED lines=10> */
[--C-:B------:R-:W-:Y:S02]  /*2620*/  IMAD.MOV.U32 R45, RZ, RZ, R18.reuse ;  /* 0x000000ffff2d7224 */ /* 0x100fe400078e0012 */
        /* <DEDUP_REMOVED lines=13> */
[----:B------:R-:W-:Y:S01]  /*2700*/  ISETP.NE.AND P0, PT, R40, RZ, PT ;  /* 0x000000ff2800720c */ /* 0x000fe20003f05270 */
[----:B------:R-:W-:Y:S01]  /*2710*/  BSSY B1, `(.L_x_3034) ;  /* 0x0000494000017945 */ /* 0x000fe20003800000 */
[----:B------:R-:W-:Y:S01]  /*2720*/  LOP3.LUT R48, R48, 0xfffffffd, RZ, 0xc0, !PT ;  /* 0xfffffffd30307812 */ /* 0x000fe200078ec0ff */
[--C-:B------:R-:W-:Y:S01]  /*2730*/  IMAD.MOV.U32 R39, RZ, RZ, R18.reuse ;  /* 0x000000ffff277224 */ /* 0x100fe200078e0012 */
[----:B------:R-:W-:Y:S01]  /*2740*/  MOV R54, R51 ;  /* 0x0000003300367202 */ /* 0x000fe20000000f00 */
[--C-:B------:R-:W-:Y:S02]  /*2750*/  IMAD.MOV.U32 R42, RZ, RZ, R18.reuse ;  /* 0x000000ffff2a7224 */ /* 0x100fe400078e0012 */
[--C-:B------:R-:W-:Y:S02]  /*2760*/  IMAD.MOV.U32 R43, RZ, RZ, R18.reuse ;  /* 0x000000ffff2b7224 */ /* 0x100fe400078e0012 */
[--C-:B------:R-:W-:Y:S02]  /*2770*/  IMAD.MOV.U32 R45, RZ, RZ, R18.reuse ;  /* 0x000000ffff2d7224 */ /* 0x100fe400078e0012 */
[----:B------:R-:W-:-:S02]  /*2780*/  IMAD.MOV.U32 R46, RZ, RZ, R18 ;  /* 0x000000ffff2e7224 */ /* 0x000fc400078e0012 */
[----:B------:R-:W-:Y:S01]  /*2790*/  @P0 LOP3.LUT R48, R48, 0x2, RZ, 0xfc, !PT ;  /* 0x0000000230300812 */ /* 0x000fe200078efcff */
[--C-:B------:R-:W-:Y:S02]  /*27a0*/  IMAD.MOV.U32 R47, RZ, RZ, R18.reuse ;  /* 0x000000ffff2f7224 */ /* 0x100fe400078e0012 */
[----:B------:R-:W-:Y:S02]  /*27b0*/  IMAD.MOV.U32 R49, RZ, RZ, R18 ;  /* 0x000000ffff317224 */ /* 0x000fe400078e0012 */
        /* <DEDUP_REMOVED lines=17> */
.L_x_3039:
[----:B------:R-:W0:Y:S01]  /*28d0*/  LDC.64 R20, c[0x0][0x268] ;  /* 0x00009a00ff147b82 */ /* 0x000e220000000a00 */
[----:B------:R-:W-:Y:S01]  /*28e0*/  ISETP.NE.AND P1, PT, R40, RZ, PT ;  /* 0x000000ff2800720c */ /* 0x000fe20003f25270 */
        /* <DEDUP_REMOVED lines=287> */
.L_x_3035:
        /* <DEDUP_REMOVED lines=240> */
.L_x_3036:
[----:B------:R-:W-:-:S04]  /*49e0*/  LOP3.LUT R21, R0, 0xfffffff0, RZ, 0xc0, !PT ;  /* 0xfffffff000157812 */ /* 0x000fc800078ec0ff */
[----:B------:R-:W-:-:S05]  /*49f0*/  IADD3 R20, P0, R16, R21, RZ ;  /* 0x0000001510147210 */ /* 0x000fca0007f1e0ff */
[----:B------:R-:W-:-:S06]  /*4a00*/  IMAD.X R21, RZ, RZ, R17, P0 ;  /* 0x000000ffff157224 */ /* 0x000fcc00000e0611 */
[----:B------:R-:W5:Y:S01]  /*4a10*/  LDG.E.128 R20, desc[UR60][R20.64] ;  /* 0x0000003c14147981 */ /* 0x000f62000c1e1d00 */
[----:B------:R-:W-:Y:S02]  /*4a20*/  IMAD.MOV.U32 R0, RZ, RZ, RZ ;  /* 0x000000ffff007224 */ /* 0x000fe400078e00ff */
[----:B------:R-:W-:Y:S01]  /*4a30*/  IMAD.MOV.U32 R3, RZ, RZ, RZ ;  /* 0x000000ffff037224 */ /* 0x000fe200078e00ff */
[----:B------:R-:W-:Y:S06]  /*4a40*/  @!P1 BRA `(.L_x_3037) ;  /* 0x0000000c00b09947 */ /* 0x000fec0003800000 */
[----:B------:R-:W0:Y:S01]  /*4a50*/  LDC R27, c[0x0][0x234] ;  /* 0x00008d00ff1b7b82 */ /* 0x000e220000000800 */
[----:B------:R-:W-:-:S07]  /*4a60*/  IMAD.MOV.U32 R26, RZ, RZ, RZ ;  /* 0x000000ffff1a7224 */ /* 0x000fce00078e00ff */
[----:B------:R-:W1:Y:S01]  /*4a70*/  LDC.64 R24, c[0x0][0x268] ;  /* 0x00009a00ff187b82 */ /* 0x000e620000000a00 */
[----:B0-----:R-:W-:-:S05]  /*4a80*/  LEA R27, R27, R44, 0x1 ;  /* 0x0000002c1b1b7211 */ /* 0x001fca00078e08ff */
        /* <DEDUP_REMOVED lines=232> */
.L_x_3037:
[----:B------:R-:W-:-:S04]  /*5910*/  LOP3.LUT R3, R3, 0xfffffff0, RZ, 0xc0, !PT ;  /* 0xfffffff003037812 */ /* 0x000fc800078ec0ff */
[----:B------:R-:W-:-:S04]  /*5920*/  IADD3 R24, P0, R16, R3, RZ ;  /* 0x0000000310187210 */ /* 0x000fc80007f1e0ff */
[----:B------:R-:W-:-:S06]  /*5930*/  IADD3.X R25, RZ, R17, RZ, P0, !PT ;  /* 0x00000011ff197210 */ /* 0x000fcc00007fe4ff */
[----:B------:R-:W5:Y:S01]  /*5940*/  LDG.E.128 R24, desc[UR60][R24.64] ;  /* 0x0000003c18187981 */ /* 0x000f62000c1e1d00 */
[----:B------:R-:W-:Y:S05]  /*5950*/  @!P1 BRA `(.L_x_3038) ;  /* 0x0000000c00b49947 */ /* 0x000fea0003800000 */
[----:B------:R-:W0:Y:S08]  /*5960*/  LDC R31, c[0x0][0x234] ;  /* 0x00008d00ff1f7b82 */ /* 0x000e300000000800 */
[----:B------:R-:W1:Y:S01]  /*5970*/  LDC.64 R28, c[0x0][0x268] ;  /* 0x00009a00ff1c7b82 */ /* 0x000e620000000a00 */
[----:B0-----:R-:W-:-:S04]  /*5980*/  IMAD R30, R31, 0x2, R44 ;  /* 0x000000021f1e7824 */ /* 0x001fc800078e022c */
[----:B------:R-:W-:Y:S02]  /*5990*/  IMAD.IADD R31, R30, 0x1, R31 ;  /* 0x000000011e1f7824 */ /* 0x000fe400078e021f */
[----:B------:R-:W-:Y:S01]  /*59a0*/  IMAD.MOV.U32 R30, RZ, RZ, RZ ;  /* 0x000000ffff1e7224 */ /* 0x000fe200078e00ff */
        /* <DEDUP_REMOVED lines=222> */
[----:B------:R-:W1:Y:S01]  /*6790*/  @P0 LDC R41, c[0x0][0x3f8] ;  /* 0x0000fe00ff290b82 */ /* 0x000e620000000800 */
[----:B0-----:R-:W-:-:S07]  /*67a0*/  @P0 IMAD.HI.U32 R28, R31, R28, R30 ;  /* 0x0000001c1f1c0227 */ /* 0x001fce00078e001e */
[----:B------:R-:W0:Y:S01]  /*67b0*/  @P0 LDC R30, c[0x0][0x38c] ;  /* 0x0000e300ff1e0b82 */ /* 0x000e220000000800 */
[----:B------:R-:W-:Y:S02]  /*67c0*/  @P0 SHF.R.U32.HI R29, RZ, R29, R28 ;  /* 0x0000001dff1d0219 */ /* 0x000fe4000001161c */
[----:B------:R-:W-:-:S03]  /*67d0*/  IADD3 R28, -R31, RZ, RZ ;  /* 0x000000ff1f1c7210 */ /* 0x000fc60007ffe1ff */
[----:B------:R-:W-:Y:S02]  /*67e0*/  @P0 IMAD.MOV R29, RZ, RZ, -R29 ;  /* 0x000000ffff1d0224 */ /* 0x000fe400078e0a1d */
[----:B------:R-:W-:-:S04]  /*67f0*/  IMAD R3, R28, UR4, R3 ;  /* 0x000000041c037c24 */ /* 0x000fc8000f8e0203 */
[----:B------:R-:W-:Y:S02]  /*6800*/  IMAD R0, R3, UR27, R0 ;  /* 0x0000001b03007c24 */ /* 0x000fe4000f8e0200 */
[----:B0-----:R-:W-:-:S04]  /*6810*/  @P0 IMAD R30, R30, R29, R31 ;  /* 0x0000001d1e1e0224 */ /* 0x001fc800078e021f */
[----:B-1----:R-:W-:-:S07]  /*6820*/  @P0 IMAD R0, R30, R41, R0 ;  /* 0x000000291e000224 */ /* 0x002fce00078e0200 */
.L_x_3038:
[----:B------:R-:W-:Y:S01]  /*6830*/  LOP3.LUT R29, R0, 0xfffffff0, RZ, 0xc0, !PT ;  /* 0xfffffff0001d7812 */ /* 0x000fe200078ec0ff */
[----:B------:R-:W-:-:S03]  /*6840*/  ULDC UR4, c[0x0][0x234] ;  /* 0x00008d0000047ab9 */ /* 0x000fc60000000800 */
[----:B------:R-:W-:-:S05]  /*6850*/  IADD3 R28, P0, R16, R29, RZ ;  /* 0x0000001d101c7210 */ /* 0x000fca0007f1e0ff */
[----:B------:R-:W-:-:S06]  /*6860*/  IMAD.X R29, RZ, RZ, R17, P0 ;  /* 0x000000ffff1d7224 */ /* 0x000fcc00000e0611 */
[----:B------:R-:W2:Y:S01]  /*6870*/  LDG.E.128 R28, desc[UR60][R28.64] ;  /* 0x0000003c1c1c7981 */ /* 0x000ea2000c1e1d00 */
[----:B-----5:R-:W-:Y:S02]  /*6880*/  ISETP.NE.U32.AND P0, PT, R35, R14, PT ;  /* 0x0000000e2300720c */ /* 0x020fe40003f05070 */
[----:B------:R-:W-:Y:S02]  /*6890*/  ISETP.NE.U32.AND P1, PT, R37, R12, PT ;  /* 0x0000000c2500720c */ /* 0x000fe40003f25070 */
[----:B------:R-:W-:Y:S02]  /*68a0*/  ISETP.NE.AND.EX P0, PT, R36, R15, PT, P0 ;  /* 0x0000000f2400720c */ /* 0x000fe40003f05300 */
[----:B------:R-:W-:Y:S02]  /*68b0*/  ISETP.NE.AND.EX P1, PT, R38, R13, PT, P1 ;  /* 0x0000000d2600720c */ /* 0x000fe40003f25310 */
[----:B------:R-:W-:Y:S02]  /*68c0*/  ISETP.GE.U32.AND P5, PT, R35, R14, PT ;  /* 0x0000000e2300720c */ /* 0x000fe40003fa6070 */
[----:B------:R-:W-:-:S02]  /*68d0*/  ISETP.GE.U32.AND P3, PT, R47, R44, PT ;  /* 0x0000002c2f00720c */ /* 0x000fc40003f66070 */
[----:B------:R-:W-:Y:S02]  /*68e0*/  ISETP.GE.U32.AND P4, PT, R37, R12, PT ;  /* 0x0000000c2500720c */ /* 0x000fe40003f86070 */
[----:B------:R-:W-:Y:S02]  /*68f0*/  ISETP.GE.AND.EX P5, PT, R36, R15, PT, P5 ;  /* 0x0000000f2400720c */ /* 0x000fe40003fa6350 */
[----:B------:R-:W-:Y:S02]  /*6900*/  ISETP.GE.U32.AND P2, PT, R49, R44, PT ;  /* 0x0000002c3100720c */ /* 0x000fe40003f46070 */
[----:B------:R-:W-:Y:S02]  /*6910*/  ISETP.GE.AND.EX P3, PT, R55, RZ, PT, P3 ;  /* 0x000000ff3700720c */ /* 0x000fe40003f66330 */
[----:B------:R-:W-:Y:S02]  /*6920*/  ISETP.GE.AND.EX P4, PT, R38, R13, PT, P4 ;  /* 0x0000000d2600720c */ /* 0x000fe40003f86340 */
[----:B------:R-:W-:-:S02]  /*6930*/  SEL R3, RZ, 0xffffffff, P5 ;  /* 0xffffffffff037807 */ /* 0x000fc40002800000 */
[----:B------:R-:W-:Y:S02]  /*6940*/  ISETP.GE.AND.EX P2, PT, R56, RZ, PT, P2 ;  /* 0x000000ff3800720c */ /* 0x000fe40003f46320 */
[----:B------:R-:W-:Y:S02]  /*6950*/  @!P0 SEL R3, RZ, 0xffffffff, P3 ;  /* 0xffffffffff038807 */ /* 0x000fe40001800000 */
[----:B------:R-:W-:Y:S02]  /*6960*/  SEL R0, RZ, 0xffffffff, P4 ;  /* 0xffffffffff007807 */ /* 0x000fe40002000000 */
[----:B------:R-:W-:Y:S02]  /*6970*/  @!P1 SEL R0, RZ, 0xffffffff, P2 ;  /* 0xffffffffff009807 */ /* 0x000fe40001000000 */
[----:B------:R-:W-:Y:S02]  /*6980*/  LOP3.LUT R3, R3, 0x1, RZ, 0xc0, !PT ;  /* 0x0000000103037812 */ /* 0x000fe400078ec0ff */
[----:B------:R-:W-:-:S02]  /*6990*/  LOP3.LUT R0, R0, 0x1, RZ, 0xc0, !PT ;  /* 0x0000000100007812 */ /* 0x000fc400078ec0ff */
[----:B------:R-:W-:Y:S01]  /*69a0*/  ISETP.NE.U32.AND P2, PT, R3, 0x1, PT ;  /* 0x000000010300780c */ /* 0x000fe20003f45070 */
[----:B------:R-:W-:Y:S01]  /*69b0*/  IMAD.U32 R3, RZ, RZ, UR4 ;  /* 0x00000004ff037e24 */ /* 0x000fe2000f8e00ff */
[CC--:B------:R-:W-:Y:S01]  /*69c0*/  ISETP.NE.U32.AND P0, PT, R33.reuse, R20.reuse, PT ;  /* 0x000000142100720c */ /* 0x0c0fe20003f05070 */
[----:B------:R-:W-:Y:S01]  /*69d0*/  ULDC UR4, c[0x0][0x22c] ;  /* 0x00008b0000047ab9 */ /* 0x000fe20000000800 */
[----:B------:R-:W-:Y:S01]  /*69e0*/  ISETP.NE.U32.AND P5, PT, R0, 0x1, PT ;  /* 0x000000010000780c */ /* 0x000fe20003fa5070 */
[----:B------:R-:W-:Y:S01]  /*69f0*/  IMAD.IADD R0, R44, 0x1, R3 ;  /* 0x000000012c007824 */ /* 0x000fe200078e0203 */
[----:B------:R-:W-:Y:S02]  /*6a00*/  ISETP.NE.AND.EX P0, PT, R34, R21, PT, P0 ;  /* 0x000000152200720c */ /* 0x000fe40003f05300 */
[----:B------:R-:W-:Y:S02]  /*6a10*/  ISETP.GE.U32.AND P3, PT, R33, R20, PT ;  /* 0x000000142100720c */ /* 0x000fe40003f66070 */
[----:B------:R-:W-:-:S02]  /*6a20*/  ISETP.GE.U32.AND P1, PT, R46, R0, PT ;  /* 0x000000002e00720c */ /* 0x000fc40003f26070 */
[----:B------:R-:W-:Y:S02]  /*6a30*/  ISETP.GE.AND.EX P3, PT, R34, R21, PT, P3 ;  /* 0x000000152200720c */ /* 0x000fe40003f66330 */
[----:B------:R-:W-:Y:S02]  /*6a40*/  ISETP.GE.AND.EX P1, PT, R54, RZ, PT, P1 ;  /* 0x000000ff3600720c */ /* 0x000fe40003f26310 */
[----:B------:R-:W-:Y:S02]  /*6a50*/  SEL R41, RZ, 0xffffffff, P3 ;  /* 0xffffffffff297807 */ /* 0x000fe40001800000 */
[CC--:B------:R-:W-:Y:S02]  /*6a60*/  ISETP.GE.U32.AND P3, PT, R19.reuse, R22.reuse, PT ;  /* 0x000000161300720c */ /* 0x0c0fe40003f66070 */
[----:B------:R-:W-:Y:S02]  /*6a70*/  @!P0 SEL R41, RZ, 0xffffffff, P1 ;  /* 0xffffffffff298807 */ /* 0x000fe40000800000 */
[----:B------:R-:W-:-:S02]  /*6a80*/  ISETP.NE.U32.AND P0, PT, R19, R22, PT ;  /* 0x000000161300720c */ /* 0x000fc40003f05070 */
[----:B------:R-:W-:Y:S02]  /*6a90*/  LOP3.LUT R41, R41, 0x1, RZ, 0xc0, !PT ;  /* 0x0000000129297812 */ /* 0x000fe400078ec0ff */
[CC--:B------:R-:W-:Y:S02]  /*6aa0*/  ISETP.NE.AND.EX P0, PT, R32.reuse, R23.reuse, PT, P0 ;  /* 0x000000172000720c */ /* 0x0c0fe40003f05300 */
[----:B------:R-:W-:Y:S02]  /*6ab0*/  ISETP.GE.AND.EX P3, PT, R32, R23, PT, P3 ;  /* 0x000000172000720c */ /* 0x000fe40003f66330 */
[----:B------:R-:W-:Y:S02]  /*6ac0*/  ISETP.NE.U32.AND P1, PT, R41, 0x1, PT ;  /* 0x000000012900780c */ /* 0x000fe40003f25070 */
[----:B------:R-:W-:Y:S02]  /*6ad0*/  ISETP.GE.U32.AND P4, PT, R45, R0, PT ;  /* 0x000000002d00720c */ /* 0x000fe40003f86070 */
[----:B------:R-:W-:-:S02]  /*6ae0*/  SEL R41, RZ, 0xffffffff, P3 ;  /* 0xffffffffff297807 */ /* 0x000fc40001800000 */
[----:B------:R-:W-:Y:S02]  /*6af0*/  ISETP.NE.U32.AND P3, PT, R10, R24, PT ;  /* 0x000000180a00720c */ /* 0x000fe40003f65070 */
[-C--:B------:R-:W-:Y:S02]  /*6b00*/  SEL R49, R49, R44.reuse, !P5 ;  /* 0x0000002c31317207 */ /* 0x080fe40006800000 */
[----:B------:R-:W-:Y:S01]  /*6b10*/  SEL R47, R47, R44, !P2 ;  /* 0x0000002c2f2f7207 */ /* 0x000fe20005000000 */
[----:B------:R-:W-:Y:S01]  /*6b20*/  IMAD.IADD R44, R0, 0x1, R3 ;  /* 0x00000001002c7824 */ /* 0x000fe200078e0203 */
[----:B------:R-:W-:Y:S02]  /*6b30*/  ISETP.GE.AND.EX P4, PT, R53, RZ, PT, P4 ;  /* 0x000000ff3500720c */ /* 0x000fe40003f86340 */
[----:B------:R-:W-:Y:S02]  /*6b40*/  ISETP.NE.AND.EX P3, PT, R11, R25, PT, P3 ;  /* 0x000000190b00720c */ /* 0x000fe40003f65330 */
[----:B------:R-:W-:-:S02]  /*6b50*/  @!P0 SEL R41, RZ, 0xffffffff, P4 ;  /* 0xffffffffff298807 */ /* 0x000fc40002000000 */
[----:B------:R-:W-:Y:S02]  /*6b60*/  ISETP.GE.U32.AND P0, PT, R10, R24, PT ;  /* 0x000000180a00720c */ /* 0x000fe40003f06070 */
[----:B------:R-:W-:Y:S02]  /*6b70*/  ISETP.GE.U32.AND P4, PT, R43, R44, PT ;  /* 0x0000002c2b00720c */ /* 0x000fe40003f86070 */
[----:B------:R-:W-:Y:S02]  /*6b80*/  ISETP.GE.AND.EX P0, PT, R11, R25, PT, P0 ;  /* 0x000000190b00720c */ /* 0x000fe40003f06300 */
[----:B------:R-:W-:Y:S02]  /*6b90*/  ISETP.GE.AND.EX P4, PT, R52, RZ, PT, P4 ;  /* 0x000000ff3400720c */ /* 0x000fe40003f86340 */
[----:B------:R-:W-:Y:S02]  /*6ba0*/  SEL R57, RZ, 0xffffffff, P0 ;  /* 0xffffffffff397807 */ /* 0x000fe40000000000 */
[----:B------:R-:W-:-:S02]  /*6bb0*/  @!P3 SEL R57, RZ, 0xffffffff, P4 ;  /* 0xffffffffff39b807 */ /* 0x000fc40002000000 */
[CC--:B------:R-:W-:Y:S02]  /*6bc0*/  ISETP.NE.U32.AND P0, PT, R7.reuse, R26.reuse, PT ;  /* 0x0000001a0700720c */ /* 0x0c0fe40003f05070 */
[----:B------:R-:W-:Y:S02]  /*6bd0*/  ISETP.GE.U32.AND P4, PT, R7, R26, PT ;  /* 0x0000001a0700720c */ /* 0x000fe40003f86070 */
[----:B------:R-:W-:Y:S02]  /*6be0*/  LOP3.LUT R41, R41, 0x1, RZ, 0xc0, !PT ;  /* 0x0000000129297812 */ /* 0x000fe400078ec0ff */
[CC--:B------:R-:W-:Y:S02]  /*6bf0*/  ISETP.NE.AND.EX P3, PT, R8.reuse, R27.reuse, PT, P0 ;  /* 0x0000001b0800720c */ /* 0x0c0fe40003f65300 */
[----:B------:R-:W-:Y:S02]  /*6c00*/  ISETP.GE.AND.EX P4, PT, R8, R27, PT, P4 ;  /* 0x0000001b0800720c */ /* 0x000fe40003f86340 */
[----:B------:R-:W-:-:S02]  /*6c10*/  ISETP.NE.U32.AND P0, PT, R41, 0x1, PT ;  /* 0x000000012900780c */ /* 0x000fc40003f05070 */
[----:B------:R-:W-:Y:S02]  /*6c20*/  SEL R41, RZ, 0xffffffff, P4 ;  /* 0xffffffffff297807 */ /* 0x000fe40002000000 */
[----:B------:R-:W-:Y:S02]  /*6c30*/  ISETP.GE.U32.AND P4, PT, R42, R44, PT ;  /* 0x0000002c2a00720c */ /* 0x000fe40003f86070 */
[-C--:B------:R-:W-:Y:S02]  /*6c40*/  SEL R46, R46, R0.reuse, !P1 ;  /* 0x000000002e2e7207 */ /* 0x080fe40004800000 */
[----:B------:R-:W-:Y:S01]  /*6c50*/  SEL R45, R45, R0, !P0 ;  /* 0x000000002d2d7207 */ /* 0x000fe20004000000 */
[----:B------:R-:W-:Y:S01]  /*6c60*/  IMAD.IADD R0, R44, 0x1, R3 ;  /* 0x000000012c007824 */ /* 0x000fe200078e0203 */
[----:B------:R-:W-:Y:S02]  /*6c70*/  ISETP.GE.AND.EX P4, PT, R51, RZ, PT, P4 ;  /* 0x000000ff3300720c */ /* 0x000fe40003f86340 */
[----:B------:R-:W-:-:S02]  /*6c80*/  LOP3.LUT R57, R57, 0x1, RZ, 0xc0, !PT ;  /* 0x0000000139397812 */ /* 0x000fc400078ec0ff */
[----:B------:R-:W-:Y:S02]  /*6c90*/  @!P3 SEL R41, RZ, 0xffffffff, P4 ;  /* 0xffffffffff29b807 */ /* 0x000fe40002000000 */
[----:B------:R-:W-:Y:S02]  /*6ca0*/  ISETP.GE.U32.AND P3, PT, R39, R0, PT ;  /* 0x000000002700720c */ /* 0x000fe40003f66070 */
[----:B------:R-:W-:Y:S02]  /*6cb0*/  ISETP.NE.U32.AND P4, PT, R57, 0x1, PT ;  /* 0x000000013900780c */ /* 0x000fe40003f85070 */
[----:B------:R-:W-:Y:S02]  /*6cc0*/  ISETP.GE.AND.EX P3, PT, R50, RZ, PT, P3 ;  /* 0x000000ff3200720c */ /* 0x000fe40003f66330 */
[----:B------:R-:W-:Y:S02]  /*6cd0*/  LOP3.LUT R41, R41, 0x1, RZ, 0xc0, !PT ;  /* 0x0000000129297812 */ /* 0x000fe400078ec0ff */
[----:B------:R-:W-:-:S02]  /*6ce0*/  SEL R57, RZ, 0xffffffff, P3 ;  /* 0xffffffffff397807 */ /* 0x000fc40001800000 */
[----:B------:R-:W-:Y:S02]  /*6cf0*/  LOP3.LUT R48, R48, 0xfffffffb, RZ, 0xc0, !PT ;  /* 0xfffffffb30307812 */ /* 0x000fe400078ec0ff */
[----:B------:R-:W-:Y:S02]  /*6d00*/  SEL R35, R35, R14, !P2 ;  /* 0x0000000e23237207 */ /* 0x000fe40005000000 */
[----:B------:R-:W-:Y:S02]  /*6d10*/  @P5 LOP3.LUT R48, R48, 0x4, RZ, 0xfc, !PT ;  /* 0x0000000430305812 */ /* 0x000fe400078efcff */
[----:B------:R-:W-:Y:S02]  /*6d20*/  SEL R36, R36, R15, !P2 ;  /* 0x0000000f24247207 */ /* 0x000fe40005000000 */
[----:B------:R-:W-:Y:S02]  /*6d30*/  SEL R55, R55, RZ, !P2 ;  /* 0x000000ff37377207 */ /* 0x000fe40005000000 */
[----:B------:R-:W-:-:S02]  /*6d40*/  SEL R43, R43, R44, !P4 ;  /* 0x0000002c2b2b7207 */ /* 0x000fc40006000000 */
        /* <DEDUP_REMOVED lines=8> */
[----:B------:R-:W-:Y:S02]  /*6dd0*/  SEL R52, R52, RZ, !P4 ;  /* 0x000000ff34347207 */ /* 0x000fe40006000000 */
[CC--:B--2---:R-:W-:Y:S02]  /*6de0*/  ISETP.NE.U32.AND P3, PT, R2.reuse, R28.reuse, PT ;  /* 0x0000001c0200720c */ /* 0x0c4fe40003f65070 */
[----:B------:R-:W-:Y:S02]  /*6df0*/  ISETP.GE.U32.AND P6, PT, R2, R28, PT ;  /* 0x0000001c0200720c */ /* 0x000fe40003fc6070 */
[----:B------:R-:W-:-:S02]  /*6e00*/  ISETP.NE.AND.EX P3, PT, R6, R29, PT, P3 ;  /* 0x0000001d0600720c */ /* 0x000fc40003f65330 */
[----:B------:R-:W-:-:S11]  /*6e10*/  ISETP.GE.AND.EX P6, PT, R6, R29, PT, P6 ;  /* 0x0000001d0600720c */ /* 0x000fd60003fc6360 */
[----:B------:R-:W-:Y:S02]  /*6e20*/  @P3 SEL R57, RZ, 0xffffffff, P6 ;  /* 0xffffffffff393807 */ /* 0x000fe40003000000 */
[----:B------:R-:W-:Y:S02]  /*6e30*/  ISETP.GE.U32.AND P6, PT, R18, R0, PT ;  /* 0x000000001200720c */ /* 0x000fe40003fc6070 */
[----:B------:R-:W-:Y:S02]  /*6e40*/  ISETP.NE.U32.AND P3, PT, R41, 0x1, PT ;  /* 0x000000012900780c */ /* 0x000fe40003f65070 */
[----:B------:R-:W-:Y:S02]  /*6e50*/  ISETP.GE.AND.EX P6, PT, R5, RZ, PT, P6 ;  /* 0x000000ff0500720c */ /* 0x000fe40003fc6360 */
[----:B------:R-:W-:Y:S02]  /*6e60*/  LOP3.LUT R57, R57, 0x1, RZ, 0xc0, !PT ;  /* 0x0000000139397812 */ /* 0x000fe400078ec0ff */
[----:B------:R-:W-:-:S02]  /*6e70*/  SEL R41, RZ, 0xffffffff, P6 ;  /* 0xffffffffff297807 */ /* 0x000fc40003000000 */
[C---:B------:R-:W-:Y:S02]  /*6e80*/  ISETP.NE.U32.AND P6, PT, R9.reuse, R30, PT ;  /* 0x0000001e0900720c */ /* 0x040fe40003fc5070 */
[----:B------:R-:W-:Y:S01]  /*6e90*/  SEL R42, R42, R44, !P3 ;  /* 0x0000002c2a2a7207 */ /* 0x000fe20005800000 */
[----:B------:R-:W-:Y:S01]  /*6ea0*/  IMAD.IADD R44, R0, 0x1, R3 ;  /* 0x00000001002c7824 */ /* 0x000fe200078e0203 */
[CC--:B------:R-:W-:Y:S02]  /*6eb0*/  ISETP.NE.AND.EX P5, PT, R4.reuse, R31.reuse, PT, P6 ;  /* 0x0000001f0400720c */ /* 0x0c0fe40003fa5360 */
[----:B------:R-:W-:Y:S02]  /*6ec0*/  ISETP.GE.U32.AND P6, PT, R9, R30, PT ;  /* 0x0000001e0900720c */ /* 0x000fe40003fc6070 */
[----:B------:R-:W-:Y:S02]  /*6ed0*/  SEL R7, R7, R26, !P3 ;  /* 0x0000001a07077207 */ /* 0x000fe40005800000 */
[----:B------:R-:W-:-:S02]  /*6ee0*/  ISETP.GE.AND.EX P6, PT, R4, R31, PT, P6 ;  /* 0x0000001f0400720c */ /* 0x000fc40003fc6360 */
[----:B------:R-:W-:Y:S02]  /*6ef0*/  SEL R8, R8, R27, !P3 ;  /* 0x0000001b08087207 */ /* 0x000fe40005800000 */
[----:B------:R-:W-:-:S03]  /*6f00*/  SEL R51, R51, RZ, !P3 ;  /* 0x000000ff33337207 */ /* 0x000fc60005800000 */
[----:B------:R-:W-:Y:S02]  /*6f10*/  @P5 SEL R41, RZ, 0xffffffff, P6 ;  /* 0xffffffffff295807 */ /* 0x000fe40003000000 */
[----:B------:R-:W-:Y:S02]  /*6f20*/  LOP3.LUT P5, RZ, R48, 0x4, RZ, 0xc0, !PT ;  /* 0x0000000430ff7812 */ /* 0x000fe400078ac0ff */
[----:B------:R-:W-:Y:S02]  /*6f30*/  LOP3.LUT R41, R41, 0x1, RZ, 0xc0, !PT ;  /* 0x0000000129297812 */ /* 0x000fe400078ec0ff */
[----:B------:R-:W-:Y:S02]  /*6f40*/  SEL R37, R37, R12, !P5 ;  /* 0x0000000c25257207 */ /* 0x000fe40006800000 */
[----:B------:R-:W-:Y:S02]  /*6f50*/  SEL R38, R38, R13, !P5 ;  /* 0x0000000d26267207 */ /* 0x000fe40006800000 */
[----:B------:R-:W-:-:S02]  /*6f60*/  SEL R56, R56, RZ, !P5 ;  /* 0x000000ff38387207 */ /* 0x000fc40006800000 */
[----:B------:R-:W-:Y:S02]  /*6f70*/  ISETP.NE.U32.AND P5, PT, R57, 0x1, PT ;  /* 0x000000013900780c */ /* 0x000fe40003fa5070 */
[----:B------:R-:W-:Y:S01]  /*6f80*/  ISETP.NE.U32.AND P2, PT, R41, 0x1, PT ;  /* 0x000000012900780c */ /* 0x000fe20003f45070 */
[----:B------:R-:W-:Y:S01]  /*6f90*/  IMAD R41, R3, 0x3, R44 ;  /* 0x0000000303297824 */ /* 0x000fe200078e022c */
[-C--:B------:R-:W-:Y:S02]  /*6fa0*/  SEL R39, R39, R0.reuse, !P5 ;  /* 0x0000000027277207 */ /* 0x080fe40006800000 */
[----:B------:R-:W-:Y:S01]  /*6fb0*/  SEL R18, R18, R0, !P2 ;  /* 0x0000000012127207 */ /* 0x000fe20005000000 */
[----:B------:R-:W-:Y:S01]  /*6fc0*/  IMAD.U32 R0, RZ, RZ, UR4 ;  /* 0x00000004ff007e24 */ /* 0x000fe2000f8e00ff */
[----:B------:R-:W-:Y:S02]  /*6fd0*/  SEL R2, R2, R28, !P5 ;  /* 0x0000001c02027207 */ /* 0x000fe40006800000 */
[----:B------:R-:W-:-:S02]  /*6fe0*/  SEL R6, R6, R29, !P5 ;  /* 0x0000001d06067207 */ /* 0x000fc40006800000 */
[----:B------:R-:W-:Y:S02]  /*6ff0*/  ISETP.GE.U32.AND P1, PT, R41, R0, PT ;  /* 0x000000002900720c */ /* 0x000fe40003f26070 */
[----:B------:R-:W-:Y:S02]  /*7000*/  SEL R50, R50, RZ, !P5 ;  /* 0x000000ff32327207 */ /* 0x000fe40006800000 */
[----:B------:R-:W-:Y:S02]  /*7010*/  SEL R9, R9, R30, !P2 ;  /* 0x0000001e09097207 */ /* 0x000fe40005000000 */
[----:B------:R-:W-:Y:S02]  /*7020*/  SEL R4, R4, R31, !P2 ;  /* 0x0000001f04047207 */ /* 0x000fe40005000000 */
[----:B------:R-:W-:-:S05]  /*7030*/  SEL R5, R5, RZ, !P2 ;  /* 0x000000ff05057207 */ /* 0x000fca0005000000 */
[----:B------:R-:W-:Y:S05]  /*7040*/  @!P1 BRA `(.L_x_3039) ;  /* 0xffffffb800209947 */ /* 0x000fea000383ffff */
[----:B------:R-:W-:Y:S05]  /*7050*/  BSYNC B1 ;  /* 0x0000000000017941 */ /* 0x000fea0003800000 */
.L_x_3034:
[----:B------:R0:W-:Y:S04]  /*7060*/  STL [R1], R28 ;  /* 0x0000001c01007387 */ /* 0x0001e80000100800 */
[----:B------:R0:W-:Y:S04]  /*7070*/  STL [R1+0x4], R29 ;  /* 0x0000041d01007387 */ /* 0x0001e80000100800 */
[----:B------:R0:W-:Y:S04]  /*7080*/  STL [R1+0x8], R30 ;  /* 0x0000081e01007387 */ /* 0x0001e80000100800 */
[----:B------:R0:W-:Y:S02]  /*7090*/  STL [R1+0xc], R31 ;  /* 0x00000c1f01007387 */ /* 0x0001e40000100800 */
.L_x_3033:
[----:B------:R-:W-:Y:S05]  /*70a0*/  BSYNC B0 ;  /* 0x0000000000007941 */ /* 0x000fea0003800000 */
.L_x_3032:
[----:B------:R-:W-:Y:S01]  /*70b0*/  ISETP.GE.U32.AND P0, PT, R44, R0, PT ;  /* 0x000000002c00720c */ /* 0x000fe20003f06070 */
[----:B------:R-:W-:-:S12]  /*70c0*/  BSSY B0, `(.L_x_3040) ;  /* 0x0000468000007945 */ /* 0x000fd80003800000 */
[----:B------:R-:W-:Y:S05]  /*70d0*/  @P0 BRA `(.L_x_3041) ;  /* 0x0000004400980947 */ /* 0x000fea0003800000 */
[----:B------:R-:W1:Y:S01]  /*70e0*/  LDC R48, c[0x0][0x268] ;  /* 0x00009a00ff307b82 */ /* 0x000e620000000800 */
[----:B------:R-:W-:Y:S01]  /*70f0*/  IMAD.MOV.U32 R12, RZ, RZ, RZ ;  /* 0x000000ffff0c7224 */ /* 0x000fe200078e00ff */
[----:B-1----:R-:W-:-:S13]  /*7100*/  ISETP.NE.AND P1, PT, R48, RZ, PT ;  /* 0x000000ff3000720c */ /* 0x002fda0003f25270 */
[----:B------:R-:W-:Y:S05]  /*7110*/  @!P1 BRA `(.L_x_3042) ;  /* 0x0000001000449947 */ /* 0x000fea0003800000 */
[----:B------:R-:W-:Y:S01]  /*7120*/  IMAD.MOV.U32 R12, RZ, RZ, RZ ;  /* 0x000000ffff0c7224 */ /* 0x000fe200078e00ff */
[----:B------:R-:W-:Y:S01]  /*7130*/  ULDC.64 UR4, c[0x0][0x270] ;  /* 0x00009c0000047ab9 */ /* 0x000fe20000000a00 */
[----:B------:R-:W-:Y:S01]  /*7140*/  IMAD.MOV.U32 R13, RZ, RZ, R44 ;  /* 0x000000ffff0d7224 */ /* 0x000fe200078e002c */
[----:B------:R-:W-:Y:S01]  /*7150*/  ISETP.NE.AND P2, PT, R48, 0x1, PT ;  /* 0x000000013000780c */ /* 0x000fe20003f45270 */
[----:B0-----:R-:W-:Y:S01]  /*7160*/  IMAD.HI.U32 R28, R44, UR4, R12 ;  /* 0x000000042c1c7c27 */ /* 0x001fe2000f8e000c */
        /* <DEDUP_REMOVED lines=262> */
[----:B0-----:R-:W-:-:S05]  /*81d0*/  @P2 IMAD.HI.U32 R28, R15, R28, R14 ;  /* 0x0000001c0f1c2227 */ /* 0x001fca00078e000e */
[----:B------:R-:W-:Y:S02]  /*81e0*/  @P2 SHF.R.U32.HI R28, RZ, R29, R28 ;  /* 0x0000001dff1c2219 */ /* 0x000fe4000001161c */
[----:B------:R-:W0:Y:S03]  /*81f0*/  @P2 LDC R29, c[0x0][0x38c] ;  /* 0x0000e300ff1d2b82 */ /* 0x000e260000000800 */
[----:B------:R-:W-:-:S04]  /*8200*/  @P2 IMAD.MOV R14, RZ, RZ, -R28 ;  /* 0x000000ffff0e2224 */ /* 0x000fc800078e0a1c */
[----:B0-----:R-:W-:-:S04]  /*8210*/  @P2 IMAD R14, R29, R14, R15 ;  /* 0x0000000e1d0e2224 */ /* 0x001fc800078e020f */
[----:B-1----:R-:W-:-:S07]  /*8220*/  @P2 IMAD R12, R14, R13, R12 ;  /* 0x0000000d0e0c2224 */ /* 0x002fce00078e020c */
.L_x_3042:
[----:B------:R-:W-:-:S04]  /*8230*/  LOP3.LUT R13, R12, 0xfffffff0, RZ, 0xc0, !PT ;  /* 0xfffffff00c0d7812 */ /* 0x000fc800078ec0ff */
[----:B------:R-:W-:-:S05]  /*8240*/  IADD3 R12, P2, R16, R13, RZ ;  /* 0x0000000d100c7210 */ /* 0x000fca0007f5e0ff */
[----:B------:R-:W-:-:S06]  /*8250*/  IMAD.X R13, RZ, RZ, R17, P2 ;  /* 0x000000ffff0d7224 */ /* 0x000fcc00010e0611 */
[----:B------:R-:W5:Y:S01]  /*8260*/  LDG.E.128 R12, desc[UR60][R12.64] ;  /* 0x0000003c0c0c7981 */ /* 0x000f62000c1e1d00 */
[----:B0-----:R-:W-:-:S05]  /*8270*/  IMAD.IADD R31, R44, 0x1, R3 ;  /* 0x000000012c1f7824 */ /* 0x001fca00078e0203 */
[----:B------:R-:W-:-:S13]  /*8280*/  ISETP.GE.U32.AND P2, PT, R31, R0, PT ;  /* 0x000000001f00720c */ /* 0x000fda0003f46070 */
[----:B------:R-:W-:Y:S05]  /*8290*/  @P2 BRA `(.L_x_3041) ;  /* 0x0000003400282947 */ /* 0x000fea0003800000 */
        /* <DEDUP_REMOVED lines=269> */
[----:B------:R-:W-:-:S05]  /*9370*/  @P2 SHF.R.U32.HI R28, RZ, R29, R28 ;  /* 0x0000001dff1c2219 */ /* 0x000fca000001161c */
[----:B------:R-:W-:-:S04]  /*9380*/  @P2 IMAD.MOV R22, RZ, RZ, -R28 ;  /* 0x000000ffff162224 */ /* 0x000fc800078e0a1c */
[----:B-1----:R-:W-:Y:S02]  /*9390*/  @P2 IMAD R21, R21, R22, R23 ;  /* 0x0000001615152224 */ /* 0x002fe400078e0217 */
[----:B------:R-:W0:Y:S02]  /*93a0*/  @P2 LDC R22, c[0x0][0x3f8] ;  /* 0x0000fe00ff162b82 */ /* 0x000e240000000800 */
[----:B0-----:R-:W-:-:S07]  /*93b0*/  @P2 IMAD R20, R21, R22, R20 ;  /* 0x0000001615142224 */ /* 0x001fce00078e0214 */
.L_x_3043:
        /* <DEDUP_REMOVED lines=281> */
.L_x_3044:
[----:B------:R-:W-:-:S04]  /*a550*/  LOP3.LUT R25, R24, 0xfffffff0, RZ, 0xc0, !PT ;  /* 0xfffffff018197812 */ /* 0x000fc800078ec0ff */
[----:B------:R-:W-:-:S05]  /*a560*/  IADD3 R24, P2, R16, R25, RZ ;  /* 0x0000001910187210 */ /* 0x000fca0007f5e0ff */
[----:B------:R-:W-:-:S06]  /*a570*/  IMAD.X R25, RZ, RZ, R17, P2 ;  /* 0x000000ffff197224 */ /* 0x000fcc00010e0611 */
[----:B------:R-:W5:Y:S01]  /*a580*/  LDG.E.128 R24, desc[UR60][R24.64] ;  /* 0x0000003c18187981 */ /* 0x000f62000c1e1d00 */
[----:B------:R-:W-:-:S04]  /*a590*/  IADD3 R29, R31, R3, RZ ;  /* 0x000000031f1d7210 */ /* 0x000fc80007ffe0ff */
        /* <DEDUP_REMOVED lines=265> */
[----:B------:R-:W-:-:S07]  /*b630*/  @P1 IMAD.MOV.U32 R28, RZ, RZ, RZ ;  /* 0x000000ffff1c1224 */ /* 0x000fce00078e00ff */
[----:B------:R-:W1:Y:S01]  /*b640*/  @P1 LDC R31, c[0x0][0x3f8] ;  /* 0x0000fe00ff1f1b82 */ /* 0x000e620000000800 */
[----:B0-----:R-:W-:-:S07]  /*b650*/  @P1 IMAD.HI.U32 R58, R29, R58, R28 ;  /* 0x0000003a1d3a1227 */ /* 0x001fce00078e001c */
[----:B------:R-:W0:Y:S01]  /*b660*/  @P1 LDC R28, c[0x0][0x38c] ;  /* 0x0000e300ff1c1b82 */ /* 0x000e220000000800 */
[----:B------:R-:W-:-:S05]  /*b670*/  @P1 SHF.R.U32.HI R58, RZ, R59, R58 ;  /* 0x0000003bff3a1219 */ /* 0x000fca000001163a */
[----:B------:R-:W-:-:S04]  /*b680*/  @P1 IMAD.MOV R57, RZ, RZ, -R58 ;  /* 0x000000ffff391224 */ /* 0x000fc800078e0a3a */
[--C-:B0-----:R-:W-:Y:S02]  /*b690*/  @P1 IMAD R28, R28, R57, R29.reuse ;  /* 0x000000391c1c1224 */ /* 0x101fe400078e021d */
[----:B------:R-:W-:-:S04]  /*b6a0*/  IMAD.MOV R29, RZ, RZ, -R29 ;  /* 0x000000ffff1d7224 */ /* 0x000fc800078e0a1d */
[----:B------:R-:W-:-:S04]  /*b6b0*/  IMAD R41, R29, UR6, R41 ;  /* 0x000000061d297c24 */ /* 0x000fc8000f8e0229 */
[----:B------:R-:W-:-:S04]  /*b6c0*/  IMAD R30, R41, UR4, R30 ;  /* 0x00000004291e7c24 */ /* 0x000fc8000f8e021e */
[----:B-1----:R-:W-:-:S07]  /*b6d0*/  @P1 IMAD R30, R28, R31, R30 ;  /* 0x0000001f1c1e1224 */ /* 0x002fce00078e021e */
.L_x_3045:
[----:B------:R-:W-:-:S04]  /*b6e0*/  LOP3.LUT R29, R30, 0xfffffff0, RZ, 0xc0, !PT ;  /* 0xfffffff01e1d7812 */ /* 0x000fc800078ec0ff */
[----:B------:R-:W-:-:S05]  /*b6f0*/  IADD3 R16, P1, R16, R29, RZ ;  /* 0x0000001d10107210 */ /* 0x000fca0007f3e0ff */
[----:B------:R-:W-:-:S05]  /*b700*/  IMAD.X R17, RZ, RZ, R17, P1 ;  /* 0x000000ffff117224 */ /* 0x000fca00008e0611 */
[----:B------:R-:W2:Y:S04]  /*b710*/  LDG.E.128 R28, desc[UR60][R16.64] ;  /* 0x0000003c101c7981 */ /* 0x000ea8000c1e1d00 */
[----:B--2---:R1:W-:Y:S04]  /*b720*/  STL.64 [R1], R28 ;  /* 0x0000001c01007387 */ /* 0x0043e80000100a00 */
[----:B------:R1:W-:Y:S02]  /*b730*/  STL.64 [R1+0x8], R30 ;  /* 0x0000081e01007387 */ /* 0x0003e40000100a00 */
.L_x_3041:
[----:B------:R-:W-:Y:S05]  /*b740*/  BSYNC B0 ;  /* 0x0000000000007941 */ /* 0x000fea0003800000 */
.L_x_3040:
[----:B------:R-:W-:Y:S04]  /*b750*/  BSSY B0, `(.L_x_3046) ;  /* 0x000007f000007945 */ /* 0x000fe80003800000 */
[----:B------:R-:W-:Y:S05]  /*b760*/  @P0 BRA `(.L_x_3047) ;  /* 0x0000000400f40947 */ /* 0x000fea0003800000 */
[----:B-----5:R-:W-:Y:S02]  /*b770*/  ISETP.NE.U32.AND P1, PT, R37, R12, PT ;  /* 0x0000000c2500720c */ /* 0x020fe40003f25070 */
[----:B------:R-:W-:Y:S02]  /*b780*/  ISETP.NE.U32.AND P0, PT, R35, R14, PT ;  /* 0x0000000e2300720c */ /* 0x000fe40003f05070 */
[----:B------:R-:W-:Y:S02]  /*b790*/  ISETP.NE.AND.EX P1, PT, R38, R13, PT, P1 ;  /* 0x0000000d2600720c */ /* 0x000fe40003f25310 */
[----:B------:R-:W-:Y:S02]  /*b7a0*/  ISETP.GE.U32.AND P4, PT, R37, R12, PT ;  /* 0x0000000c2500720c */ /* 0x000fe40003f86070 */
[----:B------:R-:W-:Y:S02]  /*b7b0*/  ISETP.GE.U32.AND P5, PT, R49, R44, PT ;  /* 0x0000002c3100720c */ /* 0x000fe40003fa6070 */
[----:B------:R-:W-:-:S02]  /*b7c0*/  ISETP.NE.AND.EX P0, PT, R36, R15, PT, P0 ;  /* 0x0000000f2400720c */ /* 0x000fc40003f05300 */
[----:B------:R-:W-:Y:S02]  /*b7d0*/  ISETP.GE.AND.EX P4, PT, R38, R13, PT, P4 ;  /* 0x0000000d2600720c */ /* 0x000fe40003f86340 */
[----:B------:R-:W-:Y:S02]  /*b7e0*/  ISETP.GE.AND.EX P5, PT, R56, RZ, PT, P5 ;  /* 0x000000ff3800720c */ /* 0x000fe40003fa6350 */
[----:B------:R-:W-:Y:S02]  /*b7f0*/  ISETP.GE.U32.AND P3, PT, R35, R14, PT ;  /* 0x0000000e2300720c */ /* 0x000fe40003f66070 */
[----:B------:R-:W-:Y:S02]  /*b800*/  ISETP.GE.U32.AND P2, PT, R47, R44, PT ;  /* 0x0000002c2f00720c */ /* 0x000fe40003f46070 */
[----:B------:R-:W-:Y:S02]  /*b810*/  SEL R16, RZ, 0xffffffff, P4 ;  /* 0xffffffffff107807 */ /* 0x000fe40002000000 */
[----:B------:R-:W-:-:S02]  /*b820*/  @!P1 SEL R16, RZ, 0xffffffff, P5 ;  /* 0xffffffffff109807 */ /* 0x000fc40002800000 */
[----:B------:R-:W-:Y:S02]  /*b830*/  ISETP.GE.AND.EX P3, PT, R36, R15, PT, P3 ;  /* 0x0000000f2400720c */ /* 0x000fe40003f66330 */
[----:B------:R-:W-:Y:S02]  /*b840*/  ISETP.GE.AND.EX P2, PT, R55, RZ, PT, P2 ;  /* 0x000000ff3700720c */ /* 0x000fe40003f46320 */
[----:B------:R-:W-:Y:S02]  /*b850*/  LOP3.LUT R16, R16, 0x1, RZ, 0xc0, !PT ;  /* 0x0000000110107812 */ /* 0x000fe400078ec0ff */
[----:B------:R-:W-:Y:S02]  /*b860*/  SEL R17, RZ, 0xffffffff, P3 ;  /* 0xffffffffff117807 */ /* 0x000fe40001800000 */
[----:B------:R-:W-:Y:S02]  /*b870*/  @!P0 SEL R17, RZ, 0xffffffff, P2 ;  /* 0xffffffffff118807 */ /* 0x000fe40001000000 */
[----:B------:R-:W-:Y:S01]  /*b880*/  ISETP.NE.U32.AND P0, PT, R16, 0x1, PT ;  /* 0x000000011000780c */ /* 0x000fe20003f05070 */
[----:B------:R-:W-:Y:S01]  /*b890*/  IMAD.IADD R16, R44, 0x1, R3 ;  /* 0x000000012c107824 */ /* 0x000fe200078e0203 */
[----:B------:R-:W-:-:S02]  /*b8a0*/  LOP3.LUT R17, R17, 0x1, RZ, 0xc0, !PT ;  /* 0x0000000111117812 */ /* 0x000fc400078ec0ff */
[----:B------:R-:W-:Y:S02]  /*b8b0*/  SEL R37, R37, R12, !P0 ;  /* 0x0000000c25257207 */ /* 0x000fe40004000000 */
[----:B------:R-:W-:Y:S02]  /*b8c0*/  ISETP.GE.U32.AND P2, PT, R16, R0, PT ;  /* 0x000000001000720c */ /* 0x000fe40003f46070 */
[----:B------:R-:W-:Y:S02]  /*b8d0*/  ISETP.NE.U32.AND P1, PT, R17, 0x1, PT ;  /* 0x000000011100780c */ /* 0x000fe40003f25070 */
[----:B------:R-:W-:Y:S02]  /*b8e0*/  SEL R38, R38, R13, !P0 ;  /* 0x0000000d26267207 */ /* 0x000fe40004000000 */
[----:B------:R-:W-:Y:S02]  /*b8f0*/  SEL R35, R35, R14, !P1 ;  /* 0x0000000e23237207 */ /* 0x000fe40004800000 */
[----:B------:R-:W-:-:S02]  /*b900*/  SEL R36, R36, R15, !P1 ;  /* 0x0000000f24247207 */ /* 0x000fc40004800000 */
[-C--:B------:R-:W-:Y:S02]  /*b910*/  SEL R49, R49, R44.reuse, !P0 ;  /* 0x0000002c31317207 */ /* 0x080fe40004000000 */
[----:B------:R-:W-:Y:S02]  /*b920*/  SEL R47, R47, R44, !P1 ;  /* 0x0000002c2f2f7207 */ /* 0x000fe40004800000 */
[----:B------:R-:W-:Y:S02]  /*b930*/  SEL R56, R56, RZ, !P0 ;  /* 0x000000ff38387207 */ /* 0x000fe40004000000 */
[----:B------:R-:W-:Y:S01]  /*b940*/  SEL R55, R55, RZ, !P1 ;  /* 0x000000ff37377207 */ /* 0x000fe20004800000 */
[----:B------:R-:W-:Y:S06]  /*b950*/  @P2 BRA `(.L_x_3047) ;  /* 0x0000000400782947 */ /* 0x000fec0003800000 */
[----:B------:R-:W-:Y:S01]  /*b960*/  ISETP.NE.U32.AND P1, PT, R33, R20, PT ;  /* 0x000000142100720c */ /* 0x000fe20003f25070 */
[----:B------:R-:W-:Y:S01]  /*b970*/  IMAD.IADD R14, R16, 0x1, R3 ;  /* 0x00000001100e7824 */ /* 0x000fe200078e0203 */
[----:B------:R-:W-:Y:S02]  /*b980*/  ISETP.NE.U32.AND P0, PT, R19, R22, PT ;  /* 0x000000161300720c */ /* 0x000fe40003f05070 */
[----:B------:R-:W-:Y:S02]  /*b990*/  ISETP.NE.AND.EX P1, PT, R34, R21, PT, P1 ;  /* 0x000000152200720c */ /* 0x000fe40003f25310 */
[----:B------:R-:W-:Y:S02]  /*b9a0*/  ISETP.GE.U32.AND P4, PT, R33, R20, PT ;  /* 0x000000142100720c */ /* 0x000fe40003f86070 */
[----:B------:R-:W-:Y:S02]  /*b9b0*/  ISETP.NE.AND.EX P0, PT, R32, R23, PT, P0 ;  /* 0x000000172000720c */ /* 0x000fe40003f05300 */
        /* <DEDUP_REMOVED lines=20> */
[-C--:B------:R-:W-:Y:S02]  /*bb00*/  SEL R46, R46, R16.reuse, !P0 ;  /* 0x000000102e2e7207 */ /* 0x080fe40004000000 */
[----:B------:R-:W-:Y:S02]  /*bb10*/  SEL R45, R45, R16, !P1 ;  /* 0x000000102d2d7207 */ /* 0x000fe40004800000 */
[----:B------:R-:W-:Y:S02]  /*bb20*/  SEL R54, R54, RZ, !P0 ;  /* 0x000000ff36367207 */ /* 0x000fe40004000000 */
[----:B------:R-:W-:Y:S01]  /*bb30*/  SEL R53, R53, RZ, !P1 ;  /* 0x000000ff35357207 */ /* 0x000fe20004800000 */
[----:B------:R-:W-:Y:S06]  /*bb40*/  @P2 BRA `(.L_x_3047) ;  /* 0x0000000000fc2947 */ /* 0x000fec0003800000 */
[----:B------:R-:W-:Y:S01]  /*bb50*/  ISETP.NE.U32.AND P1, PT, R10, R24, PT ;  /* 0x000000180a00720c */ /* 0x000fe20003f25070 */
[----:B------:R-:W-:Y:S01]  /*bb60*/  IMAD.IADD R15, R14, 0x1, R3 ;  /* 0x000000010e0f7824 */ /* 0x000fe200078e0203 */
[-C--:B------:R-:W-:Y:S02]  /*bb70*/  ISETP.NE.U32.AND P0, PT, R7, R26.reuse, PT ;  /* 0x0000001a0700720c */ /* 0x080fe40003f05070 */
[----:B------:R-:W-:Y:S02]  /*bb80*/  ISETP.NE.AND.EX P1, PT, R11, R25, PT, P1 ;  /* 0x000000190b00720c */ /* 0x000fe40003f25310 */
[----:B------:R-:W-:Y:S02]  /*bb90*/  ISETP.NE.AND.EX P0, PT, R8, R27, PT, P0 ;  /* 0x0000001b0800720c */ /* 0x000fe40003f05300 */
[----:B------:R-:W-:Y:S02]  /*bba0*/  ISETP.GE.U32.AND P2, PT, R7, R26, PT ;  /* 0x0000001a0700720c */ /* 0x000fe40003f46070 */
[----:B------:R-:W-:-:S02]  /*bbb0*/  ISETP.GE.U32.AND P4, PT, R10, R24, PT ;  /* 0x000000180a00720c */ /* 0x000fc40003f86070 */
[-C--:B------:R-:W-:Y:S02]  /*bbc0*/  ISETP.GE.U32.AND P3, PT, R43, R14.reuse, PT ;  /* 0x0000000e2b00720c */ /* 0x080fe40003f66070 */
[----:B------:R-:W-:Y:S02]  /*bbd0*/  ISETP.GE.U32.AND P5, PT, R42, R14, PT ;  /* 0x0000000e2a00720c */ /* 0x000fe40003fa6070 */
[----:B------:R-:W-:Y:S02]  /*bbe0*/  ISETP.GE.AND.EX P2, PT, R8, R27, PT, P2 ;  /* 0x0000001b0800720c */ /* 0x000fe40003f46320 */
[----:B------:R-:W-:Y:S02]  /*bbf0*/  ISETP.GE.AND.EX P4, PT, R11, R25, PT, P4 ;  /* 0x000000190b00720c */ /* 0x000fe40003f86340 */
[----:B------:R-:W-:Y:S02]  /*bc00*/  ISETP.GE.AND.EX P3, PT, R52, RZ, PT, P3 ;  /* 0x000000ff3400720c */ /* 0x000fe40003f66330 */
[----:B------:R-:W-:-:S02]  /*bc10*/  ISETP.GE.AND.EX P5, PT, R51, RZ, PT, P5 ;  /* 0x000000ff3300720c */ /* 0x000fc40003fa6350 */
[----:B------:R-:W-:Y:S02]  /*bc20*/  SEL R13, RZ, 0xffffffff, P2 ;  /* 0xffffffffff0d7807 */ /* 0x000fe40001000000 */
[----:B------:R-:W-:Y:S02]  /*bc30*/  ISETP.GE.U32.AND P2, PT, R15, R0, PT ;  /* 0x000000000f00720c */ /* 0x000fe40003f46070 */
[----:B------:R-:W-:Y:S02]  /*bc40*/  SEL R12, RZ, 0xffffffff, P4 ;  /* 0xffffffffff0c7807 */ /* 0x000fe40002000000 */
[----:B------:R-:W-:Y:S02]  /*bc50*/  @!P1 SEL R12, RZ, 0xffffffff, P3 ;  /* 0xffffffffff0c9807 */ /* 0x000fe40001800000 */
        /* <DEDUP_REMOVED lines=14> */
[----:B01----:R-:W2:Y:S04]  /*bd40*/  LDL.LU R31, [R1] ;  /* 0x00000000011f7983 */ /* 0x003ea80000300800 */
[----:B------:R-:W3:Y:S04]  /*bd50*/  LDL.LU R30, [R1+0x4] ;  /* 0x00000400011e7983 */ /* 0x000ee80000300800 */
[----:B------:R-:W4:Y:S04]  /*bd60*/  LDL.LU R29, [R1+0x8] ;  /* 0x00000800011d7983 */ /* 0x000f280000300800 */
[----:B------:R-:W5:Y:S01]  /*bd70*/  LDL.LU R28, [R1+0xc] ;  /* 0x00000c00011c7983 */ /* 0x000f620000300800 */
[----:B------:R-:W-:-:S02]  /*bd80*/  ISETP.GE.U32.AND P3, PT, R39, R15, PT ;  /* 0x0000000f2700720c */ /* 0x000fc40003f66070 */
[----:B------:R-:W-:Y:S02]  /*bd90*/  ISETP.GE.U32.AND P5, PT, R18, R15, PT ;  /* 0x0000000f1200720c */ /* 0x000fe40003fa6070 */
[----:B------:R-:W-:Y:S02]  /*bda0*/  ISETP.GE.AND.EX P3, PT, R50, RZ, PT, P3 ;  /* 0x000000ff3200720c */ /* 0x000fe40003f66330 */
[----:B------:R-:W-:Y:S02]  /*bdb0*/  ISETP.GE.AND.EX P5, PT, R5, RZ, PT, P5 ;  /* 0x000000ff0500720c */ /* 0x000fe40003fa6350 */
[CC--:B--2---:R-:W-:Y:S02]  /*bdc0*/  ISETP.NE.U32.AND P1, PT, R2.reuse, R31.reuse, PT ;  /* 0x0000001f0200720c */ /* 0x0c4fe40003f25070 */
[----:B------:R-:W-:Y:S02]  /*bdd0*/  ISETP.GE.U32.AND P4, PT, R2, R31, PT ;  /* 0x0000001f0200720c */ /* 0x000fe40003f86070 */
[----:B---3--:R-:W-:-:S02]  /*bde0*/  ISETP.NE.AND.EX P1, PT, R6, R30, PT, P1 ;  /* 0x0000001e0600720c */ /* 0x008fc40003f25310 */
[----:B------:R-:W-:Y:S02]  /*bdf0*/  ISETP.GE.AND.EX P4, PT, R6, R30, PT, P4 ;  /* 0x0000001e0600720c */ /* 0x000fe40003f86340 */
[CC--:B----4-:R-:W-:Y:S02]  /*be00*/  ISETP.NE.U32.AND P0, PT, R9.reuse, R29.reuse, PT ;  /* 0x0000001d0900720c */ /* 0x0d0fe40003f05070 */
[----:B------:R-:W-:Y:S02]  /*be10*/  ISETP.GE.U32.AND P2, PT, R9, R29, PT ;  /* 0x0000001d0900720c */ /* 0x000fe40003f46070 */
[CC--:B-----5:R-:W-:Y:S02]  /*be20*/  ISETP.NE.AND.EX P0, PT, R4.reuse, R28.reuse, PT, P0 ;  /* 0x0000001c0400720c */ /* 0x0e0fe40003f05300 */
[----:B------:R-:W-:Y:S02]  /*be30*/  ISETP.GE.AND.EX P2, PT, R4, R28, PT, P2 ;  /* 0x0000001c0400720c */ /* 0x000fe40003f46320 */
[----:B------:R-:W-:-:S02]  /*be40*/  SEL R0, RZ, 0xffffffff, P4 ;  /* 0xffffffffff007807 */ /* 0x000fc40002000000 */
[----:B------:R-:W-:Y:S02]  /*be50*/  SEL R3, RZ, 0xffffffff, P2 ;  /* 0xffffffffff037807 */ /* 0x000fe40001000000 */
[----:B------:R-:W-:-:S04]  /*be60*/  @!P1 SEL R0, RZ, 0xffffffff, P3 ;  /* 0xffffffffff009807 */ /* 0x000fc80001800000 */
[----:B------:R-:W-:Y:S02]  /*be70*/  LOP3.LUT R0, R0, 0x1, RZ, 0xc0, !PT ;  /* 0x0000000100007812 */ /* 0x000fe400078ec0ff */
[----:B------:R-:W-:Y:S02]  /*be80*/  @!P0 SEL R3, RZ, 0xffffffff, P5 ;  /* 0xffffffffff038807 */ /* 0x000fe40002800000 */
[----:B------:R-:W-:Y:S02]  /*be90*/  ISETP.NE.U32.AND P0, PT, R0, 0x1, PT ;  /* 0x000000010000780c */ /* 0x000fe40003f05070 */
[----:B------:R-:W-:Y:S02]  /*bea0*/  LOP3.LUT R3, R3, 0x1, RZ, 0xc0, !PT ;  /* 0x0000000103037812 */ /* 0x000fe400078ec0ff */
[----:B------:R-:W-:Y:S02]  /*beb0*/  SEL R2, R2, R31, !P0 ;  /* 0x0000001f02027207 */ /* 0x000fe40004000000 */
[----:B------:R-:W-:-:S02]  /*bec0*/  ISETP.NE.U32.AND P1, PT, R3, 0x1, PT ;  /* 0x000000010300780c */ /* 0x000fc40003f25070 */
[----:B------:R-:W-:Y:S02]  /*bed0*/  SEL R6, R6, R30, !P0 ;  /* 0x0000001e06067207 */ /* 0x000fe40004000000 */
[----:B------:R-:W-:Y:S02]  /*bee0*/  SEL R9, R9, R29, !P1 ;  /* 0x0000001d09097207 */ /* 0x000fe40004800000 */
[----:B------:R-:W-:Y:S02]  /*bef0*/  SEL R4, R4, R28, !P1 ;  /* 0x0000001c04047207 */ /* 0x000fe40004800000 */
[-C--:B------:R-:W-:Y:S02]  /*bf00*/  SEL R39, R39, R15.reuse, !P0 ;  /* 0x0000000f27277207 */ /* 0x080fe40004000000 */
[----:B------:R-:W-:Y:S02]  /*bf10*/  SEL R18, R18, R15, !P1 ;  /* 0x0000000f12127207 */ /* 0x000fe40004800000 */
[----:B------:R-:W-:-:S02]  /*bf20*/  SEL R50, R50, RZ, !P0 ;  /* 0x000000ff32327207 */ /* 0x000fc40004000000 */
[----:B------:R-:W-:-:S07]  /*bf30*/  SEL R5, R5, RZ, !P1 ;  /* 0x000000ff05057207 */ /* 0x000fce0004800000 */
.L_x_3047:
[----:B------:R-:W-:Y:S05]  /*bf40*/  BSYNC B0 ;  /* 0x0000000000007941 */ /* 0x000fea0003800000 */
.L_x_3046:
[----:B------:R-:W-:Y:S02]  /*bf50*/  ISETP.NE.U32.AND P1, PT, R37, R33, PT ;  /* 0x000000212500720c */ /* 0x000fe40003f25070 */
[----:B------:R-:W-:Y:S02]  /*bf60*/  ISETP.NE.U32.AND P0, PT, R35, R19, PT ;  /* 0x000000132300720c */ /* 0x000fe40003f05070 */
[----:B------:R-:W-:Y:S02]  /*bf70*/  ISETP.NE.AND.EX P1, PT, R38, R34, PT, P1 ;  /* 0x000000222600720c */ /* 0x000fe40003f25310 */
[----:B------:R-:W-:Y:S02]  /*bf80*/  ISETP.NE.AND.EX P0, PT, R36, R32, PT, P0 ;  /* 0x000000202400720c */ /* 0x000fe40003f05300 */
[----:B------:R-:W-:Y:S02]  /*bf90*/  ISETP.GE.U32.AND P3, PT, R37, R33, PT ;  /* 0x000000212500720c */ /* 0x000fe40003f66070 */
[----:B------:R-:W-:-:S02]  /*bfa0*/  ISETP.GE.U32.AND P4, PT, R49, R46, PT ;  /* 0x0000002e3100720c */ /* 0x000fc40003f86070 */
[----:B------:R-:W-:Y:S02]  /*bfb0*/  ISETP.GE.U32.AND P5, PT, R35, R19, PT ;  /* 0x000000132300720c */ /* 0x000fe40003fa6070 */
[----:B------:R-:W-:Y:S02]  /*bfc0*/  ISETP.GE.U32.AND P2, PT, R47, R45, PT ;  /* 0x0000002d2f00720c */ /* 0x000fe40003f46070 */
[----:B------:R-:W-:Y:S02]  /*bfd0*/  ISETP.GE.AND.EX P3, PT, R38, R34, PT, P3 ;  /* 0x000000222600720c */ /* 0x000fe40003f66330 */
[----:B------:R-:W-:Y:S02]  /*bfe0*/  ISETP.GE.AND.EX P4, PT, R56, R54, PT, P4 ;  /* 0x000000363800720c */ /* 0x000fe40003f86340 */
        /* <DEDUP_REMOVED lines=11> */
[----:B-----5:R-:W-:Y:S02]  /*c0a0*/  SEL R14, R35, R19, !P2 ;  /* 0x00000013230e7207 */ /* 0x020fe40005000000 */
[----:B------:R-:W-:Y:S02]  /*c0b0*/  SEL R38, R38, R34, !P0 ;  /* 0x0000002226267207 */ /* 0x000fe40004000000 */
[----:B------:R-:W-:-:S02]  /*c0c0*/  SEL R34, R49, R46, !P0 ;  /* 0x0000002e31227207 */ /* 0x000fc40004000000 */
[----:B------:R-:W-:Y:S02]  /*c0d0*/  SEL R15, R56, R54, !P0 ;  /* 0x00000036380f7207 */ /* 0x000fe40004000000 */
[----:B------:R-:W-:Y:S02]  /*c0e0*/  ISETP.NE.U32.AND P1, PT, R33, R10, PT ;  /* 0x0000000a2100720c */ /* 0x000fe40003f25070 */
[----:B------:R-:W-:Y:S02]  /*c0f0*/  SEL R13, R36, R32, !P2 ;  /* 0x00000020240d7207 */ /* 0x000fe40005000000 */
[----:B------:R-:W-:Y:S02]  /*c100*/  ISETP.NE.U32.AND P0, PT, R14, R7, PT ;  /* 0x000000070e00720c */ /* 0x000fe40003f05070 */
[----:B------:R-:W-:Y:S02]  /*c110*/  ISETP.NE.AND.EX P1, PT, R38, R11, PT, P1 ;  /* 0x0000000b2600720c */ /* 0x000fe40003f25310 */
[----:B------:R-:W-:-:S02]  /*c120*/  ISETP.NE.AND.EX P0, PT, R13, R8, PT, P0 ;  /* 0x000000080d00720c */ /* 0x000fc40003f05300 */
[----:B------:R-:W-:Y:S02]  /*c130*/  SEL R45, R47, R45, !P2 ;  /* 0x0000002d2f2d7207 */ /* 0x000fe40005000000 */
[----:B------:R-:W-:Y:S02]  /*c140*/  SEL R12, R55, R53, !P2 ;  /* 0x00000035370c7207 */ /* 0x000fe40005000000 */
[----:B------:R-:W-:Y:S02]  /*c150*/  ISETP.GE.U32.AND P4, PT, R33, R10, PT ;  /* 0x0000000a2100720c */ /* 0x000fe40003f86070 */
[----:B------:R-:W-:Y:S02]  /*c160*/  ISETP.GE.U32.AND P2, PT, R14, R7, PT ;  /* 0x000000070e00720c */ /* 0x000fe40003f46070 */
[----:B------:R-:W-:Y:S02]  /*c170*/  ISETP.GE.U32.AND P3, PT, R34, R43, PT ;  /* 0x0000002b2200720c */ /* 0x000fe40003f66070 */
[----:B------:R-:W-:-:S02]  /*c180*/  ISETP.GE.U32.AND P5, PT, R45, R42, PT ;  /* 0x0000002a2d00720c */ /* 0x000fc40003fa6070 */
[----:B------:R-:W-:Y:S02]  /*c190*/  ISETP.GE.AND.EX P4, PT, R38, R11, PT, P4 ;  /* 0x0000000b2600720c */ /* 0x000fe40003f86340 */
[----:B------:R-:W-:Y:S02]  /*c1a0*/  ISETP.GE.AND.EX P2, PT, R13, R8, PT, P2 ;  /* 0x000000080d00720c */ /* 0x000fe40003f46320 */
        /* <DEDUP_REMOVED lines=16> */
[----:B------:R-:W-:Y:S02]  /*c2b0*/  ISETP.NE.U32.AND P1, PT, R10, R9, PT ;  /* 0x000000090a00720c */ /* 0x000fe40003f25070 */
[----:B------:R-:W-:Y:S02]  /*c2c0*/  ISETP.NE.U32.AND P0, PT, R19, R2, PT ;  /* 0x000000021300720c */ /* 0x000fe40003f05070 */
[----:B------:R-:W-:Y:S02]  /*c2d0*/  ISETP.NE.AND.EX P1, PT, R43, R4, PT, P1 ;  /* 0x000000042b00720c */ /* 0x000fe40003f25310 */
[----:B------:R-:W-:Y:S02]  /*c2e0*/  ISETP.NE.AND.EX P0, PT, R11, R6, PT, P0 ;  /* 0x000000060b00720c */ /* 0x000fe40003f05300 */
[----:B------:R-:W-:Y:S02]  /*c2f0*/  SEL R7, R45, R42, !P2 ;  /* 0x0000002a2d077207 */ /* 0x000fe40005000000 */
[----:B------:R-:W-:-:S02]  /*c300*/  SEL R8, R12, R51, !P2 ;  /* 0x000000330c087207 */ /* 0x000fc40005000000 */
[----:B------:R-:W-:Y:S02]  /*c310*/  ISETP.GE.U32.AND P4, PT, R10, R9, PT ;  /* 0x000000090a00720c */ /* 0x000fe40003f86070 */
[----:B------:R-:W-:Y:S02]  /*c320*/  ISETP.GE.U32.AND P2, PT, R19, R2, PT ;  /* 0x000000021300720c */ /* 0x000fe40003f46070 */
[----:B------:R-:W-:Y:S02]  /*c330*/  ISETP.GE.U32.AND P5, PT, R7, R18, PT ;  /* 0x000000120700720c */ /* 0x000fe40003fa6070 */
[----:B------:R-:W-:Y:S02]  /*c340*/  ISETP.GE.U32.AND P3, PT, R34, R39, PT ;  /* 0x000000272200720c */ /* 0x000fe40003f66070 */
[----:B------:R-:W-:Y:S02]  /*c350*/  ISETP.GE.AND.EX P4, PT, R43, R4, PT, P4 ;  /* 0x000000042b00720c */ /* 0x000fe40003f86340 */
[----:B------:R-:W-:-:S02]  /*c360*/  ISETP.GE.AND.EX P2, PT, R11, R6, PT, P2 ;  /* 0x000000060b00720c */ /* 0x000fc40003f46320 */
        /* <DEDUP_REMOVED lines=12> */
[----:B------:R-:W-:Y:S02]  /*c430*/  SEL R9, R10, R9, !P1 ;  /* 0x000000090a097207 */ /* 0x000fe40004800000 */
[----:B------:R-:W-:Y:S02]  /*c440*/  SEL R43, R43, R4, !P1 ;  /* 0x000000042b2b7207 */ /* 0x000fe40004800000 */
[----:B------:R-:W-:Y:S02]  /*c450*/  SEL R34, R34, R39, !P0 ;  /* 0x0000002722227207 */ /* 0x000fe40004000000 */
[----:B------:R-:W-:Y:S02]  /*c460*/  SEL R35, R35, R50, !P0 ;  /* 0x0000003223237207 */ /* 0x000fe40004000000 */
[----:B------:R-:W-:Y:S02]  /*c470*/  SEL R19, R19, R2, !P0 ;  /* 0x0000000213137207 */ /* 0x000fe40004000000 */
[----:B------:R-:W-:Y:S01]  /*c480*/  SEL R3, R11, R6, !P0 ;  /* 0x000000060b037207 */ /* 0x000fe20004000000 */
[----:B------:R-:W-:Y:S06]  /*c490*/  BRA `(.L_x_3014) ;  /* 0x0000003400807947 */ /* 0x000fec0003800000 */
.L_x_3031:
[----:B------:R-:W-:Y:S01]  /*c4a0*/  ISETP.GE.U32.AND P0, PT, R7, R0, PT ;  /* 0x000000000700720c */ /* 0x000fe20003f06070 */
[----:B------:R-:W-:Y:S01]  /*c4b0*/  BSSY B0, `(.L_x_3048) ;  /* 0x00000c3000007945 */ /* 0x000fe20003800000 */
[----:B---3--:R-:W-:Y:S01]  /*c4c0*/  IMAD.MOV.U32 R2, RZ, RZ, R18 ;  /* 0x000000ffff027224 */ /* 0x008fe200078e0012 */
[----:B------:R-:W-:Y:S01]  /*c4d0*/  MOV R36, R51 ;  /* 0x0000003300247202 */ /* 0x000fe20000000f00 */
[--C-:B------:R-:W-:Y:S02]  /*c4e0*/  IMAD.MOV.U32 R11, RZ, RZ, R51.reuse ;  /* 0x000000ffff0b7224 */ /* 0x100fe400078e0033 */
        /* <DEDUP_REMOVED lines=48> */
[----:B------:R-:W-:-:S07]  /*c7f0*/  IMAD.MOV.U32 R46, RZ, RZ, R32 ;  /* 0x000000ffff2e7224 */ /* 0x000fce00078e0020 */
.L_x_3050:
[----:B------:R-:W-:-:S05]  /*c800*/  IMAD R12, R56, R44, RZ ;  /* 0x0000002c380c7224 */ /* 0x000fca00078e02ff */
[----:B------:R-:W-:-:S05]  /*c810*/  SHF.R.U32.HI R13, RZ, 0x1, R12 ;  /* 0x00000001ff0d7819 */ /* 0x000fca000001160c */
[----:B------:R-:W-:-:S06]  /*c820*/  IMAD.WIDE.U32 R12, R13, 0x10, R16 ;  /* 0x000000100d0c7825 */ /* 0x000fcc00078e0010 */
[----:B------:R-:W2:Y:S01]  /*c830*/  LDG.E.128 R12, desc[UR60][R12.64] ;  /* 0x0000003c0c0c7981 */ /* 0x000ea2000c1e1d00 */
[----:B------:R-:W-:-:S04]  /*c840*/  IMAD.IADD R55, R3, 0x1, R44 ;  /* 0x0000000103377824 */ /* 0x000fc800078e022c */
[----:B------:R-:W-:-:S05]  /*c850*/  IMAD R20, R56, R55, RZ ;  /* 0x0000003738147224 */ /* 0x000fca00078e02ff */
[----:B------:R-:W-:-:S05]  /*c860*/  SHF.R.U32.HI R21, RZ, 0x1, R20 ;  /* 0x00000001ff157819 */ /* 0x000fca0000011614 */
[----:B------:R-:W-:-:S06]  /*c870*/  IMAD.WIDE.U32 R20, R21, 0x10, R16 ;  /* 0x0000001015147825 */ /* 0x000fcc00078e0010 */
[----:B------:R-:W3:Y:S01]  /*c880*/  LDG.E.128 R20, desc[UR60][R20.64] ;  /* 0x0000003c14147981 */ /* 0x000ee2000c1e1d00 */
[----:B------:R-:W-:-:S04]  /*c890*/  IMAD.IADD R57, R55, 0x1, R3 ;  /* 0x0000000137397824 */ /* 0x000fc800078e0203 */
[----:B------:R-:W-:-:S05]  /*c8a0*/  IMAD R24, R56, R57, RZ ;  /* 0x0000003938187224 */ /* 0x000fca00078e02ff */
[----:B------:R-:W-:-:S05]  /*c8b0*/  SHF.R.U32.HI R25, RZ, 0x1, R24 ;  /* 0x00000001ff197819 */ /* 0x000fca0000011618 */
[----:B------:R-:W-:-:S06]  /*c8c0*/  IMAD.WIDE.U32 R24, R25, 0x10, R16 ;  /* 0x0000001019187825 */ /* 0x000fcc00078e0010 */
[----:B------:R-:W4:Y:S01]  /*c8d0*/  LDG.E.128 R24, desc[UR60][R24.64] ;  /* 0x0000003c18187981 */ /* 0x000f22000c1e1d00 */
[----:B------:R-:W-:-:S04]  /*c8e0*/  IMAD.IADD R58, R57, 0x1, R3 ;  /* 0x00000001393a7824 */ /* 0x000fc800078e0203 */
[----:B------:R-:W-:-:S05]  /*c8f0*/  IMAD R28, R56, R58, RZ ;  /* 0x0000003a381c7224 */ /* 0x000fca00078e02ff */
[----:B------:R-:W-:-:S05]  /*c900*/  SHF.R.U32.HI R29, RZ, 0x1, R28 ;  /* 0x00000001ff1d7819 */ /* 0x000fca000001161c */
[----:B------:R-:W-:-:S06]  /*c910*/  IMAD.WIDE.U32 R28, R29, 0x10, R16 ;  /* 0x000000101d1c7825 */ /* 0x000fcc00078e0010 */
[----:B------:R-:W5:Y:S01]  /*c920*/  LDG.E.128 R28, desc[UR60][R28.64] ;  /* 0x0000003c1c1c7981 */ /* 0x000f62000c1e1d00 */
[----:B------:R-:W-:Y:S02]  /*c930*/  ISETP.GE.U32.AND P1, PT, R52, R44, PT ;  /* 0x0000002c3400720c */ /* 0x000fe40003f26070 */
[----:B------:R-:W-:Y:S02]  /*c940*/  LOP3.LUT R48, R48, 0xfffffffb, RZ, 0xc0, !PT ;  /* 0xfffffffb30307812 */ /* 0x000fe400078ec0ff */
[----:B------:R-:W-:-:S04]  /*c950*/  ISETP.GE.AND.EX P1, PT, R51, RZ, PT, P1 ;  /* 0x000000ff3300720c */ /* 0x000fc80003f26310 */
[----:B------:R-:W-:Y:S02]  /*c960*/  SEL R59, RZ, 0xffffffff, P1 ;  /* 0xffffffffff3b7807 */ /* 0x000fe40000800000 */
[----:B------:R-:W-:-:S04]  /*c970*/  ISETP.GE.U32.AND P1, PT, R53, R44, PT ;  /* 0x0000002c3500720c */ /* 0x000fc80003f26070 */
[----:B------:R-:W-:Y:S02]  /*c980*/  ISETP.GE.AND.EX P1, PT, R47, RZ, PT, P1 ;  /* 0x000000ff2f00720c */ /* 0x000fe40003f26310 */
[CC--:B--2---:R-:W-:Y:S02]  /*c990*/  ISETP.NE.U32.AND P0, PT, R49.reuse, R12.reuse, PT ;  /* 0x0000000c3100720c */ /* 0x0c4fe40003f05070 */
[----:B------:R-:W-:Y:S02]  /*c9a0*/  ISETP.GE.U32.AND P2, PT, R49, R12, PT ;  /* 0x0000000c3100720c */ /* 0x000fe40003f46070 */
[CC--:B------:R-:W-:Y:S02]  /*c9b0*/  ISETP.NE.AND.EX P0, PT, R50.reuse, R13.reuse, PT, P0 ;  /* 0x0000000d3200720c */ /* 0x0c0fe40003f05300 */
[----:B------:R-:W-:-:S11]  /*c9c0*/  ISETP.GE.AND.EX P2, PT, R50, R13, PT, P2 ;  /* 0x0000000d3200720c */ /* 0x000fd60003f46320 */
[----:B------:R-:W-:Y:S02]  /*c9d0*/  @P0 SEL R59, RZ, 0xffffffff, P2 ;  /* 0xffffffffff3b0807 */ /* 0x000fe40001000000 */
[CC--:B------:R-:W-:Y:S02]  /*c9e0*/  ISETP.NE.U32.AND P0, PT, R45.reuse, R14.reuse, PT ;  /* 0x0000000e2d00720c */ /* 0x0c0fe40003f05070 */
[----:B------:R-:W-:Y:S02]  /*c9f0*/  ISETP.GE.U32.AND P2, PT, R45, R14, PT ;  /* 0x0000000e2d00720c */ /* 0x000fe40003f46070 */
[CC--:B------:R-:W-:Y:S02]  /*ca00*/  ISETP.NE.AND.EX P0, PT, R46.reuse, R15.reuse, PT, P0 ;  /* 0x0000000f2e00720c */ /* 0x0c0fe40003f05300 */
[----:B------:R-:W-:Y:S02]  /*ca10*/  LOP3.LUT R59, R59, 0x1, RZ, 0xc0, !PT ;  /* 0x000000013b3b7812 */ /* 0x000fe400078ec0ff */
[----:B------:R-:W-:-:S02]  /*ca20*/  ISETP.GE.AND.EX P2, PT, R46, R15, PT, P2 ;  /* 0x0000000f2e00720c */ /* 0x000fc40003f46320 */
[----:B------:R-:W-:Y:S02]  /*ca30*/  ISETP.NE.U32.AND P5, PT, R59, 0x1, PT ;  /* 0x000000013b00780c */ /* 0x000fe40003fa5070 */
[----:B------:R-:W-:Y:S02]  /*ca40*/  SEL R59, RZ, 0xffffffff, P1 ;  /* 0xffffffffff3b7807 */ /* 0x000fe40000800000 */
[----:B------:R-:W-:Y:S02]  /*ca50*/  SEL R52, R52, R44, !P5 ;  /* 0x0000002c34347207 */ /* 0x000fe40006800000 */
[CC--:B---3--:R-:W-:Y:S02]  /*ca60*/  ISETP.GE.U32.AND P3, PT, R6.reuse, R20.reuse, PT ;  /* 0x000000140600720c */ /* 0x0c8fe40003f66070 */
[----:B------:R-:W-:Y:S02]  /*ca70*/  @P0 SEL R59, RZ, 0xffffffff, P2 ;  /* 0xffffffffff3b0807 */ /* 0x000fe40001000000 */
[----:B------:R-:W-:-:S02]  /*ca80*/  ISETP.NE.U32.AND P0, PT, R6, R20, PT ;  /* 0x000000140600720c */ /* 0x000fc40003f05070 */
[----:B------:R-:W-:Y:S02]  /*ca90*/  LOP3.LUT R59, R59, 0x1, RZ, 0xc0, !PT ;  /* 0x000000013b3b7812 */ /* 0x000fe400078ec0ff */
[----:B------:R-:W-:Y:S02]  /*caa0*/  ISETP.GE.U32.AND P2, PT, R8, R55, PT ;  /* 0x000000370800720c */ /* 0x000fe40003f46070 */
[----:B------:R-:W-:Y:S02]  /*cab0*/  ISETP.NE.U32.AND P1, PT, R59, 0x1, PT ;  /* 0x000000013b00780c */ /* 0x000fe40003f25070 */
[----:B------:R-:W-:Y:S02]  /*cac0*/  ISETP.NE.AND.EX P0, PT, R42, R21, PT, P0 ;  /* 0x000000152a00720c */ /* 0x000fe40003f05300 */
[----:B------:R-:W-:Y:S02]  /*cad0*/  ISETP.GE.AND.EX P2, PT, R43, RZ, PT, P2 ;  /* 0x000000ff2b00720c */ /* 0x000fe40003f46320 */
[----:B------:R-:W-:-:S02]  /*cae0*/  SEL R53, R53, R44, !P1 ;  /* 0x0000002c35357207 */ /* 0x000fc40004800000 */
[----:B------:R-:W-:Y:S02]  /*caf0*/  SEL R44, RZ, 0xffffffff, P2 ;  /* 0xffffffffff2c7807 */ /* 0x000fe40001000000 */
[----:B------:R-:W-:Y:S02]  /*cb00*/  ISETP.NE.U32.AND P2, PT, R41, R22, PT ;  /* 0x000000162900720c */ /* 0x000fe40003f45070 */
[----:B------:R-:W-:Y:S02]  /*cb10*/  ISETP.GE.AND.EX P3, PT, R42, R21, PT, P3 ;  /* 0x000000152a00720c */ /* 0x000fe40003f66330 */
[----:B------:R-:W-:Y:S02]  /*cb20*/  ISETP.NE.AND.EX P2, PT, R39, R23, PT, P2 ;  /* 0x000000172700720c */ /* 0x000fe40003f45320 */
[----:B------:R-:W-:Y:S02]  /*cb30*/  @P0 SEL R44, RZ, 0xffffffff, P3 ;  /* 0xffffffffff2c0807 */ /* 0x000fe40001800000 */
[----:B------:R-:W-:-:S02]  /*cb40*/  ISETP.GE.U32.AND P3, PT, R54, R55, PT ;  /* 0x000000373600720c */ /* 0x000fc40003f66070 */
[----:B------:R-:W-:Y:S02]  /*cb50*/  ISETP.GE.U32.AND P4, PT, R41, R22, PT ;  /* 0x000000162900720c */ /* 0x000fe40003f86070 */
[----:B------:R-:W-:Y:S02]  /*cb60*/  LOP3.LUT R44, R44, 0x1, RZ, 0xc0, !PT ;  /* 0x000000012c2c7812 */ /* 0x000fe400078ec0ff */
[----:B------:R-:W-:Y:S02]  /*cb70*/  ISETP.GE.AND.EX P3, PT, R40, RZ, PT, P3 ;  /* 0x000000ff2800720c */ /* 0x000fe40003f66330 */
[----:B------:R-:W-:Y:S02]  /*cb80*/  ISETP.GE.AND.EX P4, PT, R39, R23, PT, P4 ;  /* 0x000000172700720c */ /* 0x000fe40003f86340 */
[----:B------:R-:W-:Y:S02]  /*cb90*/  ISETP.NE.U32.AND P0, PT, R44, 0x1, PT ;  /* 0x000000012c00780c */ /* 0x000fe40003f05070 */
[----:B------:R-:W-:-:S02]  /*cba0*/  SEL R44, RZ, 0xffffffff, P3 ;  /* 0xffffffffff2c7807 */ /* 0x000fc40001800000 */
[----:B------:R-:W-:Y:S02]  /*cbb0*/  @P2 SEL R44, RZ, 0xffffffff, P4 ;  /* 0xffffffffff2c2807 */ /* 0x000fe40002000000 */
[CC--:B----4-:R-:W-:Y:S02]  /*cbc0*/  ISETP.NE.U32.AND P2, PT, R38.reuse, R24.reuse, PT ;  /* 0x000000182600720c */ /* 0x0d0fe40003f45070 */
[----:B------:R-:W-:Y:S02]  /*cbd0*/  ISETP.GE.U32.AND P3, PT, R37, R57, PT ;  /* 0x000000392500720c */ /* 0x000fe40003f66070 */
[----:B------:R-:W-:Y:S02]  /*cbe0*/  ISETP.NE.AND.EX P2, PT, R35, R25, PT, P2 ;  /* 0x000000192300720c */ /* 0x000fe40003f45320 */
[----:B------:R-:W-:Y:S02]  /*cbf0*/  ISETP.GE.U32.AND P6, PT, R38, R24, PT ;  /* 0x000000182600720c */ /* 0x000fe40003fc6070 */
[----:B------:R-:W-:-:S02]  /*cc00*/  LOP3.LUT R44, R44, 0x1, RZ, 0xc0, !PT ;  /* 0x000000012c2c7812 */ /* 0x000fc400078ec0ff */
[----:B------:R-:W-:Y:S02]  /*cc10*/  ISETP.GE.AND.EX P3, PT, R36, RZ, PT, P3 ;  /* 0x000000ff2400720c */ /* 0x000fe40003f66330 */
[----:B------:R-:W-:Y:S02]  /*cc20*/  ISETP.GE.AND.EX P6, PT, R35, R25, PT, P6 ;  /* 0x000000192300720c */ /* 0x000fe40003fc6360 */
[----:B------:R-:W-:Y:S02]  /*cc30*/  ISETP.NE.U32.AND P4, PT, R44, 0x1, PT ;  /* 0x000000012c00780c */ /* 0x000fe40003f85070 */
[----:B------:R-:W-:Y:S02]  /*cc40*/  SEL R44, RZ, 0xffffffff, P3 ;  /* 0xffffffffff2c7807 */ /* 0x000fe40001800000 */
[----:B------:R-:W-:Y:S02]  /*cc50*/  @P2 SEL R44, RZ, 0xffffffff, P6 ;  /* 0xffffffffff2c2807 */ /* 0x000fe40003000000 */
[----:B------:R-:W-:-:S02]  /*cc60*/  ISETP.GE.U32.AND P2, PT, R7, R57, PT ;  /* 0x000000390700720c */ /* 0x000fc40003f46070 */
[----:B------:R-:W-:Y:S02]  /*cc70*/  ISETP.NE.U32.AND P6, PT, R34, R26, PT ;  /* 0x0000001a2200720c */ /* 0x000fe40003fc5070 */
[----:B------:R-:W-:Y:S02]  /*cc80*/  LOP3.LUT R44, R44, 0x1, RZ, 0xc0, !PT ;  /* 0x000000012c2c7812 */ /* 0x000fe400078ec0ff */
[----:B------:R-:W-:Y:S02]  /*cc90*/  ISETP.GE.AND.EX P2, PT, R33, RZ, PT, P2 ;  /* 0x000000ff2100720c */ /* 0x000fe40003f46320 */
[----:B------:R-:W-:Y:S02]  /*cca0*/  ISETP.NE.AND.EX P6, PT, R32, R27, PT, P6 ;  /* 0x0000001b2000720c */ /* 0x000fe40003fc5360 */
[----:B------:R-:W-:Y:S02]  /*ccb0*/  ISETP.NE.U32.AND P3, PT, R44, 0x1, PT ;  /* 0x000000012c00780c */ /* 0x000fe40003f65070 */
[----:B------:R-:W-:-:S02]  /*ccc0*/  SEL R44, RZ, 0xffffffff, P2 ;  /* 0xffffffffff2c7807 */ /* 0x000fc40001000000 */
[----:B------:R-:W-:Y:S02]  /*ccd0*/  ISETP.GE.U32.AND P2, PT, R34, R26, PT ;  /* 0x0000001a2200720c */ /* 0x000fe40003f46070 */
[----:B------:R-:W-:Y:S02]  /*cce0*/  SEL R8, R8, R55, !P0 ;  /* 0x0000003708087207 */ /* 0x000fe40004000000 */
[----:B------:R-:W-:Y:S02]  /*ccf0*/  ISETP.GE.AND.EX P2, PT, R32, R27, PT, P2 ;  /* 0x0000001b2000720c */ /* 0x000fe40003f46320 */
[----:B------:R-:W-:Y:S02]  /*cd00*/  SEL R54, R54, R55, !P4 ;  /* 0x0000003736367207 */ /* 0x000fe40006000000 */
[----:B------:R-:W-:Y:S02]  /*cd10*/  @P6 SEL R44, RZ, 0xffffffff, P2 ;  /* 0xffffffffff2c6807 */ /* 0x000fe40001000000 */
[----:B------:R-:W-:-:S02]  /*cd20*/  ISETP.GE.U32.AND P6, PT, R2, R58, PT ;  /* 0x0000003a0200720c */ /* 0x000fc40003fc6070 */
[----:B------:R-:W-:Y:S02]  /*cd30*/  @P5 LOP3.LUT R48, R48, 0x4, RZ, 0xfc, !PT ;  /* 0x0000000430305812 */ /* 0x000fe400078efcff */
[----:B------:R-:W-:Y:S02]  /*cd40*/  ISETP.GE.AND.EX P6, PT, R11, RZ, PT, P6 ;  /* 0x000000ff0b00720c */ /* 0x000fe40003fc6360 */
[----:B------:R-:W-:Y:S02]  /*cd50*/  LOP3.LUT R44, R44, 0x1, RZ, 0xc0, !PT ;  /* 0x000000012c2c7812 */ /* 0x000fe400078ec0ff */
[----:B------:R-:W-:Y:S02]  /*cd60*/  SEL R55, RZ, 0xffffffff, P6 ;  /* 0xffffffffff377807 */ /* 0x000fe40003000000 */
[----:B-----5:R-:W-:Y:S02]  /*cd70*/  ISETP.NE.U32.AND P6, PT, R19, R28, PT ;  /* 0x0000001c1300720c */ /* 0x020fe40003fc5070 */
[----:B------:R-:W-:-:S02]  /*cd80*/  ISETP.NE.U32.AND P2, PT, R44, 0x1, PT ;  /* 0x000000012c00780c */ /* 0x000fc40003f45070 */
[-C--:B------:R-:W-:Y:S02]  /*cd90*/  ISETP.NE.AND.EX P5, PT, R10, R29.reuse, PT, P6 ;  /* 0x0000001d0a00720c */ /* 0x080fe40003fa5360 */
[----:B------:R-:W-:Y:S02]  /*cda0*/  ISETP.GE.U32.AND P6, PT, R19, R28, PT ;  /* 0x0000001c1300720c */ /* 0x000fe40003fc6070 */
[----:B------:R-:W-:Y:S02]  /*cdb0*/  LOP3.LUT R48, R48, 0xfffffff7, RZ, 0xc0, !PT ;  /* 0xfffffff730307812 */ /* 0x000fe400078ec0ff */
[----:B------:R-:W-:Y:S02]  /*cdc0*/  ISETP.GE.AND.EX P6, PT, R10, R29, PT, P6 ;  /* 0x0000001d0a00720c */ /* 0x000fe40003fc6360 */
[----:B------:R-:W-:Y:S02]  /*cdd0*/  @P1 LOP3.LUT R48, R48, 0x8, RZ, 0xfc, !PT ;  /* 0x0000000830301812 */ /* 0x000fe400078efcff */
[----:B------:R-:W-:-:S02]  /*cde0*/  SEL R37, R37, R57, !P3 ;  /* 0x0000003925257207 */ /* 0x000fc40005800000 */
[----:B------:R-:W-:Y:S02]  /*cdf0*/  SEL R7, R7, R57, !P2 ;  /* 0x0000003907077207 */ /* 0x000fe40005000000 */
[----:B------:R-:W-:Y:S02]  /*ce00*/  @P5 SEL R55, RZ, 0xffffffff, P6 ;  /* 0xffffffffff375807 */ /* 0x000fe40003000000 */
[----:B------:R-:W-:Y:S02]  /*ce10*/  ISETP.GE.U32.AND P6, PT, R18, R58, PT ;  /* 0x0000003a1200720c */ /* 0x000fe40003fc6070 */
[----:B------:R-:W-:Y:S02]  /*ce20*/  LOP3.LUT R55, R55, 0x1, RZ, 0xc0, !PT ;  /* 0x0000000137377812 */ /* 0x000fe400078ec0ff */
[----:B------:R-:W-:Y:S02]  /*ce30*/  ISETP.GE.AND.EX P6, PT, R5, RZ, PT, P6 ;  /* 0x000000ff0500720c */ /* 0x000fe40003fc6360 */
[----:B------:R-:W-:-:S02]  /*ce40*/  SEL R6, R6, R20, !P0 ;  /* 0x0000001406067207 */ /* 0x000fc40004000000 */
[----:B------:R-:W-:Y:S02]  /*ce50*/  SEL R44, RZ, 0xffffffff, P6 ;  /* 0xffffffffff2c7807 */ /* 0x000fe40003000000 */
[CC--:B------:R-:W-:Y:S02]  /*ce60*/  ISETP.NE.U32.AND P6, PT, R9.reuse, R30.reuse, PT ;  /* 0x0000001e0900720c */ /* 0x0c0fe40003fc5070 */
[----:B------:R-:W-:Y:S02]  /*ce70*/  SEL R42, R42, R21, !P0 ;  /* 0x000000152a2a7207 */ /* 0x000fe40004000000 */
[----:B------:R-:W-:Y:S02]  /*ce80*/  ISETP.NE.AND.EX P1, PT, R4, R31, PT, P6 ;  /* 0x0000001f0400720c */ /* 0x000fe40003f25360 */
[----:B------:R-:W-:Y:S02]  /*ce90*/  ISETP.GE.U32.AND P6, PT, R9, R30, PT ;  /* 0x0000001e0900720c */ /* 0x000fe40003fc6070 */
[----:B------:R-:W-:-:S02]  /*cea0*/  SEL R43, R43, RZ, !P0 ;  /* 0x000000ff2b2b7207 */ /* 0x000fc40004000000 */
[----:B------:R-:W-:Y:S02]  /*ceb0*/  ISETP.GE.AND.EX P5, PT, R4, R31, PT, P6 ;  /* 0x0000001f0400720c */ /* 0x000fe40003fa6360 */
[----:B------:R-:W-:Y:S02]  /*cec0*/  ISETP.NE.U32.AND P6, PT, R55, 0x1, PT ;  /* 0x000000013700780c */ /* 0x000fe40003fc5070 */
[----:B------:R-:W-:Y:S02]  /*ced0*/  SEL R41, R41, R22, !P4 ;  /* 0x0000001629297207 */ /* 0x000fe40006000000 */
[----:B------:R-:W-:Y:S02]  /*cee0*/  SEL R2, R2, R58, !P6 ;  /* 0x0000003a02027207 */ /* 0x000fe40007000000 */
[----:B------:R-:W-:Y:S02]  /*cef0*/  @P1 SEL R44, RZ, 0xffffffff, P5 ;  /* 0xffffffffff2c1807 */ /* 0x000fe40002800000 */
[----:B------:R-:W-:-:S02]  /*cf00*/  LOP3.LUT P5, RZ, R48, 0x4, RZ, 0xc0, !PT ;  /* 0x0000000430ff7812 */ /* 0x000fc400078ac0ff */
[----:B------:R-:W-:Y:S02]  /*cf10*/  LOP3.LUT R44, R44, 0x1, RZ, 0xc0, !PT ;  /* 0x000000012c2c7812 */ /* 0x000fe400078ec0ff */
[----:B------:R-:W-:Y:S02]  /*cf20*/  SEL R49, R49, R12, !P5 ;  /* 0x0000000c31317207 */ /* 0x000fe40006800000 */
[----:B------:R-:W-:Y:S02]  /*cf30*/  SEL R50, R50, R13, !P5 ;  /* 0x0000000d32327207 */ /* 0x000fe40006800000 */
[----:B------:R-:W-:Y:S02]  /*cf40*/  SEL R51, R51, RZ, !P5 ;  /* 0x000000ff33337207 */ /* 0x000fe40006800000 */
[----:B------:R-:W-:Y:S01]  /*cf50*/  ISETP.NE.U32.AND P5, PT, R44, 0x1, PT ;  /* 0x000000012c00780c */ /* 0x000fe20003fa5070 */
[----:B------:R-:W-:Y:S01]  /*cf60*/  IMAD.IADD R44, R58, 0x1, R3 ;  /* 0x000000013a2c7824 */ /* 0x000fe200078e0203 */
[----:B------:R-:W-:-:S02]  /*cf70*/  LOP3.LUT P1, RZ, R48, 0x8, RZ, 0xc0, !PT ;  /* 0x0000000830ff7812 */ /* 0x000fc4000782c0ff */
[----:B------:R-:W-:Y:S01]  /*cf80*/  SEL R18, R18, R58, !P5 ;  /* 0x0000003a12127207 */ /* 0x000fe20006800000 */
[----:B------:R-:W-:Y:S01]  /*cf90*/  IMAD R55, R3, 0x3, R44 ;  /* 0x0000000303377824 */ /* 0x000fe200078e022c */
[----:B------:R-:W-:Y:S02]  /*cfa0*/  SEL R45, R45, R14, !P1 ;  /* 0x0000000e2d2d7207 */ /* 0x000fe40004800000 */
[----:B------:R-:W-:Y:S02]  /*cfb0*/  SEL R46, R46, R15, !P1 ;  /* 0x0000000f2e2e7207 */ /* 0x000fe40004800000 */
[----:B------:R-:W-:Y:S02]  /*cfc0*/  SEL R47, R47, RZ, !P1 ;  /* 0x000000ff2f2f7207 */ /* 0x000fe40004800000 */
[----:B------:R-:W-:Y:S02]  /*cfd0*/  ISETP.GE.U32.AND P1, PT, R55, R0, PT ;  /* 0x000000003700720c */ /* 0x000fe40003f26070 */
[----:B------:R-:W-:-:S02]  /*cfe0*/  SEL R39, R39, R23, !P4 ;  /* 0x0000001727277207 */ /* 0x000fc40006000000 */
[----:B------:R-:W-:Y:S02]  /*cff0*/  SEL R40, R40, RZ, !P4 ;  /* 0x000000ff28287207 */ /* 0x000fe40006000000 */
[----:B------:R-:W-:Y:S02]  /*d000*/  SEL R38, R38, R24, !P3 ;  /* 0x0000001826267207 */ /* 0x000fe40005800000 */
[----:B------:R-:W-:Y:S02]  /*d010*/  SEL R35, R35, R25, !P3 ;  /* 0x0000001923237207 */ /* 0x000fe40005800000 */
[----:B------:R-:W-:Y:S02]  /*d020*/  SEL R36, R36, RZ, !P3 ;  /* 0x000000ff24247207 */ /* 0x000fe40005800000 */
[----:B------:R-:W-:Y:S02]  /*d030*/  SEL R34, R34, R26, !P2 ;  /* 0x0000001a22227207 */ /* 0x000fe40005000000 */
[----:B------:R-:W-:-:S02]  /*d040*/  SEL R32, R32, R27, !P2 ;  /* 0x0000001b20207207 */ /* 0x000fc40005000000 */
[----:B------:R-:W-:Y:S02]  /*d050*/  SEL R33, R33, RZ, !P2 ;  /* 0x000000ff21217207 */ /* 0x000fe40005000000 */
[----:B------:R-:W-:Y:S02]  /*d060*/  SEL R19, R19, R28, !P6 ;  /* 0x0000001c13137207 */ /* 0x000fe40007000000 */
[----:B------:R-:W-:Y:S02]  /*d070*/  SEL R10, R10, R29, !P6 ;  /* 0x0000001d0a0a7207 */ /* 0x000fe40007000000 */
[----:B------:R-:W-:Y:S02]  /*d080*/  SEL R11, R11, RZ, !P6 ;  /* 0x000000ff0b0b7207 */ /* 0x000fe40007000000 */
[----:B------:R-:W-:Y:S02]  /*d090*/  SEL R9, R9, R30, !P5 ;  /* 0x0000001e09097207 */ /* 0x000fe40006800000 */
[----:B------:R-:W-:-:S02]  /*d0a0*/  SEL R4, R4, R31, !P5 ;  /* 0x0000001f04047207 */ /* 0x000fc40006800000 */
[----:B------:R-:W-:Y:S01]  /*d0b0*/  SEL R5, R5, RZ, !P5 ;  /* 0x000000ff05057207 */ /* 0x000fe20006800000 */
[----:B------:R-:W-:Y:S06]  /*d0c0*/  @!P1 BRA `(.L_x_3050) ;  /* 0xfffffff400cc9947 */ /* 0x000fec000383ffff */
[----:B------:R-:W-:Y:S05]  /*d0d0*/  BSYNC B1 ;  /* 0x0000000000017941 */ /* 0x000fea0003800000 */
.L_x_3049:
[----:B------:R-:W-:Y:S05]  /*d0e0*/  BSYNC B0 ;  /* 0x0000000000007941 */ /* 0x000fea0003800000 */
.L_x_3048:
        /* <DEDUP_REMOVED lines=25> */
[----:B------:R0:W5:Y:S04]  /*d280*/  @!P0 LDG.E.128 R28, desc[UR60][R24.64] ;  /* 0x0000003c181c8981 */ /* 0x000168000c1e1d00 */
[----:B------:R0:W5:Y:S02]  /*d290*/  LDG.E.128 R24, desc[UR60][R16.64] ;  /* 0x0000003c10187981 */ /* 0x000164000c1e1d00 */
.L_x_3052:
[----:B------:R-:W-:Y:S05]  /*d2a0*/  BSYNC B0 ;  /* 0x0000000000007941 */ /* 0x000fea0003800000 */
.L_x_3051:
        /* <DEDUP_REMOVED lines=12> */
[----:B0-----:R-:W-:Y:S02]  /*d370*/  SEL R17, RZ, 0xffffffff, P3 ;  /* 0xffffffffff117807 */ /* 0x001fe40001800000 */
        /* <DEDUP_REMOVED lines=82> */
[----:B------:R-:W-:Y:S02]  /*d8a0*/  ISETP.NE.U32.AND P1, PT, R19, R28, PT ;  /* 0x0000001c1300720c */ /* 0x000fe40003f25070 */
[----:B------:R-:W-:Y:S02]  /*d8b0*/  ISETP.NE.U32.AND P0, PT, R9, R30, PT ;  /* 0x0000001e0900720c */ /* 0x000fe40003f05070 */
        /* <DEDUP_REMOVED lines=22> */
[-C--:B------:R-:W-:Y:S02]  /*da20*/  SEL R2, R2, R15.reuse, !P0 ;  /* 0x0000000f02027207 */ /* 0x080fe40004000000 */
[----:B------:R-:W-:Y:S02]  /*da30*/  SEL R18, R18, R15, !P1 ;  /* 0x0000000f12127207 */ /* 0x000fe40004800000 */
[----:B------:R-:W-:Y:S02]  /*da40*/  SEL R11, R11, RZ, !P0 ;  /* 0x000000ff0b0b7207 */ /* 0x000fe40004000000 */
[----:B------:R-:W-:-:S07]  /*da50*/  SEL R5, R5, RZ, !P1 ;  /* 0x000000ff05057207 */ /* 0x000fce0004800000 */
.L_x_3054:
[----:B------:R-:W-:Y:S05]  /*da60*/  BSYNC B0 ;  /* 0x0000000000007941 */ /* 0x000fea0003800000 */
.L_x_3053:
        /* <DEDUP_REMOVED lines=25> */
[----:B------:R-:W-:Y:S02]  /*dc00*/  SEL R39, R46, R39, !P2 ;  /* 0x000000272e277207 */ /* 0x000fe40005000000 */
[----:B------:R-:W-:Y:S02]  /*dc10*/  ISETP.NE.U32.AND P0, PT, R41, R34, PT ;  /* 0x000000222900720c */ /* 0x000fe40003f05070 */
[----:B------:R-:W-:Y:S02]  /*dc20*/  ISETP.NE.U32.AND P1, PT, R49, R38, PT ;  /* 0x000000263100720c */ /* 0x000fe40003f25070 */
[----:B------:R-:W-:Y:S02]  /*dc30*/  ISETP.NE.AND.EX P0, PT, R39, R32, PT, P0 ;  /* 0x000000202700720c */ /* 0x000fe40003f05300 */
[----:B------:R-:W-:-:S02]  /*dc40*/  SEL R54, R53, R54, !P2 ;  /* 0x0000003635367207 */ /* 0x000fc40005000000 */
[----:B------:R-:W-:Y:S02]  /*dc50*/  ISETP.NE.AND.EX P1, PT, R42, R35, PT, P1 ;  /* 0x000000232a00720c */ /* 0x000fe40003f25310 */
        /* <DEDUP_REMOVED lines=20> */
[----:B-----5:R-:W-:Y:S02]  /*dda0*/  SEL R13, R42, R35, !P0 ;  /* 0x000000232a0d7207 */ /* 0x020fe40004000000 */
[----:B------:R-:W-:Y:S02]  /*ddb0*/  SEL R37, R8, R37, !P0 ;  /* 0x0000002508257207 */ /* 0x000fe40004000000 */
[----:B------:R-:W-:-:S02]  /*ddc0*/  SEL R43, R39, R32, !P2 ;  /* 0x00000020272b7207 */ /* 0x000fc40005000000 */
[----:B------:R-:W-:Y:S02]  /*ddd0*/  ISETP.NE.U32.AND P1, PT, R34, R9, PT ;  /* 0x000000092200720c */ /* 0x000fe40003f25070 */
[----:B------:R-:W-:Y:S02]  /*dde0*/  ISETP.NE.U32.AND P0, PT, R38, R19, PT ;  /* 0x000000132600720c */ /* 0x000fe40003f05070 */
[----:B------:R-:W-:Y:S02]  /*ddf0*/  ISETP.NE.AND.EX P1, PT, R43, R4, PT, P1 ;  /* 0x000000042b00720c */ /* 0x000fe40003f25310 */
[----:B------:R-:W-:Y:S02]  /*de00*/  SEL R7, R54, R7, !P2 ;  /* 0x0000000736077207 */ /* 0x000fe40005000000 */
[----:B------:R-:W-:Y:S02]  /*de10*/  ISETP.NE.AND.EX P0, PT, R13, R10, PT, P0 ;  /* 0x0000000a0d00720c */ /* 0x000fe40003f05300 */
        /* <DEDUP_REMOVED lines=26> */
.L_x_3030:
[----:B------:R-:W0:Y:S01]  /*dfc0*/  LDC R54, c[0x0][0x234] ;  /* 0x00008d00ff367b82 */ /* 0x000e220000000800 */
[----:B------:R-:W-:Y:S07]  /*dfd0*/  BSSY B0, `(.L_x_3055) ;  /* 0x00000c4000007945 */ /* 0x000fee0003800000 */
[----:B------:R-:W1:Y:S08]  /*dfe0*/  LDC R44, c[0x0][0x218] ;  /* 0x00008600ff2c7b82 */ /* 0x000e700000000800 */
[----:B------:R-:W2:Y:S08]  /*dff0*/  LDC R36, c[0x0][0x21c] ;  /* 0x00008700ff247b82 */ /* 0x000eb00000000800 */
[----:B------:R-:W3:Y:S01]  /*e000*/  LDC R10, c[0x0][0x220] ;  /* 0x00008800ff0a7b82 */ /* 0x000ee20000000800 */
[----:B0-----:R-:W-:-:S05]  /*e010*/  IMAD R3, R54, 0x3, R53 ;  /* 0x0000000336037824 */ /* 0x001fca00078e0235 */
[----:B------:R-:W-:Y:S02]  /*e020*/  ISETP.GE.U32.AND P0, PT, R3, R0, PT ;  /* 0x000000000300720c */ /* 0x000fe40003f06070 */
[----:B------:R-:W0:Y:S01]  /*e030*/  LDC R2, c[0x0][0x224] ;  /* 0x00008900ff027b82 */ /* 0x000e220000000800 */
[--C-:B-1----:R-:W-:Y:S02]  /*e040*/  IMAD.MOV.U32 R52, RZ, RZ, R44.reuse ;  /* 0x000000ffff347224 */ /* 0x102fe400078e002c */
[--C-:B------:R-:W-:Y:S02]  /*e050*/  IMAD.MOV.U32 R51, RZ, RZ, R44.reuse ;  /* 0x000000ffff337224 */ /* 0x100fe400078e002c */
[--C-:B------:R-:W-:Y:S02]  /*e060*/  IMAD.MOV.U32 R50, RZ, RZ, R44.reuse ;  /* 0x000000ffff327224 */ /* 0x100fe400078e002c */
[--C-:B------:R-:W-:Y:S01]  /*e070*/  IMAD.MOV.U32 R49, RZ, RZ, R44.reuse ;  /* 0x000000ffff317224 */ /* 0x100fe200078e002c */
[----:B--2---:R-:W-:Y:S01]  /*e080*/  MOV R40, R36 ;  /* 0x0000002400287202 */ /* 0x004fe20000000f00 */
        /* <DEDUP_REMOVED lines=9> */
[--C-:B---3--:R-:W-:Y:S02]  /*e120*/  IMAD.MOV.U32 R35, RZ, RZ, R10.reuse ;  /* 0x000000ffff237224 */ /* 0x108fe400078e000a */
[--C-:B------:R-:W-:Y:S02]  /*e130*/  IMAD.MOV.U32 R34, RZ, RZ, R10.reuse ;  /* 0x000000ffff227224 */ /* 0x100fe400078e000a */
[--C-:B------:R-:W-:Y:S02]  /*e140*/  IMAD.MOV.U32 R33, RZ, RZ, R10.reuse ;  /* 0x000000ffff217224 */ /* 0x100fe400078e000a */
[----:B------:R-:W-:-:S02]  /*e150*/  IMAD.MOV.U32 R32, RZ, RZ, R10 ;  /* 0x000000ffff207224 */ /* 0x000fc400078e000a */
[--C-:B------:R-:W-:Y:S02]  /*e160*/  IMAD.MOV.U32 R19, RZ, RZ, R10.reuse ;  /* 0x000000ffff137224 */ /* 0x100fe400078e000a */
[--C-:B------:R-:W-:Y:S02]  /*e170*/  IMAD.MOV.U32 R18, RZ, RZ, R10.reuse ;  /* 0x000000ffff127224 */ /* 0x100fe400078e000a */
[----:B------:R-:W-:Y:S02]  /*e180*/  IMAD.MOV.U32 R11, RZ, RZ, R10 ;  /* 0x000000ffff0b7224 */ /* 0x000fe400078e000a */
[--C-:B0-----:R-:W-:Y:S02]  /*e190*/  IMAD.MOV.U32 R9, RZ, RZ, R2.reuse ;  /* 0x000000ffff097224 */ /* 0x101fe400078e0002 */
[--C-:B------:R-:W-:Y:S02]  /*e1a0*/  IMAD.MOV.U32 R8, RZ, RZ, R2.reuse ;  /* 0x000000ffff087224 */ /* 0x100fe400078e0002 */
[----:B------:R-:W-:-:S02]  /*e1b0*/  IMAD.MOV.U32 R7, RZ, RZ, R2 ;  /* 0x000000ffff077224 */ /* 0x000fc400078e0002 */
[--C-:B------:R-:W-:Y:S02]  /*e1c0*/  IMAD.MOV.U32 R6, RZ, RZ, R2.reuse ;  /* 0x000000ffff067224 */ /* 0x100fe400078e0002 */
[--C-:B------:R-:W-:Y:S02]  /*e1d0*/  IMAD.MOV.U32 R5, RZ, RZ, R2.reuse ;  /* 0x000000ffff057224 */ /* 0x100fe400078e0002 */
[--C-:B------:R-:W-:Y:S02]  /*e1e0*/  IMAD.MOV.U32 R4, RZ, RZ, R2.reuse ;  /* 0x000000ffff047224 */ /* 0x100fe400078e0002 */
[----:B------:R-:W-:Y:S01]  /*e1f0*/  IMAD.MOV.U32 R3, RZ, RZ, R2 ;  /* 0x000000ffff037224 */ /* 0x000fe200078e0002 */
[----:B------:R-:W-:Y:S06]  /*e200*/  @P0 BRA `(.L_x_3056) ;  /* 0x0000000800800947 */ /* 0x000fec0003800000 */
[----:B------:R-:W-:Y:S01]  /*e210*/  BSSY B1, `(.L_x_3056) ;  /* 0x000009f000017945 */ /* 0x000fe20003800000 */
[--C-:B------:R-:W-:Y:S01]  /*e220*/  IMAD.MOV.U32 R34, RZ, RZ, R10.reuse ;  /* 0x000000ffff227224 */ /* 0x100fe200078e000a */
[----:B------:R-:W-:Y:S01]  /*e230*/  MOV R19, R10 ;  /* 0x0000000a00137202 */ /* 0x000fe20000000f00 */
        /* <DEDUP_REMOVED lines=21> */
[----:B------:R-:W-:-:S07]  /*e390*/  IMAD.MOV.U32 R37, RZ, RZ, R36 ;  /* 0x000000ffff257224 */ /* 0x000fce00078e0024 */
.L_x_3057:
[----:B------:R-:W-:-:S05]  /*e3a0*/  SHF.R.U32.HI R13, RZ, 0x1, R53 ;  /* 0x00000001ff0d7819 */ /* 0x000fca0000011635 */
[----:B------:R-:W-:-:S06]  /*e3b0*/  IMAD.WIDE.U32 R12, R13, 0x10, R16 ;  /* 0x000000100d0c7825 */ /* 0x000fcc00078e0010 */
[----:B------:R-:W2:Y:S01]  /*e3c0*/  LDG.E.128 R12, desc[UR60][R12.64] ;  /* 0x0000003c0c0c7981 */ /* 0x000ea2000c1e1d00 */
[----:B------:R-:W-:-:S04]  /*e3d0*/  IADD3 R55, R53, R54, RZ ;  /* 0x0000003635377210 */ /* 0x000fc80007ffe0ff */
[----:B------:R-:W-:-:S05]  /*e3e0*/  SHF.R.U32.HI R21, RZ, 0x1, R55 ;  /* 0x00000001ff157819 */ /* 0x000fca0000011637 */
[----:B------:R-:W-:-:S06]  /*e3f0*/  IMAD.WIDE.U32 R20, R21, 0x10, R16 ;  /* 0x0000001015147825 */ /* 0x000fcc00078e0010 */
[----:B------:R-:W3:Y:S01]  /*e400*/  LDG.E.128 R20, desc[UR60][R20.64] ;  /* 0x0000003c14147981 */ /* 0x000ee2000c1e1d00 */
[----:B------:R-:W-:-:S05]  /*e410*/  IMAD.IADD R56, R55, 0x1, R54 ;  /* 0x0000000137387824 */ /* 0x000fca00078e0236 */
[----:B------:R-:W-:-:S05]  /*e420*/  SHF.R.U32.HI R25, RZ, 0x1, R56 ;  /* 0x00000001ff197819 */ /* 0x000fca0000011638 */
[----:B------:R-:W-:-:S06]  /*e430*/  IMAD.WIDE.U32 R24, R25, 0x10, R16 ;  /* 0x0000001019187825 */ /* 0x000fcc00078e0010 */
[----:B------:R-:W4:Y:S01]  /*e440*/  LDG.E.128 R24, desc[UR60][R24.64] ;  /* 0x0000003c18187981 */ /* 0x000f22000c1e1d00 */
[----:B------:R-:W-:-:S05]  /*e450*/  IMAD.IADD R57, R56, 0x1, R54 ;  /* 0x0000000138397824 */ /* 0x000fca00078e0236 */
        /* <DEDUP_REMOVED lines=12> */
[----:B------:R-:W-:Y:S02]  /*e520*/  ISETP.GE.AND.EX P2, PT, R36, R13, PT, P2 ;  /* 0x0000000d2400720c */ /* 0x000fe40003f46320 */
[----:B------:R-:W-:-:S04]  /*e530*/  ISETP.GE.U32.AND P3, PT, R45, R14, PT ;  /* 0x0000000e2d00720c */ /* 0x000fc80003f66070 */
[----:B------:R-:W-:Y:S02]  /*e540*/  ISETP.GE.AND.EX P3, PT, R37, R15, PT, P3 ;  /* 0x0000000f2500720c */ /* 0x000fe40003f66330 */
[----:B---3--:R-:W-:-:S03]  /*e550*/  ISETP.GE.U32.AND P4, PT, R46, R20, PT ;  /* 0x000000142e00720c */ /* 0x008fc60003f86070 */
[----:B------:R-:W-:Y:S02]  /*e560*/  @P0 SEL R58, RZ, 0xffffffff, P2 ;  /* 0xffffffffff3a0807 */ /* 0x000fe40001000000 */
[----:B------:R-:W-:Y:S02]  /*e570*/  ISETP.NE.U32.AND P0, PT, R45, R14, PT ;  /* 0x0000000e2d00720c */ /* 0x000fe40003f05070 */
[----:B------:R-:W-:Y:S02]  /*e580*/  LOP3.LUT R58, R58, 0x1, RZ, 0xc0, !PT ;  /* 0x000000013a3a7812 */ /* 0x000fe400078ec0ff */
[----:B------:R-:W-:Y:S02]  /*e590*/  ISETP.NE.AND.EX P0, PT, R37, R15, PT, P0 ;  /* 0x0000000f2500720c */ /* 0x000fe40003f05300 */
[----:B------:R-:W-:Y:S02]  /*e5a0*/  ISETP.NE.U32.AND P2, PT, R58, 0x1, PT ;  /* 0x000000013a00780c */ /* 0x000fe40003f45070 */
[----:B------:R-:W-:-:S02]  /*e5b0*/  SEL R58, RZ, 0xffffffff, P1 ;  /* 0xffffffffff3a7807 */ /* 0x000fc40000800000 */
[----:B------:R-:W-:Y:S02]  /*e5c0*/  SEL R10, R10, R53, !P2 ;  /* 0x000000350a0a7207 */ /* 0x000fe40005000000 */
[----:B------:R-:W-:Y:S02]  /*e5d0*/  ISETP.GE.AND.EX P4, PT, R38, R21, PT, P4 ;  /* 0x000000152600720c */ /* 0x000fe40003f86340 */
[----:B------:R-:W-:Y:S02]  /*e5e0*/  ISETP.GE.U32.AND P5, PT, R47, R22, PT ;  /* 0x000000162f00720c */ /* 0x000fe40003fa6070 */
[----:B----4-:R-:W-:Y:S02]  /*e5f0*/  ISETP.GE.U32.AND P6, PT, R49, R24, PT ;  /* 0x000000183100720c */ /* 0x010fe40003fc6070 */
        /* <DEDUP_REMOVED lines=10> */
[CC--:B------:R-:W-:Y:S02]  /*e6a0*/  ISETP.GE.AND.EX P5, PT, R39.reuse, R23.reuse, PT, P5 ;  /* 0x000000172700720c */ /* 0x0c0fe40003fa6350 */
[----:B------:R-:W-:Y:S02]  /*e6b0*/  ISETP.NE.AND.EX P3, PT, R39, R23, PT, P3 ;  /* 0x000000172700720c */ /* 0x000fe40003f65330 */
[----:B------:R-:W-:Y:S02]  /*e6c0*/  @P0 SEL R53, RZ, 0xffffffff, P4 ;  /* 0xffffffffff350807 */ /* 0x000fe40002000000 */
[----:B------:R-:W-:-:S02]  /*e6d0*/  ISETP.GE.U32.AND P4, PT, R19, R55, PT ;  /* 0x000000371300720c */ /* 0x000fc40003f86070 */
[----:B------:R-:W-:Y:S02]  /*e6e0*/  LOP3.LUT R53, R53, 0x1, RZ, 0xc0, !PT ;  /* 0x0000000135357812 */ /* 0x000fe400078ec0ff */
[----:B------:R-:W-:Y:S02]  /*e6f0*/  ISETP.GE.AND.EX P4, PT, R5, RZ, PT, P4 ;  /* 0x000000ff0500720c */ /* 0x000fe40003f86340 */
[----:B------:R-:W-:Y:S02]  /*e700*/  ISETP.NE.U32.AND P0, PT, R53, 0x1, PT ;  /* 0x000000013500780c */ /* 0x000fe40003f05070 */
[----:B------:R-:W-:Y:S02]  /*e710*/  SEL R53, RZ, 0xffffffff, P4 ;  /* 0xffffffffff357807 */ /* 0x000fe40002000000 */
[----:B------:R-:W-:Y:S02]  /*e720*/  @P3 SEL R53, RZ, 0xffffffff, P5 ;  /* 0xffffffffff353807 */ /* 0x000fe40002800000 */
[----:B------:R-:W-:-:S02]  /*e730*/  ISETP.NE.U32.AND P3, PT, R49, R24, PT ;  /* 0x000000183100720c */ /* 0x000fc40003f65070 */
[----:B------:R-:W-:Y:S02]  /*e740*/  ISETP.GE.U32.AND P4, PT, R32, R56, PT ;  /* 0x000000382000720c */ /* 0x000fe40003f86070 */
[-C--:B------:R-:W-:Y:S02]  /*e750*/  ISETP.NE.AND.EX P3, PT, R40, R25.reuse, PT, P3 ;  /* 0x000000192800720c */ /* 0x080fe40003f65330 */
[----:B------:R-:W-:Y:S02]  /*e760*/  LOP3.LUT R53, R53, 0x1, RZ, 0xc0, !PT ;  /* 0x0000000135357812 */ /* 0x000fe400078ec0ff */
[----:B------:R-:W-:Y:S02]  /*e770*/  ISETP.GE.AND.EX P4, PT, R6, RZ, PT, P4 ;  /* 0x000000ff0600720c */ /* 0x000fe40003f86340 */
[----:B------:R-:W-:Y:S02]  /*e780*/  ISETP.GE.AND.EX P6, PT, R40, R25, PT, P6 ;  /* 0x000000192800720c */ /* 0x000fe40003fc6360 */
[----:B------:R-:W-:-:S02]  /*e790*/  ISETP.NE.U32.AND P5, PT, R53, 0x1, PT ;  /* 0x000000013500780c */ /* 0x000fc40003fa5070 */
[----:B------:R-:W-:Y:S02]  /*e7a0*/  SEL R53, RZ, 0xffffffff, P4 ;  /* 0xffffffffff357807 */ /* 0x000fe40002000000 */
[----:B------:R-:W-:Y:S02]  /*e7b0*/  ISETP.GE.U32.AND P4, PT, R33, R56, PT ;  /* 0x000000382100720c */ /* 0x000fe40003f86070 */
[----:B------:R-:W-:Y:S02]  /*e7c0*/  @P3 SEL R53, RZ, 0xffffffff, P6 ;  /* 0xffffffffff353807 */ /* 0x000fe40003000000 */
[----:B------:R-:W-:Y:S02]  /*e7d0*/  ISETP.NE.U32.AND P3, PT, R50, R26, PT ;  /* 0x0000001a3200720c */ /* 0x000fe40003f65070 */
[----:B------:R-:W-:Y:S02]  /*e7e0*/  LOP3.LUT R53, R53, 0x1, RZ, 0xc0, !PT ;  /* 0x0000000135357812 */ /* 0x000fe400078ec0ff */
[----:B------:R-:W-:-:S02]  /*e7f0*/  ISETP.GE.AND.EX P6, PT, R7, RZ, PT, P4 ;  /* 0x000000ff0700720c */ /* 0x000fc40003fc6340 */
[-C--:B------:R-:W-:Y:S02]  /*e800*/  ISETP.NE.AND.EX P3, PT, R41, R27.reuse, PT, P3 ;  /* 0x0000001b2900720c */ /* 0x080fe40003f65330 */
[----:B------:R-:W-:Y:S02]  /*e810*/  ISETP.NE.U32.AND P4, PT, R53, 0x1, PT ;  /* 0x000000013500780c */ /* 0x000fe40003f85070 */
[----:B------:R-:W-:Y:S02]  /*e820*/  SEL R53, RZ, 0xffffffff, P6 ;  /* 0xffffffffff357807 */ /* 0x000fe40003000000 */
[----:B------:R-:W-:Y:S02]  /*e830*/  ISETP.GE.U32.AND P6, PT, R50, R26, PT ;  /* 0x0000001a3200720c */ /* 0x000fe40003fc6070 */
[----:B------:R-:W-:Y:S02]  /*e840*/  @P2 LOP3.LUT R48, R48, 0x4, RZ, 0xfc, !PT ;  /* 0x0000000430302812 */ /* 0x000fe400078efcff */
[----:B------:R-:W-:-:S02]  /*e850*/  ISETP.GE.AND.EX P6, PT, R41, R27, PT, P6 ;  /* 0x0000001b2900720c */ /* 0x000fc40003fc6360 */
[----:B------:R-:W-:Y:S02]  /*e860*/  SEL R18, R18, R55, !P0 ;  /* 0x0000003712127207 */ /* 0x000fe40004000000 */
[----:B------:R-:W-:Y:S02]  /*e870*/  @P3 SEL R53, RZ, 0xffffffff, P6 ;  /* 0xffffffffff353807 */ /* 0x000fe40003000000 */
[----:B------:R-:W-:Y:S02]  /*e880*/  ISETP.GE.U32.AND P6, PT, R34, R57, PT ;  /* 0x000000392200720c */ /* 0x000fe40003fc6070 */
[----:B------:R-:W-:Y:S02]  /*e890*/  LOP3.LUT R53, R53, 0x1, RZ, 0xc0, !PT ;  /* 0x0000000135357812 */ /* 0x000fe400078ec0ff */
[----:B------:R-:W-:Y:S02]  /*e8a0*/  ISETP.GE.AND.EX P6, PT, R8, RZ, PT, P6 ;  /* 0x000000ff0800720c */ /* 0x000fe40003fc6360 */
[----:B------:R-:W-:-:S02]  /*e8b0*/  ISETP.NE.U32.AND P3, PT, R53, 0x1, PT ;  /* 0x000000013500780c */ /* 0x000fc40003f65070 */
[----:B------:R-:W-:Y:S02]  /*e8c0*/  SEL R53, RZ, 0xffffffff, P6 ;  /* 0xffffffffff357807 */ /* 0x000fe40003000000 */
[-C--:B-----5:R-:W-:Y:S02]  /*e8d0*/  ISETP.NE.U32.AND P6, PT, R51, R28.reuse, PT ;  /* 0x0000001c3300720c */ /* 0x0a0fe40003fc5070 */
[----:B------:R-:W-:Y:S02]  /*e8e0*/  SEL R19, R19, R55, !P5 ;  /* 0x0000003713137207 */ /* 0x000fe40006800000 */
[----:B------:R-:W-:Y:S02]  /*e8f0*/  ISETP.NE.AND.EX P2, PT, R42, R29, PT, P6 ;  /* 0x0000001d2a00720c */ /* 0x000fe40003f45360 */
[----:B------:R-:W-:Y:S02]  /*e900*/  ISETP.GE.U32.AND P6, PT, R51, R28, PT ;  /* 0x0000001c3300720c */ /* 0x000fe40003fc6070 */
[----:B------:R-:W-:-:S02]  /*e910*/  SEL R45, R45, R14, !P1 ;  /* 0x0000000e2d2d7207 */ /* 0x000fc40004800000 */
[----:B------:R-:W-:Y:S02]  /*e920*/  ISETP.GE.AND.EX P6, PT, R42, R29, PT, P6 ;  /* 0x0000001d2a00720c */ /* 0x000fe40003fc6360 */
[----:B------:R-:W-:Y:S02]  /*e930*/  SEL R37, R37, R15, !P1 ;  /* 0x0000000f25257207 */ /* 0x000fe40004800000 */
[----:B------:R-:W-:Y:S02]  /*e940*/  SEL R3, R3, RZ, !P1 ;  /* 0x000000ff03037207 */ /* 0x000fe40004800000 */
[----:B------:R-:W-:Y:S02]  /*e950*/  SEL R32, R32, R56, !P4 ;  /* 0x0000003820207207 */ /* 0x000fe40006000000 */
[----:B------:R-:W-:Y:S02]  /*e960*/  @P2 SEL R53, RZ, 0xffffffff, P6 ;  /* 0xffffffffff352807 */ /* 0x000fe40003000000 */
[----:B------:R-:W-:-:S02]  /*e970*/  ISETP.GE.U32.AND P6, PT, R35, R57, PT ;  /* 0x000000392300720c */ /* 0x000fc40003fc6070 */
[----:B------:R-:W-:Y:S02]  /*e980*/  LOP3.LUT R53, R53, 0x1, RZ, 0xc0, !PT ;  /* 0x0000000135357812 */ /* 0x000fe400078ec0ff */
[----:B------:R-:W-:Y:S02]  /*e990*/  ISETP.GE.AND.EX P6, PT, R9, RZ, PT, P6 ;  /* 0x000000ff0900720c */ /* 0x000fe40003fc6360 */
[----:B------:R-:W-:Y:S02]  /*e9a0*/  SEL R33, R33, R56, !P3 ;  /* 0x0000003821217207 */ /* 0x000fe40005800000 */
[----:B------:R-:W-:Y:S02]  /*e9b0*/  SEL R55, RZ, 0xffffffff, P6 ;  /* 0xffffffffff377807 */ /* 0x000fe40003000000 */
[----:B------:R-:W-:Y:S02]  /*e9c0*/  ISETP.NE.U32.AND P6, PT, R52, R30, PT ;  /* 0x0000001e3400720c */ /* 0x000fe40003fc5070 */
[----:B------:R-:W-:-:S02]  /*e9d0*/  SEL R46, R46, R20, !P0 ;  /* 0x000000142e2e7207 */ /* 0x000fc40004000000 */
[C---:B------:R-:W-:Y:S02]  /*e9e0*/  ISETP.NE.AND.EX P2, PT, R43.reuse, R31, PT, P6 ;  /* 0x0000001f2b00720c */ /* 0x040fe40003f45360 */
[----:B------:R-:W-:Y:S02]  /*e9f0*/  ISETP.GE.U32.AND P6, PT, R52, R30, PT ;  /* 0x0000001e3400720c */ /* 0x000fe40003fc6070 */
[----:B------:R-:W-:Y:S02]  /*ea00*/  SEL R38, R38, R21, !P0 ;  /* 0x0000001526267207 */ /* 0x000fe40004000000 */
[----:B------:R-:W-:Y:S02]  /*ea10*/  ISETP.GE.AND.EX P6, PT, R43, R31, PT, P6 ;  /* 0x0000001f2b00720c */ /* 0x000fe40003fc6360 */
[----:B------:R-:W-:Y:S02]  /*ea20*/  SEL R4, R4, RZ, !P0 ;  /* 0x000000ff04047207 */ /* 0x000fe40004000000 */
[----:B------:R-:W-:-:S02]  /*ea30*/  SEL R47, R47, R22, !P5 ;  /* 0x000000162f2f7207 */ /* 0x000fc40006800000 */
[----:B------:R-:W-:Y:S02]  /*ea40*/  SEL R39, R39, R23, !P5 ;  /* 0x0000001727277207 */ /* 0x000fe40006800000 */
[----:B------:R-:W-:Y:S02]  /*ea50*/  @P2 SEL R55, RZ, 0xffffffff, P6 ;  /* 0xffffffffff372807 */ /* 0x000fe40003000000 */
[----:B------:R-:W-:Y:S02]  /*ea60*/  LOP3.LUT P2, RZ, R48, 0x4, RZ, 0xc0, !PT ;  /* 0x0000000430ff7812 */ /* 0x000fe4000784c0ff */
[----:B------:R-:W-:Y:S01]  /*ea70*/  ISETP.NE.U32.AND P6, PT, R53, 0x1, PT ;  /* 0x000000013500780c */ /* 0x000fe20003fc5070 */
[----:B------:R-:W-:Y:S01]  /*ea80*/  IMAD.IADD R53, R57, 0x1, R54 ;  /* 0x0000000139357824 */ /* 0x000fe200078e0236 */
[----:B------:R-:W-:Y:S02]  /*ea90*/  LOP3.LUT R55, R55, 0x1, RZ, 0xc0, !PT ;  /* 0x0000000137377812 */ /* 0x000fe400078ec0ff */
[----:B------:R-:W-:-:S02]  /*eaa0*/  SEL R44, R44, R12, !P2 ;  /* 0x0000000c2c2c7207 */ /* 0x000fc40005000000 */
[----:B------:R-:W-:Y:S02]  /*eab0*/  SEL R36, R36, R13, !P2 ;  /* 0x0000000d24247207 */ /* 0x000fe40005000000 */
[----:B------:R-:W-:Y:S02]  /*eac0*/  SEL R2, R2, RZ, !P2 ;  /* 0x000000ff02027207 */ /* 0x000fe40005000000 */
[----:B------:R-:W-:Y:S01]  /*ead0*/  ISETP.NE.U32.AND P2, PT, R55, 0x1, PT ;  /* 0x000000013700780c */ /* 0x000fe20003f45070 */
[----:B------:R-:W-:Y:S01]  /*eae0*/  IMAD R55, R54, 0x3, R53 ;  /* 0x0000000336377824 */ /* 0x000fe200078e0235 */
[-C--:B------:R-:W-:Y:S02]  /*eaf0*/  SEL R34, R34, R57.reuse, !P6 ;  /* 0x0000003922227207 */ /* 0x080fe40007000000 */
[----:B------:R-:W-:Y:S02]  /*eb00*/  SEL R35, R35, R57, !P2 ;  /* 0x0000003923237207 */ /* 0x000fe40005000000 */
[----:B------:R-:W-:-:S02]  /*eb10*/  ISETP.GE.U32.AND P1, PT, R55, R0, PT ;  /* 0x000000003700720c */ /* 0x000fc40003f26070 */
        /* <DEDUP_REMOVED lines=15> */
.L_x_3056:
[----:B------:R-:W-:Y:S05]  /*ec10*/  BSYNC B0 ;  /* 0x0000000000007941 */ /* 0x000fea0003800000 */
.L_x_3055:
        /* <DEDUP_REMOVED lines=23> */
.L_x_3059:
[----:B------:R-:W-:Y:S05]  /*ed90*/  BSYNC B0 ;  /* 0x0000000000007941 */ /* 0x000fea0003800000 */
.L_x_3058:
        /* <DEDUP_REMOVED lines=123> */
.L_x_3061:
[----:B------:R-:W-:Y:S05]  /*f550*/  BSYNC B0 ;  /* 0x0000000000007941 */ /* 0x000fea0003800000 */
.L_x_3060:
        /* <DEDUP_REMOVED lines=12> */
[----:B-----5:R-:W-:Y:S02]  /*f620*/  SEL R12, RZ, 0xffffffff, P5 ;  /* 0xffffffffff0c7807 */ /* 0x020fe40002800000 */
        /* <DEDUP_REMOVED lines=11> */
[----:B0-----:R-:W-:Y:S02]  /*f6e0*/  SEL R17, R2, R4, !P0 ;  /* 0x0000000402117207 */ /* 0x001fe40004000000 */
        /* <DEDUP_REMOVED lines=28> */
[----:B------:R-:W-:-:S02]  /*f8b0*/  ISETP.NE.U32.AND P1, PT, R3, R52, PT ;  /* 0x000000340300720c */ /* 0x000fc40003f25070 */
[----:B------:R-:W-:Y:S02]  /*f8c0*/  SEL R15, R15, R40, !P0 ;  /* 0x000000280f0f7207 */ /* 0x000fe40004000000 */
[----:B------:R-:W-:Y:S02]  /*f8d0*/  ISETP.NE.U32.AND P0, PT, R10, R51, PT ;  /* 0x000000330a00720c */ /* 0x000fe40003f05070 */
[----:B------:R-:W-:Y:S02]  /*f8e0*/  ISETP.NE.AND.EX P1, PT, R6, R43, PT, P1 ;  /* 0x0000002b0600720c */ /* 0x000fe40003f25310 */
[----:B------:R-:W-:Y:S02]  /*f8f0*/  SEL R18, R18, R33, !P2 ;  /* 0x0000002112127207 */ /* 0x000fe40005000000 */
[----:B------:R-:W-:Y:S02]  /*f900*/  ISETP.NE.AND.EX P0, PT, R15, R42, PT, P0 ;  /* 0x0000002a0f00720c */ /* 0x000fe40003f05300 */
[----:B------:R-:W-:-:S02]  /*f910*/  ISETP.GE.U32.AND P4, PT, R3, R52, PT ;  /* 0x000000340300720c */ /* 0x000fc40003f86070 */
[----:B------:R-:W-:Y:S02]  /*f920*/  SEL R4, R4, R7, !P2 ;  /* 0x0000000704047207 */ /* 0x000fe40005000000 */
        /* <DEDUP_REMOVED lines=23> */
.L_x_3014:
[----:B------:R-:W-:Y:S05]  /*faa0*/  BSYNC B6 ;  /* 0x0000000000067941 */ /* 0x000fea0003800000 */
.L_x_3013:
[----:B------:R-:W-:Y:S02]  /*fab0*/  ULDC UR4, c[0x0][0x244] ;  /* 0x0000910000047ab9 */ /* 0x000fe40000000800 */
[----:B------:R-:W-:-:S13]  /*fac0*/  ISETP.NE.AND P0, PT, RZ, UR4, PT ;  /* 0x00000004ff007c0c */ /* 0x000fda000bf05270 */
[----:B------:R-:W-:Y:S05]  /*fad0*/  @!P0 BRA `(.L_x_3062) ;  /* 0x00000004002c8947 */ /* 0x000fea0003800000 */
[----:B------:R-:W2:Y:S01]  /*fae0*/  S2R R7, SR_CgaCtaId ;  /* 0x0000000000077919 */ /* 0x000ea20000008800 */
[----:B------:R-:W3:Y:S01]  /*faf0*/  LDC R6, c[0x0][RZ] ;  /* 0x00000000ff067b82 */ /* 0x000ee20000000800 */
[----:B------:R-:W-:Y:S01]  /*fb00*/  MOV R0, 0x400 ;  /* 0x0000040000007802 */ /* 0x000fe20000000f00 */
[----:B------:R-:W-:Y:S01]  /*fb10*/  IMAD.MOV.U32 R32, RZ, RZ, R19 ;  /* 0x000000ffff207224 */ /* 0x000fe200078e0013 */
[----:B------:R-:W3:Y:S01]  /*fb20*/  S2R R4, SR_TID.Y ;  /* 0x0000000000047919 */ /* 0x000ee20000002200 */
[----:B------:R-:W-:Y:S02]  /*fb30*/  IMAD.MOV.U32 R33, RZ, RZ, R3 ;  /* 0x000000ffff217224 */ /* 0x000fe400078e0003 */
[----:B------:R-:W-:Y:S01]  /*fb40*/  VIADD R2, R0, 0x10 ;  /* 0x0000001000027836 */ /* 0x000fe20000000000 */
[----:B------:R-:W3:Y:S01]  /*fb50*/  S2R R10, SR_TID.X ;  /* 0x00000000000a7919 */ /* 0x000ee20000002100 */
[----:B------:R-:W4:Y:S01]  /*fb60*/  LDC R8, c[0x0][0x4] ;  /* 0x00000100ff087b82 */ /* 0x000f220000000800 */
[----:B------:R-:W-:-:S02]  /*fb70*/  IMAD.MOV.U32 R12, RZ, RZ, R9 ;  /* 0x000000ffff0c7224 */ /* 0x000fc400078e0009 */
[----:B------:R-:W-:Y:S02]  /*fb80*/  IMAD.MOV.U32 R13, RZ, RZ, R43 ;  /* 0x000000ffff0d7224 */ /* 0x000fe400078e002b */
[----:B------:R-:W-:Y:S02]  /*fb90*/  IMAD.MOV.U32 R14, RZ, RZ, R18 ;  /* 0x000000ffff0e7224 */ /* 0x000fe400078e0012 */
[----:B------:R-:W-:Y:S01]  /*fba0*/  IMAD.MOV.U32 R15, RZ, RZ, R5 ;  /* 0x000000ffff0f7224 */ /* 0x000fe200078e0005 */
[----:B--2---:R-:W-:Y:S01]  /*fbb0*/  LEA R7, R7, R2, 0x18 ;  /* 0x0000000207077211 */ /* 0x004fe200078ec0ff */
[----:B---3--:R-:W-:-:S04]  /*fbc0*/  IMAD R0, R4, R6, R10 ;  /* 0x0000000604007224 */ /* 0x008fc800078e020a */
[----:B------:R-:W-:Y:S01]  /*fbd0*/  IMAD R11, R0, 0x20, R7 ;  /* 0x00000020000b7824 */ /* 0x000fe200078e0207 */
[----:B----4-:R-:W-:-:S04]  /*fbe0*/  SHF.R.U32.HI R0, RZ, 0x1, R8 ;  /* 0x00000001ff007819 */ /* 0x010fc80000011608 */
[----:B------:R2:W-:Y:S01]  /*fbf0*/  STS.128 [R11], R32 ;  /* 0x000000200b007388 */ /* 0x0005e20000000c00 */
[----:B------:R-:W-:-:S03]  /*fc00*/  ISETP.NE.AND P0, PT, R0, RZ, PT ;  /* 0x000000ff0000720c */ /* 0x000fc60003f05270 */
[----:B------:R2:W-:Y:S10]  /*fc10*/  STS.128 [R11+0x10], R12 ;  /* 0x0000100c0b007388 */ /* 0x0005f40000000c00 */
[----:B------:R-:W-:Y:S05]  /*fc20*/  @!P0 BRA `(.L_x_3062) ;  /* 0x0000000000d88947 */ /* 0x000fea0003800000 */
.L_x_3065:
[----:B--2---:R-:W2:Y:S01]  /*fc30*/  S2R R2, SR_TID.Y ;  /* 0x0000000000027919 */ /* 0x004ea20000002200 */
[----:B------:R-:W-:Y:S05]  /*fc40*/  WARPSYNC.ALL ;  /* 0x0000000000007948 */ /* 0x000fea0003800000 */
[----:B------:R-:W-:Y:S01]  /*fc50*/  BAR.SYNC.DEFER_BLOCKING 0x0 ;  /* 0x0000000000007b1d */ /* 0x000fe20000010000 */
[----:B------:R-:W-:Y:S02]  /*fc60*/  ISETP.GT.AND P6, PT, R0, 0x1, PT ;  /* 0x000000010000780c */ /* 0x000fe40003fc4270 */
[----:B------:R-:W-:-:S03]  /*fc70*/  SHF.R.S32.HI R4, RZ, 0x1, R0 ;  /* 0x00000001ff047819 */ /* 0x000fc60000011400 */
[----:B------:R-:W-:Y:S01]  /*fc80*/  BSSY B0, `(.L_x_3063) ;  /* 0x000002e000007945 */ /* 0x000fe20003800000 */
[----:B--2---:R-:W-:-:S05]  /*fc90*/  IMAD.IADD R13, R2, 0x1, R0 ;  /* 0x00000001020d7824 */ /* 0x004fca00078e0200 */
[----:B------:R-:W-:-:S04]  /*fca0*/  ISETP.GE.U32.AND P0, PT, R13, R8, PT ;  /* 0x000000080d00720c */ /* 0x000fc80003f06070 */
[----:B------:R-:W-:-:S13]  /*fcb0*/  ISETP.GE.U32.OR P0, PT, R2, R0, P0 ;  /* 0x000000000200720c */ /* 0x000fda0000706470 */
[----:B------:R-:W-:Y:S05]  /*fcc0*/  @P0 BRA `(.L_x_3064) ;  /* 0x0000000000a40947 */ /* 0x000fea0003800000 */
[----:B------:R-:W2:Y:S02]  /*fcd0*/  S2R R2, SR_TID.X ;  /* 0x0000000000027919 */ /* 0x000ea40000002100 */
[----:B--2---:R-:W-:-:S04]  /*fce0*/  IMAD R0, R13, R6, R2 ;  /* 0x000000060d007224 */ /* 0x004fc800078e0202 */
[----:B------:R-:W-:-:S05]  /*fcf0*/  IMAD R0, R0, 0x20, R7 ;  /* 0x0000002000007824 */ /* 0x000fca00078e0207 */
[----:B------:R-:W2:Y:S04]  /*fd00*/  LDS.128 R12, [R0] ;  /* 0x00000000000c7984 */ /* 0x000ea80000000c00 */
[----:B------:R-:W3:Y:S01]  /*fd10*/  LDS.128 R20, [R0+0x10] ;  /* 0x0000100000147984 */ /* 0x000ee20000000c00 */
[CC--:B--2---:R-:W-:Y:S02]  /*fd20*/  ISETP.NE.U32.AND P2, PT, R19.reuse, R12.reuse, PT ;  /* 0x0000000c1300720c */ /* 0x0c4fe40003f45070 */
[----:B------:R-:W-:Y:S02]  /*fd30*/  ISETP.GE.U32.AND P4, PT, R19, R12, PT ;  /* 0x0000000c1300720c */ /* 0x000fe40003f86070 */
[----:B---3--:R-:W-:Y:S02]  /*fd40*/  ISETP.NE.U32.AND P0, PT, R9, R20, PT ;  /* 0x000000140900720c */ /* 0x008fe40003f05070 */
[----:B------:R-:W-:-:S02]  /*fd50*/  ISETP.NE.AND.EX P2, PT, R3, R13, PT, P2 ;  /* 0x0000000d0300720c */ /* 0x000fc40003f45320 */
[----:B------:R-:W-:Y:S02]  /*fd60*/  ISETP.NE.AND.EX P0, PT, R43, R21, PT, P0 ;  /* 0x000000152b00720c */ /* 0x000fe40003f05300 */
        /* <DEDUP_REMOVED lines=17> */
[----:B------:R-:W-:Y:S01]  /*fe80*/  SEL R5, R5, R23, !P1 ;  /* 0x0000001705057207 */ /* 0x000fe20004800000 */
[----:B------:R-:W-:Y:S01]  /*fe90*/  IMAD.MOV.U32 R32, RZ, RZ, R19 ;  /* 0x000000ffff207224 */ /* 0x000fe200078e0013 */
[----:B------:R-:W-:Y:S02]  /*fea0*/  SEL R9, R9, R20, !P1 ;  /* 0x0000001409097207 */ /* 0x000fe40004800000 */
[----:B------:R-:W-:Y:S02]  /*feb0*/  SEL R43, R43, R21, !P1 ;  /* 0x000000152b2b7207 */ /* 0x000fe40004800000 */
[----:B------:R-:W-:Y:S01]  /*fec0*/  SEL R3, R3, R13, !P0 ;  /* 0x0000000d03037207 */ /* 0x000fe20004000000 */
[----:B------:R-:W-:Y:S01]  /*fed0*/  IMAD.MOV.U32 R12, RZ, RZ, R9 ;  /* 0x000000ffff0c7224 */ /* 0x000fe200078e0009 */
[----:B------:R-:W-:Y:S01]  /*fee0*/  SEL R34, R34, R14, !P0 ;  /* 0x0000000e22227207 */ /* 0x000fe20004000000 */
[----:B------:R-:W-:Y:S01]  /*fef0*/  IMAD.MOV.U32 R14, RZ, RZ, R18 ;  /* 0x000000ffff0e7224 */ /* 0x000fe200078e0012 */
[----:B------:R-:W-:Y:S01]  /*ff00*/  SEL R35, R35, R15, !P0 ;  /* 0x0000000f23237207 */ /* 0x000fe20004000000 */
[----:B------:R-:W-:Y:S01]  /*ff10*/  IMAD.MOV.U32 R15, RZ, RZ, R5 ;  /* 0x000000ffff0f7224 */ /* 0x000fe200078e0005 */
[----:B------:R-:W-:Y:S01]  /*ff20*/  MOV R33, R3 ;  /* 0x0000000300217202 */ /* 0x000fe20000000f00 */
[----:B------:R-:W-:-:S04]  /*ff30*/  IMAD.MOV.U32 R13, RZ, RZ, R43 ;  /* 0x000000ffff0d7224 */ /* 0x000fc800078e002b */
[----:B------:R2:W-:Y:S04]  /*ff40*/  STS.128 [R11], R32 ;  /* 0x000000200b007388 */ /* 0x0005e80000000c00 */
[----:B------:R2:W-:Y:S02]  /*ff50*/  STS.128 [R11+0x10], R12 ;  /* 0x0000100c0b007388 */ /* 0x0005e40000000c00 */
.L_x_3064:
[----:B------:R-:W-:Y:S05]  /*ff60*/  BSYNC B0 ;  /* 0x0000000000007941 */ /* 0x000fea0003800000 */
.L_x_3063:
[----:B------:R-:W-:Y:S01]  /*ff70*/  IMAD.MOV.U32 R0, RZ, RZ, R4 ;  /* 0x000000ffff007224 */ /* 0x000fe200078e0004 */
[----:B------:R-:W-:Y:S06]  /*ff80*/  @P6 BRA `(.L_x_3065) ;  /* 0xfffffffc00286947 */ /* 0x000fec000383ffff */
.L_x_3062:
[----:B------:R-:W-:Y:S02]  /*ff90*/  ULDC UR4, c[0x0][0x240] ;  /* 0x0000900000047ab9 */ /* 0x000fe40000000800 */
[----:B------:R-:W-:-:S13]  /*ffa0*/  ISETP.NE.AND P0, PT, RZ, UR4, PT ;  /* 0x00000004ff007c0c */ /* 0x000fda000bf05270 */
[----:B------:R-:W-:Y:S05]  /*ffb0*/  @!P0 BRA `(.L_x_3066) ;  /* 0x0000000400e48947 */ /* 0x000fea0003800000 */
[----:B--2---:R-:W2:Y:S02]  /*ffc0*/  LDC R11, c[0x0][RZ] ;  /* 0x00000000ff0b7b82 */ /* 0x004ea40000000800 */
[----:B--2---:R-:W-:Y:S01]  /*ffd0*/  ISETP.GT.AND P0, PT, R11, 0x20, PT ;  /* 0x000000200b00780c */ /* 0x004fe20003f04270 */
[----:B------:R-:W-:-:S12]  /*ffe0*/  IMAD.MOV.U32 R0, RZ, RZ, R11 ;  /* 0x000000ffff007224 */ /* 0x000fd800078e000b */
[----:B------:R-:W-:Y:S05]  /*fff0*/  @!P0 BRA `(.L_x_3067) ;  /* 0x0000000400248947 */ /* 0x000fea0003800000 */
[----:B------:R-:W2:Y:S01]  /*10000*/  S2R R2, SR_TID.Y ;  /* 0x0000000000027919 */ /* 0x000ea20000002200 */
[----:B------:R-:W3:Y:S01]  /*10010*/  S2UR UR5, SR_CgaCtaId ;  /* 0x00000000000579c3 */ /* 0x000ee20000008800 */
[----:B------:R-:W-:Y:S01]  /*10020*/  UMOV UR4, 0x400 ;  /* 0x0000040000047882 */ /* 0x000fe20000000000 */
[----:B------:R-:W-:Y:S01]  /*10030*/  IMAD.MOV.U32 R32, RZ, RZ, R19 ;  /* 0x000000ffff207224 */ /* 0x000fe200078e0013 */
[----:B------:R-:W2:Y:S01]  /*10040*/  S2R R4, SR_TID.X ;  /* 0x0000000000047919 */ /* 0x000ea20000002100 */
[----:B------:R-:W-:Y:S01]  /*10050*/  UIADD3 UR4, UR4, 0x10, URZ ;  /* 0x0000001004047890 */ /* 0x000fe2000fffe03f */
[----:B------:R-:W-:Y:S02]  /*10060*/  IMAD.MOV.U32 R33, RZ, RZ, R3 ;  /* 0x000000ffff217224 */ /* 0x000fe400078e0003 */
[----:B------:R-:W-:Y:S02]  /*10070*/  IMAD.MOV.U32 R12, RZ, RZ, R9 ;  /* 0x000000ffff0c7224 */ /* 0x000fe400078e0009 */
[----:B------:R-:W-:-:S02]  /*10080*/  IMAD.MOV.U32 R13, RZ, RZ, R43 ;  /* 0x000000ffff0d7224 */ /* 0x000fc400078e002b */
[----:B------:R-:W-:Y:S02]  /*10090*/  IMAD.MOV.U32 R14, RZ, RZ, R18 ;  /* 0x000000ffff0e7224 */ /* 0x000fe400078e0012 */
[----:B------:R-:W-:Y:S01]  /*100a0*/  IMAD.MOV.U32 R15, RZ, RZ, R5 ;  /* 0x000000ffff0f7224 */ /* 0x000fe200078e0005 */
[----:B---3--:R-:W-:Y:S01]  /*100b0*/  ULEA UR4, UR5, UR4, 0x18 ;  /* 0x0000000405047291 */ /* 0x008fe2000f8ec03f */
[----:B--2---:R-:W-:-:S05]  /*100c0*/  IMAD R0, R2, R11, R4 ;  /* 0x0000000b02007224 */ /* 0x004fca00078e0204 */
[----:B------:R-:W-:Y:S02]  /*100d0*/  LEA R7, R0, UR4, 0x5 ;  /* 0x0000000400077c11 */ /* 0x000fe4000f8e28ff */
[----:B------:R-:W-:-:S03]  /*100e0*/  LEA.HI R0, R11, R11, RZ, 0x1 ;  /* 0x0000000b0b007211 */ /* 0x000fc600078f08ff */
[----:B------:R2:W-:Y:S01]  /*100f0*/  STS.128 [R7], R32 ;  /* 0x0000002007007388 */ /* 0x0005e20000000c00 */
[----:B------:R-:W-:Y:S01]  /*10100*/  SHF.R.S32.HI R2, RZ, 0x1, R0 ;  /* 0x00000001ff027819 */ /* 0x000fe20000011400 */
[----:B------:R-:W-:Y:S02]  /*10110*/  IMAD.MOV.U32 R0, RZ, RZ, 0x20 ;  /* 0x00000020ff007424 */ /* 0x000fe400078e00ff */
[----:B------:R2:W-:Y:S01]  /*10120*/  STS.128 [R7+0x10], R12 ;  /* 0x0000100c07007388 */ /* 0x0005e20000000c00 */
[----:B------:R-:W-:-:S13]  /*10130*/  ISETP.GE.AND P0, PT, R2, 0x20, PT ;  /* 0x000000200200780c */ /* 0x000fda0003f06270 */
[----:B------:R-:W-:Y:S05]  /*10140*/  @!P0 BRA `(.L_x_3067) ;  /* 0x0000000000d08947 */ /* 0x000fea0003800000 */
.L_x_3070:
[----:B---3--:R-:W3:Y:S01]  /*10150*/  S2R R4, SR_TID.X ;  /* 0x0000000000047919 */ /* 0x008ee20000002100 */
[----:B------:R-:W-:Y:S05]  /*10160*/  WARPSYNC.ALL ;  /* 0x0000000000007948 */ /* 0x000fea0003800000 */
[----:B------:R-:W-:Y:S06]  /*10170*/  BAR.SYNC.DEFER_BLOCKING 0x0 ;  /* 0x0000000000007b1d */ /* 0x000fec0000010000 */
[----:B------:R-:W-:Y:S01]  /*10180*/  BSSY B0, `(.L_x_3068) ;  /* 0x000002c000007945 */ /* 0x000fe20003800000 */
[----:B---3--:R-:W-:-:S05]  /*10190*/  IMAD.IADD R0, R4, 0x1, R2 ;  /* 0x0000000104007824 */ /* 0x008fca00078e0202 */
[----:B------:R-:W-:-:S04]  /*101a0*/  ISETP.GE.U32.AND P0, PT, R0, R11, PT ;  /* 0x0000000b0000720c */ /* 0x000fc80003f06070 */
[----:B------:R-:W-:-:S13]  /*101b0*/  ISETP.GE.U32.OR P0, PT, R4, R2, P0 ;  /* 0x000000020400720c */ /* 0x000fda0000706470 */
[----:B------:R-:W-:Y:S05]  /*101c0*/  @P0 BRA `(.L_x_3069) ;  /* 0x00000000009c0947 */ /* 0x000fea0003800000 */
[----:B------:R-:W-:-:S05]  /*101d0*/  IMAD R0, R2, 0x20, R7 ;  /* 0x0000002002007824 */ /* 0x000fca00078e0207 */
[----:B--2---:R-:W2:Y:S04]  /*101e0*/  LDS.128 R12, [R0] ;  /* 0x00000000000c7984 */ /* 0x004ea80000000c00 */
        /* <DEDUP_REMOVED lines=33> */
[----:B------:R-:W-:-:S02]  /*10400*/  SEL R35, R35, R15, !P0 ;  /* 0x0000000f23237207 */ /* 0x000fc40004000000 */
[----:B------:R-:W-:-:S03]  /*10410*/  MOV R15, R5 ;  /* 0x00000005000f7202 */ /* 0x000fc60000000f00 */
[----:B------:R3:W-:Y:S04]  /*10420*/  STS.128 [R7], R32 ;  /* 0x0000002007007388 */ /* 0x0007e80000000c00 */
[----:B------:R3:W-:Y:S02]  /*10430*/  STS.128 [R7+0x10], R12 ;  /* 0x0000100c07007388 */ /* 0x0007e40000000c00 */
.L_x_3069:
[----:B------:R-:W-:Y:S05]  /*10440*/  BSYNC B0 ;  /* 0x0000000000007941 */ /* 0x000fea0003800000 */
.L_x_3068:
[----:B------:R-:W-:-:S04]  /*10450*/  SHF.R.S32.HI R2, RZ, 0x1, R2 ;  /* 0x00000001ff027819 */ /* 0x000fc80000011402 */
[----:B------:R-:W-:-:S13]  /*10460*/  ISETP.GE.AND P0, PT, R2, 0x20, PT ;  /* 0x000000200200780c */ /* 0x000fda0003f06270 */
[----:B------:R-:W-:Y:S05]  /*10470*/  @P0 BRA `(.L_x_3070) ;  /* 0xfffffffc00340947 */ /* 0x000fea000383ffff */
[----:B------:R-:W-:-:S07]  /*10480*/  IMAD.MOV.U32 R0, RZ, RZ, 0x20 ;  /* 0x00000020ff007424 */ /* 0x000fce00078e00ff */
.L_x_3067:
[----:B------:R-:W-:Y:S01]  /*10490*/  ISETP.GE.AND P0, PT, R0, 0x2, PT ;  /* 0x000000020000780c */ /* 0x000fe20003f06270 */
[----:B------:R-:W-:Y:S05]  /*104a0*/  WARPSYNC.ALL ;  /* 0x0000000000007948 */ /* 0x000fea0003800000 */
[----:B------:R-:W-:Y:S07]  /*104b0*/  BAR.SYNC.DEFER_BLOCKING 0x0 ;  /* 0x0000000000007b1d */ /* 0x000fee0000010000 */
[----:B------:R-:W-:Y:S05]  /*104c0*/  @!P0 BRA `(.L_x_3066) ;  /* 0x0000000000a08947 */ /* 0x000fea0003800000 */
[----:B------:R-:W-:-:S07]  /*104d0*/  IMAD.MOV.U32 R2, RZ, RZ, 0x1 ;  /* 0x00000001ff027424 */ /* 0x000fce00078e00ff */
.L_x_3071:
[----:B------:R-:W4:Y:S04]  /*104e0*/  SHFL.DOWN PT, R6, R19, R2, 0x1f ;  /* 0x08001f0213067589 */ /* 0x000f2800000e0000 */
[----:B--23--:R-:W2:Y:S04]  /*104f0*/  SHFL.DOWN PT, R14, R9, R2, 0x1f ;  /* 0x08001f02090e7589 */ /* 0x00cea800000e0000 */
[----:B------:R-:W3:Y:S04]  /*10500*/  SHFL.DOWN PT, R4, R3, R2, 0x1f ;  /* 0x08001f0203047589 */ /* 0x000ee800000e0000 */
[----:B------:R-:W5:Y:S04]  /*10510*/  SHFL.DOWN PT, R12, R43, R2, 0x1f ;  /* 0x08001f022b0c7589 */ /* 0x000f6800000e0000 */
[----:B------:R-:W1:Y:S04]  /*10520*/  SHFL.DOWN PT, R7, R34, R2, 0x1f ;  /* 0x08001f0222077589 */ /* 0x000e6800000e0000 */
[----:B------:R-:W1:Y:S04]  /*10530*/  SHFL.DOWN PT, R11, R18, R2, 0x1f ;  /* 0x08001f02120b7589 */ /* 0x000e6800000e0000 */
[----:B------:R-:W1:Y:S01]  /*10540*/  SHFL.DOWN PT, R8, R35, R2, 0x1f ;  /* 0x08001f0223087589 */ /* 0x000e6200000e0000 */
[----:B----4-:R-:W-:-:S02]  /*10550*/  ISETP.NE.U32.AND P1, PT, R19, R6, PT ;  /* 0x000000061300720c */ /* 0x010fc40003f25070 */
[----:B------:R-:W-:Y:S01]  /*10560*/  ISETP.GE.U32.AND P4, PT, R19, R6, PT ;  /* 0x000000061300720c */ /* 0x000fe20003f86070 */
[----:B0-----:R0:W4:Y:S01]  /*10570*/  SHFL.DOWN PT, R16, R5, R2, 0x1f ;  /* 0x08001f0205107589 */ /* 0x00112200000e0000 */
[CC--:B--2---:R-:W-:Y:S02]  /*10580*/  ISETP.NE.U32.AND P0, PT, R9.reuse, R14.reuse, PT ;  /* 0x0000000e0900720c */ /* 0x0c4fe40003f05070 */
[----:B------:R-:W-:Y:S02]  /*10590*/  ISETP.GE.U32.AND P5, PT, R9, R14, PT ;  /* 0x0000000e0900720c */ /* 0x000fe40003fa6070 */
[CC--:B---3--:R-:W-:Y:S02]  /*105a0*/  ISETP.NE.AND.EX P1, PT, R3.reuse, R4.reuse, PT, P1 ;  /* 0x000000040300720c */ /* 0x0c8fe40003f25310 */
[----:B------:R-:W-:Y:S02]  /*105b0*/  ISETP.GE.AND.EX P4, PT, R3, R4, PT, P4 ;  /* 0x000000040300720c */ /* 0x000fe40003f86340 */
[CC--:B-----5:R-:W-:Y:S01]  /*105c0*/  ISETP.NE.AND.EX P0, PT, R43.reuse, R12.reuse, PT, P0 ;  /* 0x0000000c2b00720c */ /* 0x0e0fe20003f05300 */
[----:B0-----:R-:W-:Y:S01]  /*105d0*/  IMAD.SHL.U32 R2, R2, 0x2, RZ ;  /* 0x0000000202027824 */ /* 0x001fe200078e00ff */
[----:B------:R-:W-:-:S02]  /*105e0*/  ISETP.GE.AND.EX P5, PT, R43, R12, PT, P5 ;  /* 0x0000000c2b00720c */ /* 0x000fc40003fa6350 */
[----:B-1----:R-:W-:Y:S02]  /*105f0*/  ISETP.GE.U32.AND P2, PT, R34, R7, PT ;  /* 0x000000072200720c */ /* 0x002fe40003f46070 */
[----:B------:R-:W-:Y:S02]  /*10600*/  SEL R10, RZ, 0xffffffff, P4 ;  /* 0xffffffffff0a7807 */ /* 0x000fe40002000000 */
[----:B------:R-:W-:Y:S02]  /*10610*/  ISETP.GE.U32.AND P3, PT, R18, R11, PT ;  /* 0x0000000b1200720c */ /* 0x000fe40003f66070 */
[----:B------:R-:W-:Y:S02]  /*10620*/  SEL R13, RZ, 0xffffffff, P5 ;  /* 0xffffffffff0d7807 */ /* 0x000fe40002800000 */
[----:B------:R-:W-:Y:S02]  /*10630*/  ISETP.GE.AND.EX P2, PT, R35, R8, PT, P2 ;  /* 0x000000082300720c */ /* 0x000fe40003f46320 */
[----:B----4-:R-:W-:-:S02]  /*10640*/  ISETP.GE.AND.EX P3, PT, R5, R16, PT, P3 ;  /* 0x000000100500720c */ /* 0x010fc40003f66330 */
[----:B------:R-:W-:Y:S02]  /*10650*/  @!P1 SEL R10, RZ, 0xffffffff, P2 ;  /* 0xffffffffff0a9807 */ /* 0x000fe40001000000 */
[----:B------:R-:W-:Y:S02]  /*10660*/  ISETP.GE.AND P2, PT, R2, R0, PT ;  /* 0x000000000200720c */ /* 0x000fe40003f46270 */
        /* <DEDUP_REMOVED lines=12> */
[----:B------:R-:W-:Y:S01]  /*10730*/  SEL R5, R5, R16, !P1 ;  /* 0x0000001005057207 */ /* 0x000fe20004800000 */
[----:B------:R-:W-:Y:S06]  /*10740*/  @!P2 BRA `(.L_x_3071) ;  /* 0xfffffffc0064a947 */ /* 0x000fec000383ffff */
.L_x_3066:
[----:B------:R-:W4:Y:S01]  /*10750*/  LDC R0, c[0x0][0x3fc] ;  /* 0x0000ff00ff007b82 */ /* 0x000f220000000800 */
[----:B0-----:R-:W-:Y:S02]  /*10760*/  CS2R R16, SRZ ;  /* 0x0000000000107805 */ /* 0x001fe4000001ff00 */
[----:B----4-:R-:W-:-:S13]  /*10770*/  ISETP.NE.AND P0, PT, R0, RZ, PT ;  /* 0x000000ff0000720c */ /* 0x010fda0003f05270 */
[----:B------:R-:W-:Y:S05]  /*10780*/  @!P0 BRA `(.L_x_3072) ;  /* 0x0000001000488947 */ /* 0x000fea0003800000 */
[----:B------:R-:W-:Y:S01]  /*10790*/  IMAD.MOV.U32 R6, RZ, RZ, RZ ;  /* 0x000000ffff067224 */ /* 0x000fe200078e00ff */
[----:B------:R-:W-:Y:S01]  /*107a0*/  ULDC.64 UR6, c[0x0][0x400] ;  /* 0x0001000000067ab9 */ /* 0x000fe20000000a00 */
[----:B--23--:R-:W-:Y:S01]  /*107b0*/  IMAD.MOV.U32 R7, RZ, RZ, R61 ;  /* 0x000000ffff077224 */ /* 0x00cfe200078e003d */
        /* <DEDUP_REMOVED lines=271> */
.L_x_3072:
[----:B------:R-:W-:Y:S05]  /*118b0*/  @!P0 BRA `(.L_x_3073) ;  /* 0x0000001000488947 */ /* 0x000fea0003800000 */
[----:B--23--:R-:W-:Y:S01]  /*118c0*/  VIADD R7, R61, 0x1 ;  /* 0x000000013d077836 */ /* 0x00cfe20000000000 */
        /* <DEDUP_REMOVED lines=273> */
.L_x_3073:
[----:B------:R-:W-:Y:S01]  /*129e0*/  ULDC.64 UR4, c[0x0][0x610] ;  /* 0x0001840000047ab9 */ /* 0x000fe20000000a00 */
[----:B--23--:R-:W-:Y:S02]  /*129f0*/  CS2R R12, SRZ ;  /* 0x00000000000c7805 */ /* 0x00cfe4000001ff00 */
        /* <DEDUP_REMOVED lines=9> */
.L_x_3079:
        /* <DEDUP_REMOVED lines=9> */
[----:B-1----:R-:W-:Y:S05]  /*12b20*/  CALL.REL.NOINC `($__internal_21_$__cuda_sm20_rem_u64) ;  /* 0x0000006000ec7944 */ /* 0x002fea0003c00000 */
[----:B------:R-:W-:Y:S02]  /*12b30*/  IMAD.MOV.U32 R6, RZ, RZ, R2 ;  /* 0x000000ffff067224 */ /* 0x000fe400078e0002 */
[----:B------:R-:W-:Y:S01]  /*12b40*/  IMAD.MOV.U32 R7, RZ, RZ, R13 ;  /* 0x000000ffff077224 */ /* 0x000fe200078e000d */
[----:B------:R-:W-:Y:S06]  /*12b50*/  BRA `(.L_x_3078) ;  /* 0x00000000004c7947 */ /* 0x000fec0003800000 */
.L_x_3077:
        /* <DEDUP_REMOVED lines=19> */
.L_x_3078:
[----:B------:R-:W-:Y:S05]  /*12c90*/  BSYNC B1 ;  /* 0x0000000000017941 */ /* 0x000fea0003800000 */
.L_x_3076:
[----:B------:R-:W-:Y:S01]  /*12ca0*/  ISETP.NE.U32.AND P0, PT, R6, RZ, PT ;  /* 0x000000ff0600720c */ /* 0x000fe20003f05070 */
[----:B------:R-:W-:Y:S01]  /*12cb0*/  IMAD.MOV.U32 R8, RZ, RZ, R0 ;  /* 0x000000ffff087224 */ /* 0x000fe200078e0000 */
[----:B------:R-:W-:Y:S02]  /*12cc0*/  MOV R13, R11 ;  /* 0x0000000b000d7202 */ /* 0x000fe40000000f00 */
[----:B------:R-:W-:-:S13]  /*12cd0*/  ISETP.NE.AND.EX P0, PT, R7, RZ, PT, P0 ;  /* 0x000000ff0700720c */ /* 0x000fda0003f05300 */
[----:B------:R-:W-:Y:S05]  /*12ce0*/  @P0 BRA `(.L_x_3079) ;  /* 0xfffffffc00680947 */ /* 0x000fea000383ffff */
[----:B------:R-:W-:Y:S05]  /*12cf0*/  BSYNC B0 ;  /* 0x0000000000007941 */ /* 0x000fea0003800000 */
.L_x_3075:
[----:B------:R-:W-:Y:S01]  /*12d00*/  ISETP.NE.U32.AND P2, PT, R11, RZ, PT ;  /* 0x000000ff0b00720c */ /* 0x000fe20003f45070 */
[----:B------:R-:W-:-:S12]  /*12d10*/  BSSY B0, `(.L_x_3080) ;  /* 0x000001c000007945 */ /* 0x000fd80003800000 */
[----:B------:R-:W-:Y:S05]  /*12d20*/  @!P2 BRA `(.L_x_3081) ;  /* 0x00000000001ca947 */ /* 0x000fea0003800000 */
[----:B------:R-:W-:Y:S01]  /*12d30*/  IMAD.MOV.U32 R2, RZ, RZ, 0x10 ;  /* 0x00000010ff027424 */ /* 0x000fe200078e00ff */
[----:B------:R-:W-:Y:S01]  /*12d40*/  MOV R4, 0x12d70 ;  /* 0x00012d7000047802 */ /* 0x000fe20000000f00 */
[----:B------:R-:W-:-:S07]  /*12d50*/  IMAD.MOV.U32 R8, RZ, RZ, RZ ;  /* 0x000000ffff087224 */ /* 0x000fce00078e00ff */
[----:B-1----:R-:W-:Y:S05]  /*12d60*/  CALL.REL.NOINC `($__internal_20_$__cuda_sm20_div_u64) ;  /* 0x0000005c00447944 */ /* 0x002fea0003c00000 */
[----:B------:R-:W-:Y:S02]  /*12d70*/  IMAD.MOV.U32 R6, RZ, RZ, R10 ;  /* 0x000000ffff067224 */ /* 0x000fe400078e000a */
[----:B------:R-:W-:Y:S01]  /*12d80*/  IMAD.MOV.U32 R7, RZ, RZ, R15 ;  /* 0x000000ffff077224 */ /* 0x000fe200078e000f */
[----:B------:R-:W-:Y:S06]  /*12d90*/  BRA `(.L_x_3082) ;  /* 0x00000000004c7947 */ /* 0x000fec0003800000 */
.L_x_3081:
        /* <DEDUP_REMOVED lines=19> */
.L_x_3082:
[----:B------:R-:W-:Y:S05]  /*12ed0*/  BSYNC B0 ;  /* 0x0000000000007941 */ /* 0x000fea0003800000 */
.L_x_3080:
[----:B------:R-:W-:Y:S04]  /*12ee0*/  BSSY B0, `(.L_x_3083) ;  /* 0x000001b000007945 */ /* 0x000fe80003800000 */
[----:B------:R-:W-:Y:S05]  /*12ef0*/  @!P2 BRA `(.L_x_3084) ;  /* 0x000000000018a947 */ /* 0x000fea0003800000 */
[----:B------:R-:W-:Y:S01]  /*12f00*/  IMAD.MOV.U32 R2, RZ, RZ, 0x8 ;  /* 0x00000008ff027424 */ /* 0x000fe200078e00ff */
[----:B------:R-:W-:Y:S01]  /*12f10*/  MOV R4, 0x12f40 ;  /* 0x00012f4000047802 */ /* 0x000fe20000000f00 */
[----:B------:R-:W-:-:S07]  /*12f20*/  IMAD.MOV.U32 R8, RZ, RZ, RZ ;  /* 0x000000ffff087224 */ /* 0x000fce00078e00ff */
[----:B-1----:R-:W-:Y:S05]  /*12f30*/  CALL.REL.NOINC `($__internal_20_$__cuda_sm20_div_u64) ;  /* 0x0000005800d07944 */ /* 0x002fea0003c00000 */
[----:B------:R-:W-:Y:S01]  /*12f40*/  IMAD.MOV.U32 R11, RZ, RZ, R15 ;  /* 0x000000ffff0b7224 */ /* 0x000fe200078e000f */
[----:B------:R-:W-:Y:S06]  /*12f50*/  BRA `(.L_x_3085) ;  /* 0x00000000004c7947 */ /* 0x000fec0003800000 */
.L_x_3084:
        /* <DEDUP_REMOVED lines=13> */
[----:B------:R-:W-:Y:S01]  /*13030*/  @P0 IMAD.IADD R11, R11, 0x1, -R0 ;  /* 0x000000010b0b0824 */ /* 0x000fe200078e0a00 */
[----:B------:R-:W-:-:S04]  /*13040*/  @P0 IADD3 R10, R10, 0x1, RZ ;  /* 0x000000010a0a0810 */ /* 0x000fc80007ffe0ff */
[----:B------:R-:W-:Y:S01]  /*13050*/  ISETP.GE.U32.AND P1, PT, R11, R0, PT ;  /* 0x000000000b00720c */ /* 0x000fe20003f26070 */
[----:B------:R-:W-:-:S12]  /*13060*/  IMAD.MOV.U32 R11, RZ, RZ, RZ ;  /* 0x000000ffff0b7224 */ /* 0x000fd800078e00ff */
[----:B------:R-:W-:Y:S01]  /*13070*/  @P1 VIADD R10, R10, 0x1 ;  /* 0x000000010a0a1836 */ /* 0x000fe20000000000 */
[----:B------:R-:W-:-:S07]  /*13080*/  @!P2 LOP3.LUT R10, RZ, R0, RZ, 0x33, !PT ;  /* 0x00000000ff0aa212 */ /* 0x000fce00078e33ff */
.L_x_3085:
[----:B------:R-:W-:Y:S05]  /*13090*/  BSYNC B0 ;  /* 0x0000000000007941 */ /* 0x000fea0003800000 */
.L_x_3083:
        /* <DEDUP_REMOVED lines=9> */
[----:B-1----:R-:W-:Y:S05]  /*13130*/  CALL.REL.NOINC `($__internal_20_$__cuda_sm20_div_u64) ;  /* 0x0000005800507944 */ /* 0x002fea0003c00000 */
[----:B------:R-:W-:Y:S02]  /*13140*/  IMAD.MOV.U32 R6, RZ, RZ, R10 ;  /* 0x000000ffff067224 */ /* 0x000fe400078e000a */
[----:B------:R-:W-:Y:S01]  /*13150*/  IMAD.MOV.U32 R7, RZ, RZ, R15 ;  /* 0x000000ffff077224 */ /* 0x000fe200078e000f */
[----:B------:R-:W-:Y:S06]  /*13160*/  BRA `(.L_x_3088) ;  /* 0x0000000000507947 */ /* 0x000fec0003800000 */
.L_x_3087:
        /* <DEDUP_REMOVED lines=20> */
.L_x_3088:
[----:B------:R-:W-:Y:S05]  /*132b0*/  BSYNC B0 ;  /* 0x0000000000007941 */ /* 0x000fea0003800000 */
.L_x_3086:
[----:B------:R-:W-:Y:S02]  /*132c0*/  ULDC.64 UR4, c[0x0][0x610] ;  /* 0x0001840000047ab9 */ /* 0x000fe40000000a00 */
[----:B------:R-:W-:-:S04]  /*132d0*/  IADD3 R12, P0, R6, UR4, RZ ;  /* 0x00000004060c7c10 */ /* 0x000fc8000ff1e0ff */
[----:B------:R-:W-:-:S05]  /*132e0*/  IADD3.X R13, R7, UR5, RZ, P0, !PT ;  /* 0x00000005070d7c10 */ /* 0x000fca00087fe4ff */
[----:B------:R-:W-:-:S07]  /*132f0*/  IMAD.MOV.U32 R14, RZ, RZ, R13 ;  /* 0x000000ffff0e7224 */ /* 0x000fce00078e000d */
.L_x_3074:
[----:B------:R-:W-:Y:S02]  /*13300*/  ULDC UR4, c[0x0][0x248] ;  /* 0x0000920000047ab9 */ /* 0x000fe40000000800 */
[----:B------:R-:W-:-:S13]  /*13310*/  ISETP.NE.AND P0, PT, RZ, UR4, PT ;  /* 0x00000004ff007c0c */ /* 0x000fda000bf05270 */
[----:B------:R-:W-:Y:S05]  /*13320*/  @!P0 BRA `(.L_x_3089) ;  /* 0x0000004800708947 */ /* 0x000fea0003800000 */
[----:B------:R-:W0:Y:S01]  /*13330*/  S2R R24, SR_TID.X ;  /* 0x0000000000187919 */ /* 0x000e220000002100 */
[----:B------:R-:W2:Y:S01]  /*13340*/  LDC R0, c[0x0][0x3fc] ;  /* 0x0000ff00ff007b82 */ /* 0x000ea20000000800 */
[----:B------:R-:W-:Y:S01]  /*13350*/  ULDC UR4, c[0x0][0x24c] ;  /* 0x0000930000047ab9 */ /* 0x000fe20000000800 */
[----:B------:R-:W-:Y:S01]  /*13360*/  IMAD.MOV.U32 R16, RZ, RZ, RZ ;  /* 0x000000ffff107224 */ /* 0x000fe200078e00ff */
[----:B------:R-:W3:Y:S01]  /*13370*/  S2R R15, SR_TID.Y ;  /* 0x00000000000f7919 */ /* 0x000ee20000002200 */
[----:B------:R-:W4:Y:S01]  /*13380*/  S2R R10, SR_CTAID.X ;  /* 0x00000000000a7919 */ /* 0x000f220000002500 */
[----:B--2---:R-:W-:Y:S01]  /*13390*/  ISETP.NE.AND P0, PT, R0, RZ, PT ;  /* 0x000000ff0000720c */ /* 0x004fe20003f05270 */
[----:B0-----:R-:W-:Y:S01]  /*133a0*/  IMAD R2, R24, UR4, RZ ;  /* 0x0000000418027c24 */ /* 0x001fe2000f8e02ff */
[----:B------:R-:W-:-:S03]  /*133b0*/  ULDC UR4, c[0x0][0x250] ;  /* 0x0000940000047ab9 */ /* 0x000fc60000000800 */
[----:B---3--:R-:W-:Y:S01]  /*133c0*/  IMAD R7, R15, UR4, R2 ;  /* 0x000000040f077c24 */ /* 0x008fe2000f8e0202 */
[----:B------:R-:W-:Y:S01]  /*133d0*/  ULDC UR4, c[0x0][0x238] ;  /* 0x00008e0000047ab9 */ /* 0x000fe20000000800 */
[----:B------:R-:W-:Y:S02]  /*133e0*/  IMAD.MOV.U32 R2, RZ, RZ, RZ ;  /* 0x000000ffff027224 */ /* 0x000fe400078e00ff */
[----:B----4-:R-:W-:-:S04]  /*133f0*/  IMAD R7, R10, UR4, R7 ;  /* 0x000000040a077c24 */ /* 0x010fc8000f8e0207 */
[----:B------:R-:W-:Y:S01]  /*13400*/  IMAD.SHL.U32 R7, R7, 0x2, RZ ;  /* 0x0000000207077824 */ /* 0x000fe200078e00ff */
        /* <DEDUP_REMOVED lines=274> */
.L_x_3090:
        /* <DEDUP_REMOVED lines=275> */
.L_x_3091:
        /* <DEDUP_REMOVED lines=9> */
[----:B------:R-:W-:Y:S02]  /*156f0*/  MOV R0, 0x1 ;  /* 0x0000000100007802 */ /* 0x000fe40000000f00 */
[----:B------:R-:W-:-:S13]  /*15700*/  ISETP.NE.AND P1, PT, RZ, UR4, PT ;  /* 0x00000004ff007c0c */ /* 0x000fda000bf25270 */
[----:B------:R-:W-:-:S04]  /*15710*/  @P1 ISETP.NE.AND P0, PT, R15, RZ, PT ;  /* 0x000000ff0f00120c */ /* 0x000fc80003f05270 */
[----:B------:R-:W-:-:S04]  /*15720*/  @P1 SEL R4, RZ, 0x1, P0 ;  /* 0x00000001ff041807 */ /* 0x000fc80000000000 */
[----:B------:R-:W-:-:S07]  /*15730*/  @P1 PRMT R0, R4, 0x7610, R0 ;  /* 0x0000761004001816 */ /* 0x000fce0000000000 */
.L_x_3093:
[----:B------:R-:W-:Y:S05]  /*15740*/  BSYNC B0 ;  /* 0x0000000000007941 */ /* 0x000fea0003800000 */
.L_x_3092:
        /* <DEDUP_REMOVED lines=12> */
[----:B------:R-:W2:Y:S01]  /*15810*/  LDC.64 R6, c[0x0][0x618] ;  /* 0x00018600ff067b82 */ /* 0x000ea20000000a00 */
[----:B0-----:R-:W-:Y:S01]  /*15820*/  IMAD R11, R10, R11, UR4 ;  /* 0x000000040a0b7e24 */ /* 0x001fe2000f8e020b */
[----:B------:R-:W-:-:S03]  /*15830*/  ULDC UR4, c[0x0][0x0] ;  /* 0x0000000000047ab9 */ /* 0x000fc60000000800 */
[----:B------:R-:W-:-:S04]  /*15840*/  @!P1 IMAD R11, R11, UR4, R24 ;  /* 0x000000040b0b9c24 */ /* 0x000fc8000f8e0218 */
[----:B--2---:R-:W-:-:S05]  /*15850*/  IMAD.WIDE.U32 R6, R11, 0x20, R6 ;  /* 0x000000200b067825 */ /* 0x004fca00078e0006 */
[----:B------:R0:W-:Y:S04]  /*15860*/  STG.E.64 desc[UR60][R6.64], R20 ;  /* 0x0000001406007986 */ /* 0x0001e8000c101b3c */
[----:B------:R0:W-:Y:S04]  /*15870*/  STG.E.64 desc[UR60][R6.64+0x8], R34 ;  /* 0x0000082206007986 */ /* 0x0001e8000c101b3c */
[----:B------:R0:W-:Y:S04]  /*15880*/  STG.E.64 desc[UR60][R6.64+0x10], R42 ;  /* 0x0000102a06007986 */ /* 0x0001e8000c101b3c */
[----:B------:R0:W-:Y:S02]  /*15890*/  STG.E.64 desc[UR60][R6.64+0x18], R18 ;  /* 0x0000181206007986 */ /* 0x0001e4000c101b3c */
.L_x_3095:
[----:B------:R-:W-:Y:S05]  /*158a0*/  BSYNC B0 ;  /* 0x0000000000007941 */ /* 0x000fea0003800000 */
.L_x_3094:
        /* <DEDUP_REMOVED lines=35> */
.L_x_3097:
[----:B------:R-:W-:Y:S05]  /*15ae0*/  BSYNC B0 ;  /* 0x0000000000007941 */ /* 0x000fea0003800000 */
.L_x_3096:
[----:B------:R-:W3:Y:S08]  /*15af0*/  S2UR UR5, SR_CgaCtaId ;  /* 0x00000000000579c3 */ /* 0x000ef00000008800 */
[----:B------:R-:W-:Y:S06]  /*15b00*/  BAR.SYNC.DEFER_BLOCKING 0x0 ;  /* 0x0000000000007b1d */ /* 0x000fec0000010000 */
[----:B------:R-:W-:-:S02]  /*15b10*/  UMOV UR4, 0x400 ;  /* 0x0000040000047882 */ /* 0x000fc40000000000 */
[----:B---3--:R-:W-:-:S09]  /*15b20*/  ULEA UR6, UR5, UR4, 0x18 ;  /* 0x0000000405067291 */ /* 0x008fd2000f8ec03f */
[----:B--2---:R-:W2:Y:S02]  /*15b30*/  LDS.U8 R0, [UR6] ;  /* 0x00000006ff007984 */ /* 0x004ea40008000000 */
[----:B--2---:R-:W-:-:S13]  /*15b40*/  ISETP.NE.AND P0, PT, R0, RZ, PT ;  /* 0x000000ff0000720c */ /* 0x004fda0003f05270 */
[----:B------:R-:W-:Y:S05]  /*15b50*/  @!P0 EXIT ;  /* 0x000000000000894d */ /* 0x000fea0003800000 */
[----:B------:R-:W-:Y:S01]  /*15b60*/  ISETP.NE.AND P0, PT, R8, RZ, PT ;  /* 0x000000ff0800720c */ /* 0x000fe20003f05270 */
        /* <DEDUP_REMOVED lines=11> */
[----:B------:R-:W-:Y:S01]  /*15c20*/  BSSY B0, `(.L_x_3098) ;  /* 0x000007a000007945 */ /* 0x000fe20003800000 */
[----:B------:R-:W-:-:S02]  /*15c30*/  IMAD.U32 R0, RZ, RZ, UR10 ;  /* 0x0000000aff007e24 */ /* 0x000fc4000f8e00ff */
[----:B------:R-:W-:Y:S02]  /*15c40*/  IMAD.U32 R3, RZ, RZ, UR11 ;  /* 0x0000000bff037e24 */ /* 0x000fe4000f8e00ff */
[----:B------:R-:W-:Y:S02]  /*15c50*/  IMAD.U32 R4, RZ, RZ, UR12 ;  /* 0x0000000cff047e24 */ /* 0x000fe4000f8e00ff */
[----:B------:R-:W-:Y:S01]  /*15c60*/  IMAD.U32 R5, RZ, RZ, UR13 ;  /* 0x0000000dff057e24 */ /* 0x000fe2000f8e00ff */
[----:B------:R-:W-:Y:S06]  /*15c70*/  @!P0 BRA `(.L_x_3099) ;  /* 0x0000000000ec8947 */ /* 0x000fec0003800000 */
[----:B------:R-:W-:Y:S01]  /*15c80*/  ULDC UR6, c[0x0][0x0] ;  /* 0x0000000000067ab9 */ /* 0x000fe20000000800 */
[----:B------:R-:W-:Y:S01]  /*15c90*/  ULDC UR8, c[0x0][0x23c] ;  /* 0x00008f0000087ab9 */ /* 0x000fe20000000800 */
[----:B------:R-:W-:Y:S02]  /*15ca0*/  IMAD R11, R15, UR6, R24 ;  /* 0x000000060f0b7c24 */ /* 0x000fe4000f8e0218 */
[----:B0-----:R-:W-:Y:S02]  /*15cb0*/  IMAD.U32 R6, RZ, RZ, UR10 ;  /* 0x0000000aff067e24 */ /* 0x001fe4000f8e00ff */
[----:B------:R-:W-:Y:S01]  /*15cc0*/  IMAD.U32 R7, RZ, RZ, UR11 ;  /* 0x0000000bff077e24 */ /* 0x000fe2000f8e00ff */
[----:B------:R-:W-:Y:S01]  /*15cd0*/  ISETP.GE.U32.AND P0, PT, R11, UR8, PT ;  /* 0x000000080b007c0c */ /* 0x000fe2000bf06070 */
[----:B------:R-:W-:Y:S02]  /*15ce0*/  IMAD.U32 R8, RZ, RZ, UR12 ;  /* 0x0000000cff087e24 */ /* 0x000fe4000f8e00ff */
[----:B------:R-:W-:-:S10]  /*15cf0*/  IMAD.U32 R9, RZ, RZ, UR13 ;  /* 0x0000000dff097e24 */ /* 0x000fd4000f8e00ff */
[----:B------:R-:W-:Y:S05]  /*15d00*/  @P0 BRA `(.L_x_3100) ;  /* 0x0000000400ac0947 */ /* 0x000fea0003800000 */
[----:B------:R-:W-:Y:S01]  /*15d10*/  ULDC UR7, c[0x0][0x10] ;  /* 0x0000040000077ab9 */ /* 0x000fe20000000800 */
[----:B-1----:R-:W0:Y:S01]  /*15d20*/  LDC R30, c[0x0][0x4] ;  /* 0x00000100ff1e7b82 */ /* 0x002e220000000800 */
[----:B------:R-:W-:Y:S01]  /*15d30*/  BSSY B1, `(.L_x_3101) ;  /* 0x000002e000017945 */ /* 0x000fe20003800000 */
[----:B------:R-:W-:Y:S02]  /*15d40*/  IMAD.MOV.U32 R15, RZ, RZ, R11 ;  /* 0x000000ffff0f7224 */ /* 0x000fe400078e000b */
[----:B------:R-:W-:Y:S02]  /*15d50*/  IMAD.U32 R6, RZ, RZ, UR10 ;  /* 0x0000000aff067e24 */ /* 0x000fe4000f8e00ff */
[----:B------:R-:W-:Y:S02]  /*15d60*/  IMAD.U32 R7, RZ, RZ, UR11 ;  /* 0x0000000bff077e24 */ /* 0x000fe4000f8e00ff */
[----:B------:R-:W1:Y:S01]  /*15d70*/  LDC.64 R18, c[0x0][0x618] ;  /* 0x00018600ff127b82 */ /* 0x000e620000000a00 */
[----:B------:R-:W-:-:S02]  /*15d80*/  IMAD.U32 R8, RZ, RZ, UR12 ;  /* 0x0000000cff087e24 */ /* 0x000fc4000f8e00ff */
[----:B------:R-:W-:Y:S02]  /*15d90*/  IMAD.U32 R9, RZ, RZ, UR13 ;  /* 0x0000000dff097e24 */ /* 0x000fe4000f8e00ff */
[----:B------:R-:W-:Y:S02]  /*15da0*/  IMAD R28, R10, UR7, RZ ;  /* 0x000000070a1c7c24 */ /* 0x000fe4000f8e02ff */
[----:B0-----:R-:W-:-:S07]  /*15db0*/  IMAD R30, R30, UR6, RZ ;  /* 0x000000061e1e7c24 */ /* 0x001fce000f8e02ff */
.L_x_3102:
[----:B------:R-:W-:-:S04]  /*15dc0*/  IMAD.IADD R11, R28, 0x1, R15 ;  /* 0x000000011c0b7824 */ /* 0x000fc800078e020f */
[----:B-1----:R-:W-:-:S05]  /*15dd0*/  IMAD.WIDE.U32 R10, R11, 0x20, R18 ;  /* 0x000000200b0a7825 */ /* 0x002fca00078e0012 */
[----:B------:R-:W2:Y:S04]  /*15de0*/  LDG.E.64 R20, desc[UR60][R10.64] ;  /* 0x0000003c0a147981 */ /* 0x000ea8000c1e1b00 */
[----:B------:R-:W3:Y:S04]  /*15df0*/  LDG.E.64 R24, desc[UR60][R10.64+0x10] ;  /* 0x0000103c0a187981 */ /* 0x000ee8000c1e1b00 */
[----:B------:R-:W4:Y:S04]  /*15e00*/  LDG.E.64 R22, desc[UR60][R10.64+0x8] ;  /* 0x0000083c0a167981 */ /* 0x000f28000c1e1b00 */
[----:B------:R-:W5:Y:S01]  /*15e10*/  LDG.E.64 R26, desc[UR60][R10.64+0x18] ;  /* 0x0000183c0a1a7981 */ /* 0x000f62000c1e1b00 */
[----:B------:R-:W-:-:S02]  /*15e20*/  IADD3 R15, R30, R15, RZ ;  /* 0x0000000f1e0f7210 */ /* 0x000fc40007ffe0ff */
[CC--:B--2---:R-:W-:Y:S02]  /*15e30*/  ISETP.NE.U32.AND P1, PT, R0.reuse, R20.reuse, PT ;  /* 0x000000140000720c */ /* 0x0c4fe40003f25070 */
[----:B------:R-:W-:Y:S02]  /*15e40*/  ISETP.GE.U32.AND P3, PT, R0, R20, PT ;  /* 0x000000140000720c */ /* 0x000fe40003f66070 */
[CC--:B------:R-:W-:Y:S02]  /*15e50*/  ISETP.NE.AND.EX P1, PT, R3.reuse, R21.reuse, PT, P1 ;  /* 0x000000150300720c */ /* 0x0c0fe40003f25310 */
[----:B---3--:R-:W-:Y:S02]  /*15e60*/  ISETP.NE.U32.AND P0, PT, R6, R24, PT ;  /* 0x000000180600720c */ /* 0x008fe40003f05070 */
[----:B----4-:R-:W-:Y:S02]  /*15e70*/  ISETP.GE.U32.AND P2, PT, R4, R22, PT ;  /* 0x000000160400720c */ /* 0x010fe40003f46070 */
[----:B------:R-:W-:-:S02]  /*15e80*/  ISETP.GE.AND.EX P3, PT, R3, R21, PT, P3 ;  /* 0x000000150300720c */ /* 0x000fc40003f66330 */
[----:B------:R-:W-:Y:S02]  /*15e90*/  ISETP.NE.AND.EX P0, PT, R7, R25, PT, P0 ;  /* 0x000000190700720c */ /* 0x000fe40003f05300 */
[----:B------:R-:W-:Y:S02]  /*15ea0*/  ISETP.GE.U32.AND P5, PT, R6, R24, PT ;  /* 0x000000180600720c */ /* 0x000fe40003fa6070 */
[----:B------:R-:W-:Y:S02]  /*15eb0*/  ISETP.GE.AND.EX P2, PT, R5, R23, PT, P2 ;  /* 0x000000170500720c */ /* 0x000fe40003f46320 */
[----:B------:R-:W-:Y:S02]  /*15ec0*/  SEL R17, RZ, 0xffffffff, P3 ;  /* 0xffffffffff117807 */ /* 0x000fe40001800000 */
[----:B-----5:R-:W-:Y:S02]  /*15ed0*/  ISETP.GE.U32.AND P3, PT, R8, R26, PT ;  /* 0x0000001a0800720c */ /* 0x020fe40003f66070 */
[----:B------:R-:W-:-:S02]  /*15ee0*/  ISETP.GE.AND.EX P5, PT, R7, R25, PT, P5 ;  /* 0x000000190700720c */ /* 0x000fc40003fa6350 */
[----:B------:R-:W-:Y:S02]  /*15ef0*/  @!P1 SEL R17, RZ, 0xffffffff, P2 ;  /* 0xffffffffff119807 */ /* 0x000fe40001000000 */
[----:B------:R-:W-:Y:S02]  /*15f00*/  ISETP.GE.AND.EX P1, PT, R9, R27, PT, P3 ;  /* 0x0000001b0900720c */ /* 0x000fe40003f26330 */
[----:B------:R-:W-:Y:S02]  /*15f10*/  ISETP.GE.U32.AND P2, PT, R15, UR8, PT ;  /* 0x000000080f007c0c */ /* 0x000fe4000bf46070 */
        /* <DEDUP_REMOVED lines=13> */
[----:B------:R-:W-:Y:S01]  /*15ff0*/  SEL R9, R9, R27, !P1 ;  /* 0x0000001b09097207 */ /* 0x000fe20004800000 */
[----:B------:R-:W-:Y:S06]  /*16000*/  @!P2 BRA `(.L_x_3102) ;  /* 0xfffffffc006ca947 */ /* 0x000fec000383ffff */
[----:B------:R-:W-:Y:S05]  /*16010*/  BSYNC B1 ;  /* 0x0000000000017941 */ /* 0x000fea0003800000 */
.L_x_3101:
[----:B------:R-:W-:Y:S05]  /*16020*/  BRA `(.L_x_3100) ;  /* 0x0000000000e47947 */ /* 0x000fea0003800000 */
.L_x_3099:
[----:B------:R-:W2:Y:S01]  /*16030*/  S2R R11, SR_TID.Y ;  /* 0x00000000000b7919 */ /* 0x000ea20000002200 */
[----:B------:R-:W-:Y:S01]  /*16040*/  ULDC UR7, c[0x0][0x23c] ;  /* 0x00008f0000077ab9 */ /* 0x000fe20000000800 */
[----:B0-----:R-:W-:Y:S02]  /*16050*/  IMAD.U32 R6, RZ, RZ, UR10 ;  /* 0x0000000aff067e24 */ /* 0x001fe4000f8e00ff */
[----:B------:R-:W-:Y:S02]  /*16060*/  IMAD.U32 R7, RZ, RZ, UR11 ;  /* 0x0000000bff077e24 */ /* 0x000fe4000f8e00ff */
[----:B------:R-:W-:Y:S02]  /*16070*/  IMAD.U32 R8, RZ, RZ, UR12 ;  /* 0x0000000cff087e24 */ /* 0x000fe4000f8e00ff */
[----:B------:R-:W-:Y:S01]  /*16080*/  IMAD.U32 R9, RZ, RZ, UR13 ;  /* 0x0000000dff097e24 */ /* 0x000fe2000f8e00ff */
[----:B--2---:R-:W-:-:S13]  /*16090*/  ISETP.GE.U32.AND P0, PT, R11, UR7, PT ;  /* 0x000000070b007c0c */ /* 0x004fda000bf06070 */
[----:B------:R-:W-:Y:S05]  /*160a0*/  @P0 BRA `(.L_x_3100) ;  /* 0x0000000000c40947 */ /* 0x000fea0003800000 */
[----:B------:R-:W-:Y:S01]  /*160b0*/  ULDC UR6, c[0x0][0x10] ;  /* 0x0000040000067ab9 */ /* 0x000fe20000000800 */
[----:B------:R-:W0:Y:S01]  /*160c0*/  LDC R17, c[0x0][RZ] ;  /* 0x00000000ff117b82 */ /* 0x000e220000000800 */
[----:B------:R-:W-:Y:S02]  /*160d0*/  IMAD.U32 R6, RZ, RZ, UR10 ;  /* 0x0000000aff067e24 */ /* 0x000fe4000f8e00ff */
[----:B------:R-:W-:Y:S02]  /*160e0*/  IMAD.U32 R7, RZ, RZ, UR11 ;  /* 0x0000000bff077e24 */ /* 0x000fe4000f8e00ff */
[----:B------:R-:W-:Y:S02]  /*160f0*/  IMAD.U32 R8, RZ, RZ, UR12 ;  /* 0x0000000cff087e24 */ /* 0x000fe4000f8e00ff */
[----:B------:R-:W-:Y:S01]  /*16100*/  IMAD.U32 R9, RZ, RZ, UR13 ;  /* 0x0000000dff097e24 */ /* 0x000fe2000f8e00ff */
[----:B------:R-:W2:Y:S01]  /*16110*/  LDC.64 R18, c[0x0][0x618] ;  /* 0x00018600ff127b82 */ /* 0x000ea20000000a00 */
[----:B-1----:R-:W-:-:S02]  /*16120*/  IMAD.MOV.U32 R28, RZ, RZ, R11 ;  /* 0x000000ffff1c7224 */ /* 0x002fc400078e000b */
[----:B------:R-:W-:-:S05]  /*16130*/  IMAD R15, R10, UR6, RZ ;  /* 0x000000060a0f7c24 */ /* 0x000fca000f8e02ff */
[----:B------:R-:W1:Y:S02]  /*16140*/  LDC R29, c[0x0][0x4] ;  /* 0x00000100ff1d7b82 */ /* 0x000e640000000800 */
.L_x_3103:
[----:B------:R-:W0:Y:S01]  /*16150*/  S2R R11, SR_TID.X ;  /* 0x00000000000b7919 */ /* 0x000e220000002100 */
[----:B------:R-:W-:-:S04]  /*16160*/  IMAD.IADD R10, R15, 0x1, R28 ;  /* 0x000000010f0a7824 */ /* 0x000fc800078e021c */
[----:B0-----:R-:W-:-:S04]  /*16170*/  IMAD R11, R10, R17, R11 ;  /* 0x000000110a0b7224 */ /* 0x001fc800078e020b */
[----:B--2---:R-:W-:-:S05]  /*16180*/  IMAD.WIDE.U32 R10, R11, 0x20, R18 ;  /* 0x000000200b0a7825 */ /* 0x004fca00078e0012 */
[----:B------:R-:W2:Y:S04]  /*16190*/  LDG.E.64 R20, desc[UR60][R10.64] ;  /* 0x0000003c0a147981 */ /* 0x000ea8000c1e1b00 */
[----:B------:R-:W3:Y:S04]  /*161a0*/  LDG.E.64 R24, desc[UR60][R10.64+0x10] ;  /* 0x0000103c0a187981 */ /* 0x000ee8000c1e1b00 */
[----:B------:R-:W4:Y:S04]  /*161b0*/  LDG.E.64 R22, desc[UR60][R10.64+0x8] ;  /* 0x0000083c0a167981 */ /* 0x000f28000c1e1b00 */
[----:B------:R-:W5:Y:S01]  /*161c0*/  LDG.E.64 R26, desc[UR60][R10.64+0x18] ;  /* 0x0000183c0a1a7981 */ /* 0x000f62000c1e1b00 */
[----:B-1----:R-:W-:Y:S01]  /*161d0*/  IMAD.IADD R28, R29, 0x1, R28 ;  /* 0x000000011d1c7824 */ /* 0x002fe200078e021c */
[----:B--2---:R-:W-:-:S02]  /*161e0*/  ISETP.NE.U32.AND P2, PT, R0, R20, PT ;  /* 0x000000140000720c */ /* 0x004fc40003f45070 */
[----:B------:R-:W-:Y:S02]  /*161f0*/  ISETP.GE.U32.AND P5, PT, R0, R20, PT ;  /* 0x000000140000720c */ /* 0x000fe40003fa6070 */
[----:B------:R-:W-:Y:S02]  /*16200*/  ISETP.NE.AND.EX P2, PT, R3, R21, PT, P2 ;  /* 0x000000150300720c */ /* 0x000fe40003f45320 */
[----:B---3--:R-:W-:Y:S02]  /*16210*/  ISETP.NE.U32.AND P0, PT, R6, R24, PT ;  /* 0x000000180600720c */ /* 0x008fe40003f05070 */
[----:B----4-:R-:W-:Y:S02]  /*16220*/  ISETP.GE.U32.AND P1, PT, R4, R22, PT ;  /* 0x000000160400720c */ /* 0x010fe40003f26070 */
[----:B------:R-:W-:Y:S02]  /*16230*/  ISETP.NE.AND.EX P0, PT, R7, R25, PT, P0 ;  /* 0x000000190700720c */ /* 0x000fe40003f05300 */
[----:B------:R-:W-:-:S02]  /*16240*/  ISETP.GE.AND.EX P5, PT, R3, R21, PT, P5 ;  /* 0x000000150300720c */ /* 0x000fc40003fa6350 */
[----:B------:R-:W-:Y:S02]  /*16250*/  ISETP.GE.AND.EX P1, PT, R5, R23, PT, P1 ;  /* 0x000000170500720c */ /* 0x000fe40003f26310 */
[----:B------:R-:W-:Y:S02]  /*16260*/  ISETP.GE.U32.AND P6, PT, R6, R24, PT ;  /* 0x000000180600720c */ /* 0x000fe40003fc6070 */
[----:B-----5:R-:W-:Y:S02]  /*16270*/  ISETP.GE.U32.AND P3, PT, R8, R26, PT ;  /* 0x0000001a0800720c */ /* 0x020fe40003f66070 */
[----:B------:R-:W-:Y:S02]  /*16280*/  SEL R10, RZ, 0xffffffff, P5 ;  /* 0xffffffffff0a7807 */ /* 0x000fe40002800000 */
[----:B------:R-:W-:Y:S02]  /*16290*/  @!P2 SEL R10, RZ, 0xffffffff, P1 ;  /* 0xffffffffff0aa807 */ /* 0x000fe40000800000 */
[----:B------:R-:W-:-:S02]  /*162a0*/  ISETP.GE.AND.EX P6, PT, R7, R25, PT, P6 ;  /* 0x000000190700720c */ /* 0x000fc40003fc6360 */
[----:B------:R-:W-:Y:S02]  /*162b0*/  ISETP.GE.AND.EX P3, PT, R9, R27, PT, P3 ;  /* 0x0000001b0900720c */ /* 0x000fe40003f66330 */
[----:B------:R-:W-:Y:S02]  /*162c0*/  LOP3.LUT R10, R10, 0x1, RZ, 0xc0, !PT ;  /* 0x000000010a0a7812 */ /* 0x000fe400078ec0ff */
[----:B------:R-:W-:Y:S02]  /*162d0*/  SEL R11, RZ, 0xffffffff, P6 ;  /* 0xffffffffff0b7807 */ /* 0x000fe40003000000 */
[----:B------:R-:W-:Y:S02]  /*162e0*/  @!P0 SEL R11, RZ, 0xffffffff, P3 ;  /* 0xffffffffff0b8807 */ /* 0x000fe40001800000 */
[----:B------:R-:W-:Y:S02]  /*162f0*/  ISETP.NE.U32.AND P0, PT, R10, 0x1, PT ;  /* 0x000000010a00780c */ /* 0x000fe40003f05070 */
[----:B------:R-:W-:-:S02]  /*16300*/  LOP3.LUT R11, R11, 0x1, RZ, 0xc0, !PT ;  /* 0x000000010b0b7812 */ /* 0x000fc400078ec0ff */
[----:B------:R-:W-:Y:S02]  /*16310*/  SEL R0, R0, R20, !P0 ;  /* 0x0000001400007207 */ /* 0x000fe40004000000 */
[----:B------:R-:W-:Y:S02]  /*16320*/  SEL R3, R3, R21, !P0 ;  /* 0x0000001503037207 */ /* 0x000fe40004000000 */
[----:B------:R-:W-:Y:S02]  /*16330*/  SEL R4, R4, R22, !P0 ;  /* 0x0000001604047207 */ /* 0x000fe40004000000 */
[----:B------:R-:W-:Y:S02]  /*16340*/  SEL R5, R5, R23, !P0 ;  /* 0x0000001705057207 */ /* 0x000fe40004000000 */
[----:B------:R-:W-:Y:S02]  /*16350*/  ISETP.GE.U32.AND P0, PT, R28, UR7, PT ;  /* 0x000000071c007c0c */ /* 0x000fe4000bf06070 */
[----:B------:R-:W-:-:S04]  /*16360*/  ISETP.NE.U32.AND P1, PT, R11, 0x1, PT ;  /* 0x000000010b00780c */ /* 0x000fc80003f25070 */
[----:B------:R-:W-:Y:S02]  /*16370*/  SEL R6, R6, R24, !P1 ;  /* 0x0000001806067207 */ /* 0x000fe40004800000 */
[----:B------:R-:W-:Y:S02]  /*16380*/  SEL R7, R7, R25, !P1 ;  /* 0x0000001907077207 */ /* 0x000fe40004800000 */
[----:B------:R-:W-:Y:S02]  /*16390*/  SEL R8, R8, R26, !P1 ;  /* 0x0000001a08087207 */ /* 0x000fe40004800000 */
[----:B------:R-:W-:Y:S01]  /*163a0*/  SEL R9, R9, R27, !P1 ;  /* 0x0000001b09097207 */ /* 0x000fe20004800000 */
[----:B------:R-:W-:Y:S06]  /*163b0*/  @!P0 BRA `(.L_x_3103) ;  /* 0xfffffffc00648947 */ /* 0x000fec000383ffff */
.L_x_3100:
[----:B------:R-:W-:Y:S05]  /*163c0*/  BSYNC B0 ;  /* 0x0000000000007941 */ /* 0x000fea0003800000 */
.L_x_3098:
[----:B------:R-:W0:Y:S01]  /*163d0*/  S2R R11, SR_TID.Y ;  /* 0x00000000000b7919 */ /* 0x000e220000002200 */
[----:B------:R-:W0:Y:S01]  /*163e0*/  LDC R10, c[0x0][RZ] ;  /* 0x00000000ff0a7b82 */ /* 0x000e220000000800 */
[----:B------:R-:W-:Y:S01]  /*163f0*/  UIADD3 UR4, UR4, 0x10, URZ ;  /* 0x0000001004047890 */ /* 0x000fe2000fffe03f */
[----:B------:R-:W-:Y:S01]  /*16400*/  IMAD.MOV.U32 R24, RZ, RZ, R0 ;  /* 0x000000ffff187224 */ /* 0x000fe200078e0000 */
[----:B------:R-:W0:Y:S01]  /*16410*/  S2R R20, SR_TID.X ;  /* 0x0000000000147919 */ /* 0x000e220000002100 */
[----:B------:R-:W-:Y:S01]  /*16420*/  IMAD.MOV.U32 R25, RZ, RZ, R3 ;  /* 0x000000ffff197224 */ /* 0x000fe200078e0003 */
[----:B------:R-:W-:Y:S01]  /*16430*/  ULEA UR4, UR5, UR4, 0x18 ;  /* 0x0000000405047291 */ /* 0x000fe2000f8ec03f */
[----:B------:R-:W-:Y:S01]  /*16440*/  IMAD.MOV.U32 R26, RZ, RZ, R4 ;  /* 0x000000ffff1a7224 */ /* 0x000fe200078e0004 */
[----:B------:R-:W-:Y:S01]  /*16450*/  ULDC UR6, c[0x0][0x4] ;  /* 0x0000010000067ab9 */ /* 0x000fe20000000800 */
[----:B------:R-:W-:Y:S01]  /*16460*/  IMAD.MOV.U32 R27, RZ, RZ, R5 ;  /* 0x000000ffff1b7224 */ /* 0x000fe200078e0005 */
[----:B------:R-:W-:Y:S01]  /*16470*/  USHF.R.U32.HI UR5, URZ, 0x1, UR6 ;  /* 0x000000013f057899 */ /* 0x000fe20008011606 */
[----:B------:R-:W-:-:S02]  /*16480*/  IMAD.MOV.U32 R21, RZ, RZ, R7 ;  /* 0x000000ffff157224 */ /* 0x000fc400078e0007 */
[----:B------:R-:W-:Y:S02]  /*16490*/  IMAD.MOV.U32 R22, RZ, RZ, R8 ;  /* 0x000000ffff167224 */ /* 0x000fe400078e0008 */
[----:B------:R-:W-:Y:S01]  /*164a0*/  IMAD.MOV.U32 R23, RZ, RZ, R9 ;  /* 0x000000ffff177224 */ /* 0x000fe200078e0009 */
[----:B------:R-:W-:Y:S01]  /*164b0*/  ISETP.NE.AND P0, PT, RZ, UR5, PT ;  /* 0x00000005ff007c0c */ /* 0x000fe2000bf05270 */
[----:B0-----:R-:W-:Y:S02]  /*164c0*/  IMAD R11, R11, R10, R20 ;  /* 0x0000000a0b0b7224 */ /* 0x001fe400078e0214 */
[----:B------:R-:W-:-:S03]  /*164d0*/  IMAD.MOV.U32 R20, RZ, RZ, R6 ;  /* 0x000000ffff147224 */ /* 0x000fc600078e0006 */
[----:B------:R-:W-:-:S05]  /*164e0*/  LEA R11, R11, UR4, 0x5 ;  /* 0x000000040b0b7c11 */ /* 0x000fca000f8e28ff */
[----:B------:R0:W-:Y:S04]  /*164f0*/  STS.128 [R11], R24 ;  /* 0x000000180b007388 */ /* 0x0001e80000000c00 */
[----:B------:R0:W-:Y:S01]  /*16500*/  STS.128 [R11+0x10], R20 ;  /* 0x000010140b007388 */ /* 0x0001e20000000c00 */
[----:B------:R-:W-:Y:S05]  /*16510*/  @!P0 BRA `(.L_x_3104) ;  /* 0x0000000000e08947 */ /* 0x000fea0003800000 */
[----:B------:R-:W-:-:S07]  /*16520*/  MOV R15, UR5 ;  /* 0x00000005000f7c02 */ /* 0x000fce0008000f00 */
.L_x_3107:
[----:B--2---:R-:W2:Y:S01]  /*16530*/  S2R R18, SR_TID.Y ;  /* 0x0000000000127919 */ /* 0x004ea20000002200 */
[----:B------:R-:W-:Y:S01]  /*16540*/  BSSY B0, `(.L_x_3105) ;  /* 0x0000033000007945 */ /* 0x000fe20003800000 */
[----:B------:R-:W-:Y:S01]  /*16550*/  BAR.SYNC.DEFER_BLOCKING 0x0 ;  /* 0x0000000000007b1d */ /* 0x000fe20000010000 */
[----:B------:R-:W-:Y:S01]  /*16560*/  ISETP.GT.AND P6, PT, R15, 0x1, PT ;  /* 0x000000010f00780c */ /* 0x000fe20003fc4270 */
[----:B--2---:R-:W-:-:S05]  /*16570*/  IMAD.IADD R17, R18, 0x1, R15 ;  /* 0x0000000112117824 */ /* 0x004fca00078e020f */
[----:B------:R-:W-:-:S04]  /*16580*/  ISETP.GE.U32.AND P0, PT, R17, UR6, PT ;  /* 0x0000000611007c0c */ /* 0x000fc8000bf06070 */
[----:B------:R-:W-:Y:S02]  /*16590*/  ISETP.GE.U32.OR P0, PT, R18, R15, P0 ;  /* 0x0000000f1200720c */ /* 0x000fe40000706470 */
[----:B------:R-:W-:-:S11]  /*165a0*/  SHF.R.S32.HI R18, RZ, 0x1, R15 ;  /* 0x00000001ff127819 */ /* 0x000fd6000001140f */
[----:B------:R-:W-:Y:S05]  /*165b0*/  @P0 BRA `(.L_x_3106) ;  /* 0x0000000000ac0947 */ /* 0x000fea0003800000 */
[----:B------:R-:W2:Y:S02]  /*165c0*/  S2R R19, SR_TID.X ;  /* 0x0000000000137919 */ /* 0x000ea40000002100 */
[----:B--2---:R-:W-:-:S05]  /*165d0*/  IMAD R15, R17, R10, R19 ;  /* 0x0000000a110f7224 */ /* 0x004fca00078e0213 */
[----:B------:R-:W-:-:S05]  /*165e0*/  LEA R15, R15, UR4, 0x5 ;  /* 0x000000040f0f7c11 */ /* 0x000fca000f8e28ff */
[----:B0-----:R-:W0:Y:S04]  /*165f0*/  LDS.128 R20, [R15] ;  /* 0x000000000f147984 */ /* 0x001e280000000c00 */
[----:B------:R-:W2:Y:S01]  /*16600*/  LDS.128 R24, [R15+0x10] ;  /* 0x000010000f187984 */ /* 0x000ea20000000c00 */
[CC--:B0-----:R-:W-:Y:S02]  /*16610*/  ISETP.NE.U32.AND P1, PT, R0.reuse, R20.reuse, PT ;  /* 0x000000140000720c */ /* 0x0c1fe40003f25070 */
[----:B------:R-:W-:Y:S02]  /*16620*/  ISETP.GE.U32.AND P3, PT, R0, R20, PT ;  /* 0x000000140000720c */ /* 0x000fe40003f66070 */
[----:B--2---:R-:W-:Y:S02]  /*16630*/  ISETP.NE.U32.AND P0, PT, R6, R24, PT ;  /* 0x000000180600720c */ /* 0x004fe40003f05070 */
[----:B------:R-:W-:-:S02]  /*16640*/  ISETP.NE.AND.EX P1, PT, R3, R21, PT, P1 ;  /* 0x000000150300720c */ /* 0x000fc40003f25310 */
[----:B------:R-:W-:Y:S02]  /*16650*/  ISETP.GE.AND.EX P3, PT, R3, R21, PT, P3 ;  /* 0x000000150300720c */ /* 0x000fe40003f66330 */
[----:B------:R-:W-:Y:S02]  /*16660*/  ISETP.NE.AND.EX P0, PT, R7, R25, PT, P0 ;  /* 0x000000190700720c */ /* 0x000fe40003f05300 */
[----:B------:R-:W-:Y:S02]  /*16670*/  ISETP.GE.U32.AND P5, PT, R6, R24, PT ;  /* 0x000000180600720c */ /* 0x000fe40003fa6070 */
[----:B------:R-:W-:Y:S02]  /*16680*/  SEL R17, RZ, 0xffffffff, P3 ;  /* 0xffffffffff117807 */ /* 0x000fe40001800000 */
[----:B------:R-:W-:Y:S02]  /*16690*/  ISETP.GE.U32.AND P2, PT, R4, R22, PT ;  /* 0x000000160400720c */ /* 0x000fe40003f46070 */
[----:B------:R-:W-:-:S02]  /*166a0*/  ISETP.GE.U32.AND P3, PT, R8, R26, PT ;  /* 0x0000001a0800720c */ /* 0x000fc40003f66070 */
[----:B------:R-:W-:Y:S02]  /*166b0*/  ISETP.GE.AND.EX P5, PT, R7, R25, PT, P5 ;  /* 0x000000190700720c */ /* 0x000fe40003fa6350 */
[----:B------:R-:W-:Y:S02]  /*166c0*/  ISETP.GE.AND.EX P2, PT, R5, R23, PT, P2 ;  /* 0x000000170500720c */ /* 0x000fe40003f46320 */
[----:B------:R-:W-:Y:S02]  /*166d0*/  ISETP.GE.AND.EX P3, PT, R9, R27, PT, P3 ;  /* 0x0000001b0900720c */ /* 0x000fe40003f66330 */
        /* <DEDUP_REMOVED lines=21> */
[----:B------:R2:W-:Y:S01]  /*16830*/  STS.128 [R11], R20 ;  /* 0x000000140b007388 */ /* 0x0005e20000000c00 */
[----:B------:R-:W-:-:S02]  /*16840*/  IMAD.MOV.U32 R26, RZ, RZ, R8 ;  /* 0x000000ffff1a7224 */ /* 0x000fc400078e0008 */
[----:B------:R-:W-:-:S05]  /*16850*/  IMAD.MOV.U32 R27, RZ, RZ, R9 ;  /* 0x000000ffff1b7224 */ /* 0x000fca00078e0009 */
[----:B------:R2:W-:Y:S02]  /*16860*/  STS.128 [R11+0x10], R24 ;  /* 0x000010180b007388 */ /* 0x0005e40000000c00 */
.L_x_3106:
[----:B------:R-:W-:Y:S05]  /*16870*/  BSYNC B0 ;  /* 0x0000000000007941 */ /* 0x000fea0003800000 */
.L_x_3105:
[----:B------:R-:W-:Y:S01]  /*16880*/  IMAD.MOV.U32 R15, RZ, RZ, R18 ;  /* 0x000000ffff0f7224 */ /* 0x000fe200078e0012 */
[----:B------:R-:W-:Y:S06]  /*16890*/  @P6 BRA `(.L_x_3107) ;  /* 0xfffffffc00246947 */ /* 0x000fec000383ffff */
.L_x_3104:
        /* <DEDUP_REMOVED lines=8> */
[----:B------:R-:W-:Y:S02]  /*16920*/  IMAD.MOV.U32 R21, RZ, RZ, R3 ;  /* 0x000000ffff157224 */ /* 0x000fe400078e0003 */
[----:B------:R-:W-:Y:S01]  /*16930*/  IMAD.MOV.U32 R22, RZ, RZ, R4 ;  /* 0x000000ffff167224 */ /* 0x000fe200078e0004 */
[----:B------:R-:W-:Y:S01]  /*16940*/  SHF.R.S32.HI R17, RZ, 0x1, R15 ;  /* 0x00000001ff117819 */ /* 0x000fe2000001140f */
[----:B------:R-:W-:Y:S01]  /*16950*/  IMAD.MOV.U32 R23, RZ, RZ, R5 ;  /* 0x000000ffff177224 */ /* 0x000fe200078e0005 */
[----:B------:R-:W-:Y:S01]  /*16960*/  HFMA2.MMA R15, -RZ, RZ, 0, 1.9073486328125e-06 ;  /* 0x00000020ff0f7435 */ /* 0x000fe200000001ff */
[----:B------:R-:W-:Y:S01]  /*16970*/  IMAD.MOV.U32 R24, RZ, RZ, R6 ;  /* 0x000000ffff187224 */ /* 0x000fe200078e0006 */
[----:B------:R-:W-:Y:S01]  /*16980*/  ISETP.GE.AND P0, PT, R17, 0x20, PT ;  /* 0x000000201100780c */ /* 0x000fe20003f06270 */
[----:B------:R-:W-:Y:S01]  /*16990*/  IMAD.MOV.U32 R25, RZ, RZ, R7 ;  /* 0x000000ffff197224 */ /* 0x000fe200078e0007 */
[----:B------:R3:W-:Y:S01]  /*169a0*/  STS.128 [R11], R20 ;  /* 0x000000140b007388 */ /* 0x0007e20000000c00 */
[----:B------:R-:W-:-:S02]  /*169b0*/  IMAD.MOV.U32 R26, RZ, RZ, R8 ;  /* 0x000000ffff1a7224 */ /* 0x000fc400078e0008 */
[----:B------:R-:W-:-:S05]  /*169c0*/  IMAD.MOV.U32 R27, RZ, RZ, R9 ;  /* 0x000000ffff1b7224 */ /* 0x000fca00078e0009 */
[----:B------:R3:W-:Y:S03]  /*169d0*/  STS.128 [R11+0x10], R24 ;  /* 0x000010180b007388 */ /* 0x0007e60000000c00 */
[----:B------:R-:W-:Y:S05]  /*169e0*/  @!P0 BRA `(.L_x_3109) ;  /* 0x0000000000d48947 */ /* 0x000fea0003800000 */
.L_x_3112:
[----:B0-----:R-:W0:Y:S01]  /*169f0*/  S2R R18, SR_TID.X ;  /* 0x0000000000127919 */ /* 0x001e220000002100 */
[----:B------:R-:W-:Y:S01]  /*16a00*/  BSSY B0, `(.L_x_3110) ;  /* 0x000002f000007945 */ /* 0x000fe20003800000 */
[----:B------:R-:W-:Y:S01]  /*16a10*/  BAR.SYNC.DEFER_BLOCKING 0x0 ;  /* 0x0000000000007b1d */ /* 0x000fe20000010000 */
[----:B0-----:R-:W-:-:S05]  /*16a20*/  IMAD.IADD R15, R18, 0x1, R17 ;  /* 0x00000001120f7824 */ /* 0x001fca00078e0211 */
[----:B------:R-:W-:-:S04]  /*16a30*/  ISETP.GE.U32.AND P0, PT, R15, R10, PT ;  /* 0x0000000a0f00720c */ /* 0x000fc80003f06070 */
[----:B------:R-:W-:-:S13]  /*16a40*/  ISETP.GE.U32.OR P0, PT, R18, R17, P0 ;  /* 0x000000111200720c */ /* 0x000fda0000706470 */
[----:B------:R-:W-:Y:S05]  /*16a50*/  @P0 BRA `(.L_x_3111) ;  /* 0x0000000000a40947 */ /* 0x000fea0003800000 */
[----:B------:R-:W-:-:S05]  /*16a60*/  IMAD R15, R17, 0x20, R11 ;  /* 0x00000020110f7824 */ /* 0x000fca00078e020b */
[----:B---3--:R-:W0:Y:S04]  /*16a70*/  LDS.128 R20, [R15] ;  /* 0x000000000f147984 */ /* 0x008e280000000c00 */
[----:B------:R-:W2:Y:S01]  /*16a80*/  LDS.128 R24, [R15+0x10] ;  /* 0x000010000f187984 */ /* 0x000ea20000000c00 */
[CC--:B0-----:R-:W-:Y:S02]  /*16a90*/  ISETP.NE.U32.AND P2, PT, R0.reuse, R20.reuse, PT ;  /* 0x000000140000720c */ /* 0x0c1fe40003f45070 */
[----:B------:R-:W-:Y:S02]  /*16aa0*/  ISETP.GE.U32.AND P5, PT, R0, R20, PT ;  /* 0x000000140000720c */ /* 0x000fe40003fa6070 */
[----:B--2---:R-:W-:Y:S02]  /*16ab0*/  ISETP.NE.U32.AND P0, PT, R6, R24, PT ;  /* 0x000000180600720c */ /* 0x004fe40003f05070 */
        /* <DEDUP_REMOVED lines=35> */
.L_x_3111:
[----:B------:R-:W-:Y:S05]  /*16cf0*/  BSYNC B0 ;  /* 0x0000000000007941 */ /* 0x000fea0003800000 */
.L_x_3110:
[----:B------:R-:W-:-:S04]  /*16d00*/  SHF.R.S32.HI R17, RZ, 0x1, R17 ;  /* 0x00000001ff117819 */ /* 0x000fc80000011411 */
[----:B------:R-:W-:-:S13]  /*16d10*/  ISETP.GE.AND P0, PT, R17, 0x20, PT ;  /* 0x000000201100780c */ /* 0x000fda0003f06270 */
[----:B------:R-:W-:Y:S05]  /*16d20*/  @P0 BRA `(.L_x_3112) ;  /* 0xfffffffc00300947 */ /* 0x000fea000383ffff */
[----:B------:R-:W-:-:S07]  /*16d30*/  IMAD.MOV.U32 R15, RZ, RZ, 0x20 ;  /* 0x00000020ff0f7424 */ /* 0x000fce00078e00ff */
.L_x_3109:
[----:B------:R-:W-:Y:S01]  /*16d40*/  BAR.SYNC.DEFER_BLOCKING 0x0 ;  /* 0x0000000000007b1d */ /* 0x000fe20000010000 */
[----:B------:R-:W-:-:S13]  /*16d50*/  ISETP.GE.AND P0, PT, R15, 0x2, PT ;  /* 0x000000020f00780c */ /* 0x000fda0003f06270 */
[----:B------:R-:W-:Y:S05]  /*16d60*/  @!P0 BRA `(.L_x_3108) ;  /* 0x0000000000a08947 */ /* 0x000fea0003800000 */
[----:B------:R-:W-:-:S07]  /*16d70*/  IMAD.MOV.U32 R10, RZ, RZ, 0x1 ;  /* 0x00000001ff0a7424 */ /* 0x000fce00078e00ff */
.L_x_3113:
[----:B0-23--:R-:W0:Y:S04]  /*16d80*/  SHFL.DOWN PT, R11, R0, R10, 0x1f ;  /* 0x08001f0a000b7589 */ /* 0x00de2800000e0000 */
[----:B------:R-:W2:Y:S04]  /*16d90*/  SHFL.DOWN PT, R21, R6, R10, 0x1f ;  /* 0x08001f0a06157589 */ /* 0x000ea800000e0000 */
[----:B------:R-:W3:Y:S04]  /*16da0*/  SHFL.DOWN PT, R18, R3, R10, 0x1f ;  /* 0x08001f0a03127589 */ /* 0x000ee800000e0000 */
[----:B------:R-:W4:Y:S04]  /*16db0*/  SHFL.DOWN PT, R22, R7, R10, 0x1f ;  /* 0x08001f0a07167589 */ /* 0x000f2800000e0000 */
[----:B------:R-:W5:Y:S04]  /*16dc0*/  SHFL.DOWN PT, R17, R4, R10, 0x1f ;  /* 0x08001f0a04117589 */ /* 0x000f6800000e0000 */
[----:B------:R-:W1:Y:S04]  /*16dd0*/  SHFL.DOWN PT, R23, R8, R10, 0x1f ;  /* 0x08001f0a08177589 */ /* 0x000e6800000e0000 */
[----:B------:R-:W1:Y:S01]  /*16de0*/  SHFL.DOWN PT, R20, R5, R10, 0x1f ;  /* 0x08001f0a05147589 */ /* 0x000e6200000e0000 */
[----:B0-----:R-:W-:-:S02]  /*16df0*/  ISETP.NE.U32.AND P2, PT, R0, R11, PT ;  /* 0x0000000b0000720c */ /* 0x001fc40003f45070 */
[----:B------:R-:W-:Y:S01]  /*16e00*/  ISETP.GE.U32.AND P5, PT, R0, R11, PT ;  /* 0x0000000b0000720c */ /* 0x000fe20003fa6070 */
[----:B------:R0:W1:Y:S01]  /*16e10*/  SHFL.DOWN PT, R24, R9, R10, 0x1f ;  /* 0x08001f0a09187589 */ /* 0x00006200000e0000 */
[CC--:B--2---:R-:W-:Y:S02]  /*16e20*/  ISETP.NE.U32.AND P0, PT, R6.reuse, R21.reuse, PT ;  /* 0x000000150600720c */ /* 0x0c4fe40003f05070 */
[----:B------:R-:W-:Y:S02]  /*16e30*/  ISETP.GE.U32.AND P6, PT, R6, R21, PT ;  /* 0x000000150600720c */ /* 0x000fe40003fc6070 */
[CC--:B---3--:R-:W-:Y:S02]  /*16e40*/  ISETP.NE.AND.EX P2, PT, R3.reuse, R18.reuse, PT, P2 ;  /* 0x000000120300720c */ /* 0x0c8fe40003f45320 */
[----:B------:R-:W-:Y:S02]  /*16e50*/  ISETP.GE.AND.EX P5, PT, R3, R18, PT, P5 ;  /* 0x000000120300720c */ /* 0x000fe40003fa6350 */
[CC--:B----4-:R-:W-:Y:S01]  /*16e60*/  ISETP.NE.AND.EX P0, PT, R7.reuse, R22.reuse, PT, P0 ;  /* 0x000000160700720c */ /* 0x0d0fe20003f05300 */
[----:B0-----:R-:W-:Y:S01]  /*16e70*/  IMAD.SHL.U32 R10, R10, 0x2, RZ ;  /* 0x000000020a0a7824 */ /* 0x001fe200078e00ff */
[----:B------:R-:W-:-:S02]  /*16e80*/  ISETP.GE.AND.EX P6, PT, R7, R22, PT, P6 ;  /* 0x000000160700720c */ /* 0x000fc40003fc6360 */
[----:B-----5:R-:W-:Y:S02]  /*16e90*/  ISETP.GE.U32.AND P1, PT, R4, R17, PT ;  /* 0x000000110400720c */ /* 0x020fe40003f26070 */
[----:B------:R-:W-:Y:S02]  /*16ea0*/  SEL R19, RZ, 0xffffffff, P5 ;  /* 0xffffffffff137807 */ /* 0x000fe40002800000 */
[----:B-1----:R-:W-:Y:S02]  /*16eb0*/  ISETP.GE.U32.AND P3, PT, R8, R23, PT ;  /* 0x000000170800720c */ /* 0x002fe40003f66070 */
[----:B------:R-:W-:Y:S02]  /*16ec0*/  SEL R25, RZ, 0xffffffff, P6 ;  /* 0xffffffffff197807 */ /* 0x000fe40003000000 */
[----:B------:R-:W-:Y:S02]  /*16ed0*/  ISETP.GE.AND.EX P1, PT, R5, R20, PT, P1 ;  /* 0x000000140500720c */ /* 0x000fe40003f26310 */
[----:B------:R-:W-:-:S02]  /*16ee0*/  ISETP.GE.AND.EX P3, PT, R9, R24, PT, P3 ;  /* 0x000000180900720c */ /* 0x000fc40003f66330 */
        /* <DEDUP_REMOVED lines=16> */
.L_x_3108:
[----:B------:R-:W-:Y:S05]  /*16ff0*/  @!P4 EXIT ;  /* 0x000000000000c94d */ /* 0x000fea0003800000 */
[----:B0-23--:R-:W0:Y:S01]  /*17000*/  LDC.64 R10, c[0x0][0x628] ;  /* 0x00018a00ff0a7b82 */ /* 0x00de220000000a00 */
        /* <DEDUP_REMOVED lines=18> */
[----:B--2---:R-:W-:-:S02]  /*17130*/  ISETP.NE.U32.AND P2, PT, R4, R0, PT ;  /* 0x000000000400720c */ /* 0x004fc40003f45070 */
[----:B------:R-:W-:Y:S02]  /*17140*/  ISETP.GE.U32.AND P4, PT, R4, R0, PT ;  /* 0x000000000400720c */ /* 0x000fe40003f86070 */
[CC--:B---3--:R-:W-:Y:S02]  /*17150*/  ISETP.NE.U32.AND P0, PT, R10.reuse, R6.reuse, PT ;  /* 0x000000060a00720c */ /* 0x0c8fe40003f05070 */
[----:B------:R-:W-:Y:S02]  /*17160*/  ISETP.NE.AND.EX P2, PT, R5, R3, PT, P2 ;  /* 0x000000030500720c */ /* 0x000fe40003f45320 */
[----:B------:R-:W-:Y:S02]  /*17170*/  ISETP.NE.AND.EX P0, PT, R11, R7, PT, P0 ;  /* 0x000000070b00720c */ /* 0x000fe40003f05300 */
[----:B------:R-:W-:Y:S02]  /*17180*/  ISETP.GE.U32.AND P5, PT, R10, R6, PT ;  /* 0x000000060a00720c */ /* 0x000fe40003fa6070 */
[----:B----4-:R-:W-:-:S02]  /*17190*/  ISETP.GE.U32.AND P1, PT, R8, R22, PT ;  /* 0x000000160800720c */ /* 0x010fc40003f26070 */
[----:B-----5:R-:W-:Y:S02]  /*171a0*/  ISETP.GE.U32.AND P3, PT, R14, R21, PT ;  /* 0x000000150e00720c */ /* 0x020fe40003f66070 */
[----:B------:R-:W-:Y:S02]  /*171b0*/  ISETP.GE.AND.EX P4, PT, R5, R3, PT, P4 ;  /* 0x000000030500720c */ /* 0x000fe40003f86340 */
[----:B------:R-:W-:Y:S02]  /*171c0*/  ISETP.GE.AND.EX P5, PT, R11, R7, PT, P5 ;  /* 0x000000070b00720c */ /* 0x000fe40003fa6350 */
        /* <DEDUP_REMOVED lines=17> */
[----:B------:R-:W-:-:S07]  /*172e0*/  SEL R20, R15, R20, !P1 ;  /* 0x000000140f147207 */ /* 0x000fce0004800000 */
.L_x_3115:
[----:B------:R-:W-:Y:S02]  /*172f0*/  IMAD.MOV.U32 R4, RZ, RZ, R0 ;  /* 0x000000ffff047224 */ /* 0x000fe400078e0000 */
[----:B------:R-:W-:Y:S02]  /*17300*/  IMAD.MOV.U32 R5, RZ, RZ, R3 ;  /* 0x000000ffff057224 */ /* 0x000fe400078e0003 */
        /* <DEDUP_REMOVED lines=22> */
.L_x_3117:
        /* <DEDUP_REMOVED lines=10> */
[----:B------:R2:W3:Y:S01]  /*17510*/  LDC.64 R14, c[0x4][R0] ;  /* 0x01000000000e7b82 */ /* 0x0004e20000000a00 */
        /* <DEDUP_REMOVED lines=10> */
[----:B01-3--:R-:W-:Y:S05]  /*175c0*/  CALL.ABS.NOINC R14 ;  /* 0x000000000e007343 */ /* 0x00bfea0003c00000 */
.L_x_3118:
[----:B------:R-:W-:Y:S02]  /*175d0*/  ULDC.64 UR4, c[0x0][0x600] ;  /* 0x0001800000047ab9 */ /* 0x000fe40000000a00 */
[----:B------:R-:W-:-:S05]  /*175e0*/  IADD3 R2, P0, R2, UR4, RZ ;  /* 0x0000000402027c10 */ /* 0x000fca000ff1e0ff */
[----:B------:R-:W-:-:S05]  /*175f0*/  IMAD.X R3, RZ, RZ, UR5, P0 ;  /* 0x00000005ff037e24 */ /* 0x000fca00080e06ff */
[----:B------:R-:W-:Y:S01]  /*17600*/  STG.E.64 desc[UR60][R2.64], R18 ;  /* 0x0000001202007986 */ /* 0x000fe2000c101b3c */
[----:B------:R-:W-:Y:S05]  /*17610*/  EXIT ;  /* 0x000000000000794d */ /* 0x000fea0003800000 */
.L_x_3116:
[----:B------:R-:W-:Y:S04]  /*17620*/  STG.E.64 desc[UR60][R12.64], R4 ;  /* 0x000000040c007986 */ /* 0x000fe8000c101b3c */
[----:B------:R-:W-:Y:S04]  /*17630*/  STG.E.64 desc[UR60][R12.64+0x8], R22 ;  /* 0x000008160c007986 */ /* 0x000fe8000c101b3c */
[----:B------:R-:W-:Y:S04]  /*17640*/  STG.E.64 desc[UR60][R12.64+0x10], R6 ;  /* 0x000010060c007986 */ /* 0x000fe8000c101b3c */
[----:B------:R-:W-:Y:S01]  /*17650*/  STG.E.64 desc[UR60][R12.64+0x18], R18 ;  /* 0x000018120c007986 */ /* 0x000fe2000c101b3c */
[----:B------:R-:W-:Y:S05]  /*17660*/  EXIT ;  /* 0x000000000000794d */ /* 0x000fea0003800000 */
.L_x_3114:
        /* <DEDUP_REMOVED lines=17> */
.L_x_3120:
[----:B------:R-:W-:Y:S02]  /*17780*/  CS2R R22, SRZ ;  /* 0x0000000000167805 */ /* 0x000fe4000001ff00 */
[----:B------:R-:W-:-:S07]  /*17790*/  CS2R R20, SRZ ;  /* 0x0000000000147805 */ /* 0x000fce000001ff00 */
.L_x_3119:
[----:B------:R-:W-:Y:S01]  /*177a0*/  ULDC.U8 UR4, c[0x0][0x631] ;  /* 0x00018c4000047ab9 */ /* 0x000fe20000000000 */
[----:B------:R-:W-:Y:S01]  /*177b0*/  IMAD.MOV.U32 R18, RZ, RZ, R22 ;  /* 0x000000ffff127224 */ /* 0x000fe200078e0016 */
[----:B------:R-:W-:Y:S01]  /*177c0*/  ISETP.NE.AND P0, PT, RZ, UR4, PT ;  /* 0x00000004ff007c0c */ /* 0x000fe2000bf05270 */
[----:B------:R-:W-:Y:S02]  /*177d0*/  IMAD.MOV.U32 R19, RZ, RZ, R23 ;  /* 0x000000ffff137224 */ /* 0x000fe400078e0017 */
[----:B------:R-:W-:Y:S02]  /*177e0*/  IMAD.MOV.U32 R22, RZ, RZ, R21 ;  /* 0x000000ffff167224 */ /* 0x000fe400078e0015 */
[----:B------:R-:W-:-:S08]  /*177f0*/  IMAD.MOV.U32 R23, RZ, RZ, R20 ;  /* 0x000000ffff177224 */ /* 0x000fd000078e0014 */
        /* <DEDUP_REMOVED lines=20> */
.L_x_3122:
        /* <DEDUP_REMOVED lines=22> */
.L_x_3123:
[----:B------:R-:W-:Y:S02]  /*17aa0*/  ULDC.64 UR4, c[0x0][0x600] ;  /* 0x0001800000047ab9 */ /* 0x000fe40000000a00 */
[----:B------:R-:W-:-:S05]  /*17ab0*/  IADD3 R2, P0, R2, UR4, RZ ;  /* 0x0000000402027c10 */ /* 0x000fca000ff1e0ff */
[----:B------:R-:W-:-:S05]  /*17ac0*/  IMAD.X R3, RZ, RZ, UR5, P0 ;  /* 0x00000005ff037e24 */ /* 0x000fca00080e06ff */
[----:B------:R-:W-:Y:S01]  /*17ad0*/  STG.E.64 desc[UR60][R2.64], R22 ;  /* 0x0000001602007986 */ /* 0x000fe2000c101b3c */
[----:B------:R-:W-:Y:S05]  /*17ae0*/  EXIT ;  /* 0x000000000000794d */ /* 0x000fea0003800000 */
.L_x_3121:
        /* <DEDUP_REMOVED lines=16> */
.L_x_3124:
        /* <DEDUP_REMOVED lines=15> */
.L_x_3125:
[----:B------:R-:W-:Y:S05]  /*17ce0*/  EXIT ;  /* 0x000000000000794d */ /* 0x000fea0003800000 */
.L_x_3089:
[----:B------:R-:W-:Y:S02]  /*17cf0*/  ULDC UR4, c[0x0][0x230] ;  /* 0x00008c0000047ab9 */ /* 0x000fe40000000800 */
[----:B------:R-:W-:-:S13]  /*17d00*/  ISETP.GE.AND P0, PT, R61, UR4, PT ;  /* 0x000000043d007c0c */ /* 0x000fda000bf06270 */
[----:B------:R-:W-:Y:S05]  /*17d10*/  @P0 EXIT ;  /* 0x000000000000094d */ /* 0x000fea0003800000 */
[----:B------:R-:W0:Y:S01]  /*17d20*/  S2R R0, SR_TID.X ;  /* 0x0000000000007919 */ /* 0x000e220000002100 */
[----:B------:R-:W-:Y:S02]  /*17d30*/  ULDC UR4, c[0x0][0x240] ;  /* 0x0000900000047ab9 */ /* 0x000fe40000000800 */
[----:B------:R-:W-:Y:S02]  /*17d40*/  ISETP.NE.AND P0, PT, RZ, UR4, PT ;  /* 0x00000004ff007c0c */ /* 0x000fe4000bf05270 */
[----:B0-----:R-:W-:-:S13]  /*17d50*/  ISETP.NE.AND P1, PT, R0, RZ, PT ;  /* 0x000000ff0000720c */ /* 0x001fda0003f25270 */
[----:B------:R-:W-:Y:S05]  /*17d60*/  @P0 EXIT P1 ;  /* 0x000000000000094d */ /* 0x000fea0000800000 */
[----:B------:R-:W0:Y:S01]  /*17d70*/  S2R R0, SR_TID.Y ;  /* 0x0000000000007919 */ /* 0x000e220000002200 */
[----:B------:R-:W-:Y:S02]  /*17d80*/  ULDC UR4, c[0x0][0x244] ;  /* 0x0000910000047ab9 */ /* 0x000fe40000000800 */
[----:B------:R-:W-:Y:S02]  /*17d90*/  ISETP.NE.AND P0, PT, RZ, UR4, PT ;  /* 0x00000004ff007c0c */ /* 0x000fe4000bf05270 */
[----:B0-----:R-:W-:-:S13]  /*17da0*/  ISETP.NE.AND P1, PT, R0, RZ, PT ;  /* 0x000000ff0000720c */ /* 0x001fda0003f25270 */
        /* <DEDUP_REMOVED lines=22> */
[C---:B---3--:R-:W-:Y:S02]  /*17f10*/  ISETP.NE.U32.AND P0, PT, R10.reuse, R9, PT ;  /* 0x000000090a00720c */ /* 0x048fe40003f05070 */
        /* <DEDUP_REMOVED lines=25> */
.L_x_3127:
        /* <DEDUP_REMOVED lines=23> */
.L_x_3129:
        /* <DEDUP_REMOVED lines=10> */
[----:B0-----:R0:W2:Y:S01]  /*182c0*/  LDC.64 R2, c[0x4][R0] ;  /* 0x0100000000027b82 */ /* 0x0010a20000000a00 */
        /* <DEDUP_REMOVED lines=11> */
.L_x_3130:
[----:B------:R-:W-:Y:S02]  /*18380*/  ULDC.64 UR4, c[0x0][0x600] ;  /* 0x0001800000047ab9 */ /* 0x000fe40000000a00 */
[----:B------:R-:W-:-:S05]  /*18390*/  IADD3 R16, P0, R16, UR4, RZ ;  /* 0x0000000410107c10 */ /* 0x000fca000ff1e0ff */
[----:B------:R-:W-:-:S05]  /*183a0*/  IMAD.X R17, RZ, RZ, UR5, P0 ;  /* 0x00000005ff117e24 */ /* 0x000fca00080e06ff */
[----:B------:R-:W-:Y:S01]  /*183b0*/  STG.E.64 desc[UR60][R16.64], R18 ;  /* 0x0000001210007986 */ /* 0x000fe2000c101b3c */
[----:B------:R-:W-:Y:S05]  /*183c0*/  EXIT ;  /* 0x000000000000794d */ /* 0x000fea0003800000 */
.L_x_3128:
[----:B------:R-:W-:Y:S04]  /*183d0*/  STG.E.64 desc[UR60][R12.64], R2 ;  /* 0x000000020c007986 */ /* 0x000fe8000c101b3c */
[----:B------:R-:W-:Y:S04]  /*183e0*/  STG.E.64 desc[UR60][R12.64+0x8], R22 ;  /* 0x000008160c007986 */ /* 0x000fe8000c101b3c */
[----:B------:R-:W-:Y:S04]  /*183f0*/  STG.E.64 desc[UR60][R12.64+0x10], R42 ;  /* 0x0000102a0c007986 */ /* 0x000fe8000c101b3c */
[----:B------:R-:W-:Y:S01]  /*18400*/  STG.E.64 desc[UR60][R12.64+0x18], R18 ;  /* 0x000018120c007986 */ /* 0x000fe2000c101b3c */
[----:B------:R-:W-:Y:S05]  /*18410*/  EXIT ;  /* 0x000000000000794d */ /* 0x000fea0003800000 */
.L_x_3126:
        /* <DEDUP_REMOVED lines=17> */
.L_x_3132:
[----:B------:R-:W-:Y:S01]  /*18530*/  IMAD.MOV.U32 R18, RZ, RZ, RZ ;  /* 0x000000ffff127224 */ /* 0x000fe200078e00ff */
[----:B------:R-:W-:Y:S01]  /*18540*/  CS2R R22, SRZ ;  /* 0x0000000000167805 */ /* 0x000fe2000001ff00 */
[----:B------:R-:W-:-:S07]  /*18550*/  IMAD.MOV.U32 R21, RZ, RZ, RZ ;  /* 0x000000ffff157224 */ /* 0x000fce00078e00ff */
.L_x_3131:
[----:B------:R-:W-:Y:S01]  /*18560*/  ULDC.U8 UR4, c[0x0][0x631] ;  /* 0x00018c4000047ab9 */ /* 0x000fe20000000000 */
[----:B------:R-:W-:Y:S01]  /*18570*/  IMAD.MOV.U32 R19, RZ, RZ, R21 ;  /* 0x000000ffff137224 */ /* 0x000fe200078e0015 */
        /* <DEDUP_REMOVED lines=21> */
.L_x_3134:
        /* <DEDUP_REMOVED lines=22> */
.L_x_3135:
[----:B------:R-:W-:Y:S02]  /*18830*/  ULDC.64 UR4, c[0x0][0x600] ;  /* 0x0001800000047ab9 */ /* 0x000fe40000000a00 */
[----:B------:R-:W-:-:S05]  /*18840*/  IADD3 R16, P0, R16, UR4, RZ ;  /* 0x0000000410107c10 */ /* 0x000fca000ff1e0ff */
[----:B------:R-:W-:-:S05]  /*18850*/  IMAD.X R17, RZ, RZ, UR5, P0 ;  /* 0x00000005ff117e24 */ /* 0x000fca00080e06ff */
[----:B------:R-:W-:Y:S01]  /*18860*/  STG.E.64 desc[UR60][R16.64], R18 ;  /* 0x0000001210007986 */ /* 0x000fe2000c101b3c */
[----:B------:R-:W-:Y:S05]  /*18870*/  EXIT ;  /* 0x000000000000794d */ /* 0x000fea0003800000 */
.L_x_3133:
        /* <DEDUP_REMOVED lines=16> */
.L_x_3136:
        /* <DEDUP_REMOVED lines=15> */
.L_x_3137:
[----:B------:R-:W-:Y:S05]  /*18a70*/  EXIT ;  /* 0x000000000000794d */ /* 0x000fea0003800000 */
        .weak           $__internal_20_$__cuda_sm20_div_u64
        .type           $__internal_20_$__cuda_sm20_div_u64,@function
        .size           $__internal_20_$__cuda_sm20_div_u64,($__internal_21_$__cuda_sm20_rem_u64 - $__internal_20_$__cuda_sm20_div_u64)
$__internal_20_$__cuda_sm20_div_u64:
        /* <DEDUP_REMOVED lines=62> */
[----:B------:R-:W-:Y:S02]  /*18e60*/  IADD3.X R15, RZ, R2, RZ, P3, !PT ;  /* 0x00000002ff0f7210 */ /* 0x000fe40001ffe4ff */
[----:B------:R-:W-:Y:S01]  /*18e70*/  SEL R10, R10, R13, P0 ;  /* 0x0000000d0a0a7207 */ /* 0x000fe20000000000 */
[----:B------:R-:W-:Y:S01]  /*18e80*/  IMAD.MOV.U32 R13, RZ, RZ, 0x0 ;  /* 0x00000000ff0d7424 */ /* 0x000fe200078e00ff */
[----:B------:R-:W-:-:S02]  /*18e90*/  ISETP.NE.AND.EX P1, PT, R11, RZ, PT, P1 ;  /* 0x000000ff0b00720c */ /* 0x000fc40003f25310 */
[----:B------:R-:W-:Y:S02]  /*18ea0*/  SEL R15, R15, R2, P0 ;  /* 0x000000020f0f7207 */ /* 0x000fe40000000000 */
[----:B------:R-:W-:Y:S02]  /*18eb0*/  SEL R10, R10, 0xffffffff, P1 ;  /* 0xffffffff0a0a7807 */ /* 0x000fe40000800000 */
[----:B------:R-:W-:Y:S01]  /*18ec0*/  SEL R15, R15, 0xffffffff, P1 ;  /* 0xffffffff0f0f7807 */ /* 0x000fe20000800000 */
[----:B------:R-:W-:Y:S06]  /*18ed0*/  RET.REL.NODEC R12 `(_ZN2at6native13reduce_kernelILi256ELi2ENS0_8ReduceOpIlNS0_9ArgMinOpsIlEEjlLi4ELi4EEEEEvT1_) ;  /* 0xfffffe700c487950 */ /* 0x000fec0003c3ffff */
        .weak           $__internal_21_$__cuda_sm20_rem_u64
        .type           $__internal_21_$__cuda_sm20_rem_u64,@function
        .size           $__internal_21_$__cuda_sm20_rem_u64,(.L_x_6978 - $__internal_21_$__cuda_sm20_rem_u64)
$__internal_21_$__cuda_sm20_rem_u64:
        /* <DEDUP_REMOVED lines=60> */
[----:B------:R-:W-:Y:S02]  /*192a0*/  IMAD.MOV.U32 R6, RZ, RZ, R4 ;  /* 0x000000ffff067224 */ /* 0x000fe400078e0004 */
[----:B------:R-:W-:Y:S01]  /*192b0*/  IMAD.MOV.U32 R7, RZ, RZ, 0x0 ;  /* 0x00000000ff077424 */ /* 0x000fe200078e00ff */
[----:B------:R-:W-:Y:S02]  /*192c0*/  SEL R13, R13, R8, P0 ;  /* 0x000000080d0d7207 */ /* 0x000fe40000000000 */
[----:B------:R-:W-:-:S02]  /*192d0*/  SEL R2, R2, 0xffffffff, P1 ;  /* 0xffffffff02027807 */ /* 0x000fc40000800000 */
[----:B------:R-:W-:Y:S01]  /*192e0*/  SEL R13, R13, 0xffffffff, P1 ;  /* 0xffffffff0d0d7807 */ /* 0x000fe20000800000 */
[----:B------:R-:W-:Y:S06]  /*192f0*/  RET.REL.NODEC R6 `(_ZN2at6native13reduce_kernelILi256ELi2ENS0_8ReduceOpIlNS0_9ArgMinOpsIlEEjlLi4ELi4EEEEEvT1_) ;  /* 0xfffffe6c06407950 */ /* 0x000fec0003c3ffff */
.L_x_3138:
        /* <DEDUP_REMOVED lines=16> */
.L_x_6978:


//--------------------- .text._ZN2at6native13reduce_kernelILi128ELi4ENS0_8ReduceOpIlNS0_9ArgMinOpsIlEEjlLi4ELi4EEEEEvT1_ --------------------------
	.section	.text._ZN2at6native13reduce_kernelILi128ELi4ENS0_8ReduceOpIlNS0_9ArgMinOpsIlEEjlLi4ELi4EEEEEvT1_,"ax",@progbits
	.align	128
        .global         _ZN2at6native13reduce_kernelILi128ELi4ENS0_8ReduceOpIlNS0_9ArgMinOpsIlEEjlLi4ELi4EEEEEvT1_
        .type           _ZN2at6native13reduce_kernelILi128ELi4ENS0_8ReduceOpIlNS0_9ArgMinOpsIlEEjlLi4ELi4EEEEEvT1_,@function
        .size           _ZN2at6native13reduce_kernelILi128ELi4ENS0_8ReduceOpIlNS0_9ArgMinOpsIlEEjlLi4ELi4EEEEEvT1_,(.L_x_6980 - _ZN2at6native13reduce_kernelILi128ELi4ENS0_8ReduceOpIlNS0_9ArgMinOpsIlEEjlLi4ELi4EEEEEvT1_)
        .other          _ZN2at6native13reduce_kernelILi128ELi4ENS0_8ReduceOpIlNS0_9ArgMinOpsIlEEjlLi4ELi4EEEEEvT1_,@"STO_CUDA_ENTRY STV_DEFAULT"
_ZN2at6native13reduce_kernelILi128ELi4ENS0_8ReduceOpIlNS0_9ArgMinOpsIlEEjlLi4ELi4EEEEEvT1_:
.text._ZN2at6native13reduce_kernelILi128ELi4ENS0_8ReduceOpIlNS0_9ArgMinOpsIlEEjlLi4ELi4EEEEEvT1_:
[----:B------:R-:W0:Y:S01]  /*0000*/  LDC R1, c[0x0][0x28] ;  /* 0x00000a00ff017b82 */ /* 0x000e220000000800 */
[----:B------:R-:W1:Y:S07]  /*0010*/  S2R R17, SR_TID.X ;  /* 0x0000000000117919 */ /* 0x000e6e0000002100 */
[----:B------:R-:W2:Y:S01]  /*0020*/  LDC R5, c[0x0][0x3fc] ;  /* 0x0000ff00ff057b82 */ /* 0x000ea20000000800 */
[----:B------:R-:W-:Y:S01]  /*0030*/  ULDC UR5, c[0x0][0x24c] ;  /* 0x0000930000057ab9 */ /* 0x000fe20000000800 */
[----:B------:R-:W-:Y:S01]  /*0040*/  IMAD.MOV.U32 R4, RZ, RZ, RZ ;  /* 0x000000ffff047224 */ /* 0x000fe200078e00ff */
[----:B------:R-:W3:Y:S05]  /*0050*/  S2R R2, SR_TID.Y ;  /* 0x0000000000027919 */ /* 0x000eea0000002200 */
[----:B------:R-:W4:Y:S08]  /*0060*/  S2UR UR4, SR_CTAID.X ;  /* 0x00000000000479c3 */ /* 0x000f300000002500 */
[----:B------:R-:W4:Y:S01]  /*0070*/  LDC R0, c[0x0][0x238] ;  /* 0x00008e00ff007b82 */ /* 0x000f220000000800 */
[----:B--2---:R-:W-:Y:S01]  /*0080*/  ISETP.NE.AND P0, PT, R5, RZ, PT ;  /* 0x000000ff0500720c */ /* 0x004fe20003f05270 */
[----:B-1----:R-:W-:Y:S01]  /*0090*/  IMAD R3, R17, UR5, RZ ;  /* 0x0000000511037c24 */ /* 0x002fe2000f8e02ff */
[----:B------:R-:W-:-:S03]  /*00a0*/  ULDC UR5, c[0x0][0x250] ;  /* 0x0000940000057ab9 */ /* 0x000fc60000000800 */
[----:B---3--:R-:W-:-:S04]  /*00b0*/  IMAD R3, R2, UR5, R3 ;  /* 0x0000000502037c24 */ /* 0x008fc8000f8e0203 */
[----:B----4-:R-:W-:-:S04]  /*00c0*/  IMAD R3, R0, UR4, R3 ;  /* 0x0000000400037c24 */ /* 0x010fc8000f8e0203 */
        /* <DEDUP_REMOVED lines=275> */
.L_x_3139:
        /* <DEDUP_REMOVED lines=12> */
[----:B------:R-:W-:Y:S01]  /*12c0*/  CS2R R82, SRZ ;  /* 0x0000000000527805 */ /* 0x000fe2000001ff00 */
[----:B------:R-:W-:-:S02]  /*12d0*/  IMAD.MOV.U32 R85, RZ, RZ, RZ ;  /* 0x000000ffff557224 */ /* 0x000fc400078e00ff */
[----:B------:R-:W-:Y:S02]  /*12e0*/  IMAD.MOV.U32 R5, RZ, RZ, RZ ;  /* 0x000000ffff057224 */ /* 0x000fe400078e00ff */
[----:B------:R-:W-:Y:S02]  /*12f0*/  IMAD.MOV.U32 R81, RZ, RZ, RZ ;  /* 0x000000ffff517224 */ /* 0x000fe400078e00ff */
[----:B------:R-:W-:Y:S02]  /*1300*/  IMAD.MOV.U32 R79, RZ, RZ, RZ ;  /* 0x000000ffff4f7224 */ /* 0x000fe400078e00ff */
[----:B------:R-:W-:Y:S02]  /*1310*/  IMAD.MOV.U32 R7, RZ, RZ, RZ ;  /* 0x000000ffff077224 */ /* 0x000fe400078e00ff */
[----:B------:R-:W-:Y:S02]  /*1320*/  IMAD.MOV.U32 R77, RZ, RZ, RZ ;  /* 0x000000ffff4d7224 */ /* 0x000fe400078e00ff */
[----:B------:R-:W-:-:S02]  /*1330*/  IMAD.MOV.U32 R75, RZ, RZ, RZ ;  /* 0x000000ffff4b7224 */ /* 0x000fc400078e00ff */
[----:B------:R-:W-:Y:S02]  /*1340*/  IMAD.MOV.U32 R9, RZ, RZ, RZ ;  /* 0x000000ffff097224 */ /* 0x000fe400078e00ff */
[----:B0-----:R-:W-:Y:S02]  /*1350*/  IMAD R99, R0, UR36, R3 ;  /* 0x0000002400637c24 */ /* 0x001fe4000f8e0203 */
[----:B------:R-:W-:Y:S02]  /*1360*/  IMAD.MOV.U32 R3, RZ, RZ, RZ ;  /* 0x000000ffff037224 */ /* 0x000fe400078e00ff */
[----:B------:R-:W-:Y:S01]  /*1370*/  IMAD.MOV.U32 R0, RZ, RZ, RZ ;  /* 0x000000ffff007224 */ /* 0x000fe200078e00ff */
        /* <DEDUP_REMOVED lines=26> */
.L_x_3143:
        /* <DEDUP_REMOVED lines=31> */
.L_x_3149:
[----:B------:R-:W-:Y:S05]  /*1710*/  BSYNC B2 ;  /* 0x0000000000027941 */ /* 0x000fea0003800000 */
.L_x_3148:
        /* <DEDUP_REMOVED lines=25> */
.L_x_3147:
[----:B------:R-:W-:Y:S05]  /*18b0*/  BSYNC B1 ;  /* 0x0000000000017941 */ /* 0x000fea0003800000 */
.L_x_3146:
[----:B------:R-:W0:Y:S01]  /*18c0*/  LDC R5, c[0x0][0x22c] ;  /* 0x00008b00ff057b82 */ /* 0x000e220000000800 */
[C---:B------:R-:W-:Y:S02]  /*18d0*/  IADD3 R3, P0, -R8.reuse, 0x4, RZ ;  /* 0x0000000408037810 */ /* 0x040fe40007f1e1ff */
[----:B------:R-:W-:Y:S02]  /*18e0*/  IADD3 R16, -R8, 0x4, RZ ;  /* 0x0000000408107810 */ /* 0x000fe40007ffe1ff */
[----:B------:R-:W-:Y:S01]  /*18f0*/  LEA R106, P1, R3, R106, 0x3 ;  /* 0x0000006a036a7211 */ /* 0x000fe200078218ff */
[----:B------:R-:W-:-:S05]  /*1900*/  IMAD.X R4, RZ, RZ, -0x1, P0 ;  /* 0xffffffffff047424 */ /* 0x000fca00000e06ff */
[----:B------:R-:W-:Y:S02]  /*1910*/  LEA.HI.X R107, R3, R107, R4, 0x3, P1 ;  /* 0x0000006b036b7211 */ /* 0x000fe400008f1c04 */
[----:B0-----:R-:W-:-:S07]  /*1920*/  IADD3 R0, R8, -0x4, R5 ;  /* 0xfffffffc08007810 */ /* 0x001fce0007ffe005 */
.L_x_3145:
[----:B------:R-:W-:Y:S05]  /*1930*/  BSYNC B0 ;  /* 0x0000000000007941 */ /* 0x000fea0003800000 */
.L_x_3144:
        /* <DEDUP_REMOVED lines=10> */
[----:B------:R-:W-:Y:S02]  /*19e0*/  IMAD.MOV.U32 R75, RZ, RZ, R22 ;  /* 0x000000ffff4b7224 */ /* 0x000fe400078e0016 */
[----:B------:R-:W-:Y:S02]  /*19f0*/  IMAD.MOV.U32 R25, RZ, RZ, R24 ;  /* 0x000000ffff197224 */ /* 0x000fe400078e0018 */
[----:B0-----:R-:W-:Y:S01]  /*1a00*/  IMAD R6, R17, R6, RZ ;  /* 0x0000000611067224 */ /* 0x001fe200078e02ff */
[----:B------:R-:W-:-:S03]  /*1a10*/  ISETP.NE.AND P6, PT, R7, RZ, PT ;  /* 0x000000ff0700720c */ /* 0x000fc60003fc5270 */
[----:B------:R-:W-:-:S04]  /*1a20*/  IMAD R6, R2, R7, R6 ;  /* 0x0000000702067224 */ /* 0x000fc800078e0206 */
        /* <DEDUP_REMOVED lines=9> */
.L_x_3152:
        /* <DEDUP_REMOVED lines=10> */
[----:B------:R-:W-:Y:S01]  /*1b60*/  ISETP.GE.U32.AND P1, PT, R27, R18, PT ;  /* 0x000000121b00720c */ /* 0x000fe20003f26070 */
[----:B------:R-:W-:Y:S01]  /*1b70*/  IMAD.SHL.U32 R3, R15, 0x4, RZ ;  /* 0x000000040f037824 */ /* 0x000fe200078e00ff */
[----:B------:R-:W-:Y:S02]  /*1b80*/  ISETP.GE.AND.EX P2, PT, R34, RZ, PT, P2 ;  /* 0x000000ff2200720c */ /* 0x000fe40003f46320 */
[----:B------:R-:W-:Y:S01]  /*1b90*/  ISETP.GE.AND.EX P1, PT, R77, RZ, PT, P1 ;  /* 0x000000ff4d00720c */ /* 0x000fe20003f26310 */
[----:B------:R-:W-:Y:S01]  /*1ba0*/  VIADD R23, R3, 0x3 ;  /* 0x0000000303177836 */ /* 0x000fe20000000000 */
[----:B0-----:R-:W-:Y:S02]  /*1bb0*/  SEL R12, RZ, 0xffffffff, P2 ;  /* 0xffffffffff0c7807 */ /* 0x001fe40001000000 */
[----:B------:R-:W-:Y:S02]  /*1bc0*/  SEL R13, RZ, 0xffffffff, P1 ;  /* 0xffffffffff0d7807 */ /* 0x000fe40000800000 */
[----:B------:R-:W-:-:S02]  /*1bd0*/  ISETP.GE.U32.AND P1, PT, R26, R19, PT ;  /* 0x000000131a00720c */ /* 0x000fc40003f26070 */
[----:B------:R-:W-:Y:S02]  /*1be0*/  ISETP.GE.U32.AND P2, PT, R30, R21, PT ;  /* 0x000000151e00720c */ /* 0x000fe40003f46070 */
[----:B------:R-:W-:Y:S02]  /*1bf0*/  ISETP.GE.AND.EX P1, PT, R28, RZ, PT, P1 ;  /* 0x000000ff1c00720c */ /* 0x000fe40003f26310 */
[----:B------:R-:W-:Y:S02]  /*1c00*/  ISETP.GE.AND.EX P2, PT, R32, RZ, PT, P2 ;  /* 0x000000ff2000720c */ /* 0x000fe40003f46320 */
[----:B------:R-:W-:Y:S02]  /*1c10*/  SEL R20, RZ, 0xffffffff, P1 ;  /* 0xffffffffff147807 */ /* 0x000fe40000800000 */
[CC--:B--2---:R-:W-:Y:S02]  /*1c20*/  ISETP.NE.U32.AND P3, PT, R75.reuse, R6.reuse, PT ;  /* 0x000000064b00720c */ /* 0x0c4fe40003f65070 */
[----:B------:R-:W-:-:S02]  /*1c30*/  ISETP.GE.U32.AND P4, PT, R75, R6, PT ;  /* 0x000000064b00720c */ /* 0x000fc40003f86070 */
[-C--:B------:R-:W-:Y:S02]  /*1c40*/  ISETP.NE.AND.EX P3, PT, R25, R7.reuse, PT, P3 ;  /* 0x000000071900720c */ /* 0x080fe40003f65330 */
[----:B------:R-:W-:Y:S02]  /*1c50*/  ISETP.NE.U32.AND P0, PT, R35, R4, PT ;  /* 0x000000042300720c */ /* 0x000fe40003f05070 */
[----:B------:R-:W-:Y:S02]  /*1c60*/  ISETP.GE.AND.EX P4, PT, R25, R7, PT, P4 ;  /* 0x000000071900720c */ /* 0x000fe40003f86340 */
[----:B------:R-:W-:Y:S02]  /*1c70*/  ISETP.NE.AND.EX P0, PT, R37, R5, PT, P0 ;  /* 0x000000052500720c */ /* 0x000fe40003f05300 */
[----:B---3--:R-:W-:-:S04]  /*1c80*/  ISETP.GE.U32.AND P1, PT, R29, R10, PT ;  /* 0x0000000a1d00720c */ /* 0x008fc80003f26070 */
[----:B------:R-:W-:Y:S02]  /*1c90*/  ISETP.GE.AND.EX P1, PT, R31, R11, PT, P1 ;  /* 0x0000000b1f00720c */ /* 0x000fe40003f26310 */
[----:B------:R-:W-:Y:S02]  /*1ca0*/  @P3 SEL R13, RZ, 0xffffffff, P4 ;  /* 0xffffffffff0d3807 */ /* 0x000fe40002000000 */
[----:B------:R-:W-:Y:S02]  /*1cb0*/  ISETP.GE.U32.AND P3, PT, R35, R4, PT ;  /* 0x000000042300720c */ /* 0x000fe40003f66070 */
[----:B------:R-:W-:Y:S02]  /*1cc0*/  ISETP.NE.U32.AND P4, PT, R22, R8, PT ;  /* 0x000000081600720c */ /* 0x000fe40003f85070 */
[----:B------:R-:W-:Y:S02]  /*1cd0*/  ISETP.GE.AND.EX P3, PT, R37, R5, PT, P3 ;  /* 0x000000052500720c */ /* 0x000fe40003f66330 */
[----:B------:R-:W-:-:S02]  /*1ce0*/  ISETP.NE.AND.EX P4, PT, R24, R9, PT, P4 ;  /* 0x000000091800720c */ /* 0x000fc40003f85340 */
[----:B------:R-:W-:Y:S02]  /*1cf0*/  @P0 SEL R12, RZ, 0xffffffff, P3 ;  /* 0xffffffffff0c0807 */ /* 0x000fe40001800000 */
[----:B------:R-:W-:Y:S02]  /*1d00*/  ISETP.NE.U32.AND P3, PT, R29, R10, PT ;  /* 0x0000000a1d00720c */ /* 0x000fe40003f65070 */
[----:B------:R-:W-:Y:S02]  /*1d10*/  ISETP.GE.U32.AND P0, PT, R22, R8, PT ;  /* 0x000000081600720c */ /* 0x000fe40003f06070 */
[----:B------:R-:W-:Y:S02]  /*1d20*/  ISETP.NE.AND.EX P3, PT, R31, R11, PT, P3 ;  /* 0x0000000b1f00720c */ /* 0x000fe40003f65330 */
[----:B------:R-:W-:Y:S02]  /*1d30*/  ISETP.GE.AND.EX P0, PT, R24, R9, PT, P0 ;  /* 0x000000091800720c */ /* 0x000fe40003f06300 */
[----:B------:R-:W-:-:S02]  /*1d40*/  LOP3.LUT R12, R12, 0x1, RZ, 0xc0, !PT ;  /* 0x000000010c0c7812 */ /* 0x000fc400078ec0ff */
[----:B------:R-:W-:Y:S02]  /*1d50*/  @P4 SEL R20, RZ, 0xffffffff, P0 ;  /* 0xffffffffff144807 */ /* 0x000fe40000000000 */
[----:B------:R-:W-:Y:S02]  /*1d60*/  ISETP.GE.U32.AND P0, PT, R23, R0, PT ;  /* 0x000000001700720c */ /* 0x000fe40003f06070 */
[----:B------:R-:W-:Y:S02]  /*1d70*/  ISETP.NE.U32.AND P4, PT, R12, 0x1, PT ;  /* 0x000000010c00780c */ /* 0x000fe40003f85070 */
[----:B------:R-:W-:Y:S02]  /*1d80*/  SEL R12, RZ, 0xffffffff, P2 ;  /* 0xffffffffff0c7807 */ /* 0x000fe40001000000 */
[----:B------:R-:W-:Y:S02]  /*1d90*/  @P3 SEL R12, RZ, 0xffffffff, P1 ;  /* 0xffffffffff0c3807 */ /* 0x000fe40000800000 */
        /* <DEDUP_REMOVED lines=18> */
[----:B------:R-:W-:-:S02]  /*1ec0*/  SEL R34, R34, RZ, !P4 ;  /* 0x000000ff22227207 */ /* 0x000fc40006000000 */
[----:B------:R-:W-:Y:S02]  /*1ed0*/  SEL R77, R77, RZ, !P1 ;  /* 0x000000ff4d4d7207 */ /* 0x000fe40004800000 */
[----:B------:R-:W-:Y:S02]  /*1ee0*/  SEL R28, R28, RZ, !P2 ;  /* 0x000000ff1c1c7207 */ /* 0x000fe40005000000 */
[----:B------:R-:W-:Y:S01]  /*1ef0*/  SEL R32, R32, RZ, !P3 ;  /* 0x000000ff20207207 */ /* 0x000fe20005800000 */
[----:B------:R-:W-:Y:S06]  /*1f00*/  @!P0 BRA `(.L_x_3152) ;  /* 0xfffffff800ec8947 */ /* 0x000fec000383ffff */
.L_x_3151:
[----:B------:R-:W-:Y:S05]  /*1f10*/  BSYNC B0 ;  /* 0x0000000000007941 */ /* 0x000fea0003800000 */
.L_x_3150:
        /* <DEDUP_REMOVED lines=8> */
.L_x_3154:
[----:B------:R-:W-:Y:S05]  /*1fa0*/  BSYNC B0 ;  /* 0x0000000000007941 */ /* 0x000fea0003800000 */
.L_x_3153:
        /* <DEDUP_REMOVED lines=26> */
.L_x_3156:
[----:B------:R-:W-:Y:S05]  /*2150*/  BSYNC B0 ;  /* 0x0000000000007941 */ /* 0x000fea0003800000 */
.L_x_3155:
[CC--:B------:R-:W-:Y:S01]  /*2160*/  ISETP.NE.U32.AND P2, PT, R35.reuse, R75.reuse, PT ;  /* 0x0000004b2300720c */ /* 0x0c0fe20003f45070 */
[----:B------:R-:W-:Y:S01]  /*2170*/  IMAD.MOV.U32 R79, RZ, RZ, RZ ;  /* 0x000000ffff4f7224 */ /* 0x000fe200078e00ff */
[----:B------:R-:W-:Y:S01]  /*2180*/  ISETP.GE.U32.AND P0, PT, R35, R75, PT ;  /* 0x0000004b2300720c */ /* 0x000fe20003f06070 */
[----:B------:R-:W-:Y:S01]  /*2190*/  IMAD.MOV.U32 R7, RZ, RZ, RZ ;  /* 0x000000ffff077224 */ /* 0x000fe200078e00ff */
[----:B------:R-:W-:Y:S02]  /*21a0*/  ISETP.NE.AND.EX P2, PT, R37, R25, PT, P2 ;  /* 0x000000192500720c */ /* 0x000fe40003f45320 */
[----:B------:R-:W-:Y:S02]  /*21b0*/  CS2R R82, SRZ ;  /* 0x0000000000527805 */ /* 0x000fe4000001ff00 */
[----:B------:R-:W-:Y:S01]  /*21c0*/  ISETP.GE.U32.AND P1, PT, R33, R27, PT ;  /* 0x0000001b2100720c */ /* 0x000fe20003f26070 */
[----:B------:R-:W-:Y:S01]  /*21d0*/  IMAD.MOV.U32 R81, RZ, RZ, RZ ;  /* 0x000000ffff517224 */ /* 0x000fe200078e00ff */
[----:B------:R-:W-:Y:S01]  /*21e0*/  ISETP.GE.AND.EX P0, PT, R37, R25, PT, P0 ;  /* 0x000000192500720c */ /* 0x000fe20003f06300 */
[----:B------:R-:W-:Y:S01]  /*21f0*/  IMAD.MOV.U32 R5, RZ, RZ, RZ ;  /* 0x000000ffff057224 */ /* 0x000fe200078e00ff */
[----:B------:R-:W-:-:S02]  /*2200*/  ISETP.GE.AND.EX P1, PT, R34, R77, PT, P1 ;  /* 0x0000004d2200720c */ /* 0x000fc40003f26310 */
[----:B------:R-:W-:Y:S02]  /*2210*/  CS2R R86, SRZ ;  /* 0x0000000000567805 */ /* 0x000fe4000001ff00 */
[----:B------:R-:W-:Y:S01]  /*2220*/  SEL R0, RZ, 0xffffffff, P0 ;  /* 0xffffffffff007807 */ /* 0x000fe20000000000 */
[----:B------:R-:W-:Y:S01]  /*2230*/  IMAD.MOV.U32 R85, RZ, RZ, RZ ;  /* 0x000000ffff557224 */ /* 0x000fe200078e00ff */
[----:B------:R-:W-:Y:S02]  /*2240*/  CS2R R88, SRZ ;  /* 0x0000000000587805 */ /* 0x000fe4000001ff00 */
        /* <DEDUP_REMOVED lines=31> */
[----:B------:R-:W-:Y:S01]  /*2440*/  SEL R0, R3, R30, !P0 ;  /* 0x0000001e03007207 */ /* 0x000fe20004000000 */
[----:B------:R-:W-:Y:S01]  /*2450*/  IMAD.MOV.U32 R3, RZ, RZ, RZ ;  /* 0x000000ffff037224 */ /* 0x000fe200078e00ff */
[----:B------:R-:W-:Y:S02]  /*2460*/  SEL R77, R77, R32, !P0 ;  /* 0x000000204d4d7207 */ /* 0x000fe40004000000 */
[----:B------:R-:W-:Y:S02]  /*2470*/  SEL R75, R75, R29, !P0 ;  /* 0x0000001d4b4b7207 */ /* 0x000fe40004000000 */
[----:B------:R-:W-:Y:S01]  /*2480*/  SEL R9, R9, R31, !P0 ;  /* 0x0000001f09097207 */ /* 0x000fe20004000000 */
[----:B------:R-:W-:Y:S06]  /*2490*/  BRA `(.L_x_3141) ;  /* 0x0000011c00247947 */ /* 0x000fec0003800000 */
.L_x_3142:
        /* <DEDUP_REMOVED lines=20> */
[----:B------:R-:W-:Y:S01]  /*25e0*/  ISETP.GE.U32.AND P0, PT, R3, R92, PT ;  /* 0x0000005c0300720c */ /* 0x000fe20003f06070 */
[----:B------:R-:W-:Y:S01]  /*25f0*/  BSSY B0, `(.L_x_3159) ;  /* 0x0000565000007945 */ /* 0x000fe20003800000 */
        /* <DEDUP_REMOVED lines=55> */
[----:B------:R-:W-:Y:S01]  /*2970*/  IMAD.MOV.U32 R96, RZ, RZ, R0 ;  /* 0x000000ffff607224 */ /* 0x000fe200078e0000 */
[----:B------:R-:W-:Y:S06]  /*2980*/  @P0 BRA `(.L_x_3160) ;  /* 0x0000005000ac0947 */ /* 0x000fec0003800000 */
[----:B------:R-:W-:Y:S01]  /*2990*/  BSSY B1, `(.L_x_3160) ;  /* 0x000052a000017945 */ /* 0x000fe20003800000 */
        /* <DEDUP_REMOVED lines=56> */
[----:B------:R-:W-:-:S07]  /*2d20*/  IMAD.MOV.U32 R96, RZ, RZ, R0 ;  /* 0x000000ffff607224 */ /* 0x000fce00078e0000 */
.L_x_3165:
        /* <DEDUP_REMOVED lines=51> */
[----:B------:R-:W-:Y:S01]  /*3060*/  CS2R R26, SRZ ;  /* 0x00000000001a7805 */ /* 0x000fe2000001ff00 */
        /* <DEDUP_REMOVED lines=235> */
.L_x_3161:
[----:B------:R-:W-:-:S04]  /*3f20*/  LOP3.LUT R23, R27, 0xffffffe0, RZ, 0xc0, !PT ;  /* 0xffffffe01b177812 */ /* 0x000fc800078ec0ff */
[----:B------:R-:W-:-:S05]  /*3f30*/  IADD3 R22, P0, R106, R23, RZ ;  /* 0x000000176a167210 */ /* 0x000fca0007f1e0ff */
[----:B------:R-:W-:-:S05]  /*3f40*/  IMAD.X R23, RZ, RZ, R107, P0 ;  /* 0x000000ffff177224 */ /* 0x000fca00000e066b */
[----:B------:R0:W5:Y:S04]  /*3f50*/  LDG.E.128 R40, desc[UR60][R22.64] ;  /* 0x0000003c16287981 */ /* 0x000168000c1e1d00 */
[----:B------:R0:W5:Y:S01]  /*3f60*/  LDG.E.128 R36, desc[UR60][R22.64+0x10] ;  /* 0x0000103c16247981 */ /* 0x000162000c1e1d00 */
[----:B------:R-:W-:Y:S05]  /*3f70*/  @!P6 BRA `(.L_x_3162) ;  /* 0x0000000c00d8e947 */ /* 0x000fea0003800000 */
[----:B------:R-:W-:Y:S01]  /*3f80*/  ULDC UR34, c[0x0][0x234] ;  /* 0x00008d0000227ab9 */ /* 0x000fe20000000800 */
[----:B0-----:R-:W-:Y:S01]  /*3f90*/  IMAD.MOV.U32 R22, RZ, RZ, RZ ;  /* 0x000000ffff167224 */ /* 0x001fe200078e00ff */
        /* <DEDUP_REMOVED lines=244> */
.L_x_3162:
[----:B0-----:R-:W-:Y:S01]  /*4ee0*/  LOP3.LUT R23, R26, 0xffffffe0, RZ, 0xc0, !PT ;  /* 0xffffffe01a177812 */ /* 0x001fe200078ec0ff */
[----:B------:R-:W0:Y:S03]  /*4ef0*/  LDC R47, c[0x0][0x234] ;  /* 0x00008d00ff2f7b82 */ /* 0x000e260000000800 */
[----:B------:R-:W-:-:S05]  /*4f00*/  IADD3 R22, P0, R106, R23, RZ ;  /* 0x000000176a167210 */ /* 0x000fca0007f1e0ff */
[----:B------:R-:W-:-:S05]  /*4f10*/  IMAD.X R23, RZ, RZ, R107, P0 ;  /* 0x000000ffff177224 */ /* 0x000fca00000e066b */
[----:B------:R1:W5:Y:S04]  /*4f20*/  LDG.E.128 R32, desc[UR60][R22.64] ;  /* 0x0000003c16207981 */ /* 0x000368000c1e1d00 */
[----:B------:R1:W5:Y:S01]  /*4f30*/  LDG.E.128 R28, desc[UR60][R22.64+0x10] ;  /* 0x0000103c161c7981 */ /* 0x000362000c1e1d00 */
[----:B------:R-:W-:Y:S02]  /*4f40*/  IMAD.MOV.U32 R48, RZ, RZ, RZ ;  /* 0x000000ffff307224 */ /* 0x000fe400078e00ff */
[----:B------:R-:W-:Y:S01]  /*4f50*/  IMAD.MOV.U32 R24, RZ, RZ, RZ ;  /* 0x000000ffff187224 */ /* 0x000fe200078e00ff */
[----:B------:R-:W-:Y:S06]  /*4f60*/  @!P6 BRA `(.L_x_3163) ;  /* 0x0000000c00a8e947 */ /* 0x000fec0003800000 */
[----:B01----:R-:W-:Y:S01]  /*4f70*/  IMAD R23, R47, 0x2, R100 ;  /* 0x000000022f177824 */ /* 0x003fe200078e0264 */
        /* <DEDUP_REMOVED lines=233> */
.L_x_3163:
[----:B------:R-:W-:-:S04]  /*5e10*/  LOP3.LUT R45, R24, 0xffffffe0, RZ, 0xc0, !PT ;  /* 0xffffffe0182d7812 */ /* 0x000fc800078ec0ff */
[----:B------:R-:W-:-:S05]  /*5e20*/  IADD3 R44, P0, R106, R45, RZ ;  /* 0x0000002d6a2c7210 */ /* 0x000fca0007f1e0ff */
[----:B------:R-:W-:-:S05]  /*5e30*/  IMAD.X R45, RZ, RZ, R107, P0 ;  /* 0x000000ffff2d7224 */ /* 0x000fca00000e066b */
[----:B------:R2:W5:Y:S04]  /*5e40*/  LDG.E.128 R24, desc[UR60][R44.64] ;  /* 0x0000003c2c187981 */ /* 0x000568000c1e1d00 */
[----:B-1----:R2:W5:Y:S01]  /*5e50*/  LDG.E.128 R20, desc[UR60][R44.64+0x10] ;  /* 0x0000103c2c147981 */ /* 0x002562000c1e1d00 */
[----:B------:R-:W-:Y:S05]  /*5e60*/  @!P6 BRA `(.L_x_3164) ;  /* 0x0000000c00b0e947 */ /* 0x000fea0003800000 */
[----:B--2---:R-:W1:Y:S01]  /*5e70*/  LDC.64 R44, c[0x0][0x268] ;  /* 0x00009a00ff2c7b82 */ /* 0x004e620000000a00 */
[----:B0-----:R-:W-:-:S04]  /*5e80*/  IMAD R46, R47, 0x2, R100 ;  /* 0x000000022f2e7824 */ /* 0x001fc800078e0264 */
[----:B------:R-:W-:Y:S02]  /*5e90*/  IMAD.IADD R47, R46, 0x1, R47 ;  /* 0x000000012e2f7824 */ /* 0x000fe400078e022f */
[----:B------:R-:W-:-:S04]  /*5ea0*/  IMAD.MOV.U32 R46, RZ, RZ, RZ ;  /* 0x000000ffff2e7224 */ /* 0x000fc800078e00ff */
[----:B------:R-:W-:-:S05]  /*5eb0*/  IMAD.HI.U32 R46, R47, UR28, R46 ;  /* 0x0000001c2f2e7c27 */ /* 0x000fca000f8e002e */
[----:B------:R-:W-:-:S05]  /*5ec0*/  SHF.R.U32.HI R49, RZ, UR29, R46 ;  /* 0x0000001dff317c19 */ /* 0x000fca000801162e */
[----:B------:R-:W-:Y:S01]  /*5ed0*/  IMAD.MOV R46, RZ, RZ, -R49 ;  /* 0x000000ffff2e7224 */ /* 0x000fe200078e0a31 */
[----:B-1----:R-:W-:-:S03]  /*5ee0*/  ISETP.NE.AND P0, PT, R44, 0x1, PT ;  /* 0x000000012c00780c */ /* 0x002fc60003f05270 */
        /* <DEDUP_REMOVED lines=228> */
.L_x_3164:
[----:B------:R-:W-:Y:S01]  /*6d30*/  LOP3.LUT R109, R48, 0xffffffe0, RZ, 0xc0, !PT ;  /* 0xffffffe0306d7812 */ /* 0x000fe200078ec0ff */
[----:B------:R-:W-:-:S03]  /*6d40*/  ULDC UR4, c[0x0][0x234] ;  /* 0x00008d0000047ab9 */ /* 0x000fc60000000800 */
[----:B------:R-:W-:-:S05]  /*6d50*/  IADD3 R108, P0, R106, R109, RZ ;  /* 0x0000006d6a6c7210 */ /* 0x000fca0007f1e0ff */
[----:B------:R-:W-:-:S05]  /*6d60*/  IMAD.X R109, RZ, RZ, R107, P0 ;  /* 0x000000ffff6d7224 */ /* 0x000fca00000e066b */
[----:B------:R-:W3:Y:S04]  /*6d70*/  LDG.E.128 R48, desc[UR60][R108.64] ;  /* 0x0000003c6c307981 */ /* 0x000ee8000c1e1d00 */
[----:B0-2---:R0:W2:Y:S01]  /*6d80*/  LDG.E.128 R44, desc[UR60][R108.64+0x10] ;  /* 0x0000103c6c2c7981 */ /* 0x0050a2000c1e1d00 */
[CC--:B-----5:R-:W-:Y:S01]  /*6d90*/  ISETP.NE.U32.AND P1, PT, R103.reuse, R40.reuse, PT ;  /* 0x000000286700720c */ /* 0x0e0fe20003f25070 */
[----:B------:R-:W-:Y:S01]  /*6da0*/  IMAD.U32 R91, RZ, RZ, UR4 ;  /* 0x00000004ff5b7e24 */ /* 0x000fe2000f8e00ff */
[----:B------:R-:W-:Y:S01]  /*6db0*/  ISETP.GE.U32.AND P0, PT, R103, R40, PT ;  /* 0x000000286700720c */ /* 0x000fe20003f06070 */
[----:B------:R-:W-:Y:S01]  /*6dc0*/  ULDC UR4, c[0x0][0x22c] ;  /* 0x00008b0000047ab9 */ /* 0x000fe20000000800 */
[----:B------:R-:W-:Y:S02]  /*6dd0*/  ISETP.NE.AND.EX P1, PT, R96, R41, PT, P1 ;  /* 0x000000296000720c */ /* 0x000fe40003f25310 */
[----:B------:R-:W-:-:S02]  /*6de0*/  ISETP.NE.U32.AND P2, PT, R97, R42, PT ;  /* 0x0000002a6100720c */ /* 0x000fc40003f45070 */
[----:B------:R-:W-:Y:S01]  /*6df0*/  ISETP.GE.U32.AND P3, PT, R101, R100, PT ;  /* 0x000000646500720c */ /* 0x000fe20003f66070 */
[--C-:B0-----:R-:W-:Y:S01]  /*6e00*/  IMAD.IADD R109, R100, 0x1, R91.reuse ;  /* 0x00000001646d7824 */ /* 0x101fe200078e025b */
[----:B------:R-:W-:Y:S02]  /*6e10*/  ISETP.GE.AND.EX P0, PT, R96, R41, PT, P0 ;  /* 0x000000296000720c */ /* 0x000fe40003f06300 */
[----:B------:R-:W-:Y:S01]  /*6e20*/  ISETP.NE.AND.EX P2, PT, R94, R43, PT, P2 ;  /* 0x0000002b5e00720c */ /* 0x000fe20003f45320 */
[--C-:B------:R-:W-:Y:S01]  /*6e30*/  IMAD.IADD R111, R109, 0x1, R91.reuse ;  /* 0x000000016d6f7824 */ /* 0x100fe200078e025b */
[----:B------:R-:W-:Y:S02]  /*6e40*/  ISETP.GE.AND.EX P3, PT, R99, RZ, PT, P3 ;  /* 0x000000ff6300720c */ /* 0x000fe40003f66330 */
[----:B------:R-:W-:Y:S01]  /*6e50*/  ISETP.GE.U32.AND P5, PT, R97, R42, PT ;  /* 0x0000002a6100720c */ /* 0x000fe20003fa6070 */
[----:B------:R-:W-:Y:S01]  /*6e60*/  IMAD.IADD R115, R111, 0x1, R91 ;  /* 0x000000016f737824 */ /* 0x000fe200078e025b */
[----:B------:R-:W-:-:S02]  /*6e70*/  SEL R112, RZ, 0xffffffff, P0 ;  /* 0xffffffffff707807 */ /* 0x000fc40000000000 */
[----:B------:R-:W-:Y:S02]  /*6e80*/  ISETP.GE.U32.AND P4, PT, R95, R100, PT ;  /* 0x000000645f00720c */ /* 0x000fe40003f86070 */
[----:B------:R-:W-:Y:S02]  /*6e90*/  @!P1 SEL R112, RZ, 0xffffffff, P3 ;  /* 0xffffffffff709807 */ /* 0x000fe40001800000 */
[CC--:B------:R-:W-:Y:S02]  /*6ea0*/  ISETP.NE.U32.AND P0, PT, R3.reuse, R36.reuse, PT ;  /* 0x000000240300720c */ /* 0x0c0fe40003f05070 */
[----:B------:R-:W-:Y:S02]  /*6eb0*/  ISETP.GE.U32.AND P1, PT, R3, R36, PT ;  /* 0x000000240300720c */ /* 0x000fe40003f26070 */
[----:B------:R-:W-:Y:S02]  /*6ec0*/  ISETP.NE.U32.AND P3, PT, R7, R38, PT ;  /* 0x000000260700720c */ /* 0x000fe40003f65070 */
[----:B------:R-:W-:-:S02]  /*6ed0*/  ISETP.GE.AND.EX P5, PT, R94, R43, PT, P5 ;  /* 0x0000002b5e00720c */ /* 0x000fc40003fa6350 */
[----:B------:R-:W-:Y:S02]  /*6ee0*/  ISETP.GE.AND.EX P4, PT, R93, RZ, PT, P4 ;  /* 0x000000ff5d00720c */ /* 0x000fe40003f86340 */
[CC--:B------:R-:W-:Y:S02]  /*6ef0*/  ISETP.NE.AND.EX P0, PT, R0.reuse, R37.reuse, PT, P0 ;  /* 0x000000250000720c */ /* 0x0c0fe40003f05300 */
[----:B------:R-:W-:Y:S02]  /*6f00*/  ISETP.GE.AND.EX P1, PT, R0, R37, PT, P1 ;  /* 0x000000250000720c */ /* 0x000fe40003f26310 */
[----:B------:R-:W-:Y:S02]  /*6f10*/  ISETP.NE.AND.EX P3, PT, R6, R39, PT, P3 ;  /* 0x000000270600720c */ /* 0x000fe40003f65330 */
[----:B------:R-:W-:Y:S02]  /*6f20*/  SEL R113, RZ, 0xffffffff, P5 ;  /* 0xffffffffff717807 */ /* 0x000fe40002800000 */
[----:B------:R-:W-:-:S02]  /*6f30*/  @!P2 SEL R113, RZ, 0xffffffff, P4 ;  /* 0xffffffffff71a807 */ /* 0x000fc40002000000 */
[----:B------:R-:W-:Y:S02]  /*6f40*/  ISETP.GE.U32.AND P2, PT, R7, R38, PT ;  /* 0x000000260700720c */ /* 0x000fe40003f46070 */
[----:B------:R-:W-:Y:S02]  /*6f50*/  SEL R114, RZ, 0xffffffff, P1 ;  /* 0xffffffffff727807 */ /* 0x000fe40000800000 */
[-C--:B------:R-:W-:Y:S02]  /*6f60*/  ISETP.GE.U32.AND P5, PT, R5, R100.reuse, PT ;  /* 0x000000640500720c */ /* 0x080fe40003fa6070 */
[----:B------:R-:W-:Y:S02]  /*6f70*/  ISETP.GE.U32.AND P4, PT, R9, R100, PT ;  /* 0x000000640900720c */ /* 0x000fe40003f86070 */
[----:B------:R-:W-:Y:S02]  /*6f80*/  ISETP.NE.U32.AND P1, PT, R11, R32, PT ;  /* 0x000000200b00720c */ /* 0x000fe40003f25070 */
[----:B------:R-:W-:-:S02]  /*6f90*/  ISETP.GE.AND.EX P2, PT, R6, R39, PT, P2 ;  /* 0x000000270600720c */ /* 0x000fc40003f46320 */
[----:B------:R-:W-:Y:S02]  /*6fa0*/  ISETP.GE.AND.EX P5, PT, R4, RZ, PT, P5 ;  /* 0x000000ff0400720c */ /* 0x000fe40003fa6350 */
[----:B------:R-:W-:Y:S02]  /*6fb0*/  ISETP.GE.AND.EX P4, PT, R8, RZ, PT, P4 ;  /* 0x000000ff0800720c */ /* 0x000fe40003f86340 */
[----:B------:R-:W-:Y:S02]  /*6fc0*/  ISETP.NE.AND.EX P1, PT, R10, R33, PT, P1 ;  /* 0x000000210a00720c */ /* 0x000fe40003f25310 */
[----:B------:R-:W-:Y:S02]  /*6fd0*/  SEL R117, RZ, 0xffffffff, P2 ;  /* 0xffffffffff757807 */ /* 0x000fe40001000000 */
[----:B------:R-:W-:Y:S02]  /*6fe0*/  ISETP.GE.U32.AND P2, PT, R11, R32, PT ;  /* 0x000000200b00720c */ /* 0x000fe40003f46070 */
[----:B------:R-:W-:-:S02]  /*6ff0*/  @!P0 SEL R114, RZ, 0xffffffff, P5 ;  /* 0xffffffffff728807 */ /* 0x000fc40002800000 */
[----:B------:R-:W-:Y:S02]  /*7000*/  @!P3 SEL R117, RZ, 0xffffffff, P4 ;  /* 0xffffffffff75b807 */ /* 0x000fe40002000000 */
[-C--:B------:R-:W-:Y:S02]  /*7010*/  ISETP.NE.U32.AND P0, PT, R15, R34.reuse, PT ;  /* 0x000000220f00720c */ /* 0x080fe40003f05070 */
[----:B------:R-:W-:Y:S02]  /*7020*/  ISETP.GE.U32.AND P3, PT, R13, R109, PT ;  /* 0x0000006d0d00720c */ /* 0x000fe40003f66070 */
[----:B------:R-:W-:Y:S02]  /*7030*/  ISETP.GE.AND.EX P2, PT, R10, R33, PT, P2 ;  /* 0x000000210a00720c */ /* 0x000fe40003f46320 */
[----:B------:R-:W-:Y:S02]  /*7040*/  ISETP.GE.U32.AND P4, PT, R15, R34, PT ;  /* 0x000000220f00720c */ /* 0x000fe40003f86070 */
[----:B------:R-:W-:-:S02]  /*7050*/  ISETP.GE.AND.EX P3, PT, R12, RZ, PT, P3 ;  /* 0x000000ff0c00720c */ /* 0x000fc40003f66330 */
[CC--:B------:R-:W-:Y:S02]  /*7060*/  ISETP.NE.AND.EX P0, PT, R14.reuse, R35.reuse, PT, P0 ;  /* 0x000000230e00720c */ /* 0x0c0fe40003f05300 */
[----:B------:R-:W-:Y:S02]  /*7070*/  SEL R92, RZ, 0xffffffff, P2 ;  /* 0xffffffffff5c7807 */ /* 0x000fe40001000000 */
[----:B------:R-:W-:Y:S02]  /*7080*/  ISETP.GE.AND.EX P4, PT, R14, R35, PT, P4 ;  /* 0x000000230e00720c */ /* 0x000fe40003f86340 */
[----:B------:R-:W-:Y:S02]  /*7090*/  @!P1 SEL R92, RZ, 0xffffffff, P3 ;  /* 0xffffffffff5c9807 */ /* 0x000fe40001800000 */
[----:B------:R-:W-:Y:S02]  /*70a0*/  ISETP.NE.U32.AND P5, PT, R19, R28, PT ;  /* 0x0000001c1300720c */ /* 0x000fe40003fa5070 */
[----:B------:R-:W-:-:S02]  /*70b0*/  ISETP.GE.U32.AND P3, PT, R18, R109, PT ;  /* 0x0000006d1200720c */ /* 0x000fc40003f66070 */
[----:B------:R-:W-:Y:S02]  /*70c0*/  SEL R98, RZ, 0xffffffff, P4 ;  /* 0xffffffffff627807 */ /* 0x000fe40002000000 */
[----:B------:R-:W-:Y:S02]  /*70d0*/  ISETP.GE.U32.AND P4, PT, R55, R30, PT ;  /* 0x0000001e3700720c */ /* 0x000fe40003f86070 */
[----:B------:R-:W-:Y:S02]  /*70e0*/  ISETP.NE.AND.EX P5, PT, R52, R29, PT, P5 ;  /* 0x0000001d3400720c */ /* 0x000fe40003fa5350 */
[----:B------:R-:W-:Y:S02]  /*70f0*/  ISETP.GE.AND.EX P3, PT, R16, RZ, PT, P3 ;  /* 0x000000ff1000720c */ /* 0x000fe40003f66330 */
[----:B------:R-:W-:Y:S02]  /*7100*/  ISETP.GE.U32.AND P2, PT, R19, R28, PT ;  /* 0x0000001c1300720c */ /* 0x000fe40003f46070 */
[----:B------:R-:W-:-:S02]  /*7110*/  ISETP.GE.AND.EX P4, PT, R56, R31, PT, P4 ;  /* 0x0000001f3800720c */ /* 0x000fc40003f86340 */
[----:B------:R-:W-:Y:S02]  /*7120*/  @!P0 SEL R98, RZ, 0xffffffff, P3 ;  /* 0xffffffffff628807 */ /* 0x000fe40001800000 */
[----:B------:R-:W-:Y:S02]  /*7130*/  ISETP.NE.U32.AND P1, PT, R55, R30, PT ;  /* 0x0000001e3700720c */ /* 0x000fe40003f25070 */
[----:B------:R-:W-:Y:S02]  /*7140*/  ISETP.GE.AND.EX P2, PT, R52, R29, PT, P2 ;  /* 0x0000001d3400720c */ /* 0x000fe40003f46320 */
[----:B------:R-:W-:Y:S02]  /*7150*/  ISETP.GE.U32.AND P3, PT, R54, R109, PT ;  /* 0x0000006d3600720c */ /* 0x000fe40003f66070 */
[----:B------:R-:W-:Y:S02]  /*7160*/  SEL R108, RZ, 0xffffffff, P4 ;  /* 0xffffffffff6c7807 */ /* 0x000fe40002000000 */
[----:B------:R-:W-:-:S02]  /*7170*/  SEL R102, RZ, 0xffffffff, P2 ;  /* 0xffffffffff667807 */ /* 0x000fc40001000000 */
[----:B------:R-:W-:Y:S02]  /*7180*/  ISETP.NE.AND.EX P1, PT, R56, R31, PT, P1 ;  /* 0x0000001f3800720c */ /* 0x000fe40003f25310 */
[----:B------:R-:W-:Y:S02]  /*7190*/  ISETP.GE.AND.EX P4, PT, R53, RZ, PT, P3 ;  /* 0x000000ff3500720c */ /* 0x000fe40003f86330 */
[CC--:B------:R-:W-:Y:S02]  /*71a0*/  ISETP.NE.U32.AND P2, PT, R59.reuse, R24.reuse, PT ;  /* 0x000000183b00720c */ /* 0x0c0fe40003f45070 */
[----:B------:R-:W-:Y:S02]  /*71b0*/  ISETP.GE.U32.AND P0, PT, R59, R24, PT ;  /* 0x000000183b00720c */ /* 0x000fe40003f06070 */
[----:B------:R-:W-:Y:S02]  /*71c0*/  @!P5 SEL R102, RZ, 0xffffffff, P4 ;  /* 0xffffffffff66d807 */ /* 0x000fe40002000000 */
[----:B------:R-:W-:-:S02]  /*71d0*/  ISETP.NE.AND.EX P2, PT, R60, R25, PT, P2 ;  /* 0x000000193c00720c */ /* 0x000fc40003f45320 */
[----:B------:R-:W-:Y:S02]  /*71e0*/  ISETP.GE.AND.EX P0, PT, R60, R25, PT, P0 ;  /* 0x000000193c00720c */ /* 0x000fe40003f06300 */
[----:B------:R-:W-:Y:S02]  /*71f0*/  ISETP.GE.U32.AND P5, PT, R58, R109, PT ;  /* 0x0000006d3a00720c */ /* 0x000fe40003fa6070 */
[----:B------:R-:W-:Y:S02]  /*7200*/  SEL R110, RZ, 0xffffffff, P0 ;  /* 0xffffffffff6e7807 */ /* 0x000fe40000000000 */
[----:B------:R-:W-:Y:S02]  /*7210*/  ISETP.GE.AND.EX P5, PT, R57, RZ, PT, P5 ;  /* 0x000000ff3900720c */ /* 0x000fe40003fa6350 */
[----:B------:R-:W-:Y:S02]  /*7220*/  ISETP.NE.U32.AND P3, PT, R63, R26, PT ;  /* 0x0000001a3f00720c */ /* 0x000fe40003f65070 */
[----:B------:R-:W-:-:S02]  /*7230*/  ISETP.GE.U32.AND P0, PT, R62, R111, PT ;  /* 0x0000006f3e00720c */ /* 0x000fc40003f06070 */
[----:B------:R-:W-:Y:S02]  /*7240*/  @!P1 SEL R108, RZ, 0xffffffff, P5 ;  /* 0xffffffffff6c9807 */ /* 0x000fe40002800000 */
[----:B------:R-:W-:Y:S02]  /*7250*/  ISETP.NE.AND.EX P3, PT, R64, R27, PT, P3 ;  /* 0x0000001b4000720c */ /* 0x000fe40003f65330 */
[----:B------:R-:W-:Y:S02]  /*7260*/  ISETP.GE.AND.EX P1, PT, R61, RZ, PT, P0 ;  /* 0x000000ff3d00720c */ /* 0x000fe40003f26300 */
[----:B------:R-:W-:Y:S02]  /*7270*/  ISETP.GE.U32.AND P4, PT, R63, R26, PT ;  /* 0x0000001a3f00720c */ /* 0x000fe40003f86070 */
[----:B------:R-:W-:Y:S02]  /*7280*/  @!P2 SEL R110, RZ, 0xffffffff, P1 ;  /* 0xffffffffff6ea807 */ /* 0x000fe40000800000 */
[----:B------:R-:W-:-:S02]  /*7290*/  ISETP.NE.U32.AND P0, PT, R67, R20, PT ;  /* 0x000000144300720c */ /* 0x000fc40003f05070 */
[----:B------:R-:W-:Y:S02]  /*72a0*/  ISETP.GE.U32.AND P2, PT, R66, R111, PT ;  /* 0x0000006f4200720c */ /* 0x000fe40003f46070 */
[----:B------:R-:W-:Y:S02]  /*72b0*/  LOP3.LUT R112, R112, 0x1, RZ, 0xc0, !PT ;  /* 0x0000000170707812 */ /* 0x000fe400078ec0ff */
[----:B------:R-:W-:Y:S02]  /*72c0*/  ISETP.GE.AND.EX P4, PT, R64, R27, PT, P4 ;  /* 0x0000001b4000720c */ /* 0x000fe40003f86340 */
[----:B------:R-:W-:Y:S02]  /*72d0*/  ISETP.GE.AND.EX P2, PT, R65, RZ, PT, P2 ;  /* 0x000000ff4100720c */ /* 0x000fe40003f46320 */
[----:B------:R-:W-:Y:S02]  /*72e0*/  ISETP.NE.AND.EX P0, PT, R68, R21, PT, P0 ;  /* 0x000000154400720c */ /* 0x000fe40003f05300 */
[----:B------:R-:W-:-:S02]  /*72f0*/  ISETP.GE.U32.AND P1, PT, R67, R20, PT ;  /* 0x000000144300720c */ /* 0x000fc40003f26070 */
[----:B------:R-:W-:Y:S02]  /*7300*/  ISETP.NE.U32.AND P5, PT, R112, 0x1, PT ;  /* 0x000000017000780c */ /* 0x000fe40003fa5070 */
[----:B------:R-:W-:Y:S02]  /*7310*/  SEL R112, RZ, 0xffffffff, P4 ;  /* 0xffffffffff707807 */ /* 0x000fe40002000000 */
[----:B------:R-:W-:Y:S02]  /*7320*/  LOP3.LUT R113, R113, 0x1, RZ, 0xc0, !PT ;  /* 0x0000000171717812 */ /* 0x000fe400078ec0ff */
[----:B------:R-:W-:Y:S02]  /*7330*/  @!P3 SEL R112, RZ, 0xffffffff, P2 ;  /* 0xffffffffff70b807 */ /* 0x000fe40001000000 */
[----:B------:R-:W-:Y:S02]  /*7340*/  ISETP.GE.AND.EX P1, PT, R68, R21, PT, P1 ;  /* 0x000000154400720c */ /* 0x000fe40003f26310 */
[----:B------:R-:W-:-:S02]  /*7350*/  ISETP.NE.U32.AND P3, PT, R71, R22, PT ;  /* 0x000000164700720c */ /* 0x000fc40003f65070 */
[----:B------:R-:W-:Y:S02]  /*7360*/  ISETP.GE.U32.AND P2, PT, R70, R111, PT ;  /* 0x0000006f4600720c */ /* 0x000fe40003f46070 */
[----:B------:R-:W-:Y:S02]  /*7370*/  ISETP.NE.U32.AND P4, PT, R113, 0x1, PT ;  /* 0x000000017100780c */ /* 0x000fe40003f85070 */
[----:B------:R-:W-:Y:S02]  /*7380*/  SEL R113, RZ, 0xffffffff, P1 ;  /* 0xffffffffff717807 */ /* 0x000fe40000800000 */
[----:B------:R-:W-:Y:S02]  /*7390*/  ISETP.NE.AND.EX P3, PT, R72, R23, PT, P3 ;  /* 0x000000174800720c */ /* 0x000fe40003f65330 */
[----:B------:R-:W-:Y:S02]  /*73a0*/  ISETP.GE.AND.EX P2, PT, R69, RZ, PT, P2 ;  /* 0x000000ff4500720c */ /* 0x000fe40003f46320 */
[----:B------:R-:W-:-:S02]  /*73b0*/  ISETP.GE.U32.AND P1, PT, R71, R22, PT ;  /* 0x000000164700720c */ /* 0x000fc40003f26070 */
[----:B------:R-:W-:Y:S02]  /*73c0*/  @!P0 SEL R113, RZ, 0xffffffff, P2 ;  /* 0xffffffffff718807 */ /* 0x000fe40001000000 */
[----:B------:R-:W-:Y:S02]  /*73d0*/  ISETP.GE.AND.EX P1, PT, R72, R23, PT, P1 ;  /* 0x000000174800720c */ /* 0x000fe40003f26310 */
[----:B------:R-:W-:Y:S02]  /*73e0*/  ISETP.GE.U32.AND P0, PT, R74, R111, PT ;  /* 0x0000006f4a00720c */ /* 0x000fe40003f06070 */
[----:B------:R-:W-:Y:S02]  /*73f0*/  SEL R118, RZ, 0xffffffff, P1 ;  /* 0xffffffffff767807 */ /* 0x000fe40000800000 */
[----:B------:R-:W-:Y:S02]  /*7400*/  ISETP.GE.AND.EX P0, PT, R73, RZ, PT, P0 ;  /* 0x000000ff4900720c */ /* 0x000fe40003f06300 */
[----:B------:R-:W-:-:S02]  /*7410*/  LOP3.LUT R114, R114, 0x1, RZ, 0xc0, !PT ;  /* 0x0000000172727812 */ /* 0x000fc400078ec0ff */
[----:B------:R-:W-:Y:S02]  /*7420*/  @!P3 SEL R118, RZ, 0xffffffff, P0 ;  /* 0xffffffffff76b807 */ /* 0x000fe40000000000 */
[----:B------:R-:W-:Y:S02]  /*7430*/  ISETP.NE.U32.AND P2, PT, R114, 0x1, PT ;  /* 0x000000017200780c */ /* 0x000fe40003f45070 */
[----:B------:R-:W-:Y:S02]  /*7440*/  LOP3.LUT R119, R117, 0x1, RZ, 0xc0, !PT ;  /* 0x0000000175777812 */ /* 0x000fe400078ec0ff */
[----:B------:R-:W-:Y:S02]  /*7450*/  LOP3.LUT R92, R92, 0x1, RZ, 0xc0, !PT ;  /* 0x000000015c5c7812 */ /* 0x000fe400078ec0ff */
[----:B------:R-:W-:Y:S02]  /*7460*/  LOP3.LUT R98, R98, 0x1, RZ, 0xc0, !PT ;  /* 0x0000000162627812 */ /* 0x000fe400078ec0ff */
[----:B------:R-:W-:-:S02]  /*7470*/  LOP3.LUT R102, R102, 0x1, RZ, 0xc0, !PT ;  /* 0x0000000166667812 */ /* 0x000fc400078ec0ff */
[----:B------:R-:W-:Y:S02]  /*7480*/  LOP3.LUT R108, R108, 0x1, RZ, 0xc0, !PT ;  /* 0x000000016c6c7812 */ /* 0x000fe400078ec0ff */
[-C--:B------:R-:W-:Y:S02]  /*7490*/  SEL R101, R101, R100.reuse, !P5 ;  /* 0x0000006465657207 */ /* 0x080fe40006800000 */
[----:B------:R-:W-:Y:S02]  /*74a0*/  SEL R95, R95, R100, !P4 ;  /* 0x000000645f5f7207 */ /* 0x000fe40006000000 */
[----:B------:R-:W-:Y:S02]  /*74b0*/  SEL R103, R103, R40, !P5 ;  /* 0x0000002867677207 */ /* 0x000fe40006800000 */
[----:B------:R-:W-:Y:S02]  /*74c0*/  SEL R96, R96, R41, !P5 ;  /* 0x0000002960607207 */ /* 0x000fe40006800000 */
[----:B------:R-:W-:-:S02]  /*74d0*/  SEL R99, R99, RZ, !P5 ;  /* 0x000000ff63637207 */ /* 0x000fc40006800000 */
[----:B------:R-:W-:Y:S02]  /*74e0*/  SEL R97, R97, R42, !P4 ;  /* 0x0000002a61617207 */ /* 0x000fe40006000000 */
[----:B------:R-:W-:Y:S02]  /*74f0*/  SEL R94, R94, R43, !P4 ;  /* 0x0000002b5e5e7207 */ /* 0x000fe40006000000 */
[----:B------:R-:W-:Y:S02]  /*7500*/  SEL R93, R93, RZ, !P4 ;  /* 0x000000ff5d5d7207 */ /* 0x000fe40006000000 */
[----:B------:R-:W-:Y:S02]  /*7510*/  SEL R5, R5, R100, !P2 ;  /* 0x0000006405057207 */ /* 0x000fe40005000000 */
[----:B------:R-:W-:Y:S02]  /*7520*/  ISETP.NE.U32.AND P5, PT, R102, 0x1, PT ;  /* 0x000000016600780c */ /* 0x000fe40003fa5070 */
[----:B------:R-:W-:-:S02]  /*7530*/  ISETP.NE.U32.AND P4, PT, R108, 0x1, PT ;  /* 0x000000016c00780c */ /* 0x000fc40003f85070 */
[-C--:B------:R-:W-:Y:S02]  /*7540*/  SEL R54, R54, R109.reuse, !P5 ;  /* 0x0000006d36367207 */ /* 0x080fe40006800000 */
[----:B------:R-:W-:Y:S02]  /*7550*/  SEL R58, R58, R109, !P4 ;  /* 0x0000006d3a3a7207 */ /* 0x000fe40006000000 */
[----:B------:R-:W-:Y:S02]  /*7560*/  SEL R19, R19, R28, !P5 ;  /* 0x0000001c13137207 */ /* 0x000fe40006800000 */
[----:B------:R-:W-:Y:S02]  /*7570*/  SEL R52, R52, R29, !P5 ;  /* 0x0000001d34347207 */ /* 0x000fe40006800000 */
[----:B------:R-:W-:Y:S02]  /*7580*/  SEL R53, R53, RZ, !P5 ;  /* 0x000000ff35357207 */ /* 0x000fe40006800000 */
[----:B------:R-:W-:-:S02]  /*7590*/  LOP3.LUT R110, R110, 0x1, RZ, 0xc0, !PT ;  /* 0x000000016e6e7812 */ /* 0x000fc400078ec0ff */
[----:B------:R-:W-:Y:S02]  /*75a0*/  LOP3.LUT R112, R112, 0x1, RZ, 0xc0, !PT ;  /* 0x0000000170707812 */ /* 0x000fe400078ec0ff */
[----:B------:R-:W-:Y:S02]  /*75b0*/  LOP3.LUT R113, R113, 0x1, RZ, 0xc0, !PT ;  /* 0x0000000171717812 */ /* 0x000fe400078ec0ff */
[----:B------:R-:W-:Y:S02]  /*75c0*/  SEL R3, R3, R36, !P2 ;  /* 0x0000002403037207 */ /* 0x000fe40005000000 */
[----:B------:R-:W-:Y:S02]  /*75d0*/  SEL R0, R0, R37, !P2 ;  /* 0x0000002500007207 */ /* 0x000fe40005000000 */
[----:B------:R-:W-:Y:S02]  /*75e0*/  SEL R4, R4, RZ, !P2 ;  /* 0x000000ff04047207 */ /* 0x000fe40005000000 */
[----:B------:R-:W-:-:S02]  /*75f0*/  ISETP.NE.U32.AND P2, PT, R110, 0x1, PT ;  /* 0x000000016e00780c */ /* 0x000fc40003f45070 */
[----:B------:R-:W-:Y:S02]  /*7600*/  LOP3.LUT R118, R118, 0x1, RZ, 0xc0, !PT ;  /* 0x0000000176767812 */ /* 0x000fe400078ec0ff */
[----:B------:R-:W-:Y:S02]  /*7610*/  SEL R62, R62, R111, !P2 ;  /* 0x0000006f3e3e7207 */ /* 0x000fe40005000000 */
[----:B------:R-:W-:Y:S02]  /*7620*/  SEL R55, R55, R30, !P4 ;  /* 0x0000001e37377207 */ /* 0x000fe40006000000 */
[----:B------:R-:W-:Y:S02]  /*7630*/  SEL R56, R56, R31, !P4 ;  /* 0x0000001f38387207 */ /* 0x000fe40006000000 */
[----:B------:R-:W-:Y:S02]  /*7640*/  SEL R57, R57, RZ, !P4 ;  /* 0x000000ff39397207 */ /* 0x000fe40006000000 */
[----:B------:R-:W-:-:S02]  /*7650*/  SEL R59, R59, R24, !P2 ;  /* 0x000000183b3b7207 */ /* 0x000fc40005000000 */
[----:B------:R-:W-:Y:S02]  /*7660*/  SEL R60, R60, R25, !P2 ;  /* 0x000000193c3c7207 */ /* 0x000fe40005000000 */
[----:B------:R-:W-:Y:S02]  /*7670*/  SEL R61, R61, RZ, !P2 ;  /* 0x000000ff3d3d7207 */ /* 0x000fe40005000000 */
[CC--:B---3--:R-:W-:Y:S02]  /*7680*/  ISETP.NE.U32.AND P1, PT, R75.reuse, R48.reuse, PT ;  /* 0x000000304b00720c */ /* 0x0c8fe40003f25070 */
[----:B------:R-:W-:Y:S02]  /*7690*/  ISETP.GE.U32.AND P3, PT, R75, R48, PT ;  /* 0x000000304b00720c */ /* 0x000fe40003f66070 */
[----:B------:R-:W-:Y:S02]  /*76a0*/  ISETP.NE.AND.EX P0, PT, R76, R49, PT, P1 ;  /* 0x000000314c00720c */ /* 0x000fe40003f05310 */
[----:B------:R-:W-:-:S02]  /*76b0*/  ISETP.GE.U32.AND P1, PT, R78, R115, PT ;  /* 0x000000734e00720c */ /* 0x000fc40003f26070 */
[----:B------:R-:W-:Y:S02]  /*76c0*/  ISETP.GE.AND.EX P3, PT, R76, R49, PT, P3 ;  /* 0x000000314c00720c */ /* 0x000fe40003f66330 */
[----:B------:R-:W-:-:S04]  /*76d0*/  ISETP.GE.AND.EX P1, PT, R77, RZ, PT, P1 ;  /* 0x000000ff4d00720c */ /* 0x000fc80003f26310 */
[----:B------:R-:W-:Y:S02]  /*76e0*/  SEL R116, RZ, 0xffffffff, P1 ;  /* 0xffffffffff747807 */ /* 0x000fe40000800000 */
[----:B------:R-:W-:Y:S02]  /*76f0*/  ISETP.NE.U32.AND P1, PT, R79, R50, PT ;  /* 0x000000324f00720c */ /* 0x000fe40003f25070 */
[----:B------:R-:W-:Y:S02]  /*7700*/  @P0 SEL R116, RZ, 0xffffffff, P3 ;  /* 0xffffffffff740807 */ /* 0x000fe40001800000 */
[----:B------:R-:W-:Y:S02]  /*7710*/  ISETP.GE.U32.AND P0, PT, R82, R115, PT ;  /* 0x000000735200720c */ /* 0x000fe40003f06070 */
[----:B------:R-:W-:Y:S02]  /*7720*/  ISETP.NE.AND.EX P1, PT, R80, R51, PT, P1 ;  /* 0x000000335000720c */ /* 0x000fe40003f25310 */
[----:B------:R-:W-:-:S02]  /*7730*/  ISETP.GE.AND.EX P0, PT, R81, RZ, PT, P0 ;  /* 0x000000ff5100720c */ /* 0x000fc40003f06300 */
[----:B------:R-:W-:Y:S02]  /*7740*/  ISETP.GE.U32.AND P3, PT, R79, R50, PT ;  /* 0x000000324f00720c */ /* 0x000fe40003f66070 */
[----:B------:R-:W-:Y:S02]  /*7750*/  SEL R114, RZ, 0xffffffff, P0 ;  /* 0xffffffffff727807 */ /* 0x000fe40000000000 */
[----:B--2---:R-:W-:Y:S02]  /*7760*/  ISETP.NE.U32.AND P0, PT, R83, R44, PT ;  /* 0x0000002c5300720c */ /* 0x004fe40003f05070 */
[----:B------:R-:W-:Y:S02]  /*7770*/  ISETP.GE.AND.EX P3, PT, R80, R51, PT, P3 ;  /* 0x000000335000720c */ /* 0x000fe40003f66330 */
[----:B------:R-:W-:Y:S02]  /*7780*/  ISETP.NE.AND.EX P0, PT, R84, R45, PT, P0 ;  /* 0x0000002d5400720c */ /* 0x000fe40003f05300 */
[----:B------:R-:W-:-:S02]  /*7790*/  @P1 SEL R114, RZ, 0xffffffff, P3 ;  /* 0xffffffffff721807 */ /* 0x000fc40001800000 */
[----:B------:R-:W-:Y:S02]  /*77a0*/  ISETP.GE.U32.AND P3, PT, R86, R115, PT ;  /* 0x000000735600720c */ /* 0x000fe40003f66070 */
[----:B------:R-:W-:Y:S02]  /*77b0*/  ISETP.GE.U32.AND P1, PT, R83, R44, PT ;  /* 0x0000002c5300720c */ /* 0x000fe40003f26070 */
[----:B------:R-:W-:Y:S02]  /*77c0*/  ISETP.GE.AND.EX P3, PT, R85, RZ, PT, P3 ;  /* 0x000000ff5500720c */ /* 0x000fe40003f66330 */
[----:B------:R-:W-:Y:S02]  /*77d0*/  ISETP.GE.AND.EX P1, PT, R84, R45, PT, P1 ;  /* 0x0000002d5400720c */ /* 0x000fe40003f26310 */
[----:B------:R-:W-:Y:S02]  /*77e0*/  SEL R117, RZ, 0xffffffff, P3 ;  /* 0xffffffffff757807 */ /* 0x000fe40001800000 */
[----:B------:R-:W-:-:S02]  /*77f0*/  @P0 SEL R117, RZ, 0xffffffff, P1 ;  /* 0xffffffffff750807 */ /* 0x000fc40000800000 */
[----:B------:R-:W-:Y:S02]  /*7800*/  ISETP.GE.U32.AND P0, PT, R88, R115, PT ;  /* 0x000000735800720c */ /* 0x000fe40003f06070 */
[----:B------:R-:W-:Y:S02]  /*7810*/  ISETP.NE.U32.AND P1, PT, R89, R46, PT ;  /* 0x0000002e5900720c */ /* 0x000fe40003f25070 */
[----:B------:R-:W-:Y:S02]  /*7820*/  ISETP.GE.AND.EX P0, PT, R87, RZ, PT, P0 ;  /* 0x000000ff5700720c */ /* 0x000fe40003f06300 */
[----:B------:R-:W-:Y:S02]  /*7830*/  ISETP.NE.AND.EX P1, PT, R90, R47, PT, P1 ;  /* 0x0000002f5a00720c */ /* 0x000fe40003f25310 */
[----:B------:R-:W-:Y:S02]  /*7840*/  ISETP.NE.U32.AND P3, PT, R119, 0x1, PT ;  /* 0x000000017700780c */ /* 0x000fe40003f65070 */
[----:B------:R-:W-:-:S02]  /*7850*/  SEL R119, RZ, 0xffffffff, P0 ;  /* 0xffffffffff777807 */ /* 0x000fc40000000000 */
[----:B------:R-:W-:Y:S02]  /*7860*/  ISETP.GE.U32.AND P0, PT, R89, R46, PT ;  /* 0x0000002e5900720c */ /* 0x000fe40003f06070 */
[----:B------:R-:W-:Y:S01]  /*7870*/  SEL R9, R9, R100, !P3 ;  /* 0x0000006409097207 */ /* 0x000fe20005800000 */
[----:B------:R-:W-:Y:S01]  /*7880*/  IMAD.IADD R100, R115, 0x1, R91 ;  /* 0x0000000173647824 */ /* 0x000fe200078e025b */
[----:B------:R-:W-:Y:S02]  /*7890*/  ISETP.GE.AND.EX P0, PT, R90, R47, PT, P0 ;  /* 0x0000002f5a00720c */ /* 0x000fe40003f06300 */
[----:B------:R-:W-:Y:S02]  /*78a0*/  SEL R7, R7, R38, !P3 ;  /* 0x0000002607077207 */ /* 0x000fe40005800000 */
[----:B------:R-:W-:Y:S02]  /*78b0*/  @P1 SEL R119, RZ, 0xffffffff, P0 ;  /* 0xffffffffff771807 */ /* 0x000fe40000000000 */
[----:B------:R-:W-:Y:S01]  /*78c0*/  ISETP.NE.U32.AND P1, PT, R92, 0x1, PT ;  /* 0x000000015c00780c */ /* 0x000fe20003f25070 */
[----:B------:R-:W-:Y:S01]  /*78d0*/  IMAD.U32 R92, RZ, RZ, UR4 ;  /* 0x00000004ff5c7e24 */ /* 0x000fe2000f8e00ff */
[----:B------:R-:W-:-:S02]  /*78e0*/  ISETP.NE.U32.AND P0, PT, R98, 0x1, PT ;  /* 0x000000016200780c */ /* 0x000fc40003f05070 */
[-C--:B------:R-:W-:Y:S02]  /*78f0*/  SEL R13, R13, R109.reuse, !P1 ;  /* 0x0000006d0d0d7207 */ /* 0x080fe40004800000 */
[----:B------:R-:W-:Y:S01]  /*7900*/  SEL R18, R18, R109, !P0 ;  /* 0x0000006d12127207 */ /* 0x000fe20004000000 */
[----:B------:R-:W-:Y:S01]  /*7910*/  IMAD R109, R91, 0x3, R100 ;  /* 0x000000035b6d7824 */ /* 0x000fe200078e0264 */
[----:B------:R-:W-:Y:S02]  /*7920*/  SEL R6, R6, R39, !P3 ;  /* 0x0000002706067207 */ /* 0x000fe40005800000 */
[----:B------:R-:W-:Y:S02]  /*7930*/  SEL R8, R8, RZ, !P3 ;  /* 0x000000ff08087207 */ /* 0x000fe40005800000 */
[----:B------:R-:W-:Y:S02]  /*7940*/  ISETP.GE.U32.AND P5, PT, R109, R92, PT ;  /* 0x0000005c6d00720c */ /* 0x000fe40003fa6070 */
[----:B------:R-:W-:-:S02]  /*7950*/  SEL R11, R11, R32, !P1 ;  /* 0x000000200b0b7207 */ /* 0x000fc40004800000 */
[----:B------:R-:W-:Y:S02]  /*7960*/  SEL R10, R10, R33, !P1 ;  /* 0x000000210a0a7207 */ /* 0x000fe40004800000 */
[----:B------:R-:W-:Y:S02]  /*7970*/  SEL R12, R12, RZ, !P1 ;  /* 0x000000ff0c0c7207 */ /* 0x000fe40004800000 */
[----:B------:R-:W-:Y:S02]  /*7980*/  ISETP.NE.U32.AND P3, PT, R112, 0x1, PT ;  /* 0x000000017000780c */ /* 0x000fe40003f65070 */
[----:B------:R-:W-:Y:S02]  /*7990*/  ISETP.NE.U32.AND P1, PT, R113, 0x1, PT ;  /* 0x000000017100780c */ /* 0x000fe40003f25070 */
[----:B------:R-:W-:Y:S02]  /*79a0*/  LOP3.LUT R116, R116, 0x1, RZ, 0xc0, !PT ;  /* 0x0000000174747812 */ /* 0x000fe400078ec0ff */
[----:B------:R-:W-:-:S02]  /*79b0*/  LOP3.LUT R114, R114, 0x1, RZ, 0xc0, !PT ;  /* 0x0000000172727812 */ /* 0x000fc400078ec0ff */
[----:B------:R-:W-:Y:S02]  /*79c0*/  LOP3.LUT R117, R117, 0x1, RZ, 0xc0, !PT ;  /* 0x0000000175757812 */ /* 0x000fe400078ec0ff */
[----:B------:R-:W-:Y:S02]  /*79d0*/  LOP3.LUT R119, R119, 0x1, RZ, 0xc0, !PT ;  /* 0x0000000177777812 */ /* 0x000fe400078ec0ff */
[----:B------:R-:W-:Y:S02]  /*79e0*/  SEL R15, R15, R34, !P0 ;  /* 0x000000220f0f7207 */ /* 0x000fe40004000000 */
[----:B------:R-:W-:Y:S02]  /*79f0*/  SEL R14, R14, R35, !P0 ;  /* 0x000000230e0e7207 */ /* 0x000fe40004000000 */
[----:B------:R-:W-:Y:S02]  /*7a00*/  SEL R16, R16, RZ, !P0 ;  /* 0x000000ff10107207 */ /* 0x000fe40004000000 */
[----:B------:R-:W-:-:S02]  /*7a10*/  SEL R66, R66, R111, !P3 ;  /* 0x0000006f42427207 */ /* 0x000fc40005800000 */
[----:B------:R-:W-:Y:S02]  /*7a20*/  SEL R70, R70, R111, !P1 ;  /* 0x0000006f46467207 */ /* 0x000fe40004800000 */
[----:B------:R-:W-:Y:S02]  /*7a30*/  SEL R63, R63, R26, !P3 ;  /* 0x0000001a3f3f7207 */ /* 0x000fe40005800000 */
[----:B------:R-:W-:Y:S02]  /*7a40*/  SEL R64, R64, R27, !P3 ;  /* 0x0000001b40407207 */ /* 0x000fe40005800000 */
[----:B------:R-:W-:Y:S02]  /*7a50*/  SEL R65, R65, RZ, !P3 ;  /* 0x000000ff41417207 */ /* 0x000fe40005800000 */
[----:B------:R-:W-:Y:S02]  /*7a60*/  SEL R67, R67, R20, !P1 ;  /* 0x0000001443437207 */ /* 0x000fe40004800000 */
[----:B------:R-:W-:-:S02]  /*7a70*/  SEL R68, R68, R21, !P1 ;  /* 0x0000001544447207 */ /* 0x000fc40004800000 */
[----:B------:R-:W-:Y:S02]  /*7a80*/  SEL R69, R69, RZ, !P1 ;  /* 0x000000ff45457207 */ /* 0x000fe40004800000 */
[----:B------:R-:W-:Y:S02]  /*7a90*/  ISETP.NE.U32.AND P0, PT, R118, 0x1, PT ;  /* 0x000000017600780c */ /* 0x000fe40003f05070 */
[----:B------:R-:W-:Y:S02]  /*7aa0*/  ISETP.NE.U32.AND P4, PT, R116, 0x1, PT ;  /* 0x000000017400780c */ /* 0x000fe40003f85070 */
[----:B------:R-:W-:Y:S02]  /*7ab0*/  ISETP.NE.U32.AND P2, PT, R114, 0x1, PT ;  /* 0x000000017200780c */ /* 0x000fe40003f45070 */
[----:B------:R-:W-:Y:S02]  /*7ac0*/  ISETP.NE.U32.AND P3, PT, R117, 0x1, PT ;  /* 0x000000017500780c */ /* 0x000fe40003f65070 */
[----:B------:R-:W-:-:S02]  /*7ad0*/  ISETP.NE.U32.AND P1, PT, R119, 0x1, PT ;  /* 0x000000017700780c */ /* 0x000fc40003f25070 */
[----:B------:R-:W-:Y:S02]  /*7ae0*/  SEL R74, R74, R111, !P0 ;  /* 0x0000006f4a4a7207 */ /* 0x000fe40004000000 */
[-C--:B------:R-:W-:Y:S02]  /*7af0*/  SEL R78, R78, R115.reuse, !P4 ;  /* 0x000000734e4e7207 */ /* 0x080fe40006000000 */
[-C--:B------:R-:W-:Y:S02]  /*7b00*/  SEL R82, R82, R115.reuse, !P2 ;  /* 0x0000007352527207 */ /* 0x080fe40005000000 */
[-C--:B------:R-:W-:Y:S02]  /*7b10*/  SEL R86, R86, R115.reuse, !P3 ;  /* 0x0000007356567207 */ /* 0x080fe40005800000 */
[----:B------:R-:W-:Y:S02]  /*7b20*/  SEL R88, R88, R115, !P1 ;  /* 0x0000007358587207 */ /* 0x000fe40004800000 */
[----:B------:R-:W-:-:S02]  /*7b30*/  SEL R71, R71, R22, !P0 ;  /* 0x0000001647477207 */ /* 0x000fc40004000000 */
[----:B------:R-:W-:Y:S02]  /*7b40*/  SEL R72, R72, R23, !P0 ;  /* 0x0000001748487207 */ /* 0x000fe40004000000 */
[----:B------:R-:W-:Y:S02]  /*7b50*/  SEL R73, R73, RZ, !P0 ;  /* 0x000000ff49497207 */ /* 0x000fe40004000000 */
[----:B------:R-:W-:Y:S02]  /*7b60*/  SEL R75, R75, R48, !P4 ;  /* 0x000000304b4b7207 */ /* 0x000fe40006000000 */
[----:B------:R-:W-:Y:S02]  /*7b70*/  SEL R76, R76, R49, !P4 ;  /* 0x000000314c4c7207 */ /* 0x000fe40006000000 */
[----:B------:R-:W-:Y:S02]  /*7b80*/  SEL R77, R77, RZ, !P4 ;  /* 0x000000ff4d4d7207 */ /* 0x000fe40006000000 */
        /* <DEDUP_REMOVED lines=8> */
[----:B------:R-:W-:Y:S01]  /*7c10*/  SEL R87, R87, RZ, !P1 ;  /* 0x000000ff57577207 */ /* 0x000fe20004800000 */
[----:B------:R-:W-:Y:S06]  /*7c20*/  @!P5 BRA `(.L_x_3165) ;  /* 0xffffffb00040d947 */ /* 0x000fec000383ffff */
[----:B------:R-:W-:Y:S05]  /*7c30*/  BSYNC B1 ;  /* 0x0000000000017941 */ /* 0x000fea0003800000 */
.L_x_3160:
[----:B------:R-:W-:Y:S05]  /*7c40*/  BSYNC B0 ;  /* 0x0000000000007941 */ /* 0x000fea0003800000 */
.L_x_3159:
        /* <DEDUP_REMOVED lines=280> */
.L_x_3168:
        /* <DEDUP_REMOVED lines=282> */
.L_x_3169:
        /* <DEDUP_REMOVED lines=282> */
.L_x_3170:
        /* <DEDUP_REMOVED lines=282> */
.L_x_3171:
[----:B------:R-:W-:-:S04]  /*c2b0*/  LOP3.LUT R45, R48, 0xffffffe0, RZ, 0xc0, !PT ;  /* 0xffffffe0302d7812 */ /* 0x000fc800078ec0ff */
[----:B------:R-:W-:-:S05]  /*c2c0*/  IADD3 R106, P1, R106, R45, RZ ;  /* 0x0000002d6a6a7210 */ /* 0x000fca0007f3e0ff */
[----:B------:R-:W-:-:S05]  /*c2d0*/  IMAD.X R107, RZ, RZ, R107, P1 ;  /* 0x000000ffff6b7224 */ /* 0x000fca00008e066b */
[----:B------:R0:W5:Y:S04]  /*c2e0*/  LDG.E.128 R48, desc[UR60][R106.64] ;  /* 0x0000003c6a307981 */ /* 0x000168000c1e1d00 */
[----:B------:R0:W5:Y:S02]  /*c2f0*/  LDG.E.128 R44, desc[UR60][R106.64+0x10] ;  /* 0x0000103c6a2c7981 */ /* 0x000164000c1e1d00 */
.L_x_3167:
[----:B------:R-:W-:Y:S05]  /*c300*/  BSYNC B0 ;  /* 0x0000000000007941 */ /* 0x000fea0003800000 */
.L_x_3166:
        /* <DEDUP_REMOVED lines=16> */
[CC--:B------:R-:W-:Y:S02]  /*c410*/  ISETP.GE.U32.AND P3, PT, R3.reuse, R36.reuse, PT ;  /* 0x000000240300720c */ /* 0x0c0fe40003f66070 */
[----:B------:R-:W-:Y:S02]  /*c420*/  ISETP.NE.U32.AND P2, PT, R3, R36, PT ;  /* 0x000000240300720c */ /* 0x000fe40003f45070 */
[----:B------:R-:W-:Y:S02]  /*c430*/  ISETP.NE.U32.AND P6, PT, R7, R38, PT ;  /* 0x000000260700720c */ /* 0x000fe40003fc5070 */
[----:B------:R-:W-:-:S02]  /*c440*/  LOP3.LUT R98, R98, 0x1, RZ, 0xc0, !PT ;  /* 0x0000000162627812 */ /* 0x000fc400078ec0ff */
[----:B------:R-:W-:Y:S02]  /*c450*/  SEL R102, RZ, 0xffffffff, P5 ;  /* 0xffffffffff667807 */ /* 0x000fe40002800000 */
[----:B------:R-:W-:Y:S02]  /*c460*/  @!P4 SEL R102, RZ, 0xffffffff, P0 ;  /* 0xffffffffff66c807 */ /* 0x000fe40000000000 */
[CC--:B------:R-:W-:Y:S02]  /*c470*/  ISETP.GE.AND.EX P3, PT, R0.reuse, R37.reuse, PT, P3 ;  /* 0x000000250000720c */ /* 0x0c0fe40003f66330 */
[----:B------:R-:W-:Y:S02]  /*c480*/  ISETP.NE.AND.EX P2, PT, R0, R37, PT, P2 ;  /* 0x000000250000720c */ /* 0x000fe40003f45320 */
[----:B------:R-:W-:Y:S02]  /*c490*/  ISETP.NE.AND.EX P6, PT, R6, R39, PT, P6 ;  /* 0x000000270600720c */ /* 0x000fe40003fc5360 */
[----:B------:R-:W-:-:S02]  /*c4a0*/  ISETP.NE.U32.AND P0, PT, R98, 0x1, PT ;  /* 0x000000016200780c */ /* 0x000fc40003f05070 */
[----:B------:R-:W-:Y:S02]  /*c4b0*/  ISETP.GE.U32.AND P1, PT, R7, R38, PT ;  /* 0x000000260700720c */ /* 0x000fe40003f26070 */
[----:B0-----:R-:W-:Y:S02]  /*c4c0*/  SEL R106, RZ, 0xffffffff, P3 ;  /* 0xffffffffff6a7807 */ /* 0x001fe40001800000 */
[----:B------:R-:W-:Y:S01]  /*c4d0*/  SEL R96, R96, R41, !P0 ;  /* 0x0000002960607207 */ /* 0x000fe20004000000 */
[----:B------:R-:W-:Y:S01]  /*c4e0*/  IMAD.IADD R41, R100, 0x1, R91 ;  /* 0x0000000164297824 */ /* 0x000fe200078e025b */
[-C--:B------:R-:W-:Y:S02]  /*c4f0*/  ISETP.GE.U32.AND P5, PT, R5, R100.reuse, PT ;  /* 0x000000640500720c */ /* 0x080fe40003fa6070 */
[----:B------:R-:W-:Y:S02]  /*c500*/  ISETP.GE.U32.AND P3, PT, R9, R100, PT ;  /* 0x000000640900720c */ /* 0x000fe40003f66070 */
[----:B------:R-:W-:-:S02]  /*c510*/  ISETP.GE.AND.EX P1, PT, R6, R39, PT, P1 ;  /* 0x000000270600720c */ /* 0x000fc40003f26310 */
[----:B------:R-:W-:Y:S02]  /*c520*/  ISETP.GE.AND.EX P5, PT, R4, RZ, PT, P5 ;  /* 0x000000ff0400720c */ /* 0x000fe40003fa6350 */
[----:B------:R-:W-:Y:S02]  /*c530*/  ISETP.GE.AND.EX P3, PT, R8, RZ, PT, P3 ;  /* 0x000000ff0800720c */ /* 0x000fe40003f66330 */
[----:B------:R-:W-:Y:S02]  /*c540*/  ISETP.GE.U32.AND P4, PT, R41, R92, PT ;  /* 0x0000005c2900720c */ /* 0x000fe40003f86070 */
[----:B------:R-:W-:Y:S02]  /*c550*/  SEL R107, RZ, 0xffffffff, P1 ;  /* 0xffffffffff6b7807 */ /* 0x000fe40000800000 */
[----:B------:R-:W-:Y:S02]  /*c560*/  @!P2 SEL R106, RZ, 0xffffffff, P5 ;  /* 0xffffffffff6aa807 */ /* 0x000fe40002800000 */
[----:B------:R-:W-:-:S02]  /*c570*/  @!P6 SEL R107, RZ, 0xffffffff, P3 ;  /* 0xffffffffff6be807 */ /* 0x000fc40001800000 */
[----:B------:R-:W-:Y:S02]  /*c580*/  LOP3.LUT R102, R102, 0x1, RZ, 0xc0, !PT ;  /* 0x0000000166667812 */ /* 0x000fe400078ec0ff */
[----:B------:R-:W-:Y:S02]  /*c590*/  LOP3.LUT R106, R106, 0x1, RZ, 0xc0, !PT ;  /* 0x000000016a6a7812 */ /* 0x000fe400078ec0ff */
[----:B------:R-:W-:Y:S02]  /*c5a0*/  LOP3.LUT R107, R107, 0x1, RZ, 0xc0, !PT ;  /* 0x000000016b6b7812 */ /* 0x000fe400078ec0ff */
        /* <DEDUP_REMOVED lines=10> */
[-C--:B------:R-:W-:Y:S02]  /*c650*/  SEL R101, R101, R100.reuse, !P0 ;  /* 0x0000006465657207 */ /* 0x080fe40004000000 */
[-C--:B------:R-:W-:Y:S02]  /*c660*/  SEL R95, R95, R100.reuse, !P1 ;  /* 0x000000645f5f7207 */ /* 0x080fe40004800000 */
[-C--:B------:R-:W-:Y:S02]  /*c670*/  SEL R5, R5, R100.reuse, !P2 ;  /* 0x0000006405057207 */ /* 0x080fe40005000000 */
[----:B------:R-:W-:Y:S02]  /*c680*/  SEL R9, R9, R100, !P3 ;  /* 0x0000006409097207 */ /* 0x000fe40005800000 */
[----:B------:R-:W-:-:S02]  /*c690*/  SEL R99, R99, RZ, !P0 ;  /* 0x000000ff63637207 */ /* 0x000fc40004000000 */
[----:B------:R-:W-:Y:S02]  /*c6a0*/  SEL R93, R93, RZ, !P1 ;  /* 0x000000ff5d5d7207 */ /* 0x000fe40004800000 */
[----:B------:R-:W-:Y:S02]  /*c6b0*/  SEL R4, R4, RZ, !P2 ;  /* 0x000000ff04047207 */ /* 0x000fe40005000000 */
[----:B------:R-:W-:Y:S01]  /*c6c0*/  SEL R8, R8, RZ, !P3 ;  /* 0x000000ff08087207 */ /* 0x000fe20005800000 */
[----:B------:R-:W-:Y:S06]  /*c6d0*/  @P4 BRA `(.L_x_3173) ;  /* 0x0000000800b84947 */ /* 0x000fec0003800000 */
[----:B------:R-:W-:Y:S02]  /*c6e0*/  ISETP.NE.U32.AND P1, PT, R11, R32, PT ;  /* 0x000000200b00720c */ /* 0x000fe40003f25070 */
        /* <DEDUP_REMOVED lines=24> */
[----:B------:R-:W-:Y:S02]  /*c870*/  SEL R38, RZ, 0xffffffff, P3 ;  /* 0xffffffffff267807 */ /* 0x000fe40001800000 */
        /* <DEDUP_REMOVED lines=33> */
[-C--:B------:R-:W-:Y:S01]  /*ca90*/  ISETP.NE.U32.AND P5, PT, R59, R24.reuse, PT ;  /* 0x000000183b00720c */ /* 0x080fe20003fa5070 */
[----:B------:R-:W-:Y:S01]  /*caa0*/  IMAD.IADD R91, R33, 0x1, R91 ;  /* 0x00000001215b7824 */ /* 0x000fe200078e025b */
[----:B------:R-:W-:Y:S02]  /*cab0*/  ISETP.GE.U32.AND P1, PT, R59, R24, PT ;  /* 0x000000183b00720c */ /* 0x000fe40003f26070 */
[----:B------:R-:W-:Y:S02]  /*cac0*/  ISETP.NE.AND.EX P5, PT, R60, R25, PT, P5 ;  /* 0x000000193c00720c */ /* 0x000fe40003fa5350 */
[----:B------:R-:W-:Y:S02]  /*cad0*/  ISETP.GE.U32.AND P6, PT, R62, R33, PT ;  /* 0x000000213e00720c */ /* 0x000fe40003fc6070 */
[----:B------:R-:W-:Y:S02]  /*cae0*/  ISETP.GE.AND.EX P1, PT, R60, R25, PT, P1 ;  /* 0x000000193c00720c */ /* 0x000fe40003f26310 */
[----:B------:R-:W-:-:S02]  /*caf0*/  ISETP.GE.AND.EX P6, PT, R61, RZ, PT, P6 ;  /* 0x000000ff3d00720c */ /* 0x000fc40003fc6360 */
[CC--:B------:R-:W-:Y:S02]  /*cb00*/  ISETP.GE.U32.AND P2, PT, R63.reuse, R26.reuse, PT ;  /* 0x0000001a3f00720c */ /* 0x0c0fe40003f46070 */
[----:B------:R-:W-:Y:S02]  /*cb10*/  SEL R28, RZ, 0xffffffff, P1 ;  /* 0xffffffffff1c7807 */ /* 0x000fe40000800000 */
[----:B------:R-:W-:Y:S02]  /*cb20*/  ISETP.NE.U32.AND P3, PT, R63, R26, PT ;  /* 0x0000001a3f00720c */ /* 0x000fe40003f65070 */
[----:B------:R-:W-:Y:S02]  /*cb30*/  @!P5 SEL R28, RZ, 0xffffffff, P6 ;  /* 0xffffffffff1cd807 */ /* 0x000fe40003000000 */
[CC--:B------:R-:W-:Y:S02]  /*cb40*/  ISETP.GE.U32.AND P4, PT, R67.reuse, R20.reuse, PT ;  /* 0x000000144300720c */ /* 0x0c0fe40003f86070 */
[----:B------:R-:W-:-:S02]  /*cb50*/  ISETP.NE.U32.AND P5, PT, R67, R20, PT ;  /* 0x000000144300720c */ /* 0x000fc40003fa5070 */
[----:B------:R-:W-:Y:S02]  /*cb60*/  ISETP.NE.U32.AND P6, PT, R71, R22, PT ;  /* 0x000000164700720c */ /* 0x000fe40003fc5070 */
[CC--:B------:R-:W-:Y:S02]  /*cb70*/  ISETP.GE.AND.EX P2, PT, R64.reuse, R27.reuse, PT, P2 ;  /* 0x0000001b4000720c */ /* 0x0c0fe40003f46320 */
[----:B------:R-:W-:Y:S02]  /*cb80*/  ISETP.NE.AND.EX P3, PT, R64, R27, PT, P3 ;  /* 0x0000001b4000720c */ /* 0x000fe40003f65330 */
[CC--:B------:R-:W-:Y:S02]  /*cb90*/  ISETP.GE.AND.EX P4, PT, R68.reuse, R21.reuse, PT, P4 ;  /* 0x000000154400720c */ /* 0x0c0fe40003f86340 */
[----:B------:R-:W-:Y:S02]  /*cba0*/  ISETP.NE.AND.EX P5, PT, R68, R21, PT, P5 ;  /* 0x000000154400720c */ /* 0x000fe40003fa5350 */
[----:B------:R-:W-:-:S02]  /*cbb0*/  ISETP.NE.AND.EX P6, PT, R72, R23, PT, P6 ;  /* 0x000000174800720c */ /* 0x000fc40003fc5360 */
[----:B------:R-:W-:Y:S02]  /*cbc0*/  SEL R29, RZ, 0xffffffff, P2 ;  /* 0xffffffffff1d7807 */ /* 0x000fe40001000000 */
[----:B------:R-:W-:Y:S02]  /*cbd0*/  ISETP.GE.U32.AND P2, PT, R71, R22, PT ;  /* 0x000000164700720c */ /* 0x000fe40003f46070 */
[----:B------:R-:W-:Y:S02]  /*cbe0*/  SEL R30, RZ, 0xffffffff, P4 ;  /* 0xffffffffff1e7807 */ /* 0x000fe40002000000 */
[-C--:B------:R-:W-:Y:S02]  /*cbf0*/  ISETP.GE.U32.AND P0, PT, R66, R33.reuse, PT ;  /* 0x000000214200720c */ /* 0x080fe40003f06070 */
[-C--:B------:R-:W-:Y:S02]  /*cc00*/  ISETP.GE.U32.AND P1, PT, R70, R33.reuse, PT ;  /* 0x000000214600720c */ /* 0x080fe40003f26070 */
[----:B------:R-:W-:-:S02]  /*cc10*/  ISETP.GE.U32.AND P4, PT, R74, R33, PT ;  /* 0x000000214a00720c */ /* 0x000fc40003f86070 */
[----:B------:R-:W-:Y:S02]  /*cc20*/  ISETP.GE.AND.EX P2, PT, R72, R23, PT, P2 ;  /* 0x000000174800720c */ /* 0x000fe40003f46320 */
        /* <DEDUP_REMOVED lines=39> */
[----:B------:R-:W-:Y:S02]  /*cea0*/  SEL R20, RZ, 0xffffffff, P2 ;  /* 0xffffffffff147807 */ /* 0x000fe40001000000 */
[CC--:B------:R-:W-:Y:S02]  /*ceb0*/  ISETP.GE.U32.AND P5, PT, R79.reuse, R50.reuse, PT ;  /* 0x000000324f00720c */ /* 0x0c0fe40003fa6070 */
        /* <DEDUP_REMOVED lines=10> */
[----:B------:R-:W-:Y:S02]  /*cf60*/  ISETP.GE.U32.AND P1, PT, R89, R46, PT ;  /* 0x0000002e5900720c */ /* 0x000fe40003f26070 */
[----:B------:R-:W-:Y:S02]  /*cf70*/  SEL R21, RZ, 0xffffffff, P5 ;  /* 0xffffffffff157807 */ /* 0x000fe40002800000 */
        /* <DEDUP_REMOVED lines=28> */
[-C--:B------:R-:W-:Y:S02]  /*d140*/  SEL R78, R78, R91.reuse, !P0 ;  /* 0x0000005b4e4e7207 */ /* 0x080fe40004000000 */
[-C--:B------:R-:W-:Y:S02]  /*d150*/  SEL R82, R82, R91.reuse, !P1 ;  /* 0x0000005b52527207 */ /* 0x080fe40004800000 */
[-C--:B------:R-:W-:Y:S02]  /*d160*/  SEL R86, R86, R91.reuse, !P2 ;  /* 0x0000005b56567207 */ /* 0x080fe40005000000 */
[----:B------:R-:W-:Y:S02]  /*d170*/  SEL R88, R88, R91, !P3 ;  /* 0x0000005b58587207 */ /* 0x000fe40005800000 */
[----:B------:R-:W-:Y:S02]  /*d180*/  SEL R77, R77, RZ, !P0 ;  /* 0x000000ff4d4d7207 */ /* 0x000fe40004000000 */
[----:B------:R-:W-:-:S02]  /*d190*/  SEL R81, R81, RZ, !P1 ;  /* 0x000000ff51517207 */ /* 0x000fc40004800000 */
[----:B------:R-:W-:Y:S02]  /*d1a0*/  SEL R85, R85, RZ, !P2 ;  /* 0x000000ff55557207 */ /* 0x000fe40005000000 */
[----:B------:R-:W-:-:S07]  /*d1b0*/  SEL R87, R87, RZ, !P3 ;  /* 0x000000ff57577207 */ /* 0x000fce0005800000 */
.L_x_3173:
[----:B------:R-:W-:Y:S05]  /*d1c0*/  BSYNC B0 ;  /* 0x0000000000007941 */ /* 0x000fea0003800000 */
.L_x_3172:
[CC--:B------:R-:W-:Y:S02]  /*d1d0*/  ISETP.NE.U32.AND P1, PT, R103.reuse, R11.reuse, PT ;  /* 0x0000000b6700720c */ /* 0x0c0fe40003f25070 */
[----:B------:R-:W-:Y:S02]  /*d1e0*/  ISETP.GE.U32.AND P2, PT, R103, R11, PT ;  /* 0x0000000b6700720c */ /* 0x000fe40003f46070 */
[CC--:B------:R-:W-:Y:S02]  /*d1f0*/  ISETP.NE.AND.EX P1, PT, R96.reuse, R10.reuse, PT, P1 ;  /* 0x0000000a6000720c */ /* 0x0c0fe40003f25310 */
[----:B------:R-:W-:Y:S02]  /*d200*/  ISETP.GE.AND.EX P2, PT, R96, R10, PT, P2 ;  /* 0x0000000a6000720c */ /* 0x000fe40003f46320 */
[----:B------:R-:W-:Y:S02]  /*d210*/  ISETP.GE.U32.AND P6, PT, R101, R13, PT ;  /* 0x0000000d6500720c */ /* 0x000fe40003fc6070 */
[----:B-----5:R-:W-:-:S02]  /*d220*/  SEL R20, RZ, 0xffffffff, P2 ;  /* 0xffffffffff147807 */ /* 0x020fc40001000000 */
[----:B------:R-:W-:Y:S02]  /*d230*/  ISETP.GE.U32.AND P5, PT, R97, R15, PT ;  /* 0x0000000f6100720c */ /* 0x000fe40003fa6070 */
[----:B------:R-:W-:Y:S02]  /*d240*/  ISETP.NE.U32.AND P2, PT, R3, R19, PT ;  /* 0x000000130300720c */ /* 0x000fe40003f45070 */
[----:B------:R-:W-:Y:S02]  /*d250*/  ISETP.GE.AND.EX P6, PT, R99, R12, PT, P6 ;  /* 0x0000000c6300720c */ /* 0x000fe40003fc6360 */
[----:B------:R-:W-:Y:S02]  /*d260*/  ISETP.NE.U32.AND P4, PT, R97, R15, PT ;  /* 0x0000000f6100720c */ /* 0x000fe40003f85070 */
[----:B------:R-:W-:Y:S02]  /*d270*/  ISETP.GE.AND.EX P5, PT, R94, R14, PT, P5 ;  /* 0x0000000e5e00720c */ /* 0x000fe40003fa6350 */
[----:B------:R-:W-:-:S02]  /*d280*/  ISETP.NE.AND.EX P2, PT, R0, R52, PT, P2 ;  /* 0x000000340000720c */ /* 0x000fc40003f45320 */
[----:B------:R-:W-:Y:S02]  /*d290*/  @!P1 SEL R20, RZ, 0xffffffff, P6 ;  /* 0xffffffffff149807 */ /* 0x000fe40003000000 */
[----:B------:R-:W-:Y:S02]  /*d2a0*/  ISETP.NE.AND.EX P4, PT, R94, R14, PT, P4 ;  /* 0x0000000e5e00720c */ /* 0x000fe40003f85340 */
[----:B------:R-:W-:Y:S02]  /*d2b0*/  ISETP.GE.U32.AND P3, PT, R3, R19, PT ;  /* 0x000000130300720c */ /* 0x000fe40003f66070 */
[----:B------:R-:W-:Y:S02]  /*d2c0*/  ISETP.NE.U32.AND P6, PT, R7, R55, PT ;  /* 0x000000370700720c */ /* 0x000fe40003fc5070 */
[----:B------:R-:W-:Y:S02]  /*d2d0*/  SEL R21, RZ, 0xffffffff, P5 ;  /* 0xffffffffff157807 */ /* 0x000fe40002800000 */
[----:B------:R-:W-:-:S02]  /*d2e0*/  ISETP.GE.U32.AND P5, PT, R5, R54, PT ;  /* 0x000000360500720c */ /* 0x000fc40003fa6070 */
[----:B------:R-:W-:Y:S02]  /*d2f0*/  ISETP.GE.U32.AND P0, PT, R95, R18, PT ;  /* 0x000000125f00720c */ /* 0x000fe40003f06070 */
[----:B------:R-:W-:Y:S02]  /*d300*/  ISETP.GE.AND.EX P3, PT, R0, R52, PT, P3 ;  /* 0x000000340000720c */ /* 0x000fe40003f66330 */
[----:B------:R-:W-:Y:S02]  /*d310*/  ISETP.NE.AND.EX P6, PT, R6, R56, PT, P6 ;  /* 0x000000380600720c */ /* 0x000fe40003fc5360 */
[----:B------:R-:W-:Y:S02]  /*d320*/  ISETP.GE.AND.EX P5, PT, R4, R53, PT, P5 ;  /* 0x000000350400720c */ /* 0x000fe40003fa6350 */
[----:B------:R-:W-:Y:S02]  /*d330*/  ISETP.GE.U32.AND P1, PT, R7, R55, PT ;  /* 0x000000370700720c */ /* 0x000fe40003f26070 */
[----:B------:R-:W-:-:S02]  /*d340*/  SEL R22, RZ, 0xffffffff, P3 ;  /* 0xffffffffff167807 */ /* 0x000fc40001800000 */
[----:B------:R-:W-:Y:S02]  /*d350*/  ISETP.GE.AND.EX P0, PT, R93, R16, PT, P0 ;  /* 0x000000105d00720c */ /* 0x000fe40003f06300 */
[----:B------:R-:W-:Y:S02]  /*d360*/  ISETP.GE.U32.AND P3, PT, R9, R58, PT ;  /* 0x0000003a0900720c */ /* 0x000fe40003f66070 */
[----:B------:R-:W-:Y:S02]  /*d370*/  @!P2 SEL R22, RZ, 0xffffffff, P5 ;  /* 0xffffffffff16a807 */ /* 0x000fe40002800000 */
[----:B------:R-:W-:Y:S02]  /*d380*/  ISETP.GE.AND.EX P1, PT, R6, R56, PT, P1 ;  /* 0x000000380600720c */ /* 0x000fe40003f26310 */
[----:B------:R-:W-:Y:S02]  /*d390*/  @!P4 SEL R21, RZ, 0xffffffff, P0 ;  /* 0xffffffffff15c807 */ /* 0x000fe40000000000 */
[----:B------:R-:W-:-:S02]  /*d3a0*/  ISETP.GE.AND.EX P3, PT, R8, R57, PT, P3 ;  /* 0x000000390800720c */ /* 0x000fc40003f66330 */
[----:B------:R-:W-:Y:S02]  /*d3b0*/  LOP3.LUT R20, R20, 0x1, RZ, 0xc0, !PT ;  /* 0x0000000114147812 */ /* 0x000fe400078ec0ff */
[----:B------:R-:W-:Y:S02]  /*d3c0*/  LOP3.LUT R22, R22, 0x1, RZ, 0xc0, !PT ;  /* 0x0000000116167812 */ /* 0x000fe400078ec0ff */
[----:B------:R-:W-:Y:S02]  /*d3d0*/  SEL R23, RZ, 0xffffffff, P1 ;  /* 0xffffffffff177807 */ /* 0x000fe40000800000 */
[----:B------:R-:W-:Y:S02]  /*d3e0*/  LOP3.LUT R21, R21, 0x1, RZ, 0xc0, !PT ;  /* 0x0000000115157812 */ /* 0x000fe400078ec0ff */
[----:B------:R-:W-:Y:S02]  /*d3f0*/  @!P6 SEL R23, RZ, 0xffffffff, P3 ;  /* 0xffffffffff17e807 */ /* 0x000fe40001800000 */
[----:B------:R-:W-:-:S02]  /*d400*/  ISETP.NE.U32.AND P0, PT, R20, 0x1, PT ;  /* 0x000000011400780c */ /* 0x000fc40003f05070 */
[----:B------:R-:W-:Y:S02]  /*d410*/  ISETP.NE.U32.AND P2, PT, R22, 0x1, PT ;  /* 0x000000011600780c */ /* 0x000fe40003f45070 */
[----:B------:R-:W-:Y:S02]  /*d420*/  ISETP.NE.U32.AND P1, PT, R21, 0x1, PT ;  /* 0x000000011500780c */ /* 0x000fe40003f25070 */
[----:B------:R-:W-:Y:S02]  /*d430*/  LOP3.LUT R23, R23, 0x1, RZ, 0xc0, !PT ;  /* 0x0000000117177812 */ /* 0x000fe400078ec0ff */
[----:B------:R-:W-:Y:S02]  /*d440*/  SEL R26, R99, R12, !P0 ;  /* 0x0000000c631a7207 */ /* 0x000fe40004000000 */
[----:B------:R-:W-:Y:S02]  /*d450*/  SEL R20, R103, R11, !P0 ;  /* 0x0000000b67147207 */ /* 0x000fe40004000000 */
[----:B------:R-:W-:-:S02]  /*d460*/  SEL R12, R3, R19, !P2 ;  /* 0x00000013030c7207 */ /* 0x000fc40005000000 */
[----:B------:R-:W-:Y:S02]  /*d470*/  SEL R24, R97, R15, !P1 ;  /* 0x0000000f61187207 */ /* 0x000fe40004800000 */
[----:B------:R-:W-:Y:S02]  /*d480*/  SEL R27, R94, R14, !P1 ;  /* 0x0000000e5e1b7207 */ /* 0x000fe40004800000 */
[----:B------:R-:W-:Y:S02]  /*d490*/  ISETP.NE.U32.AND P3, PT, R23, 0x1, PT ;  /* 0x000000011700780c */ /* 0x000fe40003f65070 */
[----:B------:R-:W-:Y:S02]  /*d4a0*/  SEL R21, R101, R13, !P0 ;  /* 0x0000000d65157207 */ /* 0x000fe40004000000 */
[----:B------:R-:W-:Y:S02]  /*d4b0*/  SEL R15, R95, R18, !P1 ;  /* 0x000000125f0f7207 */ /* 0x000fe40004800000 */
[----:B------:R-:W-:-:S02]  /*d4c0*/  SEL R14, R93, R16, !P1 ;  /* 0x000000105d0e7207 */ /* 0x000fc40004800000 */
[----:B------:R-:W-:Y:S02]  /*d4d0*/  SEL R23, R96, R10, !P0 ;  /* 0x0000000a60177207 */ /* 0x000fe40004000000 */
[----:B------:R-:W-:Y:S02]  /*d4e0*/  SEL R13, R0, R52, !P2 ;  /* 0x00000034000d7207 */ /* 0x000fe40005000000 */
[----:B------:R-:W-:Y:S02]  /*d4f0*/  ISETP.NE.U32.AND P1, PT, R20, R59, PT ;  /* 0x0000003b1400720c */ /* 0x000fe40003f25070 */
[----:B------:R-:W-:Y:S02]  /*d500*/  ISETP.GE.U32.AND P5, PT, R12, R67, PT ;  /* 0x000000430c00720c */ /* 0x000fe40003fa6070 */
[----:B------:R-:W-:Y:S02]  /*d510*/  ISETP.NE.AND.EX P1, PT, R23, R60, PT, P1 ;  /* 0x0000003c1700720c */ /* 0x000fe40003f25310 */
[----:B------:R-:W-:-:S02]  /*d520*/  ISETP.GE.AND.EX P5, PT, R13, R68, PT, P5 ;  /* 0x000000440d00720c */ /* 0x000fc40003fa6350 */
[----:B------:R-:W-:Y:S02]  /*d530*/  SEL R22, R7, R55, !P3 ;  /* 0x0000003707167207 */ /* 0x000fe40005800000 */
[----:B------:R-:W-:Y:S02]  /*d540*/  SEL R10, R4, R53, !P2 ;  /* 0x00000035040a7207 */ /* 0x000fe40005000000 */
[----:B------:R-:W-:Y:S02]  /*d550*/  SEL R25, R6, R56, !P3 ;  /* 0x0000003806197207 */ /* 0x000fe40005800000 */
[----:B------:R-:W-:Y:S02]  /*d560*/  SEL R11, R5, R54, !P2 ;  /* 0x00000036050b7207 */ /* 0x000fe40005000000 */
[----:B------:R-:W-:Y:S02]  /*d570*/  SEL R7, R9, R58, !P3 ;  /* 0x0000003a09077207 */ /* 0x000fe40005800000 */
[----:B------:R-:W-:-:S02]  /*d580*/  SEL R6, R8, R57, !P3 ;  /* 0x0000003908067207 */ /* 0x000fc40005800000 */
[----:B------:R-:W-:Y:S02]  /*d590*/  ISETP.GE.U32.AND P0, PT, R20, R59, PT ;  /* 0x0000003b1400720c */ /* 0x000fe40003f06070 */
[----:B------:R-:W-:Y:S02]  /*d5a0*/  SEL R4, RZ, 0xffffffff, P5 ;  /* 0xffffffffff047807 */ /* 0x000fe40002800000 */
[----:B------:R-:W-:Y:S02]  /*d5b0*/  ISETP.GE.U32.AND P2, PT, R21, R62, PT ;  /* 0x0000003e1500720c */ /* 0x000fe40003f46070 */
[CC--:B------:R-:W-:Y:S02]  /*d5c0*/  ISETP.NE.U32.AND P3, PT, R24.reuse, R63.reuse, PT ;  /* 0x0000003f1800720c */ /* 0x0c0fe40003f65070 */
[----:B------:R-:W-:Y:S02]  /*d5d0*/  ISETP.GE.U32.AND P4, PT, R24, R63, PT ;  /* 0x0000003f1800720c */ /* 0x000fe40003f86070 */
[----:B------:R-:W-:-:S02]  /*d5e0*/  ISETP.NE.U32.AND P5, PT, R22, R71, PT ;  /* 0x000000471600720c */ /* 0x000fc40003fa5070 */
[----:B------:R-:W-:Y:S02]  /*d5f0*/  ISETP.GE.AND.EX P0, PT, R23, R60, PT, P0 ;  /* 0x0000003c1700720c */ /* 0x000fe40003f06300 */
[CC--:B------:R-:W-:Y:S02]  /*d600*/  ISETP.GE.AND.EX P4, PT, R27.reuse, R64.reuse, PT, P4 ;  /* 0x000000401b00720c */ /* 0x0c0fe40003f86340 */
[----:B------:R-:W-:Y:S02]  /*d610*/  ISETP.GE.AND.EX P2, PT, R26, R61, PT, P2 ;  /* 0x0000003d1a00720c */ /* 0x000fe40003f46320 */
[----:B------:R-:W-:Y:S02]  /*d620*/  ISETP.NE.AND.EX P3, PT, R27, R64, PT, P3 ;  /* 0x000000401b00720c */ /* 0x000fe40003f65330 */
[----:B------:R-:W-:Y:S02]  /*d630*/  ISETP.NE.AND.EX P5, PT, R25, R72, PT, P5 ;  /* 0x000000481900720c */ /* 0x000fe40003fa5350 */
[----:B------:R-:W-:-:S02]  /*d640*/  SEL R0, RZ, 0xffffffff, P0 ;  /* 0xffffffffff007807 */ /* 0x000fc40000000000 */
[----:B------:R-:W-:Y:S02]  /*d650*/  SEL R3, RZ, 0xffffffff, P4 ;  /* 0xffffffffff037807 */ /* 0x000fe40002000000 */
[----:B------:R-:W-:Y:S02]  /*d660*/  ISETP.GE.U32.AND P6, PT, R22, R71, PT ;  /* 0x000000471600720c */ /* 0x000fe40003fc6070 */
[----:B------:R-:W-:Y:S02]  /*d670*/  @!P1 SEL R0, RZ, 0xffffffff, P2 ;  /* 0xffffffffff009807 */ /* 0x000fe40001000000 */
[----:B------:R-:W-:Y:S02]  /*d680*/  ISETP.GE.U32.AND P0, PT, R15, R66, PT ;  /* 0x000000420f00720c */ /* 0x000fe40003f06070 */
[----:B------:R-:W-:Y:S02]  /*d690*/  ISETP.NE.U32.AND P4, PT, R12, R67, PT ;  /* 0x000000430c00720c */ /* 0x000fe40003f85070 */
[----:B------:R-:W-:-:S02]  /*d6a0*/  ISETP.GE.U32.AND P1, PT, R7, R74, PT ;  /* 0x0000004a0700720c */ /* 0x000fc40003f26070 */
[----:B------:R-:W-:Y:S02]  /*d6b0*/  ISETP.GE.AND.EX P6, PT, R25, R72, PT, P6 ;  /* 0x000000481900720c */ /* 0x000fe40003fc6360 */
[----:B------:R-:W-:Y:S02]  /*d6c0*/  ISETP.NE.AND.EX P4, PT, R13, R68, PT, P4 ;  /* 0x000000440d00720c */ /* 0x000fe40003f85340 */
[----:B------:R-:W-:Y:S02]  /*d6d0*/  ISETP.GE.AND.EX P0, PT, R14, R65, PT, P0 ;  /* 0x000000410e00720c */ /* 0x000fe40003f06300 */
[----:B------:R-:W-:Y:S02]  /*d6e0*/  ISETP.GE.AND.EX P1, PT, R6, R73, PT, P1 ;  /* 0x000000490600720c */ /* 0x000fe40003f26310 */
[----:B------:R-:W-:Y:S02]  /*d6f0*/  SEL R5, RZ, 0xffffffff, P6 ;  /* 0xffffffffff057807 */ /* 0x000fe40003000000 */
[----:B------:R-:W-:-:S02]  /*d700*/  @!P3 SEL R3, RZ, 0xffffffff, P0 ;  /* 0xffffffffff03b807 */ /* 0x000fc40000000000 */
[----:B------:R-:W-:Y:S02]  /*d710*/  @!P5 SEL R5, RZ, 0xffffffff, P1 ;  /* 0xffffffffff05d807 */ /* 0x000fe40000800000 */
[----:B------:R-:W-:Y:S02]  /*d720*/  ISETP.GE.U32.AND P2, PT, R11, R70, PT ;  /* 0x000000460b00720c */ /* 0x000fe40003f46070 */
[----:B------:R-:W-:Y:S02]  /*d730*/  LOP3.LUT R0, R0, 0x1, RZ, 0xc0, !PT ;  /* 0x0000000100007812 */ /* 0x000fe400078ec0ff */
[----:B------:R-:W-:Y:S02]  /*d740*/  LOP3.LUT R3, R3, 0x1, RZ, 0xc0, !PT ;  /* 0x0000000103037812 */ /* 0x000fe400078ec0ff */
[----:B------:R-:W-:Y:S02]  /*d750*/  LOP3.LUT R5, R5, 0x1, RZ, 0xc0, !PT ;  /* 0x0000000105057812 */ /* 0x000fe400078ec0ff */
[----:B------:R-:W-:-:S02]  /*d760*/  ISETP.GE.AND.EX P2, PT, R10, R69, PT, P2 ;  /* 0x000000450a00720c */ /* 0x000fc40003f46320 */
[----:B------:R-:W-:Y:S02]  /*d770*/  ISETP.NE.U32.AND P0, PT, R0, 0x1, PT ;  /* 0x000000010000780c */ /* 0x000fe40003f05070 */
[----:B------:R-:W-:Y:S02]  /*d780*/  ISETP.NE.U32.AND P1, PT, R3, 0x1, PT ;  /* 0x000000010300780c */ /* 0x000fe40003f25070 */
[----:B------:R-:W-:Y:S02]  /*d790*/  ISETP.NE.U32.AND P3, PT, R5, 0x1, PT ;  /* 0x000000010500780c */ /* 0x000fe40003f65070 */
[----:B------:R-:W-:Y:S02]  /*d7a0*/  @!P4 SEL R4, RZ, 0xffffffff, P2 ;  /* 0xffffffffff04c807 */ /* 0x000fe40001000000 */
[----:B------:R-:W-:Y:S02]  /*d7b0*/  SEL R20, R20, R59, !P0 ;  /* 0x0000003b14147207 */ /* 0x000fe40004000000 */
[----:B------:R-:W-:-:S02]  /*d7c0*/  SEL R16, R24, R63, !P1 ;  /* 0x0000003f18107207 */ /* 0x000fc40004800000 */
[----:B------:R-:W-:Y:S02]  /*d7d0*/  SEL R8, R22, R71, !P3 ;  /* 0x0000004716087207 */ /* 0x000fe40005800000 */
[----:B------:R-:W-:Y:S02]  /*d7e0*/  LOP3.LUT R4, R4, 0x1, RZ, 0xc0, !PT ;  /* 0x0000000104047812 */ /* 0x000fe400078ec0ff */
[----:B------:R-:W-:Y:S02]  /*d7f0*/  SEL R19, R27, R64, !P1 ;  /* 0x000000401b137207 */ /* 0x000fe40004800000 */
[----:B------:R-:W-:Y:S02]  /*d800*/  SEL R15, R15, R66, !P1 ;  /* 0x000000420f0f7207 */ /* 0x000fe40004800000 */
[----:B------:R-:W-:Y:S02]  /*d810*/  SEL R14, R14, R65, !P1 ;  /* 0x000000410e0e7207 */ /* 0x000fe40004800000 */
[----:B------:R-:W-:-:S02]  /*d820*/  SEL R9, R25, R72, !P3 ;  /* 0x0000004819097207 */ /* 0x000fc40005800000 */
[----:B------:R-:W-:Y:S02]  /*d830*/  SEL R7, R7, R74, !P3 ;  /* 0x0000004a07077207 */ /* 0x000fe40005800000 */
[----:B------:R-:W-:Y:S02]  /*d840*/  SEL R6, R6, R73, !P3 ;  /* 0x0000004906067207 */ /* 0x000fe40005800000 */
[----:B------:R-:W-:Y:S02]  /*d850*/  SEL R23, R23, R60, !P0 ;  /* 0x0000003c17177207 */ /* 0x000fe40004000000 */
[----:B------:R-:W-:Y:S02]  /*d860*/  ISETP.GE.U32.AND P1, PT, R20, R75, PT ;  /* 0x0000004b1400720c */ /* 0x000fe40003f26070 */
[----:B------:R-:W-:Y:S02]  /*d870*/  ISETP.GE.U32.AND P3, PT, R16, R79, PT ;  /* 0x0000004f1000720c */ /* 0x000fe40003f66070 */
[----:B------:R-:W-:-:S02]  /*d880*/  ISETP.NE.U32.AND P4, PT, R8, R89, PT ;  /* 0x000000590800720c */ /* 0x000fc40003f85070 */
[----:B------:R-:W-:Y:S02]  /*d890*/  ISETP.NE.U32.AND P2, PT, R4, 0x1, PT ;  /* 0x000000010400780c */ /* 0x000fe40003f45070 */
[----:B------:R-:W-:Y:S02]  /*d8a0*/  ISETP.GE.AND.EX P1, PT, R23, R76, PT, P1 ;  /* 0x0000004c1700720c */ /* 0x000fe40003f26310 */
[----:B------:R-:W-:Y:S02]  /*d8b0*/  ISETP.GE.AND.EX P3, PT, R19, R80, PT, P3 ;  /* 0x000000501300720c */ /* 0x000fe40003f66330 */
[----:B------:R-:W-:Y:S02]  /*d8c0*/  ISETP.NE.AND.EX P4, PT, R9, R90, PT, P4 ;  /* 0x0000005a0900720c */ /* 0x000fe40003f85340 */
[----:B------:R-:W-:Y:S02]  /*d8d0*/  SEL R12, R12, R67, !P2 ;  /* 0x000000430c0c7207 */ /* 0x000fe40005000000 */
[----:B------:R-:W-:-:S02]  /*d8e0*/  SEL R13, R13, R68, !P2 ;  /* 0x000000440d0d7207 */ /* 0x000fc40005000000 */
[----:B------:R-:W-:Y:S02]  /*d8f0*/  SEL R11, R11, R70, !P2 ;  /* 0x000000460b0b7207 */ /* 0x000fe40005000000 */
[----:B------:R-:W-:Y:S02]  /*d900*/  SEL R10, R10, R69, !P2 ;  /* 0x000000450a0a7207 */ /* 0x000fe40005000000 */
[----:B------:R-:W-:Y:S02]  /*d910*/  ISETP.GE.U32.AND P6, PT, R8, R89, PT ;  /* 0x000000590800720c */ /* 0x000fe40003fc6070 */
[----:B------:R-:W-:Y:S02]  /*d920*/  SEL R0, RZ, 0xffffffff, P1 ;  /* 0xffffffffff007807 */ /* 0x000fe40000800000 */
[----:B------:R-:W-:Y:S02]  /*d930*/  SEL R3, RZ, 0xffffffff, P3 ;  /* 0xffffffffff037807 */ /* 0x000fe40001800000 */
[----:B------:R-:W-:-:S02]  /*d940*/  ISETP.NE.U32.AND P2, PT, R20, R75, PT ;  /* 0x0000004b1400720c */ /* 0x000fc40003f45070 */
[----:B------:R-:W-:Y:S02]  /*d950*/  ISETP.NE.U32.AND P1, PT, R16, R79, PT ;  /* 0x0000004f1000720c */ /* 0x000fe40003f25070 */
[----:B------:R-:W-:Y:S02]  /*d960*/  ISETP.GE.U32.AND P3, PT, R7, R88, PT ;  /* 0x000000580700720c */ /* 0x000fe40003f66070 */
[----:B------:R-:W-:Y:S02]  /*d970*/  ISETP.NE.U32.AND P5, PT, R12, R83, PT ;  /* 0x000000530c00720c */ /* 0x000fe40003fa5070 */
[----:B------:R-:W-:Y:S02]  /*d980*/  ISETP.GE.AND.EX P6, PT, R9, R90, PT, P6 ;  /* 0x0000005a0900720c */ /* 0x000fe40003fc6360 */
[----:B------:R-:W-:Y:S02]  /*d990*/  ISETP.NE.AND.EX P2, PT, R23, R76, PT, P2 ;  /* 0x0000004c1700720c */ /* 0x000fe40003f45320 */
[----:B------:R-:W-:-:S02]  /*d9a0*/  ISETP.GE.AND.EX P3, PT, R6, R87, PT, P3 ;  /* 0x000000570600720c */ /* 0x000fc40003f66330 */
[----:B------:R-:W-:Y:S02]  /*d9b0*/  ISETP.NE.AND.EX P1, PT, R19, R80, PT, P1 ;  /* 0x000000501300720c */ /* 0x000fe40003f25310 */
[----:B------:R-:W-:Y:S02]  /*d9c0*/  ISETP.NE.AND.EX P5, PT, R13, R84, PT, P5 ;  /* 0x000000540d00720c */ /* 0x000fe40003fa5350 */
[----:B------:R-:W-:Y:S02]  /*d9d0*/  SEL R21, R21, R62, !P0 ;  /* 0x0000003e15157207 */ /* 0x000fe40004000000 */
[----:B------:R-:W-:Y:S02]  /*d9e0*/  SEL R5, RZ, 0xffffffff, P6 ;  /* 0xffffffffff057807 */ /* 0x000fe40003000000 */
[----:B------:R-:W-:Y:S02]  /*d9f0*/  SEL R18, R26, R61, !P0 ;  /* 0x0000003d1a127207 */ /* 0x000fe40004000000 */
[----:B------:R-:W-:-:S02]  /*da00*/  ISETP.GE.U32.AND P6, PT, R12, R83, PT ;  /* 0x000000530c00720c */ /* 0x000fc40003fc6070 */
[----:B------:R-:W-:Y:S02]  /*da10*/  @!P4 SEL R5, RZ, 0xffffffff, P3 ;  /* 0xffffffffff05c807 */ /* 0x000fe40001800000 */
        /* <DEDUP_REMOVED lines=9> */
[----:B------:R-:W-:Y:S02]  /*dab0*/  @!P1 SEL R3, RZ, 0xffffffff, P4 ;  /* 0xffffffffff039807 */ /* 0x000fe40002000000 */
[----:B------:R-:W-:-:S02]  /*dac0*/  @!P5 SEL R4, RZ, 0xffffffff, P3 ;  /* 0xffffffffff04d807 */ /* 0x000fc40001800000 */
[----:B------:R-:W-:Y:S02]  /*dad0*/  LOP3.LUT R5, R5, 0x1, RZ, 0xc0, !PT ;  /* 0x0000000105057812 */ /* 0x000fe400078ec0ff */
[----:B------:R-:W-:Y:S02]  /*dae0*/  LOP3.LUT R0, R0, 0x1, RZ, 0xc0, !PT ;  /* 0x0000000100007812 */ /* 0x000fe400078ec0ff */
[----:B------:R-:W-:Y:S02]  /*daf0*/  LOP3.LUT R3, R3, 0x1, RZ, 0xc0, !PT ;  /* 0x0000000103037812 */ /* 0x000fe400078ec0ff */
[----:B------:R-:W-:Y:S02]  /*db00*/  LOP3.LUT R4, R4, 0x1, RZ, 0xc0, !PT ;  /* 0x0000000104047812 */ /* 0x000fe400078ec0ff */
[----:B------:R-:W-:Y:S02]  /*db10*/  ISETP.NE.U32.AND P3, PT, R5, 0x1, PT ;  /* 0x000000010500780c */ /* 0x000fe40003f65070 */
[----:B------:R-:W-:-:S02]  /*db20*/  ISETP.NE.U32.AND P0, PT, R0, 0x1, PT ;  /* 0x000000010000780c */ /* 0x000fc40003f05070 */
        /* <DEDUP_REMOVED lines=19> */
.L_x_3158:
        /* <DEDUP_REMOVED lines=115> */
[----:B------:R-:W-:-:S07]  /*e390*/  IMAD.MOV.U32 R98, RZ, RZ, R0 ;  /* 0x000000ffff627224 */ /* 0x000fce00078e0000 */
.L_x_3176:
[----:B------:R-:W-:-:S05]  /*e3a0*/  IMAD R24, R103, R100, RZ ;  /* 0x0000006467187224 */ /* 0x000fca00078e02ff */
[----:B------:R-:W-:-:S05]  /*e3b0*/  SHF.R.U32.HI R33, RZ, 0x2, R24 ;  /* 0x00000002ff217819 */ /* 0x000fca0000011618 */
[----:B------:R-:W-:-:S05]  /*e3c0*/  IMAD.WIDE.U32 R32, R33, 0x20, R106 ;  /* 0x0000002021207825 */ /* 0x000fca00078e006a */
[----:B------:R-:W2:Y:S01]  /*e3d0*/  LDG.E.128 R40, desc[UR60][R32.64] ;  /* 0x0000003c20287981 */ /* 0x000ea2000c1e1d00 */
[----:B------:R-:W-:-:S03]  /*e3e0*/  IMAD.IADD R113, R91, 0x1, R100 ;  /* 0x000000015b717824 */ /* 0x000fc600078e0264 */
[----:B------:R0:W3:Y:S01]  /*e3f0*/  LDG.E.128 R44, desc[UR60][R32.64+0x10] ;  /* 0x0000103c202c7981 */ /* 0x0000e2000c1e1d00 */
[----:B------:R-:W-:-:S05]  /*e400*/  IMAD R24, R103, R113, RZ ;  /* 0x0000007167187224 */ /* 0x000fca00078e02ff */
[----:B------:R-:W-:-:S05]  /*e410*/  SHF.R.U32.HI R37, RZ, 0x2, R24 ;  /* 0x00000002ff257819 */ /* 0x000fca0000011618 */
[----:B------:R-:W-:-:S05]  /*e420*/  IMAD.WIDE.U32 R36, R37, 0x20, R106 ;  /* 0x0000002025247825 */ /* 0x000fca00078e006a */
[----:B------:R-:W4:Y:S01]  /*e430*/  LDG.E.128 R48, desc[UR60][R36.64] ;  /* 0x0000003c24307981 */ /* 0x000f22000c1e1d00 */
[----:B------:R-:W-:-:S03]  /*e440*/  IMAD.IADD R115, R113, 0x1, R91 ;  /* 0x0000000171737824 */ /* 0x000fc600078e025b */
[----:B------:R-:W5:Y:S01]  /*e450*/  LDG.E.128 R52, desc[UR60][R36.64+0x10] ;  /* 0x0000103c24347981 */ /* 0x000f62000c1e1d00 */
[----:B------:R-:W-:-:S05]  /*e460*/  IMAD R24, R103, R115, RZ ;  /* 0x0000007367187224 */ /* 0x000fca00078e02ff */
[----:B------:R-:W-:-:S05]  /*e470*/  SHF.R.U32.HI R111, RZ, 0x2, R24 ;  /* 0x00000002ff6f7819 */ /* 0x000fca0000011618 */
[----:B------:R-:W-:-:S05]  /*e480*/  IMAD.WIDE.U32 R110, R111, 0x20, R106 ;  /* 0x000000206f6e7825 */ /* 0x000fca00078e006a */
[----:B------:R-:W5:Y:S04]  /*e490*/  LDG.E.128 R24, desc[UR60][R110.64] ;  /* 0x0000003c6e187981 */ /* 0x000f68000c1e1d00 */
[----:B------:R-:W5:Y:S01]  /*e4a0*/  LDG.E.128 R28, desc[UR60][R110.64+0x10] ;  /* 0x0000103c6e1c7981 */ /* 0x000f62000c1e1d00 */
[----:B------:R-:W-:-:S04]  /*e4b0*/  IMAD.IADD R117, R115, 0x1, R91 ;  /* 0x0000000173757824 */ /* 0x000fc800078e025b */
[----:B0-----:R-:W-:-:S05]  /*e4c0*/  IMAD R32, R103, R117, RZ ;  /* 0x0000007567207224 */ /* 0x001fca00078e02ff */
[----:B------:R-:W-:-:S05]  /*e4d0*/  SHF.R.U32.HI R109, RZ, 0x2, R32 ;  /* 0x00000002ff6d7819 */ /* 0x000fca0000011620 */
[----:B------:R-:W-:-:S05]  /*e4e0*/  IMAD.WIDE.U32 R108, R109, 0x20, R106 ;  /* 0x000000206d6c7825 */ /* 0x000fca00078e006a */
[----:B------:R-:W5:Y:S04]  /*e4f0*/  LDG.E.128 R32, desc[UR60][R108.64] ;  /* 0x0000003c6c207981 */ /* 0x000f68000c1e1d00 */
[----:B------:R0:W5:Y:S01]  /*e500*/  LDG.E.128 R36, desc[UR60][R108.64+0x10] ;  /* 0x0000103c6c247981 */ /* 0x000162000c1e1d00 */
[----:B------:R-:W-:-:S04]  /*e510*/  ISETP.GE.U32.AND P1, PT, R96, R100, PT ;  /* 0x000000646000720c */ /* 0x000fc80003f26070 */
[----:B------:R-:W-:-:S04]  /*e520*/  ISETP.GE.AND.EX P1, PT, R99, RZ, PT, P1 ;  /* 0x000000ff6300720c */ /* 0x000fc80003f26310 */
[----:B------:R-:W-:Y:S02]  /*e530*/  SEL R102, RZ, 0xffffffff, P1 ;  /* 0xffffffffff667807 */ /* 0x000fe40000800000 */
[-C--:B------:R-:W-:Y:S02]  /*e540*/  ISETP.GE.U32.AND P4, PT, R18, R113.reuse, PT ;  /* 0x000000711200720c */ /* 0x080fe40003f86070 */
[----:B------:R-:W-:Y:S02]  /*e550*/  ISETP.GE.U32.AND P3, PT, R13, R113, PT ;  /* 0x000000710d00720c */ /* 0x000fe40003f66070 */
[----:B------:R-:W-:Y:S02]  /*e560*/  ISETP.GE.AND.EX P4, PT, R16, RZ, PT, P4 ;  /* 0x000000ff1000720c */ /* 0x000fe40003f86340 */
[----:B------:R-:W-:-:S04]  /*e570*/  ISETP.GE.AND.EX P3, PT, R12, RZ, PT, P3 ;  /* 0x000000ff0c00720c */ /* 0x000fc80003f66330 */
[----:B0-----:R-:W-:Y:S02]  /*e580*/  SEL R109, RZ, 0xffffffff, P3 ;  /* 0xffffffffff6d7807 */ /* 0x001fe40001800000 */
[----:B------:R-:W-:-:S04]  /*e590*/  ISETP.GE.U32.AND P3, PT, R22, R113, PT ;  /* 0x000000711600720c */ /* 0x000fc80003f66070 */
[----:B------:R-:W-:-:S04]  /*e5a0*/  ISETP.GE.AND.EX P3, PT, R21, RZ, PT, P3 ;  /* 0x000000ff1500720c */ /* 0x000fc80003f66330 */
[----:B------:R-:W-:Y:S02]  /*e5b0*/  SEL R108, RZ, 0xffffffff, P3 ;  /* 0xffffffffff6c7807 */ /* 0x000fe40001800000 */
[----:B--2---:R-:W-:-:S04]  /*e5c0*/  ISETP.NE.U32.AND P0, PT, R101, R40, PT ;  /* 0x000000286500720c */ /* 0x004fc80003f05070 */
[----:B------:R-:W-:Y:S02]  /*e5d0*/  ISETP.NE.AND.EX P0, PT, R98, R41, PT, P0 ;  /* 0x000000296200720c */ /* 0x000fe40003f05300 */
[----:B------:R-:W-:-:S04]  /*e5e0*/  ISETP.GE.U32.AND P2, PT, R101, R40, PT ;  /* 0x000000286500720c */ /* 0x000fc80003f46070 */
[----:B------:R-:W-:Y:S02]  /*e5f0*/  ISETP.GE.AND.EX P1, PT, R98, R41, PT, P2 ;  /* 0x000000296200720c */ /* 0x000fe40003f26320 */
[----:B------:R-:W-:Y:S02]  /*e600*/  ISETP.GE.U32.AND P2, PT, R95, R100, PT ;  /* 0x000000645f00720c */ /* 0x000fe40003f46070 */
[----:B------:R-:W-:Y:S02]  /*e610*/  ISETP.NE.U32.AND P5, PT, R97, R42, PT ;  /* 0x0000002a6100720c */ /* 0x000fe40003fa5070 */
[----:B------:R-:W-:Y:S02]  /*e620*/  ISETP.GE.AND.EX P2, PT, R93, RZ, PT, P2 ;  /* 0x000000ff5d00720c */ /* 0x000fe40003f46320 */
[----:B------:R-:W-:Y:S02]  /*e630*/  @P0 SEL R102, RZ, 0xffffffff, P1 ;  /* 0xffffffffff660807 */ /* 0x000fe40000800000 */
[----:B------:R-:W-:-:S02]  /*e640*/  ISETP.GE.U32.AND P0, PT, R5, R100, PT ;  /* 0x000000640500720c */ /* 0x000fc40003f06070 */
[----:B------:R-:W-:Y:S02]  /*e650*/  ISETP.GE.U32.AND P1, PT, R9, R100, PT ;  /* 0x000000640900720c */ /* 0x000fe40003f26070 */
[----:B------:R-:W-:Y:S02]  /*e660*/  SEL R110, RZ, 0xffffffff, P2 ;  /* 0xffffffffff6e7807 */ /* 0x000fe40001000000 */
[----:B------:R-:W-:Y:S02]  /*e670*/  ISETP.GE.AND.EX P0, PT, R4, RZ, PT, P0 ;  /* 0x000000ff0400720c */ /* 0x000fe40003f06300 */
[----:B------:R-:W-:Y:S02]  /*e680*/  ISETP.GE.AND.EX P1, PT, R8, RZ, PT, P1 ;  /* 0x000000ff0800720c */ /* 0x000fe40003f26310 */
[----:B------:R-:W-:Y:S02]  /*e690*/  ISETP.NE.AND.EX P2, PT, R94, R43, PT, P5 ;  /* 0x0000002b5e00720c */ /* 0x000fe40003f45350 */
[----:B------:R-:W-:-:S02]  /*e6a0*/  SEL R111, RZ, 0xffffffff, P0 ;  /* 0xffffffffff6f7807 */ /* 0x000fc40000000000 */
[----:B------:R-:W-:Y:S02]  /*e6b0*/  SEL R114, RZ, 0xffffffff, P1 ;  /* 0xffffffffff727807 */ /* 0x000fe40000800000 */
[----:B---3--:R-:W-:Y:S02]  /*e6c0*/  ISETP.NE.U32.AND P0, PT, R3, R44, PT ;  /* 0x0000002c0300720c */ /* 0x008fe40003f05070 */
[----:B------:R-:W-:Y:S02]  /*e6d0*/  ISETP.GE.U32.AND P5, PT, R97, R42, PT ;  /* 0x0000002a6100720c */ /* 0x000fe40003fa6070 */
[----:B------:R-:W-:Y:S02]  /*e6e0*/  ISETP.NE.U32.AND P1, PT, R7, R46, PT ;  /* 0x0000002e0700720c */ /* 0x000fe40003f25070 */
[----:B------:R-:W-:Y:S02]  /*e6f0*/  LOP3.LUT R102, R102, 0x1, RZ, 0xc0, !PT ;  /* 0x0000000166667812 */ /* 0x000fe400078ec0ff */
[----:B------:R-:W-:-:S02]  /*e700*/  ISETP.NE.AND.EX P0, PT, R0, R45, PT, P0 ;  /* 0x0000002d0000720c */ /* 0x000fc40003f05300 */
[----:B------:R-:W-:Y:S02]  /*e710*/  ISETP.GE.AND.EX P5, PT, R94, R43, PT, P5 ;  /* 0x0000002b5e00720c */ /* 0x000fe40003fa6350 */
[----:B------:R-:W-:Y:S02]  /*e720*/  ISETP.NE.AND.EX P1, PT, R6, R47, PT, P1 ;  /* 0x0000002f0600720c */ /* 0x000fe40003f25310 */
[----:B------:R-:W-:Y:S02]  /*e730*/  ISETP.NE.U32.AND P6, PT, R102, 0x1, PT ;  /* 0x000000016600780c */ /* 0x000fe40003fc5070 */
[----:B------:R-:W-:Y:S02]  /*e740*/  SEL R102, RZ, 0xffffffff, P4 ;  /* 0xffffffffff667807 */ /* 0x000fe40002000000 */
[----:B------:R-:W-:Y:S02]  /*e750*/  @P2 SEL R110, RZ, 0xffffffff, P5 ;  /* 0xffffffffff6e2807 */ /* 0x000fe40002800000 */
[----:B------:R-:W-:-:S02]  /*e760*/  ISETP.GE.U32.AND P4, PT, R3, R44, PT ;  /* 0x0000002c0300720c */ /* 0x000fc40003f86070 */
[----:B----4-:R-:W-:Y:S02]  /*e770*/  ISETP.NE.U32.AND P2, PT, R11, R48, PT ;  /* 0x000000300b00720c */ /* 0x010fe40003f45070 */
[----:B------:R-:W-:Y:S02]  /*e780*/  ISETP.GE.U32.AND P5, PT, R7, R46, PT ;  /* 0x0000002e0700720c */ /* 0x000fe40003fa6070 */
[----:B------:R-:W-:Y:S02]  /*e790*/  ISETP.GE.AND.EX P4, PT, R0, R45, PT, P4 ;  /* 0x0000002d0000720c */ /* 0x000fe40003f86340 */
[----:B------:R-:W-:Y:S02]  /*e7a0*/  ISETP.NE.AND.EX P2, PT, R10, R49, PT, P2 ;  /* 0x000000310a00720c */ /* 0x000fe40003f45320 */
[----:B------:R-:W-:Y:S02]  /*e7b0*/  ISETP.GE.AND.EX P5, PT, R6, R47, PT, P5 ;  /* 0x0000002f0600720c */ /* 0x000fe40003fa6350 */
[----:B------:R-:W-:-:S02]  /*e7c0*/  @P0 SEL R111, RZ, 0xffffffff, P4 ;  /* 0xffffffffff6f0807 */ /* 0x000fc40002000000 */
[----:B------:R-:W-:Y:S02]  /*e7d0*/  @P1 SEL R114, RZ, 0xffffffff, P5 ;  /* 0xffffffffff721807 */ /* 0x000fe40002800000 */
[----:B------:R-:W-:Y:S02]  /*e7e0*/  ISETP.NE.U32.AND P0, PT, R15, R50, PT ;  /* 0x000000320f00720c */ /* 0x000fe40003f05070 */
[----:B------:R-:W-:Y:S02]  /*e7f0*/  ISETP.GE.U32.AND P4, PT, R11, R48, PT ;  /* 0x000000300b00720c */ /* 0x000fe40003f86070 */
[----:B-----5:R-:W-:Y:S02]  /*e800*/  ISETP.NE.U32.AND P5, PT, R19, R52, PT ;  /* 0x000000341300720c */ /* 0x020fe40003fa5070 */
[----:B------:R-:W-:Y:S02]  /*e810*/  ISETP.NE.AND.EX P0, PT, R14, R51, PT, P0 ;  /* 0x000000330e00720c */ /* 0x000fe40003f05300 */
[----:B------:R-:W-:-:S02]  /*e820*/  ISETP.GE.AND.EX P4, PT, R10, R49, PT, P4 ;  /* 0x000000310a00720c */ /* 0x000fc40003f86340 */
[----:B------:R-:W-:Y:S02]  /*e830*/  ISETP.NE.AND.EX P3, PT, R20, R53, PT, P5 ;  /* 0x000000351400720c */ /* 0x000fe40003f65350 */
[----:B------:R-:W-:Y:S02]  /*e840*/  @P2 SEL R109, RZ, 0xffffffff, P4 ;  /* 0xffffffffff6d2807 */ /* 0x000fe40002000000 */
[----:B------:R-:W-:Y:S02]  /*e850*/  ISETP.GE.U32.AND P5, PT, R15, R50, PT ;  /* 0x000000320f00720c */ /* 0x000fe40003fa6070 */
[----:B------:R-:W-:Y:S02]  /*e860*/  ISETP.GE.U32.AND P4, PT, R19, R52, PT ;  /* 0x000000341300720c */ /* 0x000fe40003f86070 */
[----:B------:R-:W-:Y:S02]  /*e870*/  ISETP.NE.U32.AND P2, PT, R23, R54, PT ;  /* 0x000000361700720c */ /* 0x000fe40003f45070 */
[----:B------:R-:W-:-:S02]  /*e880*/  ISETP.GE.AND.EX P5, PT, R14, R51, PT, P5 ;  /* 0x000000330e00720c */ /* 0x000fc40003fa6350 */
[----:B------:R-:W-:Y:S02]  /*e890*/  ISETP.GE.AND.EX P4, PT, R20, R53, PT, P4 ;  /* 0x000000351400720c */ /* 0x000fe40003f86340 */
[----:B------:R-:W-:Y:S02]  /*e8a0*/  ISETP.NE.AND.EX P2, PT, R56, R55, PT, P2 ;  /* 0x000000373800720c */ /* 0x000fe40003f45320 */
[----:B------:R-:W-:Y:S02]  /*e8b0*/  ISETP.GE.U32.AND P1, PT, R58, R113, PT ;  /* 0x000000713a00720c */ /* 0x000fe40003f26070 */
[----:B------:R-:W-:Y:S02]  /*e8c0*/  @P0 SEL R102, RZ, 0xffffffff, P5 ;  /* 0xffffffffff660807 */ /* 0x000fe40002800000 */
[----:B------:R-:W-:Y:S02]  /*e8d0*/  @P3 SEL R108, RZ, 0xffffffff, P4 ;  /* 0xffffffffff6c3807 */ /* 0x000fe40002000000 */
[----:B------:R-:W-:-:S02]  /*e8e0*/  ISETP.NE.U32.AND P0, PT, R59, R24, PT ;  /* 0x000000183b00720c */ /* 0x000fc40003f05070 */
[----:B------:R-:W-:Y:S02]  /*e8f0*/  ISETP.GE.U32.AND P4, PT, R23, R54, PT ;  /* 0x000000361700720c */ /* 0x000fe40003f86070 */
[----:B------:R-:W-:Y:S02]  /*e900*/  LOP3.LUT R110, R110, 0x1, RZ, 0xc0, !PT ;  /* 0x000000016e6e7812 */ /* 0x000fe400078ec0ff */
[----:B------:R-:W-:Y:S02]  /*e910*/  ISETP.GE.AND.EX P1, PT, R57, RZ, PT, P1 ;  /* 0x000000ff3900720c */ /* 0x000fe40003f26310 */
[----:B------:R-:W-:Y:S02]  /*e920*/  ISETP.NE.AND.EX P0, PT, R60, R25, PT, P0 ;  /* 0x000000193c00720c */ /* 0x000fe40003f05300 */
[----:B------:R-:W-:Y:S02]  /*e930*/  ISETP.GE.AND.EX P4, PT, R56, R55, PT, P4 ;  /* 0x000000373800720c */ /* 0x000fe40003f86340 */
[----:B------:R-:W-:-:S02]  /*e940*/  ISETP.NE.U32.AND P5, PT, R110, 0x1, PT ;  /* 0x000000016e00780c */ /* 0x000fc40003fa5070 */
[----:B------:R-:W-:Y:S02]  /*e950*/  SEL R110, RZ, 0xffffffff, P1 ;  /* 0xffffffffff6e7807 */ /* 0x000fe40000800000 */
[----:B------:R-:W-:Y:S02]  /*e960*/  ISETP.GE.U32.AND P3, PT, R62, R115, PT ;  /* 0x000000733e00720c */ /* 0x000fe40003f66070 */
[----:B------:R-:W-:Y:S02]  /*e970*/  @P2 SEL R110, RZ, 0xffffffff, P4 ;  /* 0xffffffffff6e2807 */ /* 0x000fe40002000000 */
[----:B------:R-:W-:Y:S02]  /*e980*/  ISETP.GE.U32.AND P1, PT, R59, R24, PT ;  /* 0x000000183b00720c */ /* 0x000fe40003f26070 */
[----:B------:R-:W-:Y:S02]  /*e990*/  ISETP.NE.U32.AND P2, PT, R63, R26, PT ;  /* 0x0000001a3f00720c */ /* 0x000fe40003f45070 */
[----:B------:R-:W-:-:S02]  /*e9a0*/  LOP3.LUT R111, R111, 0x1, RZ, 0xc0, !PT ;  /* 0x000000016f6f7812 */ /* 0x000fc400078ec0ff */
[----:B------:R-:W-:Y:S02]  /*e9b0*/  ISETP.GE.AND.EX P3, PT, R61, RZ, PT, P3 ;  /* 0x000000ff3d00720c */ /* 0x000fe40003f66330 */
[----:B------:R-:W-:Y:S02]  /*e9c0*/  ISETP.GE.AND.EX P1, PT, R60, R25, PT, P1 ;  /* 0x000000193c00720c */ /* 0x000fe40003f26310 */
[----:B------:R-:W-:Y:S02]  /*e9d0*/  ISETP.NE.AND.EX P2, PT, R64, R27, PT, P2 ;  /* 0x0000001b4000720c */ /* 0x000fe40003f45320 */
[----:B------:R-:W-:Y:S02]  /*e9e0*/  ISETP.NE.U32.AND P4, PT, R111, 0x1, PT ;  /* 0x000000016f00780c */ /* 0x000fe40003f85070 */
[----:B------:R-:W-:Y:S02]  /*e9f0*/  SEL R111, RZ, 0xffffffff, P3 ;  /* 0xffffffffff6f7807 */ /* 0x000fe40001800000 */
[----:B------:R-:W-:-:S02]  /*ea00*/  ISETP.GE.U32.AND P3, PT, R66, R115, PT ;  /* 0x000000734200720c */ /* 0x000fc40003f66070 */
[----:B------:R-:W-:Y:S02]  /*ea10*/  @P0 SEL R111, RZ, 0xffffffff, P1 ;  /* 0xffffffffff6f0807 */ /* 0x000fe40000800000 */
[----:B------:R-:W-:Y:S02]  /*ea20*/  ISETP.GE.U32.AND P0, PT, R63, R26, PT ;  /* 0x0000001a3f00720c */ /* 0x000fe40003f06070 */
[----:B------:R-:W-:Y:S02]  /*ea30*/  ISETP.NE.U32.AND P1, PT, R67, R28, PT ;  /* 0x0000001c4300720c */ /* 0x000fe40003f25070 */
[----:B------:R-:W-:Y:S02]  /*ea40*/  ISETP.GE.AND.EX P3, PT, R65, RZ, PT, P3 ;  /* 0x000000ff4100720c */ /* 0x000fe40003f66330 */
[----:B------:R-:W-:Y:S02]  /*ea50*/  ISETP.GE.AND.EX P0, PT, R64, R27, PT, P0 ;  /* 0x0000001b4000720c */ /* 0x000fe40003f06300 */
[----:B------:R-:W-:-:S02]  /*ea60*/  ISETP.NE.AND.EX P1, PT, R68, R29, PT, P1 ;  /* 0x0000001d4400720c */ /* 0x000fc40003f25310 */
[----:B------:R-:W-:Y:S02]  /*ea70*/  SEL R112, RZ, 0xffffffff, P3 ;  /* 0xffffffffff707807 */ /* 0x000fe40001800000 */
[----:B------:R-:W-:Y:S02]  /*ea80*/  ISETP.GE.U32.AND P3, PT, R70, R115, PT ;  /* 0x000000734600720c */ /* 0x000fe40003f66070 */
[----:B------:R-:W-:Y:S02]  /*ea90*/  @P2 SEL R112, RZ, 0xffffffff, P0 ;  /* 0xffffffffff702807 */ /* 0x000fe40000000000 */
[----:B------:R-:W-:Y:S02]  /*eaa0*/  ISETP.GE.U32.AND P0, PT, R67, R28, PT ;  /* 0x0000001c4300720c */ /* 0x000fe40003f06070 */
[----:B------:R-:W-:Y:S02]  /*eab0*/  ISETP.GE.AND.EX P3, PT, R69, RZ, PT, P3 ;  /* 0x000000ff4500720c */ /* 0x000fe40003f66330 */
[----:B------:R-:W-:-:S02]  /*eac0*/  ISETP.GE.AND.EX P0, PT, R68, R29, PT, P0 ;  /* 0x0000001d4400720c */ /* 0x000fc40003f06300 */
        /* <DEDUP_REMOVED lines=8> */
[----:B------:R-:W-:Y:S02]  /*eb50*/  ISETP.NE.U32.AND P0, PT, R75, R32, PT ;  /* 0x000000204b00720c */ /* 0x000fe40003f05070 */
[----:B------:R-:W-:Y:S02]  /*eb60*/  ISETP.GE.AND.EX P1, PT, R72, R31, PT, P1 ;  /* 0x0000001f4800720c */ /* 0x000fe40003f26310 */
[----:B------:R-:W-:Y:S02]  /*eb70*/  ISETP.NE.AND.EX P0, PT, R76, R33, PT, P0 ;  /* 0x000000214c00720c */ /* 0x000fe40003f05300 */
[----:B------:R-:W-:-:S02]  /*eb80*/  @P3 SEL R119, RZ, 0xffffffff, P1 ;  /* 0xffffffffff773807 */ /* 0x000fc40000800000 */
[----:B------:R-:W-:Y:S02]  /*eb90*/  ISETP.GE.U32.AND P1, PT, R78, R117, PT ;  /* 0x000000754e00720c */ /* 0x000fe40003f26070 */
[----:B------:R-:W-:Y:S02]  /*eba0*/  ISETP.GE.U32.AND P3, PT, R75, R32, PT ;  /* 0x000000204b00720c */ /* 0x000fe40003f66070 */
[----:B------:R-:W-:Y:S02]  /*ebb0*/  LOP3.LUT R114, R114, 0x1, RZ, 0xc0, !PT ;  /* 0x0000000172727812 */ /* 0x000fe400078ec0ff */
[----:B------:R-:W-:Y:S02]  /*ebc0*/  ISETP.GE.AND.EX P1, PT, R77, RZ, PT, P1 ;  /* 0x000000ff4d00720c */ /* 0x000fe40003f26310 */
[----:B------:R-:W-:Y:S02]  /*ebd0*/  ISETP.GE.AND.EX P3, PT, R76, R33, PT, P3 ;  /* 0x000000214c00720c */ /* 0x000fe40003f66330 */
[----:B------:R-:W-:-:S02]  /*ebe0*/  ISETP.NE.U32.AND P2, PT, R114, 0x1, PT ;  /* 0x000000017200780c */ /* 0x000fc40003f45070 */
        /* <DEDUP_REMOVED lines=19> */
[-C--:B------:R-:W-:Y:S02]  /*ed20*/  SEL R96, R96, R100.reuse, !P6 ;  /* 0x0000006460607207 */ /* 0x080fe40007000000 */
[-C--:B------:R-:W-:Y:S02]  /*ed30*/  SEL R95, R95, R100.reuse, !P5 ;  /* 0x000000645f5f7207 */ /* 0x080fe40006800000 */
[-C--:B------:R-:W-:Y:S02]  /*ed40*/  SEL R5, R5, R100.reuse, !P4 ;  /* 0x0000006405057207 */ /* 0x080fe40006000000 */
[----:B------:R-:W-:Y:S02]  /*ed50*/  SEL R9, R9, R100, !P2 ;  /* 0x0000006409097207 */ /* 0x000fe40005000000 */
[----:B------:R-:W-:-:S02]  /*ed60*/  ISETP.GE.AND.EX P3, PT, R87, RZ, PT, P3 ;  /* 0x000000ff5700720c */ /* 0x000fc40003f66330 */
[----:B------:R-:W-:Y:S02]  /*ed70*/  ISETP.NE.U32.AND P0, PT, R89, R38, PT ;  /* 0x000000265900720c */ /* 0x000fe40003f05070 */
[----:B------:R-:W-:Y:S02]  /*ed80*/  LOP3.LUT R100, R109, 0x1, RZ, 0xc0, !PT ;  /* 0x000000016d647812 */ /* 0x000fe400078ec0ff */
[----:B------:R-:W-:Y:S02]  /*ed90*/  SEL R109, RZ, 0xffffffff, P3 ;  /* 0xffffffffff6d7807 */ /* 0x000fe40001800000 */
[----:B------:R-:W-:Y:S02]  /*eda0*/  ISETP.NE.AND.EX P0, PT, R90, R39, PT, P0 ;  /* 0x000000275a00720c */ /* 0x000fe40003f05300 */
[----:B------:R-:W-:Y:S01]  /*edb0*/  ISETP.NE.U32.AND P3, PT, R100, 0x1, PT ;  /* 0x000000016400780c */ /* 0x000fe20003f65070 */
[----:B------:R-:W-:Y:S01]  /*edc0*/  IMAD.IADD R100, R117, 0x1, R91 ;  /* 0x0000000175647824 */ /* 0x000fe200078e025b */
[----:B------:R-:W-:-:S02]  /*edd0*/  LOP3.LUT R111, R111, 0x1, RZ, 0xc0, !PT ;  /* 0x000000016f6f7812 */ /* 0x000fc400078ec0ff */
[----:B------:R-:W-:Y:S02]  /*ede0*/  SEL R97, R97, R42, !P5 ;  /* 0x0000002a61617207 */ /* 0x000fe40006800000 */
[----:B------:R-:W-:Y:S02]  /*edf0*/  SEL R94, R94, R43, !P5 ;  /* 0x0000002b5e5e7207 */ /* 0x000fe40006800000 */
[----:B------:R-:W-:Y:S02]  /*ee00*/  SEL R93, R93, RZ, !P5 ;  /* 0x000000ff5d5d7207 */ /* 0x000fe40006800000 */
[----:B------:R-:W-:Y:S01]  /*ee10*/  ISETP.NE.U32.AND P5, PT, R111, 0x1, PT ;  /* 0x000000016f00780c */ /* 0x000fe20003fa5070 */
[----:B------:R-:W-:Y:S01]  /*ee20*/  IMAD R111, R91, 0x3, R100 ;  /* 0x000000035b6f7824 */ /* 0x000fe200078e0264 */
[----:B------:R-:W-:Y:S02]  /*ee30*/  ISETP.GE.U32.AND P1, PT, R89, R38, PT ;  /* 0x000000265900720c */ /* 0x000fe40003f26070 */
[----:B------:R-:W-:-:S02]  /*ee40*/  SEL R3, R3, R44, !P4 ;  /* 0x0000002c03037207 */ /* 0x000fc40006000000 */
[----:B------:R-:W-:Y:S02]  /*ee50*/  ISETP.GE.AND.EX P1, PT, R90, R39, PT, P1 ;  /* 0x000000275a00720c */ /* 0x000fe40003f26310 */
[----:B------:R-:W-:Y:S02]  /*ee60*/  SEL R0, R0, R45, !P4 ;  /* 0x0000002d00007207 */ /* 0x000fe40006000000 */
[----:B------:R-:W-:Y:S02]  /*ee70*/  SEL R4, R4, RZ, !P4 ;  /* 0x000000ff04047207 */ /* 0x000fe40006000000 */
[----:B------:R-:W-:Y:S02]  /*ee80*/  ISETP.GE.U32.AND P4, PT, R111, R92, PT ;  /* 0x0000005c6f00720c */ /* 0x000fe40003f86070 */
[----:B------:R-:W-:Y:S02]  /*ee90*/  LOP3.LUT R102, R102, 0x1, RZ, 0xc0, !PT ;  /* 0x0000000166667812 */ /* 0x000fe400078ec0ff */
[----:B------:R-:W-:-:S02]  /*eea0*/  LOP3.LUT R108, R108, 0x1, RZ, 0xc0, !PT ;  /* 0x000000016c6c7812 */ /* 0x000fc400078ec0ff */
[----:B------:R-:W-:Y:S02]  /*eeb0*/  LOP3.LUT R110, R110, 0x1, RZ, 0xc0, !PT ;  /* 0x000000016e6e7812 */ /* 0x000fe400078ec0ff */
[----:B------:R-:W-:Y:S02]  /*eec0*/  LOP3.LUT R112, R112, 0x1, RZ, 0xc0, !PT ;  /* 0x0000000170707812 */ /* 0x000fe400078ec0ff */
[----:B------:R-:W-:Y:S02]  /*eed0*/  @P0 SEL R109, RZ, 0xffffffff, P1 ;  /* 0xffffffffff6d0807 */ /* 0x000fe40000800000 */
[----:B------:R-:W-:Y:S02]  /*eee0*/  SEL R101, R101, R40, !P6 ;  /* 0x0000002865657207 */ /* 0x000fe40007000000 */
[----:B------:R-:W-:Y:S02]  /*eef0*/  SEL R98, R98, R41, !P6 ;  /* 0x0000002962627207 */ /* 0x000fe40007000000 */
[----:B------:R-:W-:-:S02]  /*ef00*/  SEL R99, R99, RZ, !P6 ;  /* 0x000000ff63637207 */ /* 0x000fc40007000000 */
[----:B------:R-:W-:Y:S02]  /*ef10*/  SEL R7, R7, R46, !P2 ;  /* 0x0000002e07077207 */ /* 0x000fe40005000000 */
[----:B------:R-:W-:Y:S02]  /*ef20*/  SEL R6, R6, R47, !P2 ;  /* 0x0000002f06067207 */ /* 0x000fe40005000000 */
[----:B------:R-:W-:Y:S02]  /*ef30*/  SEL R8, R8, RZ, !P2 ;  /* 0x000000ff08087207 */ /* 0x000fe40005000000 */
[----:B------:R-:W-:Y:S02]  /*ef40*/  ISETP.NE.U32.AND P0, PT, R102, 0x1, PT ;  /* 0x000000016600780c */ /* 0x000fe40003f05070 */
[----:B------:R-:W-:Y:S02]  /*ef50*/  ISETP.NE.U32.AND P1, PT, R108, 0x1, PT ;  /* 0x000000016c00780c */ /* 0x000fe40003f25070 */
[----:B------:R-:W-:-:S02]  /*ef60*/  ISETP.NE.U32.AND P6, PT, R110, 0x1, PT ;  /* 0x000000016e00780c */ /* 0x000fc40003fc5070 */
[----:B------:R-:W-:Y:S02]  /*ef70*/  ISETP.NE.U32.AND P2, PT, R112, 0x1, PT ;  /* 0x000000017000780c */ /* 0x000fe40003f45070 */
[----:B------:R-:W-:Y:S02]  /*ef80*/  LOP3.LUT R120, R120, 0x1, RZ, 0xc0, !PT ;  /* 0x0000000178787812 */ /* 0x000fe400078ec0ff */
[----:B------:R-:W-:Y:S02]  /*ef90*/  LOP3.LUT R119, R119, 0x1, RZ, 0xc0, !PT ;  /* 0x0000000177777812 */ /* 0x000fe400078ec0ff */
[----:B------:R-:W-:Y:S02]  /*efa0*/  LOP3.LUT R114, R114, 0x1, RZ, 0xc0, !PT ;  /* 0x0000000172727812 */ /* 0x000fe400078ec0ff */
[----:B------:R-:W-:Y:S02]  /*efb0*/  LOP3.LUT R118, R118, 0x1, RZ, 0xc0, !PT ;  /* 0x0000000176767812 */ /* 0x000fe400078ec0ff */
[----:B------:R-:W-:-:S02]  /*efc0*/  LOP3.LUT R116, R116, 0x1, RZ, 0xc0, !PT ;  /* 0x0000000174747812 */ /* 0x000fc400078ec0ff */
[----:B------:R-:W-:Y:S02]  /*efd0*/  LOP3.LUT R109, R109, 0x1, RZ, 0xc0, !PT ;  /* 0x000000016d6d7812 */ /* 0x000fe400078ec0ff */
        /* <DEDUP_REMOVED lines=29> */
[----:B------:R-:W-:Y:S02]  /*f1b0*/  ISETP.NE.U32.AND P2, PT, R109, 0x1, PT ;  /* 0x000000016d00780c */ /* 0x000fe40003f45070 */
[-C--:B------:R-:W-:Y:S02]  /*f1c0*/  SEL R70, R70, R115.reuse, !P3 ;  /* 0x0000007346467207 */ /* 0x080fe40005800000 */
[----:B------:R-:W-:Y:S02]  /*f1d0*/  SEL R74, R74, R115, !P0 ;  /* 0x000000734a4a7207 */ /* 0x000fe40004000000 */
[-C--:B------:R-:W-:Y:S02]  /*f1e0*/  SEL R78, R78, R117.reuse, !P1 ;  /* 0x000000754e4e7207 */ /* 0x080fe40004800000 */
[-C--:B------:R-:W-:Y:S02]  /*f1f0*/  SEL R82, R82, R117.reuse, !P6 ;  /* 0x0000007552527207 */ /* 0x080fe40007000000 */
        /* <DEDUP_REMOVED lines=22> */
.L_x_3175:
[----:B------:R-:W-:Y:S05]  /*f360*/  BSYNC B0 ;  /* 0x0000000000007941 */ /* 0x000fea0003800000 */
.L_x_3174:
        /* <DEDUP_REMOVED lines=21> */
[----:B------:R-:W-:-:S13]  /*f4c0*/  ISETP.GE.U32.AND P0, PT, R25, R92, PT ;  /* 0x0000005c1900720c */ /* 0x000fda0003f06070 */
[----:B------:R-:W-:Y:S01]  /*f4d0*/  @!P0 IMAD R25, R103, R25, RZ ;  /* 0x0000001967198224 */ /* 0x000fe200078e02ff */
[----:B------:R-:W-:-:S04]  /*f4e0*/  SHF.R.U32.HI R103, RZ, 0x2, R24 ;  /* 0x00000002ff677819 */ /* 0x000fc80000011618 */
[----:B------:R-:W-:Y:S01]  /*f4f0*/  @!P0 SHF.R.U32.HI R25, RZ, 0x2, R25 ;  /* 0x00000002ff198819 */ /* 0x000fe20000011619 */
[----:B------:R-:W-:-:S04]  /*f500*/  IMAD.WIDE.U32 R102, R103, 0x20, R106 ;  /* 0x0000002067667825 */ /* 0x000fc800078e006a */
[----:B------:R-:W-:Y:S01]  /*f510*/  @!P0 IMAD.WIDE.U32 R106, R25, 0x20, R106 ;  /* 0x00000020196a8825 */ /* 0x000fe200078e006a */
[----:B------:R0:W5:Y:S04]  /*f520*/  LDG.E.128 R28, desc[UR60][R102.64+0x10] ;  /* 0x0000103c661c7981 */ /* 0x000168000c1e1d00 */
[----:B------:R0:W5:Y:S04]  /*f530*/  LDG.E.128 R24, desc[UR60][R102.64] ;  /* 0x0000003c66187981 */ /* 0x000168000c1e1d00 */
[----:B------:R0:W5:Y:S04]  /*f540*/  @!P0 LDG.E.128 R32, desc[UR60][R106.64] ;  /* 0x0000003c6a208981 */ /* 0x000168000c1e1d00 */
[----:B------:R0:W5:Y:S02]  /*f550*/  @!P0 LDG.E.128 R36, desc[UR60][R106.64+0x10] ;  /* 0x0000103c6a248981 */ /* 0x000164000c1e1d00 */
.L_x_3178:
[----:B------:R-:W-:Y:S05]  /*f560*/  BSYNC B0 ;  /* 0x0000000000007941 */ /* 0x000fea0003800000 */
.L_x_3177:
[----:B------:R-:W-:Y:S04]  /*f570*/  BSSY B0, `(.L_x_3179) ;  /* 0x00000eb000007945 */ /* 0x000fe80003800000 */
[----:B------:R-:W-:Y:S05]  /*f580*/  @P1 BRA `(.L_x_3180) ;  /* 0x0000000c00a41947 */ /* 0x000fea0003800000 */
[----:B-----5:R-:W-:Y:S02]  /*f590*/  ISETP.NE.U32.AND P1, PT, R101, R40, PT ;  /* 0x000000286500720c */ /* 0x020fe40003f25070 */
        /* <DEDUP_REMOVED lines=8> */
[----:B------:R-:W-:Y:S02]  /*f620*/  ISETP.GE.AND.EX P6, PT, R99, RZ, PT, P6 ;  /* 0x000000ff6300720c */ /* 0x000fe40003fc6360 */
[----:B------:R-:W-:Y:S02]  /*f630*/  ISETP.GE.AND.EX P5, PT, R94, R43, PT, P5 ;  /* 0x0000002b5e00720c */ /* 0x000fe40003fa6350 */
[----:B------:R-:W-:-:S02]  /*f640*/  ISETP.GE.AND.EX P0, PT, R93, RZ, PT, P0 ;  /* 0x000000ff5d00720c */ /* 0x000fc40003f06300 */
[----:B0-----:R-:W-:Y:S02]  /*f650*/  SEL R102, RZ, 0xffffffff, P2 ;  /* 0xffffffffff667807 */ /* 0x001fe40001000000 */
[----:B------:R-:W-:Y:S02]  /*f660*/  @!P1 SEL R102, RZ, 0xffffffff, P6 ;  /* 0xffffffffff669807 */ /* 0x000fe40003000000 */
[----:B------:R-:W-:Y:S02]  /*f670*/  ISETP.GE.U32.AND P1, PT, R7, R46, PT ;  /* 0x0000002e0700720c */ /* 0x000fe40003f26070 */
[----:B------:R-:W-:Y:S02]  /*f680*/  SEL R103, RZ, 0xffffffff, P5 ;  /* 0xffffffffff677807 */ /* 0x000fe40002800000 */
[CC--:B------:R-:W-:Y:S02]  /*f690*/  ISETP.GE.U32.AND P3, PT, R3.reuse, R44.reuse, PT ;  /* 0x0000002c0300720c */ /* 0x0c0fe40003f66070 */
[----:B------:R-:W-:-:S02]  /*f6a0*/  ISETP.NE.U32.AND P2, PT, R3, R44, PT ;  /* 0x0000002c0300720c */ /* 0x000fc40003f45070 */
[----:B------:R-:W-:Y:S02]  /*f6b0*/  ISETP.NE.U32.AND P6, PT, R7, R46, PT ;  /* 0x0000002e0700720c */ /* 0x000fe40003fc5070 */
[----:B------:R-:W-:Y:S02]  /*f6c0*/  @!P4 SEL R103, RZ, 0xffffffff, P0 ;  /* 0xffffffffff67c807 */ /* 0x000fe40000000000 */
[----:B------:R-:W-:Y:S02]  /*f6d0*/  ISETP.GE.AND.EX P1, PT, R6, R47, PT, P1 ;  /* 0x0000002f0600720c */ /* 0x000fe40003f26310 */
[CC--:B------:R-:W-:Y:S02]  /*f6e0*/  ISETP.GE.AND.EX P3, PT, R0.reuse, R45.reuse, PT, P3 ;  /* 0x0000002d0000720c */ /* 0x0c0fe40003f66330 */
[----:B------:R-:W-:Y:S02]  /*f6f0*/  ISETP.NE.AND.EX P2, PT, R0, R45, PT, P2 ;  /* 0x0000002d0000720c */ /* 0x000fe40003f45320 */
[----:B------:R-:W-:-:S02]  /*f700*/  ISETP.NE.AND.EX P6, PT, R6, R47, PT, P6 ;  /* 0x0000002f0600720c */ /* 0x000fc40003fc5360 */
[----:B------:R-:W-:Y:S02]  /*f710*/  LOP3.LUT R103, R103, 0x1, RZ, 0xc0, !PT ;  /* 0x0000000167677812 */ /* 0x000fe400078ec0ff */
[----:B------:R-:W-:Y:S02]  /*f720*/  SEL R107, RZ, 0xffffffff, P1 ;  /* 0xffffffffff6b7807 */ /* 0x000fe40000800000 */
[----:B------:R-:W-:Y:S02]  /*f730*/  SEL R106, RZ, 0xffffffff, P3 ;  /* 0xffffffffff6a7807 */ /* 0x000fe40001800000 */
[----:B------:R-:W-:Y:S01]  /*f740*/  ISETP.NE.U32.AND P1, PT, R103, 0x1, PT ;  /* 0x000000016700780c */ /* 0x000fe20003f25070 */
[----:B------:R-:W-:Y:S01]  /*f750*/  IMAD.IADD R103, R100, 0x1, R91 ;  /* 0x0000000164677824 */ /* 0x000fe200078e025b */
[-C--:B------:R-:W-:Y:S02]  /*f760*/  ISETP.GE.U32.AND P5, PT, R5, R100.reuse, PT ;  /* 0x000000640500720c */ /* 0x080fe40003fa6070 */
[----:B------:R-:W-:-:S02]  /*f770*/  ISETP.GE.U32.AND P3, PT, R9, R100, PT ;  /* 0x000000640900720c */ /* 0x000fc40003f66070 */
[----:B------:R-:W-:Y:S02]  /*f780*/  ISETP.GE.AND.EX P5, PT, R4, RZ, PT, P5 ;  /* 0x000000ff0400720c */ /* 0x000fe40003fa6350 */
[----:B------:R-:W-:Y:S02]  /*f790*/  ISETP.GE.AND.EX P3, PT, R8, RZ, PT, P3 ;  /* 0x000000ff0800720c */ /* 0x000fe40003f66330 */
[----:B------:R-:W-:Y:S02]  /*f7a0*/  ISETP.GE.U32.AND P4, PT, R103, R92, PT ;  /* 0x0000005c6700720c */ /* 0x000fe40003f86070 */
        /* <DEDUP_REMOVED lines=28> */
[C---:B------:R-:W-:Y:S02]  /*f970*/  ISETP.NE.AND.EX P1, PT, R10.reuse, R49, PT, P1 ;  /* 0x000000310a00720c */ /* 0x040fe40003f25310 */
[----:B------:R-:W-:Y:S02]  /*f980*/  ISETP.GE.U32.AND P6, PT, R13, R103, PT ;  /* 0x000000670d00720c */ /* 0x000fe40003fc6070 */
[----:B------:R-:W-:Y:S02]  /*f990*/  ISETP.GE.AND.EX P2, PT, R10, R49, PT, P2 ;  /* 0x000000310a00720c */ /* 0x000fe40003f46320 */
[----:B------:R-:W-:-:S02]  /*f9a0*/  ISETP.GE.AND.EX P6, PT, R12, RZ, PT, P6 ;  /* 0x000000ff0c00720c */ /* 0x000fc40003fc6360 */
[CC--:B------:R-:W-:Y:S02]  /*f9b0*/  ISETP.NE.U32.AND P4, PT, R15.reuse, R50.reuse, PT ;  /* 0x000000320f00720c */ /* 0x0c0fe40003f85070 */
[----:B------:R-:W-:Y:S02]  /*f9c0*/  SEL R40, RZ, 0xffffffff, P2 ;  /* 0xffffffffff287807 */ /* 0x000fe40001000000 */
[----:B------:R-:W-:Y:S02]  /*f9d0*/  ISETP.GE.U32.AND P5, PT, R15, R50, PT ;  /* 0x000000320f00720c */ /* 0x000fe40003fa6070 */
[----:B------:R-:W-:Y:S02]  /*f9e0*/  @!P1 SEL R40, RZ, 0xffffffff, P6 ;  /* 0xffffffffff289807 */ /* 0x000fe40003000000 */
[CC--:B------:R-:W-:Y:S02]  /*f9f0*/  ISETP.GE.U32.AND P3, PT, R19.reuse, R52.reuse, PT ;  /* 0x000000341300720c */ /* 0x0c0fe40003f66070 */
[----:B------:R-:W-:-:S02]  /*fa00*/  ISETP.NE.U32.AND P2, PT, R19, R52, PT ;  /* 0x000000341300720c */ /* 0x000fc40003f45070 */
[----:B------:R-:W-:Y:S02]  /*fa10*/  ISETP.NE.U32.AND P6, PT, R23, R54, PT ;  /* 0x000000361700720c */ /* 0x000fe40003fc5070 */
[CC--:B------:R-:W-:Y:S02]  /*fa20*/  ISETP.NE.AND.EX P4, PT, R14.reuse, R51.reuse, PT, P4 ;  /* 0x000000330e00720c */ /* 0x0c0fe40003f85340 */
[----:B------:R-:W-:Y:S02]  /*fa30*/  ISETP.GE.AND.EX P5, PT, R14, R51, PT, P5 ;  /* 0x000000330e00720c */ /* 0x000fe40003fa6350 */
[CC--:B------:R-:W-:Y:S02]  /*fa40*/  ISETP.GE.AND.EX P3, PT, R20.reuse, R53.reuse, PT, P3 ;  /* 0x000000351400720c */ /* 0x0c0fe40003f66330 */
[----:B------:R-:W-:Y:S02]  /*fa50*/  ISETP.NE.AND.EX P2, PT, R20, R53, PT, P2 ;  /* 0x000000351400720c */ /* 0x000fe40003f45320 */
[----:B------:R-:W-:-:S02]  /*fa60*/  ISETP.NE.AND.EX P6, PT, R56, R55, PT, P6 ;  /* 0x000000373800720c */ /* 0x000fc40003fc5360 */
[-C--:B------:R-:W-:Y:S02]  /*fa70*/  ISETP.GE.U32.AND P0, PT, R18, R103.reuse, PT ;  /* 0x000000671200720c */ /* 0x080fe40003f06070 */
[----:B------:R-:W-:Y:S02]  /*fa80*/  ISETP.GE.U32.AND P1, PT, R23, R54, PT ;  /* 0x000000361700720c */ /* 0x000fe40003f26070 */
[----:B------:R-:W-:Y:S02]  /*fa90*/  SEL R41, RZ, 0xffffffff, P5 ;  /* 0xffffffffff297807 */ /* 0x000fe40002800000 */
[----:B------:R-:W-:Y:S02]  /*faa0*/  SEL R42, RZ, 0xffffffff, P3 ;  /* 0xffffffffff2a7807 */ /* 0x000fe40001800000 */
[-C--:B------:R-:W-:Y:S02]  /*fab0*/  ISETP.GE.U32.AND P5, PT, R22, R103.reuse, PT ;  /* 0x000000671600720c */ /* 0x080fe40003fa6070 */
[----:B------:R-:W-:-:S02]  /*fac0*/  ISETP.GE.U32.AND P3, PT, R58, R103, PT ;  /* 0x000000673a00720c */ /* 0x000fc40003f66070 */
[----:B------:R-:W-:Y:S02]  /*fad0*/  ISETP.GE.AND.EX P0, PT, R16, RZ, PT, P0 ;  /* 0x000000ff1000720c */ /* 0x000fe40003f06300 */
[----:B------:R-:W-:Y:S02]  /*fae0*/  ISETP.GE.AND.EX P1, PT, R56, R55, PT, P1 ;  /* 0x000000373800720c */ /* 0x000fe40003f26310 */
[----:B------:R-:W-:Y:S02]  /*faf0*/  ISETP.GE.AND.EX P5, PT, R21, RZ, PT, P5 ;  /* 0x000000ff1500720c */ /* 0x000fe40003fa6350 */
[----:B------:R-:W-:Y:S02]  /*fb00*/  ISETP.GE.AND.EX P3, PT, R57, RZ, PT, P3 ;  /* 0x000000ff3900720c */ /* 0x000fe40003f66330 */
[----:B------:R-:W-:Y:S02]  /*fb10*/  @!P4 SEL R41, RZ, 0xffffffff, P0 ;  /* 0xffffffffff29c807 */ /* 0x000fe40000000000 */
[----:B------:R-:W-:-:S02]  /*fb20*/  ISETP.GE.U32.AND P4, PT, R45, R92, PT ;  /* 0x0000005c2d00720c */ /* 0x000fc40003f86070 */
[----:B------:R-:W-:Y:S02]  /*fb30*/  SEL R43, RZ, 0xffffffff, P1 ;  /* 0xffffffffff2b7807 */ /* 0x000fe40000800000 */
        /* <DEDUP_REMOVED lines=142> */
.L_x_3180:
[----:B------:R-:W-:Y:S05]  /*10420*/  BSYNC B0 ;  /* 0x0000000000007941 */ /* 0x000fea0003800000 */
.L_x_3179:
[CC--:B------:R-:W-:Y:S02]  /*10430*/  ISETP.NE.U32.AND P1, PT, R101.reuse, R11.reuse, PT ;  /* 0x0000000b6500720c */ /* 0x0c0fe40003f25070 */
[----:B------:R-:W-:Y:S02]  /*10440*/  ISETP.GE.U32.AND P2, PT, R101, R11, PT ;  /* 0x0000000b6500720c */ /* 0x000fe40003f46070 */
[CC--:B------:R-:W-:Y:S02]  /*10450*/  ISETP.NE.AND.EX P1, PT, R98.reuse, R10.reuse, PT, P1 ;  /* 0x0000000a6200720c */ /* 0x0c0fe40003f25310 */
[----:B------:R-:W-:Y:S02]  /*10460*/  ISETP.GE.AND.EX P2, PT, R98, R10, PT, P2 ;  /* 0x0000000a6200720c */ /* 0x000fe40003f46320 */
[----:B------:R-:W-:Y:S02]  /*10470*/  ISETP.GE.U32.AND P6, PT, R96, R13, PT ;  /* 0x0000000d6000720c */ /* 0x000fe40003fc6070 */
[----:B-----5:R-:W-:-:S02]  /*10480*/  SEL R24, RZ, 0xffffffff, P2 ;  /* 0xffffffffff187807 */ /* 0x020fc40001000000 */
[----:B------:R-:W-:Y:S02]  /*10490*/  ISETP.GE.U32.AND P5, PT, R97, R15, PT ;  /* 0x0000000f6100720c */ /* 0x000fe40003fa6070 */
[----:B------:R-:W-:Y:S02]  /*104a0*/  ISETP.GE.AND.EX P6, PT, R99, R12, PT, P6 ;  /* 0x0000000c6300720c */ /* 0x000fe40003fc6360 */
[----:B------:R-:W-:Y:S02]  /*104b0*/  ISETP.NE.U32.AND P2, PT, R3, R19, PT ;  /* 0x000000130300720c */ /* 0x000fe40003f45070 */
[----:B------:R-:W-:Y:S02]  /*104c0*/  ISETP.NE.U32.AND P4, PT, R97, R15, PT ;  /* 0x0000000f6100720c */ /* 0x000fe40003f85070 */
[----:B------:R-:W-:Y:S02]  /*104d0*/  @!P1 SEL R24, RZ, 0xffffffff, P6 ;  /* 0xffffffffff189807 */ /* 0x000fe40003000000 */
[----:B------:R-:W-:-:S02]  /*104e0*/  ISETP.GE.AND.EX P5, PT, R94, R14, PT, P5 ;  /* 0x0000000e5e00720c */ /* 0x000fc40003fa6350 */
[----:B------:R-:W-:Y:S02]  /*104f0*/  ISETP.NE.AND.EX P2, PT, R0, R20, PT, P2 ;  /* 0x000000140000720c */ /* 0x000fe40003f45320 */
[----:B------:R-:W-:Y:S02]  /*10500*/  ISETP.GE.U32.AND P3, PT, R3, R19, PT ;  /* 0x000000130300720c */ /* 0x000fe40003f66070 */
[----:B------:R-:W-:Y:S02]  /*10510*/  ISETP.NE.U32.AND P6, PT, R7, R23, PT ;  /* 0x000000170700720c */ /* 0x000fe40003fc5070 */
[----:B------:R-:W-:Y:S02]  /*10520*/  ISETP.NE.AND.EX P4, PT, R94, R14, PT, P4 ;  /* 0x0000000e5e00720c */ /* 0x000fe40003f85340 */
[----:B------:R-:W-:Y:S02]  /*10530*/  SEL R25, RZ, 0xffffffff, P5 ;  /* 0xffffffffff197807 */ /* 0x000fe40002800000 */
[----:B------:R-:W-:-:S02]  /*10540*/  ISETP.GE.AND.EX P3, PT, R0, R20, PT, P3 ;  /* 0x000000140000720c */ /* 0x000fc40003f66330 */
[----:B------:R-:W-:Y:S02]  /*10550*/  ISETP.NE.AND.EX P6, PT, R6, R56, PT, P6 ;  /* 0x000000380600720c */ /* 0x000fe40003fc5360 */
[----:B------:R-:W-:Y:S02]  /*10560*/  ISETP.GE.U32.AND P5, PT, R5, R22, PT ;  /* 0x000000160500720c */ /* 0x000fe40003fa6070 */
[----:B------:R-:W-:Y:S02]  /*10570*/  ISETP.GE.U32.AND P0, PT, R95, R18, PT ;  /* 0x000000125f00720c */ /* 0x000fe40003f06070 */
[----:B------:R-:W-:Y:S02]  /*10580*/  ISETP.GE.U32.AND P1, PT, R7, R23, PT ;  /* 0x000000170700720c */ /* 0x000fe40003f26070 */
[----:B------:R-:W-:Y:S02]  /*10590*/  SEL R26, RZ, 0xffffffff, P3 ;  /* 0xffffffffff1a7807 */ /* 0x000fe40001800000 */
[----:B------:R-:W-:-:S02]  /*105a0*/  ISETP.GE.AND.EX P5, PT, R4, R21, PT, P5 ;  /* 0x000000150400720c */ /* 0x000fc40003fa6350 */
[----:B------:R-:W-:Y:S02]  /*105b0*/  ISETP.GE.U32.AND P3, PT, R9, R58, PT ;  /* 0x0000003a0900720c */ /* 0x000fe40003f66070 */
[----:B------:R-:W-:Y:S02]  /*105c0*/  ISETP.GE.AND.EX P0, PT, R93, R16, PT, P0 ;  /* 0x000000105d00720c */ /* 0x000fe40003f06300 */
[----:B------:R-:W-:Y:S02]  /*105d0*/  ISETP.GE.AND.EX P1, PT, R6, R56, PT, P1 ;  /* 0x000000380600720c */ /* 0x000fe40003f26310 */
[----:B------:R-:W-:Y:S02]  /*105e0*/  @!P2 SEL R26, RZ, 0xffffffff, P5 ;  /* 0xffffffffff1aa807 */ /* 0x000fe40002800000 */
[----:B------:R-:W-:Y:S02]  /*105f0*/  ISETP.GE.AND.EX P3, PT, R8, R57, PT, P3 ;  /* 0x000000390800720c */ /* 0x000fe40003f66330 */
[----:B------:R-:W-:-:S02]  /*10600*/  @!P4 SEL R25, RZ, 0xffffffff, P0 ;  /* 0xffffffffff19c807 */ /* 0x000fc40000000000 */
[----:B------:R-:W-:Y:S02]  /*10610*/  LOP3.LUT R24, R24, 0x1, RZ, 0xc0, !PT ;  /* 0x0000000118187812 */ /* 0x000fe400078ec0ff */
[----:B------:R-:W-:Y:S02]  /*10620*/  SEL R27, RZ, 0xffffffff, P1 ;  /* 0xffffffffff1b7807 */ /* 0x000fe40000800000 */
[----:B------:R-:W-:Y:S02]  /*10630*/  LOP3.LUT R26, R26, 0x1, RZ, 0xc0, !PT ;  /* 0x000000011a1a7812 */ /* 0x000fe400078ec0ff */
[----:B------:R-:W-:Y:S02]  /*10640*/  @!P6 SEL R27, RZ, 0xffffffff, P3 ;  /* 0xffffffffff1be807 */ /* 0x000fe40001800000 */
[----:B------:R-:W-:Y:S02]  /*10650*/  LOP3.LUT R25, R25, 0x1, RZ, 0xc0, !PT ;  /* 0x0000000119197812 */ /* 0x000fe400078ec0ff */
[----:B------:R-:W-:-:S02]  /*10660*/  ISETP.NE.U32.AND P0, PT, R24, 0x1, PT ;  /* 0x000000011800780c */ /* 0x000fc40003f05070 */
[----:B------:R-:W-:Y:S02]  /*10670*/  ISETP.NE.U32.AND P2, PT, R26, 0x1, PT ;  /* 0x000000011a00780c */ /* 0x000fe40003f45070 */
[----:B------:R-:W-:Y:S02]  /*10680*/  LOP3.LUT R27, R27, 0x1, RZ, 0xc0, !PT ;  /* 0x000000011b1b7812 */ /* 0x000fe400078ec0ff */
[----:B------:R-:W-:Y:S02]  /*10690*/  ISETP.NE.U32.AND P1, PT, R25, 0x1, PT ;  /* 0x000000011900780c */ /* 0x000fe40003f25070 */
[----:B------:R-:W-:Y:S02]  /*106a0*/  SEL R26, R99, R12, !P0 ;  /* 0x0000000c631a7207 */ /* 0x000fe40004000000 */
[----:B------:R-:W-:Y:S02]  /*106b0*/  SEL R28, R101, R11, !P0 ;  /* 0x0000000b651c7207 */ /* 0x000fe40004000000 */
[----:B------:R-:W-:-:S02]  /*106c0*/  SEL R12, R3, R19, !P2 ;  /* 0x00000013030c7207 */ /* 0x000fc40005000000 */
        /* <DEDUP_REMOVED lines=8> */
[----:B------:R-:W-:Y:S02]  /*10750*/  ISETP.NE.U32.AND P1, PT, R28, R59, PT ;  /* 0x0000003b1c00720c */ /* 0x000fe40003f25070 */
[----:B------:R-:W-:Y:S02]  /*10760*/  ISETP.GE.U32.AND P5, PT, R12, R67, PT ;  /* 0x000000430c00720c */ /* 0x000fe40003fa6070 */
[----:B------:R-:W-:Y:S02]  /*10770*/  SEL R11, R5, R22, !P2 ;  /* 0x00000016050b7207 */ /* 0x000fe40005000000 */
[----:B------:R-:W-:-:S02]  /*10780*/  ISETP.NE.AND.EX P1, PT, R31, R60, PT, P1 ;  /* 0x0000003c1f00720c */ /* 0x000fc40003f25310 */
[----:B------:R-:W-:Y:S02]  /*10790*/  ISETP.GE.AND.EX P5, PT, R13, R68, PT, P5 ;  /* 0x000000440d00720c */ /* 0x000fe40003fa6350 */
        /* <DEDUP_REMOVED lines=114> */
.L_x_3157:
        /* <DEDUP_REMOVED lines=23> */
[--C-:B--2---:R-:W-:Y:S02]  /*11030*/  IMAD.MOV.U32 R72, RZ, RZ, R16.reuse ;  /* 0x000000ffff487224 */ /* 0x104fe400078e0010 */
        /* <DEDUP_REMOVED lines=29> */
[--C-:B0-----:R-:W-:Y:S02]  /*11210*/  IMAD.MOV.U32 R75, RZ, RZ, R76.reuse ;  /* 0x000000ffff4b7224 */ /* 0x101fe400078e004c */
        /* <DEDUP_REMOVED lines=72> */
.L_x_3183:
[----:B------:R-:W-:-:S05]  /*116a0*/  SHF.R.U32.HI R33, RZ, 0x2, R99 ;  /* 0x00000002ff217819 */ /* 0x000fca0000011663 */
[----:B------:R-:W-:-:S05]  /*116b0*/  IMAD.WIDE.U32 R32, R33, 0x20, R106 ;  /* 0x0000002021207825 */ /* 0x000fca00078e006a */
[----:B------:R-:W2:Y:S01]  /*116c0*/  LDG.E.128 R40, desc[UR60][R32.64] ;  /* 0x0000003c20287981 */ /* 0x000ea2000c1e1d00 */
[----:B------:R-:W-:-:S03]  /*116d0*/  IMAD.IADD R114, R99, 0x1, R74 ;  /* 0x0000000163727824 */ /* 0x000fc600078e024a */
[----:B------:R-:W3:Y:S02]  /*116e0*/  LDG.E.128 R44, desc[UR60][R32.64+0x10] ;  /* 0x0000103c202c7981 */ /* 0x000ee4000c1e1d00 */
[----:B------:R-:W-:-:S05]  /*116f0*/  SHF.R.U32.HI R113, RZ, 0x2, R114 ;  /* 0x00000002ff717819 */ /* 0x000fca0000011672 */
[----:B------:R-:W-:-:S05]  /*11700*/  IMAD.WIDE.U32 R112, R113, 0x20, R106 ;  /* 0x0000002071707825 */ /* 0x000fca00078e006a */
[----:B------:R-:W4:Y:S01]  /*11710*/  LDG.E.128 R48, desc[UR60][R112.64] ;  /* 0x0000003c70307981 */ /* 0x000f22000c1e1d00 */
[----:B------:R-:W-:-:S03]  /*11720*/  IMAD.IADD R101, R114, 0x1, R74 ;  /* 0x0000000172657824 */ /* 0x000fc600078e024a */
[----:B------:R-:W5:Y:S02]  /*11730*/  LDG.E.128 R52, desc[UR60][R112.64+0x10] ;  /* 0x0000103c70347981 */ /* 0x000f64000c1e1d00 */
[----:B------:R-:W-:-:S05]  /*11740*/  SHF.R.U32.HI R111, RZ, 0x2, R101 ;  /* 0x00000002ff6f7819 */ /* 0x000fca0000011665 */
[----:B------:R-:W-:-:S05]  /*11750*/  IMAD.WIDE.U32 R110, R111, 0x20, R106 ;  /* 0x000000206f6e7825 */ /* 0x000fca00078e006a */
[----:B------:R-:W5:Y:S04]  /*11760*/  LDG.E.128 R24, desc[UR60][R110.64] ;  /* 0x0000003c6e187981 */ /* 0x000f68000c1e1d00 */
[----:B------:R0:W5:Y:S01]  /*11770*/  LDG.E.128 R28, desc[UR60][R110.64+0x10] ;  /* 0x0000103c6e1c7981 */ /* 0x000162000c1e1d00 */
[----:B------:R-:W-:-:S05]  /*11780*/  IMAD.IADD R103, R101, 0x1, R74 ;  /* 0x0000000165677824 */ /* 0x000fca00078e024a */
[----:B------:R-:W-:-:S05]  /*11790*/  SHF.R.U32.HI R109, RZ, 0x2, R103 ;  /* 0x00000002ff6d7819 */ /* 0x000fca0000011667 */
[----:B------:R-:W-:-:S05]  /*117a0*/  IMAD.WIDE.U32 R108, R109, 0x20, R106 ;  /* 0x000000206d6c7825 */ /* 0x000fca00078e006a */
[----:B------:R-:W5:Y:S04]  /*117b0*/  LDG.E.128 R32, desc[UR60][R108.64] ;  /* 0x0000003c6c207981 */ /* 0x000f68000c1e1d00 */
[----:B------:R1:W5:Y:S01]  /*117c0*/  LDG.E.128 R36, desc[UR60][R108.64+0x10] ;  /* 0x0000103c6c247981 */ /* 0x000362000c1e1d00 */
[----:B------:R-:W-:-:S04]  /*117d0*/  ISETP.GE.U32.AND P1, PT, R100, R99, PT ;  /* 0x000000636400720c */ /* 0x000fc80003f26070 */
[----:B------:R-:W-:Y:S02]  /*117e0*/  ISETP.GE.AND.EX P1, PT, R95, RZ, PT, P1 ;  /* 0x000000ff5f00720c */ /* 0x000fe40003f26310 */
[-C--:B------:R-:W-:Y:S02]  /*117f0*/  ISETP.GE.U32.AND P6, PT, R90, R99.reuse, PT ;  /* 0x000000635a00720c */ /* 0x080fe40003fc6070 */
[----:B0-----:R-:W-:Y:S02]  /*11800*/  SEL R110, RZ, 0xffffffff, P1 ;  /* 0xffffffffff6e7807 */ /* 0x001fe40000800000 */
[----:B------:R-:W-:Y:S02]  /*11810*/  ISETP.GE.U32.AND P3, PT, R0, R99, PT ;  /* 0x000000630000720c */ /* 0x000fe40003f66070 */
[----:B------:R-:W-:Y:S02]  /*11820*/  ISETP.GE.AND.EX P6, PT, R87, RZ, PT, P6 ;  /* 0x000000ff5700720c */ /* 0x000fe40003fc6360 */
[----:B------:R-:W-:-:S02]  /*11830*/  ISETP.GE.AND.EX P3, PT, R88, RZ, PT, P3 ;  /* 0x000000ff5800720c */ /* 0x000fc40003f66330 */
[----:B------:R-:W-:Y:S02]  /*11840*/  SEL R112, RZ, 0xffffffff, P6 ;  /* 0xffffffffff707807 */ /* 0x000fe40003000000 */
[----:B------:R-:W-:Y:S02]  /*11850*/  SEL R115, RZ, 0xffffffff, P3 ;  /* 0xffffffffff737807 */ /* 0x000fe40001800000 */
[----:B------:R-:W-:-:S04]  /*11860*/  ISETP.GE.U32.AND P4, PT, R5, R114, PT ;  /* 0x000000720500720c */ /* 0x000fc80003f86070 */
[----:B------:R-:W-:-:S04]  /*11870*/  ISETP.GE.AND.EX P4, PT, R84, RZ, PT, P4 ;  /* 0x000000ff5400720c */ /* 0x000fc80003f86340 */
[----:B-1----:R-:W-:Y:S02]  /*11880*/  SEL R109, RZ, 0xffffffff, P4 ;  /* 0xffffffffff6d7807 */ /* 0x002fe40002000000 */
[----:B--2---:R-:W-:-:S04]  /*11890*/  ISETP.NE.U32.AND P0, PT, R97, R40, PT ;  /* 0x000000286100720c */ /* 0x004fc80003f05070 */
[----:B------:R-:W-:Y:S02]  /*118a0*/  ISETP.NE.AND.EX P0, PT, R102, R41, PT, P0 ;  /* 0x000000296600720c */ /* 0x000fe40003f05300 */
[----:B------:R-:W-:-:S04]  /*118b0*/  ISETP.GE.U32.AND P2, PT, R97, R40, PT ;  /* 0x000000286100720c */ /* 0x000fc80003f46070 */
[----:B------:R-:W-:Y:S02]  /*118c0*/  ISETP.GE.AND.EX P1, PT, R102, R41, PT, P2 ;  /* 0x000000296600720c */ /* 0x000fe40003f26320 */
[----:B------:R-:W-:-:S05]  /*118d0*/  ISETP.NE.U32.AND P6, PT, R93, R42, PT ;  /* 0x0000002a5d00720c */ /* 0x000fca0003fc5070 */
[----:B------:R-:W-:Y:S02]  /*118e0*/  @P0 SEL R110, RZ, 0xffffffff, P1 ;  /* 0xffffffffff6e0807 */ /* 0x000fe40000800000 */
[----:B------:R-:W-:Y:S02]  /*118f0*/  ISETP.GE.U32.AND P1, PT, R91, R99, PT ;  /* 0x000000635b00720c */ /* 0x000fe40003f26070 */
[-C--:B------:R-:W-:Y:S02]  /*11900*/  ISETP.GE.U32.AND P0, PT, R3, R114.reuse, PT ;  /* 0x000000720300720c */ /* 0x080fe40003f06070 */
[----:B------:R-:W-:Y:S02]  /*11910*/  ISETP.GE.AND.EX P1, PT, R96, RZ, PT, P1 ;  /* 0x000000ff6000720c */ /* 0x000fe40003f26310 */
[----:B------:R-:W-:Y:S02]  /*11920*/  ISETP.GE.U32.AND P2, PT, R4, R114, PT ;  /* 0x000000720400720c */ /* 0x000fe40003f46070 */
[----:B------:R-:W-:-:S02]  /*11930*/  ISETP.GE.AND.EX P0, PT, R86, RZ, PT, P0 ;  /* 0x000000ff5600720c */ /* 0x000fc40003f06300 */
[----:B------:R-:W-:Y:S02]  /*11940*/  ISETP.NE.AND.EX P3, PT, R98, R43, PT, P6 ;  /* 0x0000002b6200720c */ /* 0x000fe40003f65360 */
[----:B------:R-:W-:Y:S02]  /*11950*/  SEL R111, RZ, 0xffffffff, P1 ;  /* 0xffffffffff6f7807 */ /* 0x000fe40000800000 */
[----:B------:R-:W-:Y:S02]  /*11960*/  ISETP.GE.AND.EX P2, PT, R85, RZ, PT, P2 ;  /* 0x000000ff5500720c */ /* 0x000fe40003f46320 */
[----:B------:R-:W-:Y:S02]  /*11970*/  SEL R119, RZ, 0xffffffff, P0 ;  /* 0xffffffffff777807 */ /* 0x000fe40000000000 */
[----:B------:R-:W-:Y:S02]  /*11980*/  ISETP.GE.U32.AND P1, PT, R7, R114, PT ;  /* 0x000000720700720c */ /* 0x000fe40003f26070 */
[----:B---3--:R-:W-:-:S02]  /*11990*/  ISETP.NE.U32.AND P0, PT, R89, R44, PT ;  /* 0x0000002c5900720c */ /* 0x008fc40003f05070 */
[----:B------:R-:W-:Y:S02]  /*119a0*/  LOP3.LUT R110, R110, 0x1, RZ, 0xc0, !PT ;  /* 0x000000016e6e7812 */ /* 0x000fe400078ec0ff */
[----:B------:R-:W-:Y:S02]  /*119b0*/  SEL R108, RZ, 0xffffffff, P2 ;  /* 0xffffffffff6c7807 */ /* 0x000fe40001000000 */
[----:B------:R-:W-:Y:S02]  /*119c0*/  ISETP.GE.U32.AND P6, PT, R93, R42, PT ;  /* 0x0000002a5d00720c */ /* 0x000fe40003fc6070 */
[----:B------:R-:W-:Y:S02]  /*119d0*/  ISETP.GE.AND.EX P1, PT, R83, RZ, PT, P1 ;  /* 0x000000ff5300720c */ /* 0x000fe40003f26310 */
[----:B------:R-:W-:Y:S02]  /*119e0*/  ISETP.NE.U32.AND P2, PT, R15, R46, PT ;  /* 0x0000002e0f00720c */ /* 0x000fe40003f45070 */
[----:B------:R-:W-:-:S02]  /*119f0*/  ISETP.NE.AND.EX P0, PT, R94, R45, PT, P0 ;  /* 0x0000002d5e00720c */ /* 0x000fc40003f05300 */
[----:B------:R-:W-:Y:S02]  /*11a00*/  ISETP.NE.U32.AND P5, PT, R110, 0x1, PT ;  /* 0x000000016e00780c */ /* 0x000fe40003fa5070 */
[----:B------:R-:W-:Y:S02]  /*11a10*/  ISETP.GE.AND.EX P6, PT, R98, R43, PT, P6 ;  /* 0x0000002b6200720c */ /* 0x000fe40003fc6360 */
[----:B------:R-:W-:Y:S02]  /*11a20*/  SEL R110, RZ, 0xffffffff, P1 ;  /* 0xffffffffff6e7807 */ /* 0x000fe40000800000 */
[----:B------:R-:W-:Y:S02]  /*11a30*/  ISETP.GE.U32.AND P4, PT, R89, R44, PT ;  /* 0x0000002c5900720c */ /* 0x000fe40003f86070 */
[----:B------:R-:W-:Y:S02]  /*11a40*/  ISETP.NE.AND.EX P2, PT, R16, R47, PT, P2 ;  /* 0x0000002f1000720c */ /* 0x000fe40003f45320 */
[----:B----4-:R-:W-:-:S02]  /*11a50*/  ISETP.NE.U32.AND P1, PT, R19, R48, PT ;  /* 0x000000301300720c */ /* 0x010fc40003f25070 */
[----:B------:R-:W-:Y:S02]  /*11a60*/  @P3 SEL R111, RZ, 0xffffffff, P6 ;  /* 0xffffffffff6f3807 */ /* 0x000fe40003000000 */
[----:B------:R-:W-:Y:S02]  /*11a70*/  ISETP.GE.AND.EX P3, PT, R94, R45, PT, P4 ;  /* 0x0000002d5e00720c */ /* 0x000fe40003f66340 */
[----:B------:R-:W-:Y:S02]  /*11a80*/  ISETP.GE.U32.AND P6, PT, R15, R46, PT ;  /* 0x0000002e0f00720c */ /* 0x000fe40003fc6070 */
[----:B------:R-:W-:Y:S02]  /*11a90*/  ISETP.NE.U32.AND P4, PT, R21, R50, PT ;  /* 0x000000321500720c */ /* 0x000fe40003f85070 */
[----:B------:R-:W-:Y:S02]  /*11aa0*/  ISETP.NE.AND.EX P1, PT, R18, R49, PT, P1 ;  /* 0x000000311200720c */ /* 0x000fe40003f25310 */
[----:B------:R-:W-:-:S02]  /*11ab0*/  ISETP.GE.AND.EX P6, PT, R16, R47, PT, P6 ;  /* 0x0000002f1000720c */ /* 0x000fc40003fc6360 */
[----:B------:R-:W-:Y:S02]  /*11ac0*/  @P0 SEL R112, RZ, 0xffffffff, P3 ;  /* 0xffffffffff700807 */ /* 0x000fe40001800000 */
[----:B------:R-:W-:Y:S02]  /*11ad0*/  ISETP.NE.AND.EX P4, PT, R20, R51, PT, P4 ;  /* 0x000000331400720c */ /* 0x000fe40003f85340 */
[----:B------:R-:W-:Y:S02]  /*11ae0*/  ISETP.GE.U32.AND P3, PT, R19, R48, PT ;  /* 0x000000301300720c */ /* 0x000fe40003f66070 */
[----:B------:R-:W-:Y:S02]  /*11af0*/  @P2 SEL R115, RZ, 0xffffffff, P6 ;  /* 0xffffffffff732807 */ /* 0x000fe40003000000 */
[----:B-----5:R-:W-:Y:S02]  /*11b00*/  ISETP.NE.U32.AND P0, PT, R23, R52, PT ;  /* 0x000000341700720c */ /* 0x020fe40003f05070 */
[----:B------:R-:W-:-:S02]  /*11b10*/  ISETP.GE.U32.AND P6, PT, R21, R50, PT ;  /* 0x000000321500720c */ /* 0x000fc40003fc6070 */
[----:B------:R-:W-:Y:S02]  /*11b20*/  ISETP.GE.AND.EX P3, PT, R18, R49, PT, P3 ;  /* 0x000000311200720c */ /* 0x000fe40003f66330 */
[----:B------:R-:W-:Y:S02]  /*11b30*/  ISETP.NE.U32.AND P2, PT, R57, R54, PT ;  /* 0x000000363900720c */ /* 0x000fe40003f45070 */
[----:B------:R-:W-:Y:S02]  /*11b40*/  ISETP.NE.AND.EX P0, PT, R22, R53, PT, P0 ;  /* 0x000000351600720c */ /* 0x000fe40003f05300 */
[----:B------:R-:W-:Y:S02]  /*11b50*/  ISETP.GE.AND.EX P6, PT, R20, R51, PT, P6 ;  /* 0x000000331400720c */ /* 0x000fe40003fc6360 */
[----:B------:R-:W-:Y:S02]  /*11b60*/  @P1 SEL R119, RZ, 0xffffffff, P3 ;  /* 0xffffffffff771807 */ /* 0x000fe40001800000 */
[----:B------:R-:W-:-:S02]  /*11b70*/  ISETP.GE.U32.AND P1, PT, R23, R52, PT ;  /* 0x000000341700720c */ /* 0x000fc40003f26070 */
[----:B------:R-:W-:Y:S02]  /*11b80*/  ISETP.NE.AND.EX P2, PT, R56, R55, PT, P2 ;  /* 0x000000373800720c */ /* 0x000fe40003f45320 */
[----:B------:R-:W-:Y:S02]  /*11b90*/  @P4 SEL R108, RZ, 0xffffffff, P6 ;  /* 0xffffffffff6c4807 */ /* 0x000fe40003000000 */
[----:B------:R-:W-:Y:S02]  /*11ba0*/  ISETP.GE.AND.EX P6, PT, R22, R53, PT, P1 ;  /* 0x000000351600720c */ /* 0x000fe40003fc6310 */
[----:B------:R-:W-:Y:S02]  /*11bb0*/  ISETP.GE.U32.AND P4, PT, R57, R54, PT ;  /* 0x000000363900720c */ /* 0x000fe40003f86070 */
[----:B------:R-:W-:Y:S02]  /*11bc0*/  ISETP.NE.U32.AND P1, PT, R59, R24, PT ;  /* 0x000000183b00720c */ /* 0x000fe40003f25070 */
[----:B------:R-:W-:-:S02]  /*11bd0*/  ISETP.GE.AND.EX P4, PT, R56, R55, PT, P4 ;  /* 0x000000373800720c */ /* 0x000fc40003f86340 */
[----:B------:R-:W-:Y:S02]  /*11be0*/  ISETP.NE.AND.EX P1, PT, R58, R25, PT, P1 ;  /* 0x000000193a00720c */ /* 0x000fe40003f25310 */
[----:B------:R-:W-:Y:S02]  /*11bf0*/  @P0 SEL R109, RZ, 0xffffffff, P6 ;  /* 0xffffffffff6d0807 */ /* 0x000fe40003000000 */
[----:B------:R-:W-:Y:S02]  /*11c00*/  ISETP.GE.U32.AND P3, PT, R6, R101, PT ;  /* 0x000000650600720c */ /* 0x000fe40003f66070 */
[----:B------:R-:W-:Y:S02]  /*11c10*/  ISETP.NE.U32.AND P0, PT, R61, R26, PT ;  /* 0x0000001a3d00720c */ /* 0x000fe40003f05070 */
[----:B------:R-:W-:Y:S02]  /*11c20*/  @P2 SEL R110, RZ, 0xffffffff, P4 ;  /* 0xffffffffff6e2807 */ /* 0x000fe40002000000 */
[----:B------:R-:W-:-:S02]  /*11c30*/  ISETP.GE.U32.AND P4, PT, R59, R24, PT ;  /* 0x000000183b00720c */ /* 0x000fc40003f86070 */
[----:B------:R-:W-:Y:S02]  /*11c40*/  LOP3.LUT R111, R111, 0x1, RZ, 0xc0, !PT ;  /* 0x000000016f6f7812 */ /* 0x000fe400078ec0ff */
[----:B------:R-:W-:Y:S02]  /*11c50*/  ISETP.GE.AND.EX P3, PT, R82, RZ, PT, P3 ;  /* 0x000000ff5200720c */ /* 0x000fe40003f66330 */
[----:B------:R-:W-:Y:S02]  /*11c60*/  ISETP.NE.AND.EX P0, PT, R60, R27, PT, P0 ;  /* 0x0000001b3c00720c */ /* 0x000fe40003f05300 */
[----:B------:R-:W-:Y:S02]  /*11c70*/  ISETP.GE.U32.AND P2, PT, R8, R101, PT ;  /* 0x000000650800720c */ /* 0x000fe40003f46070 */
[----:B------:R-:W-:Y:S02]  /*11c80*/  ISETP.GE.AND.EX P4, PT, R58, R25, PT, P4 ;  /* 0x000000193a00720c */ /* 0x000fe40003f86340 */
[----:B------:R-:W-:-:S02]  /*11c90*/  ISETP.NE.U32.AND P6, PT, R111, 0x1, PT ;  /* 0x000000016f00780c */ /* 0x000fc40003fc5070 */
[----:B------:R-:W-:Y:S02]  /*11ca0*/  SEL R111, RZ, 0xffffffff, P3 ;  /* 0xffffffffff6f7807 */ /* 0x000fe40001800000 */
[----:B------:R-:W-:Y:S02]  /*11cb0*/  ISETP.GE.AND.EX P2, PT, R81, RZ, PT, P2 ;  /* 0x000000ff5100720c */ /* 0x000fe40003f46320 */
[----:B------:R-:W-:Y:S02]  /*11cc0*/  ISETP.GE.U32.AND P3, PT, R61, R26, PT ;  /* 0x0000001a3d00720c */ /* 0x000fe40003f66070 */
[----:B------:R-:W-:Y:S02]  /*11cd0*/  @P1 SEL R111, RZ, 0xffffffff, P4 ;  /* 0xffffffffff6f1807 */ /* 0x000fe40002000000 */
[----:B------:R-:W-:Y:S02]  /*11ce0*/  ISETP.NE.U32.AND P1, PT, R63, R28, PT ;  /* 0x0000001c3f00720c */ /* 0x000fe40003f25070 */
[----:B------:R-:W-:-:S02]  /*11cf0*/  SEL R113, RZ, 0xffffffff, P2 ;  /* 0xffffffffff717807 */ /* 0x000fc40001000000 */
[----:B------:R-:W-:Y:S02]  /*11d00*/  ISETP.GE.AND.EX P3, PT, R60, R27, PT, P3 ;  /* 0x0000001b3c00720c */ /* 0x000fe40003f66330 */
[----:B------:R-:W-:Y:S02]  /*11d10*/  ISETP.NE.AND.EX P1, PT, R62, R29, PT, P1 ;  /* 0x0000001d3e00720c */ /* 0x000fe40003f25310 */
[----:B------:R-:W-:Y:S02]  /*11d20*/  ISETP.GE.U32.AND P2, PT, R9, R101, PT ;  /* 0x000000650900720c */ /* 0x000fe40003f46070 */
[----:B------:R-:W-:Y:S02]  /*11d30*/  @P0 SEL R113, RZ, 0xffffffff, P3 ;  /* 0xffffffffff710807 */ /* 0x000fe40001800000 */
[----:B------:R-:W-:Y:S02]  /*11d40*/  LOP3.LUT R112, R112, 0x1, RZ, 0xc0, !PT ;  /* 0x0000000170707812 */ /* 0x000fe400078ec0ff */
[----:B------:R-:W-:-:S02]  /*11d50*/  ISETP.GE.AND.EX P3, PT, R80, RZ, PT, P2 ;  /* 0x000000ff5000720c */ /* 0x000fc40003f66320 */
[----:B------:R-:W-:Y:S02]  /*11d60*/  ISETP.GE.U32.AND P0, PT, R63, R28, PT ;  /* 0x0000001c3f00720c */ /* 0x000fe40003f06070 */
[----:B------:R-:W-:Y:S02]  /*11d70*/  ISETP.NE.U32.AND P2, PT, R65, R30, PT ;  /* 0x0000001e4100720c */ /* 0x000fe40003f45070 */
[----:B------:R-:W-:Y:S02]  /*11d80*/  ISETP.NE.U32.AND P4, PT, R112, 0x1, PT ;  /* 0x000000017000780c */ /* 0x000fe40003f85070 */
[----:B------:R-:W-:Y:S02]  /*11d90*/  ISETP.GE.AND.EX P0, PT, R62, R29, PT, P0 ;  /* 0x0000001d3e00720c */ /* 0x000fe40003f06300 */
[----:B------:R-:W-:Y:S02]  /*11da0*/  SEL R112, RZ, 0xffffffff, P3 ;  /* 0xffffffffff707807 */ /* 0x000fe40001800000 */
[----:B------:R-:W-:-:S02]  /*11db0*/  ISETP.NE.AND.EX P2, PT, R64, R31, PT, P2 ;  /* 0x0000001f4000720c */ /* 0x000fc40003f45320 */
[----:B------:R-:W-:Y:S02]  /*11dc0*/  ISETP.GE.U32.AND P3, PT, R10, R101, PT ;  /* 0x000000650a00720c */ /* 0x000fe40003f66070 */
[----:B------:R-:W-:Y:S02]  /*11dd0*/  @P1 SEL R112, RZ, 0xffffffff, P0 ;  /* 0xffffffffff701807 */ /* 0x000fe40000000000 */
[----:B------:R-:W-:Y:S02]  /*11de0*/  ISETP.GE.U32.AND P0, PT, R65, R30, PT ;  /* 0x0000001e4100720c */ /* 0x000fe40003f06070 */
[----:B------:R-:W-:Y:S02]  /*11df0*/  ISETP.GE.AND.EX P3, PT, R79, RZ, PT, P3 ;  /* 0x000000ff4f00720c */ /* 0x000fe40003f66330 */
[----:B------:R-:W-:Y:S02]  /*11e00*/  ISETP.GE.AND.EX P0, PT, R64, R31, PT, P0 ;  /* 0x0000001f4000720c */ /* 0x000fe40003f06300 */
[----:B------:R-:W-:-:S02]  /*11e10*/  SEL R118, RZ, 0xffffffff, P3 ;  /* 0xffffffffff767807 */ /* 0x000fc40001800000 */
[----:B------:R-:W-:Y:S02]  /*11e20*/  ISETP.NE.U32.AND P3, PT, R67, R32, PT ;  /* 0x000000204300720c */ /* 0x000fe40003f65070 */
[----:B------:R-:W-:Y:S02]  /*11e30*/  @P2 SEL R118, RZ, 0xffffffff, P0 ;  /* 0xffffffffff762807 */ /* 0x000fe40000000000 */
[----:B------:R-:W-:Y:S02]  /*11e40*/  ISETP.GE.U32.AND P0, PT, R11, R103, PT ;  /* 0x000000670b00720c */ /* 0x000fe40003f06070 */
[----:B------:R-:W-:Y:S02]  /*11e50*/  ISETP.NE.AND.EX P2, PT, R66, R33, PT, P3 ;  /* 0x000000214200720c */ /* 0x000fe40003f45330 */
[----:B------:R-:W-:Y:S02]  /*11e60*/  LOP3.LUT R115, R115, 0x1, RZ, 0xc0, !PT ;  /* 0x0000000173737812 */ /* 0x000fe400078ec0ff */
[----:B------:R-:W-:-:S02]  /*11e70*/  ISETP.GE.AND.EX P3, PT, R78, RZ, PT, P0 ;  /* 0x000000ff4e00720c */ /* 0x000fc40003f66300 */
[----:B------:R-:W-:Y:S02]  /*11e80*/  ISETP.GE.U32.AND P0, PT, R67, R32, PT ;  /* 0x000000204300720c */ /* 0x000fe40003f06070 */
[----:B------:R-:W-:Y:S02]  /*11e90*/  ISETP.NE.U32.AND P1, PT, R115, 0x1, PT ;  /* 0x000000017300780c */ /* 0x000fe40003f25070 */
[----:B------:R-:W-:Y:S02]  /*11ea0*/  ISETP.GE.AND.EX P0, PT, R66, R33, PT, P0 ;  /* 0x000000214200720c */ /* 0x000fe40003f06300 */
[----:B------:R-:W-:Y:S02]  /*11eb0*/  SEL R115, RZ, 0xffffffff, P3 ;  /* 0xffffffffff737807 */ /* 0x000fe40001800000 */
[----:B------:R-:W-:Y:S02]  /*11ec0*/  ISETP.NE.U32.AND P3, PT, R69, R34, PT ;  /* 0x000000224500720c */ /* 0x000fe40003f65070 */
[----:B------:R-:W-:-:S02]  /*11ed0*/  @P2 SEL R115, RZ, 0xffffffff, P0 ;  /* 0xffffffffff732807 */ /* 0x000fc40000000000 */
[----:B------:R-:W-:Y:S02]  /*11ee0*/  ISETP.GE.U32.AND P2, PT, R12, R103, PT ;  /* 0x000000670c00720c */ /* 0x000fe40003f46070 */
[CC--:B------:R-:W-:Y:S02]  /*11ef0*/  ISETP.NE.AND.EX P0, PT, R68.reuse, R35.reuse, PT, P3 ;  /* 0x000000234400720c */ /* 0x0c0fe40003f05330 */
[----:B------:R-:W-:Y:S02]  /*11f00*/  ISETP.GE.AND.EX P3, PT, R77, RZ, PT, P2 ;  /* 0x000000ff4d00720c */ /* 0x000fe40003f66320 */
[----:B------:R-:W-:Y:S02]  /*11f10*/  ISETP.GE.U32.AND P2, PT, R69, R34, PT ;  /* 0x000000224500720c */ /* 0x000fe40003f46070 */
[----:B------:R-:W-:Y:S02]  /*11f20*/  SEL R117, RZ, 0xffffffff, P3 ;  /* 0xffffffffff757807 */ /* 0x000fe40001800000 */
[----:B------:R-:W-:-:S02]  /*11f30*/  ISETP.GE.AND.EX P2, PT, R68, R35, PT, P2 ;  /* 0x000000234400720c */ /* 0x000fc40003f46320 */
[----:B------:R-:W-:-:S03]  /*11f40*/  ISETP.NE.U32.AND P3, PT, R71, R36, PT ;  /* 0x000000244700720c */ /* 0x000fc60003f65070 */
[----:B------:R-:W-:Y:S02]  /*11f50*/  @P0 SEL R117, RZ, 0xffffffff, P2 ;  /* 0xffffffffff750807 */ /* 0x000fe40001000000 */
[----:B------:R-:W-:Y:S02]  /*11f60*/  ISETP.NE.AND.EX P3, PT, R70, R37, PT, P3 ;  /* 0x000000254600720c */ /* 0x000fe40003f65330 */
[----:B------:R-:W-:Y:S02]  /*11f70*/  ISETP.GE.U32.AND P0, PT, R13, R103, PT ;  /* 0x000000670d00720c */ /* 0x000fe40003f06070 */
[----:B------:R-:W-:Y:S02]  /*11f80*/  ISETP.GE.U32.AND P2, PT, R71, R36, PT ;  /* 0x000000244700720c */ /* 0x000fe40003f46070 */
[----:B------:R-:W-:Y:S02]  /*11f90*/  ISETP.GE.AND.EX P0, PT, R76, RZ, PT, P0 ;  /* 0x000000ff4c00720c */ /* 0x000fe40003f06300 */
[----:B------:R-:W-:-:S02]  /*11fa0*/  ISETP.GE.AND.EX P2, PT, R70, R37, PT, P2 ;  /* 0x000000254600720c */ /* 0x000fc40003f46320 */
[----:B------:R-:W-:Y:S02]  /*11fb0*/  SEL R116, RZ, 0xffffffff, P0 ;  /* 0xffffffffff747807 */ /* 0x000fe40000000000 */
[----:B------:R-:W-:Y:S02]  /*11fc0*/  ISETP.NE.U32.AND P0, PT, R73, R38, PT ;  /* 0x000000264900720c */ /* 0x000fe40003f05070 */
[----:B------:R-:W-:Y:S02]  /*11fd0*/  @P3 SEL R116, RZ, 0xffffffff, P2 ;  /* 0xffffffffff743807 */ /* 0x000fe40001000000 */
[----:B------:R-:W-:Y:S02]  /*11fe0*/  ISETP.NE.AND.EX P0, PT, R72, R39, PT, P0 ;  /* 0x000000274800720c */ /* 0x000fe40003f05300 */
[----:B------:R-:W-:Y:S02]  /*11ff0*/  ISETP.GE.U32.AND P3, PT, R14, R103, PT ;  /* 0x000000670e00720c */ /* 0x000fe40003f66070 */
[----:B------:R-:W-:-:S02]  /*12000*/  SEL R100, R100, R99, !P5 ;  /* 0x0000006364647207 */ /* 0x000fc40006800000 */
[-C--:B------:R-:W-:Y:S02]  /*12010*/  SEL R91, R91, R99.reuse, !P6 ;  /* 0x000000635b5b7207 */ /* 0x080fe40007000000 */
[-C--:B------:R-:W-:Y:S02]  /*12020*/  SEL R90, R90, R99.reuse, !P4 ;  /* 0x000000635a5a7207 */ /* 0x080fe40006000000 */
[----:B------:R-:W-:Y:S02]  /*12030*/  SEL R0, R0, R99, !P1 ;  /* 0x0000006300007207 */ /* 0x000fe40004800000 */
[----:B------:R-:W-:Y:S02]  /*12040*/  ISETP.GE.AND.EX P3, PT, R75, RZ, PT, P3 ;  /* 0x000000ff4b00720c */ /* 0x000fe40003f66330 */
[----:B------:R-:W-:Y:S02]  /*12050*/  ISETP.GE.U32.AND P2, PT, R73, R38, PT ;  /* 0x000000264900720c */ /* 0x000fe40003f46070 */
[----:B------:R-:W-:-:S02]  /*12060*/  LOP3.LUT R99, R119, 0x1, RZ, 0xc0, !PT ;  /* 0x0000000177637812 */ /* 0x000fc400078ec0ff */
[----:B------:R-:W-:Y:S02]  /*12070*/  SEL R119, RZ, 0xffffffff, P3 ;  /* 0xffffffffff777807 */ /* 0x000fe40001800000 */
[----:B------:R-:W-:Y:S02]  /*12080*/  ISETP.GE.AND.EX P2, PT, R72, R39, PT, P2 ;  /* 0x000000274800720c */ /* 0x000fe40003f46320 */
[----:B------:R-:W-:Y:S01]  /*12090*/  ISETP.NE.U32.AND P3, PT, R99, 0x1, PT ;  /* 0x000000016300780c */ /* 0x000fe20003f65070 */
[----:B------:R-:W-:Y:S01]  /*120a0*/  IMAD.IADD R99, R103, 0x1, R74 ;  /* 0x0000000167637824 */ /* 0x000fe200078e024a */
[----:B------:R-:W-:Y:S02]  /*120b0*/  LOP3.LUT R109, R109, 0x1, RZ, 0xc0, !PT ;  /* 0x000000016d6d7812 */ /* 0x000fe400078ec0ff */
[----:B------:R-:W-:Y:S02]  /*120c0*/  @P0 SEL R119, RZ, 0xffffffff, P2 ;  /* 0xffffffffff770807 */ /* 0x000fe40001000000 */
[----:B------:R-:W-:Y:S01]  /*120d0*/  ISETP.NE.U32.AND P2, PT, R109, 0x1, PT ;  /* 0x000000016d00780c */ /* 0x000fe20003f45070 */
[----:B------:R-:W-:Y:S01]  /*120e0*/  IMAD R109, R74, 0x3, R99 ;  /* 0x000000034a6d7824 */ /* 0x000fe200078e0263 */
[----:B------:R-:W-:-:S02]  /*120f0*/  SEL R93, R93, R42, !P6 ;  /* 0x0000002a5d5d7207 */ /* 0x000fc40007000000 */
[----:B------:R-:W-:Y:S02]  /*12100*/  SEL R98, R98, R43, !P6 ;  /* 0x0000002b62627207 */ /* 0x000fe40007000000 */
[----:B------:R-:W-:Y:S02]  /*12110*/  SEL R96, R96, RZ, !P6 ;  /* 0x000000ff60607207 */ /* 0x000fe40007000000 */
[----:B------:R-:W-:Y:S02]  /*12120*/  ISETP.GE.U32.AND P6, PT, R109, R92, PT ;  /* 0x0000005c6d00720c */ /* 0x000fe40003fc6070 */
[----:B------:R-:W-:Y:S02]  /*12130*/  LOP3.LUT R108, R108, 0x1, RZ, 0xc0, !PT ;  /* 0x000000016c6c7812 */ /* 0x000fe400078ec0ff */
[----:B------:R-:W-:Y:S02]  /*12140*/  LOP3.LUT R110, R110, 0x1, RZ, 0xc0, !PT ;  /* 0x000000016e6e7812 */ /* 0x000fe400078ec0ff */
[----:B------:R-:W-:-:S02]  /*12150*/  LOP3.LUT R111, R111, 0x1, RZ, 0xc0, !PT ;  /* 0x000000016f6f7812 */ /* 0x000fc400078ec0ff */
[----:B------:R-:W-:Y:S02]  /*12160*/  LOP3.LUT R113, R113, 0x1, RZ, 0xc0, !PT ;  /* 0x0000000171717812 */ /* 0x000fe400078ec0ff */
        /* <DEDUP_REMOVED lines=9> */
[----:B------:R-:W-:Y:S02]  /*12200*/  ISETP.NE.U32.AND P0, PT, R108, 0x1, PT ;  /* 0x000000016c00780c */ /* 0x000fe40003f05070 */
[----:B------:R-:W-:-:S02]  /*12210*/  ISETP.NE.U32.AND P5, PT, R110, 0x1, PT ;  /* 0x000000016e00780c */ /* 0x000fc40003fa5070 */
[----:B------:R-:W-:Y:S02]  /*12220*/  ISETP.NE.U32.AND P4, PT, R111, 0x1, PT ;  /* 0x000000016f00780c */ /* 0x000fe40003f85070 */
[----:B------:R-:W-:Y:S02]  /*12230*/  ISETP.NE.U32.AND P1, PT, R113, 0x1, PT ;  /* 0x000000017100780c */ /* 0x000fe40003f25070 */
[----:B------:R-:W-:Y:S02]  /*12240*/  LOP3.LUT R112, R112, 0x1, RZ, 0xc0, !PT ;  /* 0x0000000170707812 */ /* 0x000fe400078ec0ff */
[----:B------:R-:W-:Y:S02]  /*12250*/  LOP3.LUT R118, R118, 0x1, RZ, 0xc0, !PT ;  /* 0x0000000176767812 */ /* 0x000fe400078ec0ff */
[----:B------:R-:W-:Y:S02]  /*12260*/  LOP3.LUT R115, R115, 0x1, RZ, 0xc0, !PT ;  /* 0x0000000173737812 */ /* 0x000fe400078ec0ff */
[----:B------:R-:W-:-:S02]  /*12270*/  LOP3.LUT R117, R117, 0x1, RZ, 0xc0, !PT ;  /* 0x0000000175757812 */ /* 0x000fc400078ec0ff */
[----:B------:R-:W-:Y:S02]  /*12280*/  LOP3.LUT R116, R116, 0x1, RZ, 0xc0, !PT ;  /* 0x0000000174747812 */ /* 0x000fe400078ec0ff */
[----:B------:R-:W-:Y:S02]  /*12290*/  LOP3.LUT R119, R119, 0x1, RZ, 0xc0, !PT ;  /* 0x0000000177777812 */ /* 0x000fe400078ec0ff */
[-C--:B------:R-:W-:Y:S02]  /*122a0*/  SEL R3, R3, R114.reuse, !P3 ;  /* 0x0000007203037207 */ /* 0x080fe40005800000 */
[-C--:B------:R-:W-:Y:S02]  /*122b0*/  SEL R4, R4, R114.reuse, !P0 ;  /* 0x0000007204047207 */ /* 0x080fe40004000000 */
[-C--:B------:R-:W-:Y:S02]  /*122c0*/  SEL R5, R5, R114.reuse, !P2 ;  /* 0x0000007205057207 */ /* 0x080fe40005000000 */
[----:B------:R-:W-:-:S02]  /*122d0*/  SEL R7, R7, R114, !P5 ;  /* 0x0000007207077207 */ /* 0x000fc40006800000 */
[----:B------:R-:W-:Y:S02]  /*122e0*/  SEL R19, R19, R48, !P3 ;  /* 0x0000003013137207 */ /* 0x000fe40005800000 */
[----:B------:R-:W-:Y:S02]  /*122f0*/  SEL R18, R18, R49, !P3 ;  /* 0x0000003112127207 */ /* 0x000fe40005800000 */
[----:B------:R-:W-:Y:S02]  /*12300*/  SEL R86, R86, RZ, !P3 ;  /* 0x000000ff56567207 */ /* 0x000fe40005800000 */
[----:B------:R-:W-:Y:S02]  /*12310*/  SEL R21, R21, R50, !P0 ;  /* 0x0000003215157207 */ /* 0x000fe40004000000 */
[----:B------:R-:W-:Y:S02]  /*12320*/  SEL R20, R20, R51, !P0 ;  /* 0x0000003314147207 */ /* 0x000fe40004000000 */
[----:B------:R-:W-:-:S02]  /*12330*/  SEL R85, R85, RZ, !P0 ;  /* 0x000000ff55557207 */ /* 0x000fc40004000000 */
[-C--:B------:R-:W-:Y:S02]  /*12340*/  SEL R6, R6, R101.reuse, !P4 ;  /* 0x0000006506067207 */ /* 0x080fe40006000000 */
[----:B------:R-:W-:Y:S02]  /*12350*/  SEL R8, R8, R101, !P1 ;  /* 0x0000006508087207 */ /* 0x000fe40004800000 */
        /* <DEDUP_REMOVED lines=12> */
[----:B------:R-:W-:Y:S02]  /*12420*/  ISETP.NE.U32.AND P3, PT, R112, 0x1, PT ;  /* 0x000000017000780c */ /* 0x000fe40003f65070 */
[----:B------:R-:W-:Y:S02]  /*12430*/  ISETP.NE.U32.AND P0, PT, R118, 0x1, PT ;  /* 0x000000017600780c */ /* 0x000fe40003f05070 */
[----:B------:R-:W-:Y:S02]  /*12440*/  ISETP.NE.U32.AND P2, PT, R115, 0x1, PT ;  /* 0x000000017300780c */ /* 0x000fe40003f45070 */
[----:B------:R-:W-:-:S02]  /*12450*/  ISETP.NE.U32.AND P5, PT, R117, 0x1, PT ;  /* 0x000000017500780c */ /* 0x000fc40003fa5070 */
[----:B------:R-:W-:Y:S02]  /*12460*/  ISETP.NE.U32.AND P4, PT, R116, 0x1, PT ;  /* 0x000000017400780c */ /* 0x000fe40003f85070 */
[----:B------:R-:W-:Y:S02]  /*12470*/  ISETP.NE.U32.AND P1, PT, R119, 0x1, PT ;  /* 0x000000017700780c */ /* 0x000fe40003f25070 */
[-C--:B------:R-:W-:Y:S02]  /*12480*/  SEL R9, R9, R101.reuse, !P3 ;  /* 0x0000006509097207 */ /* 0x080fe40005800000 */
[----:B------:R-:W-:Y:S02]  /*12490*/  SEL R10, R10, R101, !P0 ;  /* 0x000000650a0a7207 */ /* 0x000fe40004000000 */
[-C--:B------:R-:W-:Y:S02]  /*124a0*/  SEL R11, R11, R103.reuse, !P2 ;  /* 0x000000670b0b7207 */ /* 0x080fe40005000000 */
[----:B------:R-:W-:-:S02]  /*124b0*/  SEL R12, R12, R103, !P5 ;  /* 0x000000670c0c7207 */ /* 0x000fc40006800000 */
        /* <DEDUP_REMOVED lines=22> */
.L_x_3182:
[----:B------:R-:W-:Y:S05]  /*12620*/  BSYNC B0 ;  /* 0x0000000000007941 */ /* 0x000fea0003800000 */
.L_x_3181:
        /* <DEDUP_REMOVED lines=27> */
.L_x_3185:
[----:B------:R-:W-:Y:S05]  /*127e0*/  BSYNC B0 ;  /* 0x0000000000007941 */ /* 0x000fea0003800000 */
.L_x_3184:
[----:B------:R-:W-:Y:S04]  /*127f0*/  BSSY B0, `(.L_x_3186) ;  /* 0x00000eb000007945 */ /* 0x000fe80003800000 */
[----:B------:R-:W-:Y:S05]  /*12800*/  @P1 BRA `(.L_x_3187) ;  /* 0x0000000c00a41947 */ /* 0x000fea0003800000 */
[----:B-----5:R-:W-:Y:S02]  /*12810*/  ISETP.GE.U32.AND P2, PT, R97, R40, PT ;  /* 0x000000286100720c */ /* 0x020fe40003f46070 */
[----:B------:R-:W-:Y:S02]  /*12820*/  ISETP.GE.U32.AND P5, PT, R93, R42, PT ;  /* 0x0000002a5d00720c */ /* 0x000fe40003fa6070 */
[----:B------:R-:W-:Y:S02]  /*12830*/  ISETP.GE.AND.EX P2, PT, R102, R41, PT, P2 ;  /* 0x000000296600720c */ /* 0x000fe40003f46320 */
[----:B------:R-:W-:Y:S02]  /*12840*/  ISETP.NE.U32.AND P1, PT, R97, R40, PT ;  /* 0x000000286100720c */ /* 0x000fe40003f25070 */
[----:B------:R-:W-:Y:S02]  /*12850*/  SEL R101, RZ, 0xffffffff, P2 ;  /* 0xffffffffff657807 */ /* 0x000fe40001000000 */
[----:B------:R-:W-:-:S02]  /*12860*/  ISETP.NE.U32.AND P2, PT, R89, R44, PT ;  /* 0x0000002c5900720c */ /* 0x000fc40003f45070 */
[----:B------:R-:W-:Y:S02]  /*12870*/  ISETP.GE.AND.EX P5, PT, R98, R43, PT, P5 ;  /* 0x0000002b6200720c */ /* 0x000fe40003fa6350 */
[----:B------:R-:W-:Y:S02]  /*12880*/  ISETP.NE.AND.EX P2, PT, R94, R45, PT, P2 ;  /* 0x0000002d5e00720c */ /* 0x000fe40003f45320 */
[----:B------:R-:W-:Y:S02]  /*12890*/  ISETP.NE.AND.EX P1, PT, R102, R41, PT, P1 ;  /* 0x000000296600720c */ /* 0x000fe40003f25310 */
[----:B------:R-:W-:Y:S02]  /*128a0*/  ISETP.GE.U32.AND P3, PT, R89, R44, PT ;  /* 0x0000002c5900720c */ /* 0x000fe40003f66070 */
[----:B------:R-:W-:Y:S02]  /*128b0*/  SEL R103, RZ, 0xffffffff, P5 ;  /* 0xffffffffff677807 */ /* 0x000fe40002800000 */
[----:B------:R-:W-:-:S02]  /*128c0*/  ISETP.GE.U32.AND P5, PT, R90, R99, PT ;  /* 0x000000635a00720c */ /* 0x000fc40003fa6070 */
[----:B------:R-:W-:Y:S02]  /*128d0*/  ISETP.GE.U32.AND P6, PT, R100, R99, PT ;  /* 0x000000636400720c */ /* 0x000fe40003fc6070 */
[----:B------:R-:W-:Y:S02]  /*128e0*/  ISETP.GE.AND.EX P3, PT, R94, R45, PT, P3 ;  /* 0x0000002d5e00720c */ /* 0x000fe40003f66330 */
[----:B------:R-:W-:Y:S02]  /*128f0*/  ISETP.GE.AND.EX P5, PT, R87, RZ, PT, P5 ;  /* 0x000000ff5700720c */ /* 0x000fe40003fa6350 */
[----:B------:R-:W-:Y:S02]  /*12900*/  ISETP.GE.AND.EX P6, PT, R95, RZ, PT, P6 ;  /* 0x000000ff5f00720c */ /* 0x000fe40003fc6360 */
[----:B0-----:R-:W-:Y:S02]  /*12910*/  SEL R106, RZ, 0xffffffff, P3 ;  /* 0xffffffffff6a7807 */ /* 0x001fe40001800000 */
[----:B------:R-:W-:-:S02]  /*12920*/  ISETP.NE.U32.AND P4, PT, R93, R42, PT ;  /* 0x0000002a5d00720c */ /* 0x000fc40003f85070 */
[----:B------:R-:W-:Y:S02]  /*12930*/  @!P2 SEL R106, RZ, 0xffffffff, P5 ;  /* 0xffffffffff6aa807 */ /* 0x000fe40002800000 */
[----:B------:R-:W-:Y:S02]  /*12940*/  @!P1 SEL R101, RZ, 0xffffffff, P6 ;  /* 0xffffffffff659807 */ /* 0x000fe40003000000 */
[----:B------:R-:W-:Y:S02]  /*12950*/  ISETP.NE.U32.AND P6, PT, R15, R46, PT ;  /* 0x0000002e0f00720c */ /* 0x000fe40003fc5070 */
[----:B------:R-:W-:Y:S02]  /*12960*/  ISETP.NE.AND.EX P4, PT, R98, R43, PT, P4 ;  /* 0x0000002b6200720c */ /* 0x000fe40003f85340 */
[----:B------:R-:W-:Y:S02]  /*12970*/  LOP3.LUT R106, R106, 0x1, RZ, 0xc0, !PT ;  /* 0x000000016a6a7812 */ /* 0x000fe400078ec0ff */
[----:B------:R-:W-:-:S02]  /*12980*/  ISETP.NE.AND.EX P6, PT, R16, R47, PT, P6 ;  /* 0x0000002f1000720c */ /* 0x000fc40003fc5360 */
[----:B------:R-:W-:Y:S02]  /*12990*/  ISETP.NE.U32.AND P2, PT, R106, 0x1, PT ;  /* 0x000000016a00780c */ /* 0x000fe40003f45070 */
[-C--:B------:R-:W-:Y:S02]  /*129a0*/  ISETP.GE.U32.AND P0, PT, R91, R99.reuse, PT ;  /* 0x000000635b00720c */ /* 0x080fe40003f06070 */
[----:B------:R-:W-:Y:S02]  /*129b0*/  ISETP.GE.U32.AND P1, PT, R15, R46, PT ;  /* 0x0000002e0f00720c */ /* 0x000fe40003f26070 */
[----:B------:R-:W-:Y:S01]  /*129c0*/  SEL R89, R89, R44, !P2 ;  /* 0x0000002c59597207 */ /* 0x000fe20005000000 */
[----:B------:R-:W-:Y:S01]  /*129d0*/  IMAD.IADD R44, R99, 0x1, R74 ;  /* 0x00000001632c7824 */ /* 0x000fe200078e024a */
[----:B------:R-:W-:Y:S02]  /*129e0*/  ISETP.GE.U32.AND P3, PT, R0, R99, PT ;  /* 0x000000630000720c */ /* 0x000fe40003f66070 */
[----:B------:R-:W-:-:S02]  /*129f0*/  ISETP.GE.AND.EX P0, PT, R96, RZ, PT, P0 ;  /* 0x000000ff6000720c */ /* 0x000fc40003f06300 */
[----:B------:R-:W-:Y:S02]  /*12a00*/  ISETP.GE.AND.EX P1, PT, R16, R47, PT, P1 ;  /* 0x0000002f1000720c */ /* 0x000fe40003f26310 */
[----:B------:R-:W-:Y:S02]  /*12a10*/  ISETP.GE.AND.EX P3, PT, R88, RZ, PT, P3 ;  /* 0x000000ff5800720c */ /* 0x000fe40003f66330 */
[----:B------:R-:W-:Y:S02]  /*12a20*/  @!P4 SEL R103, RZ, 0xffffffff, P0 ;  /* 0xffffffffff67c807 */ /* 0x000fe40000000000 */
[----:B------:R-:W-:Y:S02]  /*12a30*/  ISETP.GE.U32.AND P4, PT, R44, R92, PT ;  /* 0x0000005c2c00720c */ /* 0x000fe40003f86070 */
[----:B------:R-:W-:Y:S02]  /*12a40*/  SEL R107, RZ, 0xffffffff, P1 ;  /* 0xffffffffff6b7807 */ /* 0x000fe40000800000 */
        /* <DEDUP_REMOVED lines=42> */
[----:B------:R-:W-:Y:S02]  /*12cf0*/  ISETP.GE.U32.AND P0, PT, R4, R44, PT ;  /* 0x0000002c0400720c */ /* 0x000fe40003f06070 */
        /* <DEDUP_REMOVED lines=100> */
[C---:B------:R-:W-:Y:S02]  /*13340*/  ISETP.NE.AND.EX P1, PT, R66.reuse, R33, PT, P1 ;  /* 0x000000214200720c */ /* 0x040fe40003f25310 */
        /* <DEDUP_REMOVED lines=53> */
.L_x_3187:
[----:B------:R-:W-:Y:S05]  /*136a0*/  BSYNC B0 ;  /* 0x0000000000007941 */ /* 0x000fea0003800000 */
.L_x_3186:
        /* <DEDUP_REMOVED lines=8> */
[----:B------:R-:W-:Y:S02]  /*13730*/  ISETP.NE.U32.AND P4, PT, R93, R21, PT ;  /* 0x000000155d00720c */ /* 0x000fe40003f85070 */
[----:B------:R-:W-:Y:S02]  /*13740*/  ISETP.GE.AND.EX P6, PT, R95, R86, PT, P6 ;  /* 0x000000565f00720c */ /* 0x000fe40003fc6360 */
[----:B------:R-:W-:Y:S02]  /*13750*/  ISETP.GE.AND.EX P5, PT, R98, R20, PT, P5 ;  /* 0x000000146200720c */ /* 0x000fe40003fa6350 */
[----:B------:R-:W-:-:S02]  /*13760*/  ISETP.NE.AND.EX P2, PT, R94, R22, PT, P2 ;  /* 0x000000165e00720c */ /* 0x000fc40003f45320 */
[----:B------:R-:W-:Y:S02]  /*13770*/  ISETP.NE.AND.EX P4, PT, R98, R20, PT, P4 ;  /* 0x000000146200720c */ /* 0x000fe40003f85340 */
[----:B------:R-:W-:Y:S02]  /*13780*/  ISETP.GE.U32.AND P3, PT, R89, R23, PT ;  /* 0x000000175900720c */ /* 0x000fe40003f66070 */
[----:B------:R-:W-:Y:S02]  /*13790*/  @!P1 SEL R24, RZ, 0xffffffff, P6 ;  /* 0xffffffffff189807 */ /* 0x000fe40003000000 */
[----:B------:R-:W-:Y:S02]  /*137a0*/  SEL R25, RZ, 0xffffffff, P5 ;  /* 0xffffffffff197807 */ /* 0x000fe40002800000 */
[----:B------:R-:W-:Y:S02]  /*137b0*/  ISETP.NE.U32.AND P6, PT, R15, R57, PT ;  /* 0x000000390f00720c */ /* 0x000fe40003fc5070 */
[----:B------:R-:W-:-:S02]  /*137c0*/  ISETP.GE.U32.AND P5, PT, R90, R5, PT ;  /* 0x000000055a00720c */ /* 0x000fc40003fa6070 */
[----:B------:R-:W-:Y:S02]  /*137d0*/  ISETP.GE.U32.AND P0, PT, R91, R4, PT ;  /* 0x000000045b00720c */ /* 0x000fe40003f06070 */
[----:B------:R-:W-:Y:S02]  /*137e0*/  ISETP.GE.AND.EX P3, PT, R94, R22, PT, P3 ;  /* 0x000000165e00720c */ /* 0x000fe40003f66330 */
[----:B------:R-:W-:Y:S02]  /*137f0*/  ISETP.NE.AND.EX P6, PT, R16, R56, PT, P6 ;  /* 0x000000381000720c */ /* 0x000fe40003fc5360 */
[----:B------:R-:W-:Y:S02]  /*13800*/  ISETP.GE.AND.EX P5, PT, R87, R84, PT, P5 ;  /* 0x000000545700720c */ /* 0x000fe40003fa6350 */
[----:B------:R-:W-:Y:S02]  /*13810*/  ISETP.GE.AND.EX P0, PT, R96, R85, PT, P0 ;  /* 0x000000556000720c */ /* 0x000fe40003f06300 */
[----:B------:R-:W-:-:S02]  /*13820*/  SEL R26, RZ, 0xffffffff, P3 ;  /* 0xffffffffff1a7807 */ /* 0x000fc40001800000 */
[----:B------:R-:W-:Y:S02]  /*13830*/  ISETP.GE.U32.AND P1, PT, R15, R57, PT ;  /* 0x000000390f00720c */ /* 0x000fe40003f26070 */
[----:B------:R-:W-:Y:S02]  /*13840*/  @!P2 SEL R26, RZ, 0xffffffff, P5 ;  /* 0xffffffffff1aa807 */ /* 0x000fe40002800000 */
[----:B------:R-:W-:Y:S02]  /*13850*/  ISETP.GE.U32.AND P3, PT, R0, R7, PT ;  /* 0x000000070000720c */ /* 0x000fe40003f66070 */
[----:B------:R-:W-:Y:S02]  /*13860*/  @!P4 SEL R25, RZ, 0xffffffff, P0 ;  /* 0xffffffffff19c807 */ /* 0x000fe40000000000 */
[----:B------:R-:W-:Y:S02]  /*13870*/  ISETP.GE.AND.EX P1, PT, R16, R56, PT, P1 ;  /* 0x000000381000720c */ /* 0x000fe40003f26310 */
[----:B------:R-:W-:-:S02]  /*13880*/  LOP3.LUT R24, R24, 0x1, RZ, 0xc0, !PT ;  /* 0x0000000118187812 */ /* 0x000fc400078ec0ff */
[----:B------:R-:W-:Y:S02]  /*13890*/  LOP3.LUT R26, R26, 0x1, RZ, 0xc0, !PT ;  /* 0x000000011a1a7812 */ /* 0x000fe400078ec0ff */
[----:B------:R-:W-:Y:S02]  /*138a0*/  ISETP.GE.AND.EX P3, PT, R88, R83, PT, P3 ;  /* 0x000000535800720c */ /* 0x000fe40003f66330 */
[----:B------:R-:W-:Y:S02]  /*138b0*/  LOP3.LUT R25, R25, 0x1, RZ, 0xc0, !PT ;  /* 0x0000000119197812 */ /* 0x000fe400078ec0ff */
[----:B------:R-:W-:Y:S02]  /*138c0*/  SEL R27, RZ, 0xffffffff, P1 ;  /* 0xffffffffff1b7807 */ /* 0x000fe40000800000 */
[----:B------:R-:W-:Y:S02]  /*138d0*/  ISETP.NE.U32.AND P0, PT, R24, 0x1, PT ;  /* 0x000000011800780c */ /* 0x000fe40003f05070 */
[----:B------:R-:W-:-:S02]  /*138e0*/  ISETP.NE.U32.AND P2, PT, R26, 0x1, PT ;  /* 0x000000011a00780c */ /* 0x000fc40003f45070 */
[----:B------:R-:W-:Y:S02]  /*138f0*/  @!P6 SEL R27, RZ, 0xffffffff, P3 ;  /* 0xffffffffff1be807 */ /* 0x000fe40001800000 */
[----:B------:R-:W-:Y:S02]  /*13900*/  ISETP.NE.U32.AND P1, PT, R25, 0x1, PT ;  /* 0x000000011900780c */ /* 0x000fe40003f25070 */
[----:B------:R-:W-:Y:S02]  /*13910*/  SEL R24, R97, R19, !P0 ;  /* 0x0000001361187207 */ /* 0x000fe40004000000 */
[----:B------:R-:W-:Y:S02]  /*13920*/  SEL R28, R89, R23, !P2 ;  /* 0x00000017591c7207 */ /* 0x000fe40005000000 */
[----:B------:R-:W-:Y:S02]  /*13930*/  LOP3.LUT R27, R27, 0x1, RZ, 0xc0, !PT ;  /* 0x000000011b1b7812 */ /* 0x000fe400078ec0ff */
[----:B------:R-:W-:-:S02]  /*13940*/  SEL R25, R102, R18, !P0 ;  /* 0x0000001266197207 */ /* 0x000fc40004000000 */
[----:B------:R-:W-:Y:S02]  /*13950*/  SEL R30, R93, R21, !P1 ;  /* 0x000000155d1e7207 */ /* 0x000fe40004800000 */
[----:B------:R-:W-:Y:S02]  /*13960*/  SEL R21, R98, R20, !P1 ;  /* 0x0000001462157207 */ /* 0x000fe40004800000 */
[----:B------:R-:W-:Y:S02]  /*13970*/  SEL R19, R91, R4, !P1 ;  /* 0x000000045b137207 */ /* 0x000fe40004800000 */
[----:B------:R-:W-:Y:S02]  /*13980*/  SEL R18, R96, R85, !P1 ;  /* 0x0000005560127207 */ /* 0x000fe40004800000 */
[----:B------:R-:W-:Y:S02]  /*13990*/  SEL R29, R94, R22, !P2 ;  /* 0x000000165e1d7207 */ /* 0x000fe40005000000 */
[----:B------:R-:W-:-:S02]  /*139a0*/  ISETP.NE.U32.AND P1, PT, R24, R59, PT ;  /* 0x0000003b1800720c */ /* 0x000fc40003f25070 */
[----:B------:R-:W-:Y:S02]  /*139b0*/  ISETP.GE.U32.AND P5, PT, R28, R63, PT ;  /* 0x0000003f1c00720c */ /* 0x000fe40003fa6070 */
[----:B------:R-:W-:Y:S02]  /*139c0*/  ISETP.NE.U32.AND P3, PT, R27, 0x1, PT ;  /* 0x000000011b00780c */ /* 0x000fe40003f65070 */
[----:B------:R-:W-:Y:S02]  /*139d0*/  ISETP.GE.U32.AND P4, PT, R30, R61, PT ;  /* 0x0000003d1e00720c */ /* 0x000fe40003f86070 */
[----:B------:R-:W-:Y:S02]  /*139e0*/  ISETP.NE.AND.EX P1, PT, R25, R58, PT, P1 ;  /* 0x0000003a1900720c */ /* 0x000fe40003f25310 */
[----:B------:R-:W-:Y:S02]  /*139f0*/  ISETP.GE.AND.EX P5, PT, R29, R62, PT, P5 ;  /* 0x0000003e1d00720c */ /* 0x000fe40003fa6350 */
[----:B------:R-:W-:-:S02]  /*13a00*/  SEL R31, R100, R3, !P0 ;  /* 0x00000003641f7207 */ /* 0x000fc40004000000 */
[----:B------:R-:W-:Y:S02]  /*13a10*/  SEL R26, R15, R57, !P3 ;  /* 0x000000390f1a7207 */ /* 0x000fe40005800000 */
[----:B------:R-:W-:Y:S02]  /*13a20*/  ISETP.GE.AND.EX P4, PT, R21, R60, PT, P4 ;  /* 0x0000003c1500720c */ /* 0x000fe40003f86340 */
[----:B------:R-:W-:Y:S02]  /*13a30*/  SEL R95, R95, R86, !P0 ;  /* 0x000000565f5f7207 */ /* 0x000fe40004000000 */
[----:B------:R-:W-:Y:S02]  /*13a40*/  SEL R27, R16, R56, !P3 ;  /* 0x00000038101b7207 */ /* 0x000fe40005800000 */
[----:B------:R-:W-:Y:S02]  /*13a50*/  SEL R7, R0, R7, !P3 ;  /* 0x0000000700077207 */ /* 0x000fe40005800000 */
[----:B------:R-:W-:-:S02]  /*13a60*/  SEL R88, R88, R83, !P3 ;  /* 0x0000005358587207 */ /* 0x000fc40005800000 */
[----:B------:R-:W-:Y:S02]  /*13a70*/  SEL R86, R90, R5, !P2 ;  /* 0x000000055a567207 */ /* 0x000fe40005000000 */
[----:B------:R-:W-:Y:S02]  /*13a80*/  SEL R85, R87, R84, !P2 ;  /* 0x0000005457557207 */ /* 0x000fe40005000000 */
[----:B------:R-:W-:Y:S02]  /*13a90*/  ISETP.GE.U32.AND P0, PT, R24, R59, PT ;  /* 0x0000003b1800720c */ /* 0x000fe40003f06070 */
[----:B------:R-:W-:Y:S02]  /*13aa0*/  ISETP.NE.U32.AND P3, PT, R30, R61, PT ;  /* 0x0000003d1e00720c */ /* 0x000fe40003f65070 */
[----:B------:R-:W-:Y:S02]  /*13ab0*/  SEL R4, RZ, 0xffffffff, P5 ;  /* 0xffffffffff047807 */ /* 0x000fe40002800000 */
[----:B------:R-:W-:-:S02]  /*13ac0*/  ISETP.GE.U32.AND P2, PT, R31, R6, PT ;  /* 0x000000061f00720c */ /* 0x000fc40003f46070 */
[----:B------:R-:W-:Y:S02]  /*13ad0*/  ISETP.NE.U32.AND P5, PT, R26, R65, PT ;  /* 0x000000411a00720c */ /* 0x000fe40003fa5070 */
[----:B------:R-:W-:Y:S02]  /*13ae0*/  SEL R3, RZ, 0xffffffff, P4 ;  /* 0xffffffffff037807 */ /* 0x000fe40002000000 */
[----:B------:R-:W-:Y:S02]  /*13af0*/  ISETP.NE.U32.AND P4, PT, R28, R63, PT ;  /* 0x0000003f1c00720c */ /* 0x000fe40003f85070 */
[----:B------:R-:W-:Y:S02]  /*13b00*/  ISETP.GE.AND.EX P0, PT, R25, R58, PT, P0 ;  /* 0x0000003a1900720c */ /* 0x000fe40003f06300 */
[----:B------:R-:W-:Y:S02]  /*13b10*/  ISETP.NE.AND.EX P3, PT, R21, R60, PT, P3 ;  /* 0x0000003c1500720c */ /* 0x000fe40003f65330 */
[----:B------:R-:W-:-:S02]  /*13b20*/  ISETP.GE.AND.EX P2, PT, R95, R82, PT, P2 ;  /* 0x000000525f00720c */ /* 0x000fc40003f46320 */
[----:B------:R-:W-:Y:S02]  /*13b30*/  ISETP.NE.AND.EX P5, PT, R27, R64, PT, P5 ;  /* 0x000000401b00720c */ /* 0x000fe40003fa5350 */
[----:B------:R-:W-:Y:S02]  /*13b40*/  ISETP.NE.AND.EX P4, PT, R29, R62, PT, P4 ;  /* 0x0000003e1d00720c */ /* 0x000fe40003f85340 */
[----:B------:R-:W-:Y:S02]  /*13b50*/  SEL R0, RZ, 0xffffffff, P0 ;  /* 0xffffffffff007807 */ /* 0x000fe40000000000 */
[----:B------:R-:W-:Y:S02]  /*13b60*/  ISETP.GE.U32.AND P0, PT, R19, R8, PT ;  /* 0x000000081300720c */ /* 0x000fe40003f06070 */
[----:B------:R-:W-:Y:S02]  /*13b70*/  ISETP.GE.U32.AND P6, PT, R26, R65, PT ;  /* 0x000000411a00720c */ /* 0x000fe40003fc6070 */
[----:B------:R-:W-:-:S02]  /*13b80*/  @!P1 SEL R0, RZ, 0xffffffff, P2 ;  /* 0xffffffffff009807 */ /* 0x000fc40001000000 */
[----:B------:R-:W-:Y:S02]  /*13b90*/  ISETP.GE.U32.AND P1, PT, R7, R10, PT ;  /* 0x0000000a0700720c */ /* 0x000fe40003f26070 */
[----:B------:R-:W-:Y:S02]  /*13ba0*/  ISETP.GE.U32.AND P2, PT, R86, R9, PT ;  /* 0x000000095600720c */ /* 0x000fe40003f46070 */
[----:B------:R-:W-:Y:S02]  /*13bb0*/  ISETP.GE.AND.EX P6, PT, R27, R64, PT, P6 ;  /* 0x000000401b00720c */ /* 0x000fe40003fc6360 */
        /* <DEDUP_REMOVED lines=27> */
[----:B------:R-:W-:Y:S02]  /*13d70*/  ISETP.GE.U32.AND P1, PT, R24, R67, PT ;  /* 0x000000431800720c */ /* 0x000fe40003f26070 */
[----:B------:R-:W-:Y:S02]  /*13d80*/  ISETP.GE.U32.AND P3, PT, R20, R69, PT ;  /* 0x000000451400720c */ /* 0x000fe40003f66070 */
[----:B------:R-:W-:Y:S02]  /*13d90*/  ISETP.NE.U32.AND P4, PT, R8, R73, PT ;  /* 0x000000490800720c */ /* 0x000fe40003f85070 */
[----:B------:R-:W-:Y:S02]  /*13da0*/  ISETP.GE.AND.EX P1, PT, R25, R66, PT, P1 ;  /* 0x000000421900720c */ /* 0x000fe40003f26310 */
[----:B------:R-:W-:Y:S02]  /*13db0*/  ISETP.GE.AND.EX P3, PT, R21, R68, PT, P3 ;  /* 0x000000441500720c */ /* 0x000fe40003f66330 */
[----:B------:R-:W-:-:S02]  /*13dc0*/  ISETP.NE.AND.EX P4, PT, R9, R72, PT, P4 ;  /* 0x000000480900720c */ /* 0x000fc40003f85340 */
[----:B------:R-:W-:Y:S02]  /*13dd0*/  SEL R16, R28, R63, !P2 ;  /* 0x0000003f1c107207 */ /* 0x000fe40005000000 */
[----:B------:R-:W-:Y:S02]  /*13de0*/  ISETP.GE.U32.AND P6, PT, R8, R73, PT ;  /* 0x000000490800720c */ /* 0x000fe40003fc6070 */
[----:B------:R-:W-:Y:S02]  /*13df0*/  SEL R0, RZ, 0xffffffff, P1 ;  /* 0xffffffffff007807 */ /* 0x000fe40000800000 */
[----:B------:R-:W-:Y:S02]  /*13e00*/  SEL R3, RZ, 0xffffffff, P3 ;  /* 0xffffffffff037807 */ /* 0x000fe40001800000 */
[----:B------:R-:W-:Y:S02]  /*13e10*/  SEL R15, R29, R62, !P2 ;  /* 0x0000003e1d0f7207 */ /* 0x000fe40005000000 */
[----:B------:R-:W-:-:S02]  /*13e20*/  SEL R85, R85, R80, !P2 ;  /* 0x0000005055557207 */ /* 0x000fc40005000000 */
[----:B------:R-:W-:Y:S02]  /*13e30*/  ISETP.NE.U32.AND P1, PT, R20, R69, PT ;  /* 0x000000451400720c */ /* 0x000fe40003f25070 */
[----:B------:R-:W-:Y:S02]  /*13e40*/  ISETP.GE.U32.AND P3, PT, R7, R14, PT ;  /* 0x0000000e0700720c */ /* 0x000fe40003f66070 */
[----:B------:R-:W-:Y:S02]  /*13e50*/  ISETP.NE.U32.AND P2, PT, R24, R67, PT ;  /* 0x000000431800720c */ /* 0x000fe40003f45070 */
[----:B------:R-:W-:Y:S02]  /*13e60*/  ISETP.NE.U32.AND P5, PT, R16, R71, PT ;  /* 0x000000471000720c */ /* 0x000fe40003fa5070 */
[----:B------:R-:W-:Y:S02]  /*13e70*/  ISETP.GE.AND.EX P6, PT, R9, R72, PT, P6 ;  /* 0x000000480900720c */ /* 0x000fe40003fc6360 */
[----:B------:R-:W-:-:S02]  /*13e80*/  ISETP.GE.AND.EX P3, PT, R6, R75, PT, P3 ;  /* 0x0000004b0600720c */ /* 0x000fc40003f66330 */
[----:B------:R-:W-:Y:S02]  /*13e90*/  ISETP.NE.AND.EX P1, PT, R21, R68, PT, P1 ;  /* 0x000000441500720c */ /* 0x000fe40003f25310 */
[----:B------:R-:W-:Y:S02]  /*13ea0*/  ISETP.NE.AND.EX P2, PT, R25, R66, PT, P2 ;  /* 0x000000421900720c */ /* 0x000fe40003f45320 */
[----:B------:R-:W-:Y:S02]  /*13eb0*/  ISETP.NE.AND.EX P5, PT, R15, R70, PT, P5 ;  /* 0x000000460f00720c */ /* 0x000fe40003fa5350 */
[----:B------:R-:W-:Y:S02]  /*13ec0*/  SEL R5, RZ, 0xffffffff, P6 ;  /* 0xffffffffff057807 */ /* 0x000fe40003000000 */
[----:B------:R-:W-:Y:S02]  /*13ed0*/  @!P4 SEL R5, RZ, 0xffffffff, P3 ;  /* 0xffffffffff05c807 */ /* 0x000fe40001800000 */
        /* <DEDUP_REMOVED lines=37> */
.L_x_3141:
[----:B------:R-:W-:Y:S05]  /*14130*/  BSYNC B6 ;  /* 0x0000000000067941 */ /* 0x000fea0003800000 */
.L_x_3140:
[----:B------:R-:W-:Y:S02]  /*14140*/  ULDC UR4, c[0x0][0x244] ;  /* 0x0000910000047ab9 */ /* 0x000fe40000000800 */
[----:B------:R-:W-:-:S13]  /*14150*/  ISETP.NE.AND P0, PT, RZ, UR4, PT ;  /* 0x00000004ff007c0c */ /* 0x000fda000bf05270 */
[----:B------:R-:W-:Y:S05]  /*14160*/  @!P0 BRA `(.L_x_3188) ;  /* 0x0000000400ec8947 */ /* 0x000fea0003800000 */
[----:B------:R-:W1:Y:S01]  /*14170*/  S2R R19, SR_CgaCtaId ;  /* 0x0000000000137919 */ /* 0x000e620000008800 */
[----:B------:R-:W2:Y:S01]  /*14180*/  LDC R18, c[0x0][RZ] ;  /* 0x00000000ff127b82 */ /* 0x000ea20000000800 */
[----:B------:R-:W-:Y:S01]  /*14190*/  MOV R4, 0x400 ;  /* 0x0000040000047802 */ /* 0x000fe20000000f00 */
[----:B------:R-:W-:Y:S02]  /*141a0*/  IMAD.MOV.U32 R12, RZ, RZ, R79 ;  /* 0x000000ffff0c7224 */ /* 0x000fe400078e004f */
[----:B------:R-:W-:Y:S02]  /*141b0*/  IMAD.MOV.U32 R13, RZ, RZ, R7 ;  /* 0x000000ffff0d7224 */ /* 0x000fe400078e0007 */
[----:B------:R-:W-:Y:S02]  /*141c0*/  VIADD R6, R4, 0x10 ;  /* 0x0000001004067836 */ /* 0x000fe40000000000 */
[----:B------:R-:W3:Y:S01]  /*141d0*/  LDC R32, c[0x0][0x4] ;  /* 0x00000100ff207b82 */ /* 0x000ee20000000800 */
[----:B------:R-:W-:-:S02]  /*141e0*/  IMAD.MOV.U32 R14, RZ, RZ, R82 ;  /* 0x000000ffff0e7224 */ /* 0x000fc400078e0052 */
[----:B------:R-:W-:Y:S02]  /*141f0*/  IMAD.MOV.U32 R15, RZ, RZ, R81 ;  /* 0x000000ffff0f7224 */ /* 0x000fe400078e0051 */
[----:B------:R-:W-:Y:S02]  /*14200*/  IMAD.MOV.U32 R8, RZ, RZ, R75 ;  /* 0x000000ffff087224 */ /* 0x000fe400078e004b */
[----:B------:R-:W-:Y:S02]  /*14210*/  IMAD.MOV.U32 R10, RZ, RZ, R0 ;  /* 0x000000ffff0a7224 */ /* 0x000fe400078e0000 */
[----:B------:R-:W-:Y:S02]  /*14220*/  IMAD.MOV.U32 R11, RZ, RZ, R77 ;  /* 0x000000ffff0b7224 */ /* 0x000fe400078e004d */
[----:B--2---:R-:W-:Y:S01]  /*14230*/  IMAD R4, R2, R18, R17 ;  /* 0x0000001202047224 */ /* 0x004fe200078e0211 */
[----:B-1----:R-:W-:-:S05]  /*14240*/  LEA R19, R19, R6, 0x18 ;  /* 0x0000000613137211 */ /* 0x002fca00078ec0ff */
[----:B------:R-:W-:Y:S01]  /*14250*/  IMAD R33, R4, 0x40, R19 ;  /* 0x0000004004217824 */ /* 0x000fe200078e0213 */
[----:B---3--:R-:W-:-:S04]  /*14260*/  SHF.R.U32.HI R4, RZ, 0x1, R32 ;  /* 0x00000001ff047819 */ /* 0x008fc80000011620 */
[----:B------:R1:W-:Y:S01]  /*14270*/  STS.128 [R33+0x10], R12 ;  /* 0x0000100c21007388 */ /* 0x0003e20000000c00 */
[----:B------:R-:W-:-:S03]  /*14280*/  ISETP.NE.AND P0, PT, R4, RZ, PT ;  /* 0x000000ff0400720c */ /* 0x000fc60003f05270 */
[----:B------:R-:W-:Y:S01]  /*14290*/  STS.128 [R33], R8 ;  /* 0x0000000821007388 */ /* 0x000fe20000000c00 */
[----:B-1----:R-:W-:Y:S02]  /*142a0*/  IMAD.MOV.U32 R12, RZ, RZ, R83 ;  /* 0x000000ffff0c7224 */ /* 0x002fe400078e0053 */
[----:B------:R-:W-:Y:S02]  /*142b0*/  IMAD.MOV.U32 R13, RZ, RZ, R5 ;  /* 0x000000ffff0d7224 */ /* 0x000fe400078e0005 */
[----:B------:R-:W-:Y:S02]  /*142c0*/  IMAD.MOV.U32 R14, RZ, RZ, R86 ;  /* 0x000000ffff0e7224 */ /* 0x000fe400078e0056 */
[----:B------:R-:W-:-:S05]  /*142d0*/  IMAD.MOV.U32 R15, RZ, RZ, R85 ;  /* 0x000000ffff0f7224 */ /* 0x000fca00078e0055 */
[----:B------:R1:W-:Y:S02]  /*142e0*/  STS.128 [R33+0x20], R12 ;  /* 0x0000200c21007388 */ /* 0x0003e40000000c00 */
[----:B-1----:R-:W-:Y:S02]  /*142f0*/  IMAD.MOV.U32 R12, RZ, RZ, R89 ;  /* 0x000000ffff0c7224 */ /* 0x002fe400078e0059 */
[----:B------:R-:W-:Y:S02]  /*14300*/  IMAD.MOV.U32 R13, RZ, RZ, R3 ;  /* 0x000000ffff0d7224 */ /* 0x000fe400078e0003 */
[----:B------:R-:W-:Y:S02]  /*14310*/  IMAD.MOV.U32 R14, RZ, RZ, R88 ;  /* 0x000000ffff0e7224 */ /* 0x000fe400078e0058 */
[----:B------:R-:W-:-:S05]  /*14320*/  IMAD.MOV.U32 R15, RZ, RZ, R87 ;  /* 0x000000ffff0f7224 */ /* 0x000fca00078e0057 */
[----:B------:R1:W-:Y:S01]  /*14330*/  STS.128 [R33+0x30], R12 ;  /* 0x0000300c21007388 */ /* 0x0003e20000000c00 */
[----:B------:R-:W-:Y:S05]  /*14340*/  @!P0 BRA `(.L_x_3188) ;  /* 0x0000000400748947 */ /* 0x000fea0003800000 */
.L_x_3191:
        /* <DEDUP_REMOVED lines=9> */
[----:B------:R-:W-:-:S04]  /*143e0*/  IMAD R4, R11, R18, R17 ;  /* 0x000000120b047224 */ /* 0x000fc800078e0211 */
[----:B------:R-:W-:-:S05]  /*143f0*/  IMAD R4, R4, 0x40, R19 ;  /* 0x0000004004047824 */ /* 0x000fca00078e0213 */
[----:B------:R-:W2:Y:S04]  /*14400*/  LDS.128 R24, [R4] ;  /* 0x0000000004187984 */ /* 0x000ea80000000c00 */
[----:B------:R-:W3:Y:S04]  /*14410*/  LDS.128 R20, [R4+0x10] ;  /* 0x0000100004147984 */ /* 0x000ee80000000c00 */
[----:B-1----:R-:W1:Y:S04]  /*14420*/  LDS.128 R12, [R4+0x20] ;  /* 0x00002000040c7984 */ /* 0x002e680000000c00 */
[----:B------:R4:W5:Y:S01]  /*14430*/  LDS.128 R28, [R4+0x30] ;  /* 0x00003000041c7984 */ /* 0x0009620000000c00 */
[----:B--2---:R-:W-:-:S02]  /*14440*/  ISETP.NE.U32.AND P0, PT, R75, R24, PT ;  /* 0x000000184b00720c */ /* 0x004fc40003f05070 */
[----:B------:R-:W-:Y:S02]  /*14450*/  ISETP.GE.U32.AND P2, PT, R75, R24, PT ;  /* 0x000000184b00720c */ /* 0x000fe40003f46070 */
[CC--:B------:R-:W-:Y:S02]  /*14460*/  ISETP.NE.AND.EX P0, PT, R9.reuse, R25.reuse, PT, P0 ;  /* 0x000000190900720c */ /* 0x0c0fe40003f05300 */
[----:B------:R-:W-:Y:S02]  /*14470*/  ISETP.GE.U32.AND P1, PT, R0, R26, PT ;  /* 0x0000001a0000720c */ /* 0x000fe40003f26070 */
[----:B------:R-:W-:Y:S02]  /*14480*/  ISETP.GE.AND.EX P2, PT, R9, R25, PT, P2 ;  /* 0x000000190900720c */ /* 0x000fe40003f46320 */
[----:B------:R-:W-:Y:S02]  /*14490*/  ISETP.GE.AND.EX P1, PT, R77, R27, PT, P1 ;  /* 0x0000001b4d00720c */ /* 0x000fe40003f26310 */
[----:B------:R-:W-:-:S02]  /*144a0*/  SEL R6, RZ, 0xffffffff, P2 ;  /* 0xffffffffff067807 */ /* 0x000fc40001000000 */
[C---:B---3--:R-:W-:Y:S02]  /*144b0*/  ISETP.GE.U32.AND P2, PT, R79.reuse, R20, PT ;  /* 0x000000144f00720c */ /* 0x048fe40003f46070 */
[----:B------:R-:W-:Y:S02]  /*144c0*/  ISETP.GE.U32.AND P3, PT, R82, R22, PT ;  /* 0x000000165200720c */ /* 0x000fe40003f66070 */
[----:B------:R-:W-:Y:S02]  /*144d0*/  @!P0 SEL R6, RZ, 0xffffffff, P1 ;  /* 0xffffffffff068807 */ /* 0x000fe40000800000 */
[----:B------:R-:W-:Y:S02]  /*144e0*/  ISETP.NE.U32.AND P1, PT, R79, R20, PT ;  /* 0x000000144f00720c */ /* 0x000fe40003f25070 */
[----:B-1----:R-:W-:Y:S02]  /*144f0*/  ISETP.NE.U32.AND P0, PT, R83, R12, PT ;  /* 0x0000000c5300720c */ /* 0x002fe40003f05070 */
[----:B------:R-:W-:-:S02]  /*14500*/  ISETP.NE.AND.EX P1, PT, R7, R21, PT, P1 ;  /* 0x000000150700720c */ /* 0x000fc40003f25310 */
[----:B------:R-:W-:Y:S02]  /*14510*/  ISETP.GE.AND.EX P2, PT, R7, R21, PT, P2 ;  /* 0x000000150700720c */ /* 0x000fe40003f46320 */
[----:B------:R-:W-:Y:S02]  /*14520*/  ISETP.GE.AND.EX P3, PT, R81, R23, PT, P3 ;  /* 0x000000175100720c */ /* 0x000fe40003f66330 */
[----:B------:R-:W-:Y:S02]  /*14530*/  ISETP.NE.AND.EX P0, PT, R5, R13, PT, P0 ;  /* 0x0000000d0500720c */ /* 0x000fe40003f05300 */
[----:B----4-:R-:W-:Y:S02]  /*14540*/  SEL R4, RZ, 0xffffffff, P2 ;  /* 0xffffffffff047807 */ /* 0x010fe40001000000 */
[----:B------:R-:W-:Y:S02]  /*14550*/  ISETP.GE.U32.AND P2, PT, R83, R12, PT ;  /* 0x0000000c5300720c */ /* 0x000fe40003f46070 */
[----:B-----5:R-:W-:-:S02]  /*14560*/  ISETP.NE.U32.AND P4, PT, R89, R28, PT ;  /* 0x0000001c5900720c */ /* 0x020fc40003f85070 */
[----:B------:R-:W-:Y:S02]  /*14570*/  @!P1 SEL R4, RZ, 0xffffffff, P3 ;  /* 0xffffffffff049807 */ /* 0x000fe40001800000 */
[----:B------:R-:W-:Y:S02]  /*14580*/  ISETP.GE.U32.AND P3, PT, R86, R14, PT ;  /* 0x0000000e5600720c */ /* 0x000fe40003f66070 */
[----:B------:R-:W-:Y:S02]  /*14590*/  LOP3.LUT R6, R6, 0x1, RZ, 0xc0, !PT ;  /* 0x0000000106067812 */ /* 0x000fe400078ec0ff */
[----:B------:R-:W-:Y:S02]  /*145a0*/  ISETP.GE.U32.AND P1, PT, R89, R28, PT ;  /* 0x0000001c5900720c */ /* 0x000fe40003f26070 */
[----:B------:R-:W-:Y:S02]  /*145b0*/  ISETP.GE.AND.EX P2, PT, R5, R13, PT, P2 ;  /* 0x0000000d0500720c */ /* 0x000fe40003f46320 */
[----:B------:R-:W-:-:S02]  /*145c0*/  ISETP.NE.AND.EX P4, PT, R3, R29, PT, P4 ;  /* 0x0000001d0300720c */ /* 0x000fc40003f85340 */
[----:B------:R-:W-:Y:S02]  /*145d0*/  ISETP.GE.AND.EX P3, PT, R85, R15, PT, P3 ;  /* 0x0000000f5500720c */ /* 0x000fe40003f66330 */
[----:B------:R-:W-:Y:S02]  /*145e0*/  ISETP.NE.U32.AND P6, PT, R6, 0x1, PT ;  /* 0x000000010600780c */ /* 0x000fe40003fc5070 */
[----:B------:R-:W-:Y:S02]  /*145f0*/  ISETP.GE.AND.EX P1, PT, R3, R29, PT, P1 ;  /* 0x0000001d0300720c */ /* 0x000fe40003f26310 */
[----:B------:R-:W-:Y:S02]  /*14600*/  SEL R6, RZ, 0xffffffff, P2 ;  /* 0xffffffffff067807 */ /* 0x000fe40001000000 */
[----:B------:R-:W-:Y:S02]  /*14610*/  LOP3.LUT R4, R4, 0x1, RZ, 0xc0, !PT ;  /* 0x0000000104047812 */ /* 0x000fe400078ec0ff */
[----:B------:R-:W-:-:S02]  /*14620*/  ISETP.GE.U32.AND P2, PT, R88, R30, PT ;  /* 0x0000001e5800720c */ /* 0x000fc40003f46070 */
[----:B------:R-:W-:Y:S02]  /*14630*/  @!P0 SEL R6, RZ, 0xffffffff, P3 ;  /* 0xffffffffff068807 */ /* 0x000fe40001800000 */
[----:B------:R-:W-:Y:S02]  /*14640*/  SEL R8, RZ, 0xffffffff, P1 ;  /* 0xffffffffff087807 */ /* 0x000fe40000800000 */
[----:B------:R-:W-:Y:S02]  /*14650*/  ISETP.NE.U32.AND P1, PT, R4, 0x1, PT ;  /* 0x000000010400780c */ /* 0x000fe40003f25070 */
[----:B------:R-:W-:Y:S02]  /*14660*/  ISETP.GE.AND.EX P2, PT, R87, R31, PT, P2 ;  /* 0x0000001f5700720c */ /* 0x000fe40003f46320 */
[----:B------:R-:W-:Y:S02]  /*14670*/  LOP3.LUT R6, R6, 0x1, RZ, 0xc0, !PT ;  /* 0x0000000106067812 */ /* 0x000fe400078ec0ff */
[----:B------:R-:W-:-:S02]  /*14680*/  @!P4 SEL R8, RZ, 0xffffffff, P2 ;  /* 0xffffffffff08c807 */ /* 0x000fc40001000000 */
[----:B------:R-:W-:Y:S02]  /*14690*/  SEL R79, R79, R20, !P1 ;  /* 0x000000144f4f7207 */ /* 0x000fe40004800000 */
[----:B------:R-:W-:Y:S02]  /*146a0*/  SEL R7, R7, R21, !P1 ;  /* 0x0000001507077207 */ /* 0x000fe40004800000 */
[----:B------:R-:W-:Y:S02]  /*146b0*/  ISETP.NE.U32.AND P0, PT, R6, 0x1, PT ;  /* 0x000000010600780c */ /* 0x000fe40003f05070 */
[----:B------:R-:W-:Y:S02]  /*146c0*/  SEL R82, R82, R22, !P1 ;  /* 0x0000001652527207 */ /* 0x000fe40004800000 */
[----:B------:R-:W-:Y:S02]  /*146d0*/  SEL R81, R81, R23, !P1 ;  /* 0x0000001751517207 */ /* 0x000fe40004800000 */
[----:B------:R-:W-:-:S02]  /*146e0*/  LOP3.LUT R8, R8, 0x1, RZ, 0xc0, !PT ;  /* 0x0000000108087812 */ /* 0x000fc400078ec0ff */
        /* <DEDUP_REMOVED lines=8> */
[----:B------:R-:W-:Y:S02]  /*14770*/  ISETP.NE.U32.AND P1, PT, R8, 0x1, PT ;  /* 0x000000010800780c */ /* 0x000fe40003f25070 */
[----:B------:R-:W-:-:S02]  /*14780*/  SEL R75, R75, R24, !P6 ;  /* 0x000000184b4b7207 */ /* 0x000fc40007000000 */
[----:B------:R1:W-:Y:S01]  /*14790*/  STS.128 [R33+0x10], R12 ;  /* 0x0000100c21007388 */ /* 0x0003e20000000c00 */
[----:B------:R-:W-:Y:S02]  /*147a0*/  SEL R0, R0, R26, !P6 ;  /* 0x0000001a00007207 */ /* 0x000fe40007000000 */
[----:B------:R-:W-:Y:S01]  /*147b0*/  SEL R77, R77, R27, !P6 ;  /* 0x0000001b4d4d7207 */ /* 0x000fe20007000000 */
[----:B------:R-:W-:Y:S01]  /*147c0*/  IMAD.MOV.U32 R8, RZ, RZ, R75 ;  /* 0x000000ffff087224 */ /* 0x000fe200078e004b */
[----:B------:R-:W-:Y:S01]  /*147d0*/  SEL R89, R89, R28, !P1 ;  /* 0x0000001c59597207 */ /* 0x000fe20004800000 */
[----:B------:R-:W-:Y:S01]  /*147e0*/  IMAD.MOV.U32 R10, RZ, RZ, R0 ;  /* 0x000000ffff0a7224 */ /* 0x000fe200078e0000 */
[----:B------:R-:W-:Y:S01]  /*147f0*/  SEL R3, R3, R29, !P1 ;  /* 0x0000001d03037207 */ /* 0x000fe20004800000 */
[----:B------:R-:W-:Y:S01]  /*14800*/  IMAD.MOV.U32 R11, RZ, RZ, R77 ;  /* 0x000000ffff0b7224 */ /* 0x000fe200078e004d */
[----:B------:R-:W-:Y:S02]  /*14810*/  SEL R88, R88, R30, !P1 ;  /* 0x0000001e58587207 */ /* 0x000fe40004800000 */
[----:B------:R-:W-:-:S02]  /*14820*/  SEL R87, R87, R31, !P1 ;  /* 0x0000001f57577207 */ /* 0x000fc40004800000 */
[----:B------:R-:W-:Y:S01]  /*14830*/  SEL R9, R9, R25, !P6 ;  /* 0x0000001909097207 */ /* 0x000fe20007000000 */
[----:B-1----:R-:W-:Y:S02]  /*14840*/  IMAD.MOV.U32 R12, RZ, RZ, R83 ;  /* 0x000000ffff0c7224 */ /* 0x002fe400078e0053 */
[----:B------:R-:W-:Y:S02]  /*14850*/  IMAD.MOV.U32 R13, RZ, RZ, R5 ;  /* 0x000000ffff0d7224 */ /* 0x000fe400078e0005 */
[----:B------:R-:W-:Y:S01]  /*14860*/  STS.128 [R33], R8 ;  /* 0x0000000821007388 */ /* 0x000fe20000000c00 */
[----:B------:R-:W-:Y:S02]  /*14870*/  IMAD.MOV.U32 R14, RZ, RZ, R86 ;  /* 0x000000ffff0e7224 */ /* 0x000fe400078e0056 */
[----:B------:R-:W-:-:S05]  /*14880*/  IMAD.MOV.U32 R15, RZ, RZ, R85 ;  /* 0x000000ffff0f7224 */ /* 0x000fca00078e0055 */
[----:B------:R1:W-:Y:S02]  /*14890*/  STS.128 [R33+0x20], R12 ;  /* 0x0000200c21007388 */ /* 0x0003e40000000c00 */
[----:B-1----:R-:W-:Y:S02]  /*148a0*/  IMAD.MOV.U32 R14, RZ, RZ, R88 ;  /* 0x000000ffff0e7224 */ /* 0x002fe400078e0058 */
[----:B------:R-:W-:Y:S02]  /*148b0*/  IMAD.MOV.U32 R15, RZ, RZ, R87 ;  /* 0x000000ffff0f7224 */ /* 0x000fe400078e0057 */
[----:B------:R-:W-:Y:S02]  /*148c0*/  IMAD.MOV.U32 R12, RZ, RZ, R89 ;  /* 0x000000ffff0c7224 */ /* 0x000fe400078e0059 */
[----:B------:R-:W-:-:S05]  /*148d0*/  IMAD.MOV.U32 R13, RZ, RZ, R3 ;  /* 0x000000ffff0d7224 */ /* 0x000fca00078e0003 */
[----:B------:R2:W-:Y:S02]  /*148e0*/  STS.128 [R33+0x30], R12 ;  /* 0x0000300c21007388 */ /* 0x0005e40000000c00 */
.L_x_3190:
[----:B------:R-:W-:Y:S05]  /*148f0*/  BSYNC B0 ;  /* 0x0000000000007941 */ /* 0x000fea0003800000 */
.L_x_3189:
[----:B------:R-:W-:Y:S01]  /*14900*/  IMAD.MOV.U32 R4, RZ, RZ, R16 ;  /* 0x000000ffff047224 */ /* 0x000fe200078e0010 */
[----:B------:R-:W-:Y:S06]  /*14910*/  @P5 BRA `(.L_x_3191) ;  /* 0xfffffff8008c5947 */ /* 0x000fec000383ffff */
.L_x_3188:
[----:B------:R-:W-:Y:S02]  /*14920*/  ULDC UR4, c[0x0][0x240] ;  /* 0x0000900000047ab9 */ /* 0x000fe40000000800 */
[----:B------:R-:W-:-:S13]  /*14930*/  ISETP.NE.AND P0, PT, RZ, UR4, PT ;  /* 0x00000004ff007c0c */ /* 0x000fda000bf05270 */
[----:B------:R-:W-:Y:S05]  /*14940*/  @!P0 BRA `(.L_x_3192) ;  /* 0x0000000c00388947 */ /* 0x000fea0003800000 */
[----:B-12---:R-:W1:Y:S02]  /*14950*/  LDC R33, c[0x0][RZ] ;  /* 0x00000000ff217b82 */ /* 0x006e640000000800 */
[----:B-1----:R-:W-:Y:S01]  /*14960*/  ISETP.GT.AND P0, PT, R33, 0x20, PT ;  /* 0x000000202100780c */ /* 0x002fe20003f04270 */
[----:B------:R-:W-:-:S12]  /*14970*/  IMAD.MOV.U32 R4, RZ, RZ, R33 ;  /* 0x000000ffff047224 */ /* 0x000fd800078e0021 */
[----:B------:R-:W-:Y:S05]  /*14980*/  @!P0 BRA `(.L_x_3193) ;  /* 0x0000000400e88947 */ /* 0x000fea0003800000 */
[----:B------:R-:W1:Y:S01]  /*14990*/  S2UR UR5, SR_CgaCtaId ;  /* 0x00000000000579c3 */ /* 0x000e620000008800 */
[----:B------:R-:W-:Y:S01]  /*149a0*/  UMOV UR4, 0x400 ;  /* 0x0000040000047882 */ /* 0x000fe20000000000 */
[----:B------:R-:W-:Y:S01]  /*149b0*/  IMAD R4, R2, R33, R17 ;  /* 0x0000002102047224 */ /* 0x000fe200078e0211 */
[----:B------:R-:W-:Y:S01]  /*149c0*/  UIADD3 UR4, UR4, 0x10, URZ ;  /* 0x0000001004047890 */ /* 0x000fe2000fffe03f */
        /* <DEDUP_REMOVED lines=9> */
[----:B------:R-:W-:Y:S01]  /*14a60*/  IMAD.MOV.U32 R22, RZ, RZ, R86 ;  /* 0x000000ffff167224 */ /* 0x000fe200078e0056 */
[----:B-1----:R-:W-:Y:S01]  /*14a70*/  ULEA UR4, UR5, UR4, 0x18 ;  /* 0x0000000405047291 */ /* 0x002fe2000f8ec03f */
[----:B------:R-:W-:-:S05]  /*14a80*/  IMAD.MOV.U32 R23, RZ, RZ, R85 ;  /* 0x000000ffff177224 */ /* 0x000fca00078e0055 */
[----:B------:R-:W-:Y:S02]  /*14a90*/  LEA R19, R4, UR4, 0x6 ;  /* 0x0000000404137c11 */ /* 0x000fe4000f8e30ff */
[----:B------:R-:W-:-:S03]  /*14aa0*/  LEA.HI R4, R33, R33, RZ, 0x1 ;  /* 0x0000002121047211 */ /* 0x000fc600078f08ff */
[----:B------:R1:W-:Y:S01]  /*14ab0*/  STS.128 [R19+0x10], R12 ;  /* 0x0000100c13007388 */ /* 0x0003e20000000c00 */
[----:B------:R-:W-:Y:S01]  /*14ac0*/  SHF.R.S32.HI R6, RZ, 0x1, R4 ;  /* 0x00000001ff067819 */ /* 0x000fe20000011404 */
[----:B------:R-:W-:Y:S02]  /*14ad0*/  IMAD.MOV.U32 R4, RZ, RZ, 0x20 ;  /* 0x00000020ff047424 */ /* 0x000fe400078e00ff */
[----:B------:R2:W-:Y:S01]  /*14ae0*/  STS.128 [R19], R8 ;  /* 0x0000000813007388 */ /* 0x0005e20000000c00 */
[----:B------:R-:W-:-:S03]  /*14af0*/  ISETP.GE.AND P0, PT, R6, 0x20, PT ;  /* 0x000000200600780c */ /* 0x000fc60003f06270 */
[----:B------:R2:W-:Y:S01]  /*14b00*/  STS.128 [R19+0x20], R20 ;  /* 0x0000201413007388 */ /* 0x0005e20000000c00 */
[----:B-1----:R-:W-:Y:S02]  /*14b10*/  IMAD.MOV.U32 R12, RZ, RZ, R89 ;  /* 0x000000ffff0c7224 */ /* 0x002fe400078e0059 */
[----:B------:R-:W-:Y:S02]  /*14b20*/  IMAD.MOV.U32 R13, RZ, RZ, R3 ;  /* 0x000000ffff0d7224 */ /* 0x000fe400078e0003 */
[----:B------:R-:W-:Y:S02]  /*14b30*/  IMAD.MOV.U32 R14, RZ, RZ, R88 ;  /* 0x000000ffff0e7224 */ /* 0x000fe400078e0058 */
[----:B------:R-:W-:-:S05]  /*14b40*/  IMAD.MOV.U32 R15, RZ, RZ, R87 ;  /* 0x000000ffff0f7224 */ /* 0x000fca00078e0057 */
[----:B------:R2:W-:Y:S01]  /*14b50*/  STS.128 [R19+0x30], R12 ;  /* 0x0000300c13007388 */ /* 0x0005e20000000c00 */
[----:B------:R-:W-:Y:S05]  /*14b60*/  @!P0 BRA `(.L_x_3193) ;  /* 0x0000000400708947 */ /* 0x000fea0003800000 */
.L_x_3196:
[----:B------:R-:W-:Y:S01]  /*14b70*/  IMAD.IADD R4, R17, 0x1, R6 ;  /* 0x0000000111047824 */ /* 0x000fe200078e0206 */
[----:B------:R-:W-:Y:S05]  /*14b80*/  WARPSYNC.ALL ;  /* 0x0000000000007948 */ /* 0x000fea0003800000 */
[----:B------:R-:W-:Y:S01]  /*14b90*/  BAR.SYNC.DEFER_BLOCKING 0x0 ;  /* 0x0000000000007b1d */ /* 0x000fe20000010000 */
[----:B------:R-:W-:-:S04]  /*14ba0*/  ISETP.GE.U32.AND P0, PT, R4, R33, PT ;  /* 0x000000210400720c */ /* 0x000fc80003f06070 */
[----:B------:R-:W-:Y:S01]  /*14bb0*/  ISETP.GE.U32.OR P0, PT, R17, R6, P0 ;  /* 0x000000061100720c */ /* 0x000fe20000706470 */
[----:B------:R-:W-:-:S12]  /*14bc0*/  BSSY B0, `(.L_x_3194) ;  /* 0x0000052000007945 */ /* 0x000fd80003800000 */
[----:B-1----:R-:W-:Y:S05]  /*14bd0*/  @P0 BRA `(.L_x_3195) ;  /* 0x0000000400400947 */ /* 0x002fea0003800000 */
[----:B------:R-:W-:-:S05]  /*14be0*/  IMAD R4, R6, 0x40, R19 ;  /* 0x0000004006047824 */ /* 0x000fca00078e0213 */
[----:B------:R-:W1:Y:S04]  /*14bf0*/  LDS.128 R24, [R4] ;  /* 0x0000000004187984 */ /* 0x000e680000000c00 */
[----:B--2---:R-:W2:Y:S04]  /*14c00*/  LDS.128 R20, [R4+0x10] ;  /* 0x0000100004147984 */ /* 0x004ea80000000c00 */
[----:B------:R-:W3:Y:S04]  /*14c10*/  LDS.128 R12, [R4+0x20] ;  /* 0x00002000040c7984 */ /* 0x000ee80000000c00 */
[----:B------:R4:W5:Y:S01]  /*14c20*/  LDS.128 R28, [R4+0x30] ;  /* 0x00003000041c7984 */ /* 0x0009620000000c00 */
[----:B-1----:R-:W-:-:S02]  /*14c30*/  ISETP.NE.U32.AND P0, PT, R75, R24, PT ;  /* 0x000000184b00720c */ /* 0x002fc40003f05070 */
[----:B------:R-:W-:Y:S02]  /*14c40*/  ISETP.GE.U32.AND P2, PT, R75, R24, PT ;  /* 0x000000184b00720c */ /* 0x000fe40003f46070 */
[CC--:B------:R-:W-:Y:S02]  /*14c50*/  ISETP.NE.AND.EX P0, PT, R9.reuse, R25.reuse, PT, P0 ;  /* 0x000000190900720c */ /* 0x0c0fe40003f05300 */
[----:B------:R-:W-:Y:S02]  /*14c60*/  ISETP.GE.U32.AND P1, PT, R0, R26, PT ;  /* 0x0000001a0000720c */ /* 0x000fe40003f26070 */
[----:B------:R-:W-:Y:S02]  /*14c70*/  ISETP.GE.AND.EX P2, PT, R9, R25, PT, P2 ;  /* 0x000000190900720c */ /* 0x000fe40003f46320 */
[----:B------:R-:W-:Y:S02]  /*14c80*/  ISETP.GE.AND.EX P1, PT, R77, R27, PT, P1 ;  /* 0x0000001b4d00720c */ /* 0x000fe40003f26310 */
[----:B--2---:R-:W-:-:S02]  /*14c90*/  ISETP.NE.U32.AND P3, PT, R79, R20, PT ;  /* 0x000000144f00720c */ /* 0x004fc40003f65070 */
[----:B------:R-:W-:Y:S02]  /*14ca0*/  SEL R8, RZ, 0xffffffff, P2 ;  /* 0xffffffffff087807 */ /* 0x000fe40001000000 */
[-C--:B------:R-:W-:Y:S02]  /*14cb0*/  ISETP.NE.AND.EX P3, PT, R7, R21.reuse, PT, P3 ;  /* 0x000000150700720c */ /* 0x080fe40003f65330 */
[----:B------:R-:W-:Y:S02]  /*14cc0*/  @!P0 SEL R8, RZ, 0xffffffff, P1 ;  /* 0xffffffffff088807 */ /* 0x000fe40000800000 */
[----:B------:R-:W-:Y:S02]  /*14cd0*/  ISETP.GE.U32.AND P1, PT, R79, R20, PT ;  /* 0x000000144f00720c */ /* 0x000fe40003f26070 */
[----:B---3--:R-:W-:Y:S02]  /*14ce0*/  ISETP.NE.U32.AND P2, PT, R83, R12, PT ;  /* 0x0000000c5300720c */ /* 0x008fe40003f45070 */
[----:B------:R-:W-:-:S02]  /*14cf0*/  ISETP.GE.AND.EX P1, PT, R7, R21, PT, P1 ;  /* 0x000000150700720c */ /* 0x000fc40003f26310 */
[----:B------:R-:W-:Y:S02]  /*14d00*/  ISETP.NE.AND.EX P2, PT, R5, R13, PT, P2 ;  /* 0x0000000d0500720c */ /* 0x000fe40003f45320 */
[----:B------:R-:W-:Y:S02]  /*14d10*/  ISETP.GE.U32.AND P5, PT, R82, R22, PT ;  /* 0x000000165200720c */ /* 0x000fe40003fa6070 */
[----:B----4-:R-:W-:Y:S02]  /*14d20*/  SEL R4, RZ, 0xffffffff, P1 ;  /* 0xffffffffff047807 */ /* 0x010fe40000800000 */
[----:B------:R-:W-:Y:S02]  /*14d30*/  ISETP.GE.U32.AND P1, PT, R83, R12, PT ;  /* 0x0000000c5300720c */ /* 0x000fe40003f26070 */
[----:B-----5:R-:W-:Y:S02]  /*14d40*/  ISETP.NE.U32.AND P4, PT, R89, R28, PT ;  /* 0x0000001c5900720c */ /* 0x020fe40003f85070 */
[----:B------:R-:W-:-:S02]  /*14d50*/  ISETP.GE.U32.AND P0, PT, R86, R14, PT ;  /* 0x0000000e5600720c */ /* 0x000fc40003f06070 */
[----:B------:R-:W-:Y:S02]  /*14d60*/  ISETP.GE.AND.EX P5, PT, R81, R23, PT, P5 ;  /* 0x000000175100720c */ /* 0x000fe40003fa6350 */
[----:B------:R-:W-:Y:S02]  /*14d70*/  LOP3.LUT R8, R8, 0x1, RZ, 0xc0, !PT ;  /* 0x0000000108087812 */ /* 0x000fe400078ec0ff */
[----:B------:R-:W-:Y:S02]  /*14d80*/  ISETP.NE.AND.EX P4, PT, R3, R29, PT, P4 ;  /* 0x0000001d0300720c */ /* 0x000fe40003f85340 */
[----:B------:R-:W-:Y:S02]  /*14d90*/  ISETP.GE.AND.EX P1, PT, R5, R13, PT, P1 ;  /* 0x0000000d0500720c */ /* 0x000fe40003f26310 */
[----:B------:R-:W-:Y:S02]  /*14da0*/  @!P3 SEL R4, RZ, 0xffffffff, P5 ;  /* 0xffffffffff04b807 */ /* 0x000fe40002800000 */
[----:B------:R-:W-:-:S02]  /*14db0*/  ISETP.GE.AND.EX P0, PT, R85, R15, PT, P0 ;  /* 0x0000000f5500720c */ /* 0x000fc40003f06300 */
[----:B------:R-:W-:Y:S02]  /*14dc0*/  ISETP.NE.U32.AND P6, PT, R8, 0x1, PT ;  /* 0x000000010800780c */ /* 0x000fe40003fc5070 */
[----:B------:R-:W-:Y:S02]  /*14dd0*/  ISETP.GE.U32.AND P5, PT, R89, R28, PT ;  /* 0x0000001c5900720c */ /* 0x000fe40003fa6070 */
[----:B------:R-:W-:Y:S02]  /*14de0*/  SEL R8, RZ, 0xffffffff, P1 ;  /* 0xffffffffff087807 */ /* 0x000fe40000800000 */
[----:B------:R-:W-:Y:S02]  /*14df0*/  ISETP.GE.U32.AND P3, PT, R88, R30, PT ;  /* 0x0000001e5800720c */ /* 0x000fe40003f66070 */
[----:B------:R-:W-:Y:S02]  /*14e00*/  LOP3.LUT R4, R4, 0x1, RZ, 0xc0, !PT ;  /* 0x0000000104047812 */ /* 0x000fe400078ec0ff */
[----:B------:R-:W-:-:S02]  /*14e10*/  @!P2 SEL R8, RZ, 0xffffffff, P0 ;  /* 0xffffffffff08a807 */ /* 0x000fc40000000000 */
[----:B------:R-:W-:Y:S02]  /*14e20*/  ISETP.GE.AND.EX P5, PT, R3, R29, PT, P5 ;  /* 0x0000001d0300720c */ /* 0x000fe40003fa6350 */
[----:B------:R-:W-:Y:S02]  /*14e30*/  ISETP.NE.U32.AND P1, PT, R4, 0x1, PT ;  /* 0x000000010400780c */ /* 0x000fe40003f25070 */
[----:B------:R-:W-:Y:S02]  /*14e40*/  ISETP.GE.AND.EX P3, PT, R87, R31, PT, P3 ;  /* 0x0000001f5700720c */ /* 0x000fe40003f66330 */
[----:B------:R-:W-:Y:S02]  /*14e50*/  LOP3.LUT R8, R8, 0x1, RZ, 0xc0, !PT ;  /* 0x0000000108087812 */ /* 0x000fe400078ec0ff */
[----:B------:R-:W-:Y:S02]  /*14e60*/  SEL R4, RZ, 0xffffffff, P5 ;  /* 0xffffffffff047807 */ /* 0x000fe40002800000 */
        /* <DEDUP_REMOVED lines=39> */
.L_x_3195:
[----:B------:R-:W-:Y:S05]  /*150e0*/  BSYNC B0 ;  /* 0x0000000000007941 */ /* 0x000fea0003800000 */
.L_x_3194:
[----:B------:R-:W-:-:S04]  /*150f0*/  SHF.R.S32.HI R6, RZ, 0x1, R6 ;  /* 0x00000001ff067819 */ /* 0x000fc80000011406 */
[----:B------:R-:W-:-:S13]  /*15100*/  ISETP.GE.AND P0, PT, R6, 0x20, PT ;  /* 0x000000200600780c */ /* 0x000fda0003f06270 */
[----:B------:R-:W-:Y:S05]  /*15110*/  @P0 BRA `(.L_x_3196) ;  /* 0xfffffff800940947 */ /* 0x000fea000383ffff */
[----:B------:R-:W-:-:S07]  /*15120*/  IMAD.MOV.U32 R4, RZ, RZ, 0x20 ;  /* 0x00000020ff047424 */ /* 0x000fce00078e00ff */
.L_x_3193:
[----:B------:R-:W-:Y:S01]  /*15130*/  ISETP.GE.AND P0, PT, R4, 0x2, PT ;  /* 0x000000020400780c */ /* 0x000fe20003f06270 */
[----:B------:R-:W-:Y:S05]  /*15140*/  WARPSYNC.ALL ;  /* 0x0000000000007948 */ /* 0x000fea0003800000 */
[----:B------:R-:W-:Y:S07]  /*15150*/  BAR.SYNC.DEFER_BLOCKING 0x0 ;  /* 0x0000000000007b1d */ /* 0x000fee0000010000 */
[----:B------:R-:W-:Y:S05]  /*15160*/  @!P0 BRA `(.L_x_3192) ;  /* 0x0000000400308947 */ /* 0x000fea0003800000 */
[----:B------:R-:W-:-:S07]  /*15170*/  IMAD.MOV.U32 R6, RZ, RZ, 0x1 ;  /* 0x00000001ff067424 */ /* 0x000fce00078e00ff */
.L_x_3197:
[----:B--2---:R-:W2:Y:S04]  /*15180*/  SHFL.DOWN PT, R10, R75, R6, 0x1f ;  /* 0x08001f064b0a7589 */ /* 0x004ea800000e0000 */
[----:B------:R-:W3:Y:S04]  /*15190*/  SHFL.DOWN PT, R8, R9, R6, 0x1f ;  /* 0x08001f0609087589 */ /* 0x000ee800000e0000 */
[----:B------:R-:W4:Y:S04]  /*151a0*/  SHFL.DOWN PT, R11, R0, R6, 0x1f ;  /* 0x08001f06000b7589 */ /* 0x000f2800000e0000 */
[----:B------:R-:W5:Y:S04]  /*151b0*/  SHFL.DOWN PT, R16, R79, R6, 0x1f ;  /* 0x08001f064f107589 */ /* 0x000f6800000e0000 */
[----:B-1----:R-:W1:Y:S04]  /*151c0*/  SHFL.DOWN PT, R12, R77, R6, 0x1f ;  /* 0x08001f064d0c7589 */ /* 0x002e6800000e0000 */
[----:B------:R-:W0:Y:S04]  /*151d0*/  SHFL.DOWN PT, R14, R7, R6, 0x1f ;  /* 0x08001f06070e7589 */ /* 0x000e2800000e0000 */
[----:B------:R-:W0:Y:S01]  /*151e0*/  SHFL.DOWN PT, R15, R82, R6, 0x1f ;  /* 0x08001f06520f7589 */ /* 0x000e2200000e0000 */
[----:B--2---:R-:W-:-:S02]  /*151f0*/  ISETP.NE.U32.AND P1, PT, R75, R10, PT ;  /* 0x0000000a4b00720c */ /* 0x004fc40003f25070 */
[----:B------:R-:W-:Y:S01]  /*15200*/  ISETP.GE.U32.AND P0, PT, R75, R10, PT ;  /* 0x0000000a4b00720c */ /* 0x000fe20003f06070 */
[----:B------:R-:W2:Y:S01]  /*15210*/  SHFL.DOWN PT, R22, R83, R6, 0x1f ;  /* 0x08001f0653167589 */ /* 0x000ea200000e0000 */
[CC--:B---3--:R-:W-:Y:S02]  /*15220*/  ISETP.NE.AND.EX P1, PT, R9.reuse, R8.reuse, PT, P1 ;  /* 0x000000080900720c */ /* 0x0c8fe40003f25310 */
[----:B------:R-:W-:Y:S01]  /*15230*/  ISETP.GE.AND.EX P0, PT, R9, R8, PT, P0 ;  /* 0x000000080900720c */ /* 0x000fe20003f06300 */
[----:B------:R-:W3:Y:S01]  /*15240*/  SHFL.DOWN PT, R28, R89, R6, 0x1f ;  /* 0x08001f06591c7589 */ /* 0x000ee200000e0000 */
[----:B----4-:R-:W-:Y:S02]  /*15250*/  ISETP.GE.U32.AND P6, PT, R0, R11, PT ;  /* 0x0000000b0000720c */ /* 0x010fe40003fc6070 */
[----:B------:R-:W-:Y:S01]  /*15260*/  SEL R13, RZ, 0xffffffff, P0 ;  /* 0xffffffffff0d7807 */ /* 0x000fe20000000000 */
[----:B------:R-:W4:Y:S01]  /*15270*/  SHFL.DOWN PT, R20, R5, R6, 0x1f ;  /* 0x08001f0605147589 */ /* 0x000f2200000e0000 */
[----:B-----5:R-:W-:-:S02]  /*15280*/  ISETP.NE.U32.AND P4, PT, R79, R16, PT ;  /* 0x000000104f00720c */ /* 0x020fc40003f85070 */
[----:B------:R-:W-:Y:S01]  /*15290*/  ISETP.GE.U32.AND P5, PT, R79, R16, PT ;  /* 0x000000104f00720c */ /* 0x000fe20003fa6070 */
[----:B------:R-:W5:Y:S01]  /*152a0*/  SHFL.DOWN PT, R26, R3, R6, 0x1f ;  /* 0x08001f06031a7589 */ /* 0x000f6200000e0000 */
[----:B-1----:R-:W-:-:S03]  /*152b0*/  ISETP.GE.AND.EX P6, PT, R77, R12, PT, P6 ;  /* 0x0000000c4d00720c */ /* 0x002fc60003fc6360 */
[----:B------:R-:W1:Y:S01]  /*152c0*/  SHFL.DOWN PT, R18, R81, R6, 0x1f ;  /* 0x08001f0651127589 */ /* 0x000e6200000e0000 */
[CC--:B0-----:R-:W-:Y:S02]  /*152d0*/  ISETP.NE.AND.EX P4, PT, R7.reuse, R14.reuse, PT, P4 ;  /* 0x0000000e0700720c */ /* 0x0c1fe40003f85340 */
[----:B------:R-:W-:Y:S01]  /*152e0*/  @!P1 SEL R13, RZ, 0xffffffff, P6 ;  /* 0xffffffffff0d9807 */ /* 0x000fe20003000000 */
[----:B------:R-:W0:Y:S01]  /*152f0*/  SHFL.DOWN PT, R21, R86, R6, 0x1f ;  /* 0x08001f0656157589 */ /* 0x000e2200000e0000 */
[----:B------:R-:W-:Y:S02]  /*15300*/  ISETP.GE.U32.AND P0, PT, R82, R15, PT ;  /* 0x0000000f5200720c */ /* 0x000fe40003f06070 */
[----:B------:R-:W-:Y:S01]  /*15310*/  ISETP.GE.AND.EX P5, PT, R7, R14, PT, P5 ;  /* 0x0000000e0700720c */ /* 0x000fe20003fa6350 */
[----:B------:R-:W0:Y:S01]  /*15320*/  SHFL.DOWN PT, R25, R88, R6, 0x1f ;  /* 0x08001f0658197589 */ /* 0x000e2200000e0000 */
[CC--:B--2---:R-:W-:Y:S02]  /*15330*/  ISETP.NE.U32.AND P2, PT, R83.reuse, R22.reuse, PT ;  /* 0x000000165300720c */ /* 0x0c4fe40003f45070 */
[----:B------:R-:W-:Y:S01]  /*15340*/  ISETP.GE.U32.AND P3, PT, R83, R22, PT ;  /* 0x000000165300720c */ /* 0x000fe20003f66070 */
[----:B------:R-:W2:Y:S01]  /*15350*/  SHFL.DOWN PT, R24, R85, R6, 0x1f ;  /* 0x08001f0655187589 */ /* 0x000ea200000e0000 */
[----:B---3--:R-:W-:-:S02]  /*15360*/  ISETP.NE.U32.AND P6, PT, R89, R28, PT ;  /* 0x0000001c5900720c */ /* 0x008fc40003fc5070 */
[----:B------:R-:W-:Y:S01]  /*15370*/  LOP3.LUT R13, R13, 0x1, RZ, 0xc0, !PT ;  /* 0x000000010d0d7812 */ /* 0x000fe200078ec0ff */
[----:B------:R3:W2:Y:S01]  /*15380*/  SHFL.DOWN PT, R30, R87, R6, 0x1f ;  /* 0x08001f06571e7589 */ /* 0x0006a200000e0000 */
[CC--:B----4-:R-:W-:Y:S02]  /*15390*/  ISETP.NE.AND.EX P2, PT, R5.reuse, R20.reuse, PT, P2 ;  /* 0x000000140500720c */ /* 0x0d0fe40003f45320 */
[----:B------:R-:W-:Y:S02]  /*153a0*/  ISETP.GE.AND.EX P3, PT, R5, R20, PT, P3 ;  /* 0x000000140500720c */ /* 0x000fe40003f66330 */
[----:B-----5:R-:W-:Y:S02]  /*153b0*/  ISETP.NE.AND.EX P6, PT, R3, R26, PT, P6 ;  /* 0x0000001a0300720c */ /* 0x020fe40003fc5360 */
[----:B------:R-:W-:Y:S02]  /*153c0*/  SEL R19, RZ, 0xffffffff, P5 ;  /* 0xffffffffff137807 */ /* 0x000fe40002800000 */
[----:B-1----:R-:W-:Y:S01]  /*153d0*/  ISETP.GE.AND.EX P0, PT, R81, R18, PT, P0 ;  /* 0x000000125100720c */ /* 0x002fe20003f06300 */
[----:B---3--:R-:W-:Y:S01]  /*153e0*/  IMAD.SHL.U32 R6, R6, 0x2, RZ ;  /* 0x0000000206067824 */ /* 0x008fe200078e00ff */
[----:B------:R-:W-:-:S02]  /*153f0*/  ISETP.GE.U32.AND P1, PT, R89, R28, PT ;  /* 0x0000001c5900720c */ /* 0x000fc40003f26070 */
[----:B------:R-:W-:Y:S02]  /*15400*/  SEL R23, RZ, 0xffffffff, P3 ;  /* 0xffffffffff177807 */ /* 0x000fe40001800000 */
[----:B------:R-:W-:Y:S02]  /*15410*/  @!P4 SEL R19, RZ, 0xffffffff, P0 ;  /* 0xffffffffff13c807 */ /* 0x000fe40000000000 */
[----:B0-----:R-:W-:Y:S02]  /*15420*/  ISETP.GE.U32.AND P5, PT, R86, R21, PT ;  /* 0x000000155600720c */ /* 0x001fe40003fa6070 */
[----:B------:R-:W-:Y:S02]  /*15430*/  ISETP.GE.U32.AND P3, PT, R88, R25, PT ;  /* 0x000000195800720c */ /* 0x000fe40003f66070 */
[----:B------:R-:W-:Y:S02]  /*15440*/  ISETP.NE.U32.AND P0, PT, R13, 0x1, PT ;  /* 0x000000010d00780c */ /* 0x000fe40003f05070 */
[----:B------:R-:W-:-:S02]  /*15450*/  ISETP.GE.AND.EX P1, PT, R3, R26, PT, P1 ;  /* 0x0000001a0300720c */ /* 0x000fc40003f26310 */
[----:B--2---:R-:W-:Y:S02]  /*15460*/  ISETP.GE.AND.EX P5, PT, R85, R24, PT, P5 ;  /* 0x000000185500720c */ /* 0x004fe40003fa6350 */
[----:B------:R-:W-:Y:S02]  /*15470*/  ISETP.GE.AND.EX P3, PT, R87, R30, PT, P3 ;  /* 0x0000001e5700720c */ /* 0x000fe40003f66330 */
[----:B------:R-:W-:Y:S02]  /*15480*/  SEL R75, R75, R10, !P0 ;  /* 0x0000000a4b4b7207 */ /* 0x000fe40004000000 */
[----:B------:R-:W-:Y:S02]  /*15490*/  SEL R9, R9, R8, !P0 ;  /* 0x0000000809097207 */ /* 0x000fe40004000000 */
[----:B------:R-:W-:Y:S02]  /*154a0*/  SEL R0, R0, R11, !P0 ;  /* 0x0000000b00007207 */ /* 0x000fe40004000000 */
[----:B------:R-:W-:-:S02]  /*154b0*/  SEL R77, R77, R12, !P0 ;  /* 0x0000000c4d4d7207 */ /* 0x000fc40004000000 */
[----:B------:R-:W-:Y:S02]  /*154c0*/  ISETP.GE.AND P0, PT, R6, R4, PT ;  /* 0x000000040600720c */ /* 0x000fe40003f06270 */
[----:B------:R-:W-:Y:S02]  /*154d0*/  SEL R27, RZ, 0xffffffff, P1 ;  /* 0xffffffffff1b7807 */ /* 0x000fe40000800000 */
[----:B------:R-:W-:Y:S02]  /*154e0*/  @!P2 SEL R23, RZ, 0xffffffff, P5 ;  /* 0xffffffffff17a807 */ /* 0x000fe40002800000 */
[----:B------:R-:W-:Y:S02]  /*154f0*/  @!P6 SEL R27, RZ, 0xffffffff, P3 ;  /* 0xffffffffff1be807 */ /* 0x000fe40001800000 */
[----:B------:R-:W-:Y:S02]  /*15500*/  LOP3.LUT R19, R19, 0x1, RZ, 0xc0, !PT ;  /* 0x0000000113137812 */ /* 0x000fe400078ec0ff */
[----:B------:R-:W-:-:S02]  /*15510*/  LOP3.LUT R23, R23, 0x1, RZ, 0xc0, !PT ;  /* 0x0000000117177812 */ /* 0x000fc400078ec0ff */
[----:B------:R-:W-:Y:S02]  /*15520*/  LOP3.LUT R27, R27, 0x1, RZ, 0xc0, !PT ;  /* 0x000000011b1b7812 */ /* 0x000fe400078ec0ff */
        /* <DEDUP_REMOVED lines=16> */
.L_x_3192:
[----:B------:R-:W3:Y:S01]  /*15630*/  LDC R4, c[0x0][0x3fc] ;  /* 0x0000ff00ff047b82 */ /* 0x000ee20000000800 */
[----:B--2---:R-:W-:Y:S02]  /*15640*/  IMAD.MOV.U32 R23, RZ, RZ, RZ ;  /* 0x000000ffff177224 */ /* 0x004fe400078e00ff */
[----:B------:R-:W-:Y:S01]  /*15650*/  IMAD.MOV.U32 R24, RZ, RZ, RZ ;  /* 0x000000ffff187224 */ /* 0x000fe200078e00ff */
[----:B---3--:R-:W-:-:S13]  /*15660*/  ISETP.NE.AND P0, PT, R4, RZ, PT ;  /* 0x000000ff0400720c */ /* 0x008fda0003f05270 */
        /* <DEDUP_REMOVED lines=9> */
[----:B-1----:R-:W-:-:S04]  /*15700*/  IMAD.MOV R13, RZ, RZ, -R11 ;  /* 0x000000ffff0d7224 */ /* 0x002fc800078e0a0b */
        /* <DEDUP_REMOVED lines=265> */
.L_x_3198:
[----:B------:R-:W-:Y:S05]  /*167a0*/  @!P0 BRA `(.L_x_3199) ;  /* 0x0000001000488947 */ /* 0x000fea0003800000 */
[----:B------:R-:W-:Y:S01]  /*167b0*/  VIADD R11, R105, 0x1 ;  /* 0x00000001690b7836 */ /* 0x000fe20000000000 */
[----:B------:R-:W-:Y:S01]  /*167c0*/  ULDC.64 UR6, c[0x0][0x400] ;  /* 0x0001000000067ab9 */ /* 0x000fe20000000a00 */
[----:B------:R-:W-:Y:S01]  /*167d0*/  IMAD.MOV.U32 R10, RZ, RZ, RZ ;  /* 0x000000ffff0a7224 */ /* 0x000fe200078e00ff */
[----:B------:R-:W-:Y:S01]  /*167e0*/  ULDC UR4, c[0x0][0x408] ;  /* 0x0001020000047ab9 */ /* 0x000fe20000000800 */
[----:B------:R-:W-:Y:S02]  /*167f0*/  ISETP.NE.AND P1, PT, R4, 0x1, PT ;  /* 0x000000010400780c */ /* 0x000fe40003f25270 */
[----:B-1----:R-:W-:-:S05]  /*16800*/  IMAD.HI.U32 R12, R11, UR7, R10 ;  /* 0x000000070b0c7c27 */ /* 0x002fca000f8e000a */
        /* <DEDUP_REMOVED lines=268> */
.L_x_3199:
        /* <DEDUP_REMOVED lines=277> */
.L_x_3200:
        /* <DEDUP_REMOVED lines=275> */
.L_x_3201:
[----:B------:R-:W-:Y:S01]  /*19b50*/  ULDC.64 UR4, c[0x0][0x610] ;  /* 0x0001840000047ab9 */ /* 0x000fe20000000a00 */
[----:B-1----:R-:W-:Y:S02]  /*19b60*/  CS2R R18, SRZ ;  /* 0x0000000000127805 */ /* 0x002fe4000001ff00 */
        /* <DEDUP_REMOVED lines=9> */
.L_x_3207:
        /* <DEDUP_REMOVED lines=9> */
[----:B0-----:R-:W-:Y:S05]  /*19c90*/  CALL.REL.NOINC `($__internal_23_$__cuda_sm20_rem_u64) ;  /* 0x000000a800687944 */ /* 0x001fea0003c00000 */
[----:B------:R-:W-:Y:S02]  /*19ca0*/  IMAD.MOV.U32 R12, RZ, RZ, R6 ;  /* 0x000000ffff0c7224 */ /* 0x000fe400078e0006 */
[----:B------:R-:W-:Y:S01]  /*19cb0*/  IMAD.MOV.U32 R13, RZ, RZ, R15 ;  /* 0x000000ffff0d7224 */ /* 0x000fe200078e000f */
[----:B------:R-:W-:Y:S06]  /*19cc0*/  BRA `(.L_x_3206) ;  /* 0x00000000004c7947 */ /* 0x000fec0003800000 */
.L_x_3205:
        /* <DEDUP_REMOVED lines=19> */
.L_x_3206:
[----:B------:R-:W-:Y:S05]  /*19e00*/  BSYNC B1 ;  /* 0x0000000000017941 */ /* 0x000fea0003800000 */
.L_x_3204:
[----:B------:R-:W-:Y:S01]  /*19e10*/  ISETP.NE.U32.AND P0, PT, R12, RZ, PT ;  /* 0x000000ff0c00720c */ /* 0x000fe20003f05070 */
[----:B------:R-:W-:Y:S02]  /*19e20*/  IMAD.MOV.U32 R8, RZ, RZ, R4 ;  /* 0x000000ffff087224 */ /* 0x000fe400078e0004 */
[----:B------:R-:W-:Y:S01]  /*19e30*/  IMAD.MOV.U32 R10, RZ, RZ, R11 ;  /* 0x000000ffff0a7224 */ /* 0x000fe200078e000b */
[----:B------:R-:W-:-:S13]  /*19e40*/  ISETP.NE.AND.EX P0, PT, R13, RZ, PT, P0 ;  /* 0x000000ff0d00720c */ /* 0x000fda0003f05300 */
[----:B------:R-:W-:Y:S05]  /*19e50*/  @P0 BRA `(.L_x_3207) ;  /* 0xfffffffc00680947 */ /* 0x000fea000383ffff */
[----:B------:R-:W-:Y:S05]  /*19e60*/  BSYNC B0 ;  /* 0x0000000000007941 */ /* 0x000fea0003800000 */
.L_x_3203:
[----:B------:R-:W-:Y:S01]  /*19e70*/  ISETP.NE.U32.AND P2, PT, R11, RZ, PT ;  /* 0x000000ff0b00720c */ /* 0x000fe20003f45070 */
[----:B------:R-:W-:-:S12]  /*19e80*/  BSSY B0, `(.L_x_3208) ;  /* 0x000001c000007945 */ /* 0x000fd80003800000 */
[----:B------:R-:W-:Y:S05]  /*19e90*/  @!P2 BRA `(.L_x_3209) ;  /* 0x00000000001ca947 */ /* 0x000fea0003800000 */
[----:B------:R-:W-:Y:S01]  /*19ea0*/  IMAD.MOV.U32 R8, RZ, RZ, 0x10 ;  /* 0x00000010ff087424 */ /* 0x000fe200078e00ff */
[----:B------:R-:W-:Y:S01]  /*19eb0*/  MOV R25, 0x19ee0 ;  /* 0x00019ee000197802 */ /* 0x000fe20000000f00 */
[----:B------:R-:W-:-:S07]  /*19ec0*/  IMAD.MOV.U32 R10, RZ, RZ, RZ ;  /* 0x000000ffff0a7224 */ /* 0x000fce00078e00ff */
[----:B0-----:R-:W-:Y:S05]  /*19ed0*/  CALL.REL.NOINC `($__internal_22_$__cuda_sm20_div_u64) ;  /* 0x000000a000c07944 */ /* 0x001fea0003c00000 */
[----:B------:R-:W-:Y:S02]  /*19ee0*/  IMAD.MOV.U32 R12, RZ, RZ, R10 ;  /* 0x000000ffff0c7224 */ /* 0x000fe400078e000a */
[----:B------:R-:W-:Y:S01]  /*19ef0*/  IMAD.MOV.U32 R13, RZ, RZ, R19 ;  /* 0x000000ffff0d7224 */ /* 0x000fe200078e0013 */
[----:B------:R-:W-:Y:S06]  /*19f00*/  BRA `(.L_x_3210) ;  /* 0x00000000004c7947 */ /* 0x000fec0003800000 */
.L_x_3209:
        /* <DEDUP_REMOVED lines=19> */
.L_x_3210:
[----:B------:R-:W-:Y:S05]  /*1a040*/  BSYNC B0 ;  /* 0x0000000000007941 */ /* 0x000fea0003800000 */
.L_x_3208:
[----:B------:R-:W-:Y:S04]  /*1a050*/  BSSY B0, `(.L_x_3211) ;  /* 0x000001b000007945 */ /* 0x000fe80003800000 */
[----:B------:R-:W-:Y:S05]  /*1a060*/  @!P2 BRA `(.L_x_3212) ;  /* 0x000000000018a947 */ /* 0x000fea0003800000 */
[----:B------:R-:W-:Y:S01]  /*1a070*/  IMAD.MOV.U32 R8, RZ, RZ, 0x8 ;  /* 0x00000008ff087424 */ /* 0x000fe200078e00ff */
[----:B------:R-:W-:Y:S01]  /*1a080*/  MOV R25, 0x1a0b0 ;  /* 0x0001a0b000197802 */ /* 0x000fe20000000f00 */
[----:B------:R-:W-:-:S07]  /*1a090*/  IMAD.MOV.U32 R10, RZ, RZ, RZ ;  /* 0x000000ffff0a7224 */ /* 0x000fce00078e00ff */
[----:B0-----:R-:W-:Y:S05]  /*1a0a0*/  CALL.REL.NOINC `($__internal_22_$__cuda_sm20_div_u64) ;  /* 0x000000a0004c7944 */ /* 0x001fea0003c00000 */
[----:B------:R-:W-:Y:S01]  /*1a0b0*/  IMAD.MOV.U32 R11, RZ, RZ, R19 ;  /* 0x000000ffff0b7224 */ /* 0x000fe200078e0013 */
[----:B------:R-:W-:Y:S06]  /*1a0c0*/  BRA `(.L_x_3213) ;  /* 0x00000000004c7947 */ /* 0x000fec0003800000 */
.L_x_3212:
        /* <DEDUP_REMOVED lines=19> */
.L_x_3213:
[----:B------:R-:W-:Y:S05]  /*1a200*/  BSYNC B0 ;  /* 0x0000000000007941 */ /* 0x000fea0003800000 */
.L_x_3211:
        /* <DEDUP_REMOVED lines=10> */
[----:B0-----:R-:W-:Y:S05]  /*1a2b0*/  CALL.REL.NOINC `($__internal_22_$__cuda_sm20_div_u64) ;  /* 0x0000009c00c87944 */ /* 0x001fea0003c00000 */
[----:B------:R-:W-:Y:S01]  /*1a2c0*/  IMAD.MOV.U32 R11, RZ, RZ, R19 ;  /* 0x000000ffff0b7224 */ /* 0x000fe200078e0013 */
[----:B------:R-:W-:Y:S06]  /*1a2d0*/  BRA `(.L_x_3216) ;  /* 0x0000000000507947 */ /* 0x000fec0003800000 */
.L_x_3215:
        /* <DEDUP_REMOVED lines=20> */
.L_x_3216:
[----:B------:R-:W-:Y:S05]  /*1a420*/  BSYNC B0 ;  /* 0x0000000000007941 */ /* 0x000fea0003800000 */
.L_x_3214:
[----:B------:R-:W-:Y:S02]  /*1a430*/  ULDC.64 UR4, c[0x0][0x610] ;  /* 0x0001840000047ab9 */ /* 0x000fe40000000a00 */
[----:B------:R-:W-:-:S04]  /*1a440*/  IADD3 R18, P0, R10, UR4, RZ ;  /* 0x000000040a127c10 */ /* 0x000fc8000ff1e0ff */
[----:B------:R-:W-:-:S05]  /*1a450*/  IADD3.X R19, R11, UR5, RZ, P0, !PT ;  /* 0x000000050b137c10 */ /* 0x000fca00087fe4ff */
[----:B------:R-:W-:-:S07]  /*1a460*/  IMAD.MOV.U32 R27, RZ, RZ, R19 ;  /* 0x000000ffff1b7224 */ /* 0x000fce00078e0013 */
.L_x_3202:
        /* <DEDUP_REMOVED lines=8> */
[----:B------:R-:W-:Y:S01]  /*1a4f0*/  ULDC UR4, c[0x0][0x250] ;  /* 0x0000940000047ab9 */ /* 0x000fe20000000800 */
[----:B------:R-:W-:Y:S02]  /*1a500*/  IMAD.MOV.U32 R26, RZ, RZ, RZ ;  /* 0x000000ffff1a7224 */ /* 0x000fe400078e00ff */
[----:B------:R-:W-:Y:S01]  /*1a510*/  IMAD R11, R2, UR4, R11 ;  /* 0x00000004020b7c24 */ /* 0x000fe2000f8e020b */
[----:B------:R-:W-:Y:S01]  /*1a520*/  ULDC UR4, c[0x0][0x238] ;  /* 0x00008e0000047ab9 */ /* 0x000fe20000000800 */
[----:B-1----:R-:W-:-:S02]  /*1a530*/  ISETP.NE.AND P0, PT, R6, RZ, PT ;  /* 0x000000ff0600720c */ /* 0x002fc40003f05270 */
[----:B--2---:R-:W-:-:S04]  /*1a540*/  IMAD R11, R4, UR4, R11 ;  /* 0x00000004040b7c24 */ /* 0x004fc8000f8e020b */
        /* <DEDUP_REMOVED lines=275> */
.L_x_3218:
        /* <DEDUP_REMOVED lines=275> */
.L_x_3219:
        /* <DEDUP_REMOVED lines=277> */
.L_x_3220:
        /* <DEDUP_REMOVED lines=275> */
.L_x_3221:
        /* <DEDUP_REMOVED lines=14> */
.L_x_3223:
[----:B------:R-:W-:Y:S05]  /*1eb10*/  BSYNC B0 ;  /* 0x0000000000007941 */ /* 0x000fea0003800000 */
.L_x_3222:
[----:B------:R-:W-:Y:S01]  /*1eb20*/  PRMT R6, R6, 0x9910, RZ ;  /* 0x0000991006067816 */ /* 0x000fe200000000ff */
[----:B------:R-:W-:Y:S01]  /*1eb30*/  BSSY B0, `(.L_x_3224) ;  /* 0x000001e000007945 */ /* 0x000fe20003800000 */
[----:B------:R-:W-:Y:S02]  /*1eb40*/  LOP3.LUT P0, RZ, R17, R2, RZ, 0xfc, !PT ;  /* 0x0000000211ff7212 */ /* 0x000fe4000780fcff */
[----:B------:R-:W-:-:S13]  /*1eb50*/  ISETP.NE.AND P5, PT, R6, RZ, PT ;  /* 0x000000ff0600720c */ /* 0x000fda0003fa5270 */
[----:B------:R-:W-:Y:S05]  /*1eb60*/  @!P5 BRA `(.L_x_3225) ;  /* 0x000000000068d947 */ /* 0x000fea0003800000 */
[----:B------:R-:W1:Y:S01]  /*1eb70*/  S2UR UR4, SR_CTAID.Y ;  /* 0x00000000000479c3 */ /* 0x000e620000002600 */
[----:B------:R-:W-:Y:S01]  /*1eb80*/  ISETP.NE.AND P1, PT, R12, RZ, PT ;  /* 0x000000ff0c00720c */ /* 0x000fe20003f25270 */
[----:B------:R-:W-:Y:S02]  /*1eb90*/  IMAD.MOV.U32 R8, RZ, RZ, R75 ;  /* 0x000000ffff087224 */ /* 0x000fe400078e004b */
[----:B------:R-:W-:Y:S02]  /*1eba0*/  IMAD.MOV.U32 R76, RZ, RZ, R0 ;  /* 0x000000ffff4c7224 */ /* 0x000fe400078e0000 */
[----:B------:R-:W-:Y:S02]  /*1ebb0*/  IMAD.MOV.U32 R80, RZ, RZ, R82 ;  /* 0x000000ffff507224 */ /* 0x000fe400078e0052 */
[----:B------:R-:W1:Y:S01]  /*1ebc0*/  LDC R13, c[0x0][0x10] ;  /* 0x00000400ff0d7b82 */ /* 0x000e620000000800 */
[----:B------:R-:W-:-:S07]  /*1ebd0*/  IMAD.MOV.U32 R84, RZ, RZ, R86 ;  /* 0x000000ffff547224 */ /* 0x000fce00078e0056 */
[----:B------:R-:W2:Y:S01]  /*1ebe0*/  LDC.64 R10, c[0x0][0x618] ;  /* 0x00018600ff0a7b82 */ /* 0x000ea20000000a00 */
[----:B-1----:R-:W-:Y:S01]  /*1ebf0*/  IMAD R6, R4, R13, UR4 ;  /* 0x0000000404067e24 */ /* 0x002fe2000f8e020d */
[----:B------:R-:W-:-:S03]  /*1ec00*/  ULDC UR4, c[0x0][0x0] ;  /* 0x0000000000047ab9 */ /* 0x000fc60000000800 */
[----:B------:R-:W-:-:S04]  /*1ec10*/  @!P1 IMAD R6, R6, UR4, R17 ;  /* 0x0000000406069c24 */ /* 0x000fc8000f8e0211 */
[----:B--2---:R-:W-:-:S04]  /*1ec20*/  IMAD.WIDE.U32 R10, R6, 0x40, R10 ;  /* 0x00000040060a7825 */ /* 0x004fc800078e000a */
[----:B------:R-:W-:Y:S01]  /*1ec30*/  IMAD.MOV.U32 R6, RZ, RZ, R79 ;  /* 0x000000ffff067224 */ /* 0x000fe200078e004f */
[----:B------:R-:W-:Y:S04]  /*1ec40*/  STG.E.64 desc[UR60][R10.64], R8 ;  /* 0x000000080a007986 */ /* 0x000fe8000c101b3c */
[----:B------:R1:W-:Y:S04]  /*1ec50*/  STG.E.64 desc[UR60][R10.64+0x10], R6 ;  /* 0x000010060a007986 */ /* 0x0003e8000c101b3c */
[----:B------:R-:W-:Y:S04]  /*1ec60*/  STG.E.64 desc[UR60][R10.64+0x8], R76 ;  /* 0x0000084c0a007986 */ /* 0x000fe8000c101b3c */
[----:B------:R-:W-:Y:S04]  /*1ec70*/  STG.E.64 desc[UR60][R10.64+0x18], R80 ;  /* 0x000018500a007986 */ /* 0x000fe8000c101b3c */
[----:B------:R-:W-:Y:S01]  /*1ec80*/  STG.E.64 desc[UR60][R10.64+0x28], R84 ;  /* 0x000028540a007986 */ /* 0x000fe2000c101b3c */
[----:B-1----:R-:W-:-:S02]  /*1ec90*/  IMAD.MOV.U32 R6, RZ, RZ, R83 ;  /* 0x000000ffff067224 */ /* 0x002fc400078e0053 */
[----:B------:R-:W-:-:S05]  /*1eca0*/  IMAD.MOV.U32 R7, RZ, RZ, R5 ;  /* 0x000000ffff077224 */ /* 0x000fca00078e0005 */
[----:B------:R1:W-:Y:S02]  /*1ecb0*/  STG.E.64 desc[UR60][R10.64+0x20], R6 ;  /* 0x000020060a007986 */ /* 0x0003e4000c101b3c */
[----:B-1----:R-:W-:Y:S02]  /*1ecc0*/  IMAD.MOV.U32 R6, RZ, RZ, R89 ;  /* 0x000000ffff067224 */ /* 0x002fe400078e0059 */
[----:B------:R-:W-:Y:S02]  /*1ecd0*/  IMAD.MOV.U32 R7, RZ, RZ, R3 ;  /* 0x000000ffff077224 */ /* 0x000fe400078e0003 */
[----:B------:R-:W-:-:S03]  /*1ece0*/  IMAD.MOV.U32 R89, RZ, RZ, R87 ;  /* 0x000000ffff597224 */ /* 0x000fc600078e0057 */
[----:B------:R1:W-:Y:S04]  /*1ecf0*/  STG.E.64 desc[UR60][R10.64+0x30], R6 ;  /* 0x000030060a007986 */ /* 0x0003e8000c101b3c */
[----:B------:R1:W-:Y:S02]  /*1ed00*/  STG.E.64 desc[UR60][R10.64+0x38], R88 ;  /* 0x000038580a007986 */ /* 0x0003e4000c101b3c */
.L_x_3225:
[----:B------:R-:W-:Y:S05]  /*1ed10*/  BSYNC B0 ;  /* 0x0000000000007941 */ /* 0x000fea0003800000 */
.L_x_3224:
        /* <DEDUP_REMOVED lines=14> */
[----:B------:R-:W2:Y:S01]  /*1ee00*/  S2R R0, SR_LANEID ;  /* 0x0000000000007919 */ /* 0x000ea20000000000 */
[----:B------:R-:W-:Y:S01]  /*1ee10*/  VOTEU.ANY UR4, UPT, PT ;  /* 0x0000000000047886 */ /* 0x000fe200038e0100 */
[----:B-1----:R-:W1:Y:S01]  /*1ee20*/  LDC.64 R6, c[0x0][0x620] ;  /* 0x00018800ff067b82 */ /* 0x002e620000000a00 */
[----:B------:R-:W2:Y:S08]  /*1ee30*/  FLO.U32 R5, UR4 ;  /* 0x0000000400057d00 */ /* 0x000eb000080e0000 */
[----:B------:R-:W3:Y:S01]  /*1ee40*/  POPC R3, UR4 ;  /* 0x0000000400037d09 */ /* 0x000ee20008000000 */
[----:B-1----:R-:W-:Y:S01]  /*1ee50*/  IMAD.WIDE.U32 R6, R4, 0x4, R6 ;  /* 0x0000000404067825 */ /* 0x002fe200078e0006 */
[----:B--2---:R-:W-:-:S13]  /*1ee60*/  ISETP.EQ.U32.AND P0, PT, R5, R0, PT ;  /* 0x000000000500720c */ /* 0x004fda0003f02070 */
        /* <DEDUP_REMOVED lines=14> */
.L_x_3227:
[----:B------:R-:W-:Y:S05]  /*1ef50*/  BSYNC B0 ;  /* 0x0000000000007941 */ /* 0x000fea0003800000 */
.L_x_3226:
        /* <DEDUP_REMOVED lines=43> */
[----:B------:R-:W2:Y:S01]  /*1f210*/  LDC R57, c[0x0][0x4] ;  /* 0x00000100ff397b82 */ /* 0x000ea20000000800 */
[----:B------:R-:W-:Y:S01]  /*1f220*/  BSSY B1, `(.L_x_3231) ;  /* 0x0000056000017945 */ /* 0x000fe20003800000 */
[----:B------:R-:W-:Y:S02]  /*1f230*/  IMAD.MOV.U32 R34, RZ, RZ, R5 ;  /* 0x000000ffff227224 */ /* 0x000fe400078e0005 */
[----:B------:R-:W-:Y:S02]  /*1f240*/  IMAD.U32 R33, RZ, RZ, UR10 ;  /* 0x0000000aff217e24 */ /* 0x000fe4000f8e00ff */
[----:B------:R-:W-:Y:S02]  /*1f250*/  IMAD.U32 R35, RZ, RZ, UR11 ;  /* 0x0000000bff237e24 */ /* 0x000fe4000f8e00ff */
[----:B------:R-:W3:Y:S01]  /*1f260*/  LDC.64 R52, c[0x0][0x618] ;  /* 0x00018600ff347b82 */ /* 0x000ee20000000a00 */
        /* <DEDUP_REMOVED lines=11> */
[----:B--2---:R-:W-:-:S07]  /*1f320*/  IMAD R57, R57, UR6, RZ ;  /* 0x0000000639397c24 */ /* 0x004fce000f8e02ff */
.L_x_3232:
[----:B------:R-:W-:-:S04]  /*1f330*/  IMAD.IADD R5, R55, 0x1, R34 ;  /* 0x0000000137057824 */ /* 0x000fc800078e0222 */
[----:B---3--:R-:W-:-:S05]  /*1f340*/  IMAD.WIDE.U32 R4, R5, 0x40, R52 ;  /* 0x0000004005047825 */ /* 0x008fca00078e0034 */
[----:B-1----:R-:W2:Y:S04]  /*1f350*/  LDG.E.64 R6, desc[UR60][R4.64] ;  /* 0x0000003c04067981 */ /* 0x002ea8000c1e1b00 */
[----:B------:R-:W3:Y:S04]  /*1f360*/  LDG.E.64 R8, desc[UR60][R4.64+0x8] ;  /* 0x0000083c04087981 */ /* 0x000ee8000c1e1b00 */
[----:B------:R-:W4:Y:S04]  /*1f370*/  LDG.E.64 R10, desc[UR60][R4.64+0x10] ;  /* 0x0000103c040a7981 */ /* 0x000f28000c1e1b00 */
[----:B------:R-:W5:Y:S04]  /*1f380*/  LDG.E.64 R14, desc[UR60][R4.64+0x20] ;  /* 0x0000203c040e7981 */ /* 0x000f68000c1e1b00 */
[----:B------:R-:W5:Y:S04]  /*1f390*/  LDG.E.64 R12, desc[UR60][R4.64+0x18] ;  /* 0x0000183c040c7981 */ /* 0x000f68000c1e1b00 */
[----:B------:R-:W5:Y:S04]  /*1f3a0*/  LDG.E.64 R22, desc[UR60][R4.64+0x30] ;  /* 0x0000303c04167981 */ /* 0x000f68000c1e1b00 */
[----:B------:R-:W5:Y:S04]  /*1f3b0*/  LDG.E.64 R20, desc[UR60][R4.64+0x28] ;  /* 0x0000283c04147981 */ /* 0x000f68000c1e1b00 */
[----:B------:R1:W5:Y:S01]  /*1f3c0*/  LDG.E.64 R50, desc[UR60][R4.64+0x38] ;  /* 0x0000383c04327981 */ /* 0x000362000c1e1b00 */
[----:B------:R-:W-:Y:S01]  /*1f3d0*/  IMAD.IADD R34, R57, 0x1, R34 ;  /* 0x0000000139227824 */ /* 0x000fe200078e0222 */
[----:B--2---:R-:W-:-:S04]  /*1f3e0*/  ISETP.NE.U32.AND P0, PT, R3, R6, PT ;  /* 0x000000060300720c */ /* 0x004fc80003f05070 */
[-C--:B------:R-:W-:Y:S02]  /*1f3f0*/  ISETP.NE.AND.EX P0, PT, R29, R7.reuse, PT, P0 ;  /* 0x000000071d00720c */ /* 0x080fe40003f05300 */
[----:B------:R-:W-:Y:S02]  /*1f400*/  ISETP.GE.U32.AND P2, PT, R3, R6, PT ;  /* 0x000000060300720c */ /* 0x000fe40003f46070 */
[----:B---3--:R-:W-:Y:S02]  /*1f410*/  ISETP.GE.U32.AND P1, PT, R0, R8, PT ;  /* 0x000000080000720c */ /* 0x008fe40003f26070 */
[----:B------:R-:W-:Y:S02]  /*1f420*/  ISETP.GE.AND.EX P2, PT, R29, R7, PT, P2 ;  /* 0x000000071d00720c */ /* 0x000fe40003f46320 */
[----:B------:R-:W-:Y:S02]  /*1f430*/  ISETP.GE.AND.EX P1, PT, R31, R9, PT, P1 ;  /* 0x000000091f00720c */ /* 0x000fe40003f26310 */
[----:B------:R-:W-:-:S03]  /*1f440*/  SEL R36, RZ, 0xffffffff, P2 ;  /* 0xffffffffff247807 */ /* 0x000fc60001000000 */
[----:B------:R-:W-:Y:S02]  /*1f450*/  @!P0 SEL R36, RZ, 0xffffffff, P1 ;  /* 0xffffffffff248807 */ /* 0x000fe40000800000 */
[-C--:B----4-:R-:W-:Y:S02]  /*1f460*/  ISETP.NE.U32.AND P4, PT, R33, R10.reuse, PT ;  /* 0x0000000a2100720c */ /* 0x090fe40003f85070 */
[----:B------:R-:W-:Y:S02]  /*1f470*/  LOP3.LUT R36, R36, 0x1, RZ, 0xc0, !PT ;  /* 0x0000000124247812 */ /* 0x000fe400078ec0ff */
[----:B------:R-:W-:Y:S02]  /*1f480*/  ISETP.NE.AND.EX P4, PT, R35, R11, PT, P4 ;  /* 0x0000000b2300720c */ /* 0x000fe40003f85340 */
[----:B------:R-:W-:Y:S02]  /*1f490*/  ISETP.NE.U32.AND P0, PT, R36, 0x1, PT ;  /* 0x000000012400780c */ /* 0x000fe40003f05070 */
[----:B------:R-:W-:-:S02]  /*1f4a0*/  ISETP.GE.U32.AND P1, PT, R33, R10, PT ;  /* 0x0000000a2100720c */ /* 0x000fc40003f26070 */
[----:B------:R-:W-:Y:S02]  /*1f4b0*/  SEL R3, R3, R6, !P0 ;  /* 0x0000000603037207 */ /* 0x000fe40004000000 */
[----:B------:R-:W-:Y:S02]  /*1f4c0*/  SEL R29, R29, R7, !P0 ;  /* 0x000000071d1d7207 */ /* 0x000fe40004000000 */
[----:B------:R-:W-:Y:S02]  /*1f4d0*/  SEL R0, R0, R8, !P0 ;  /* 0x0000000800007207 */ /* 0x000fe40004000000 */
[----:B------:R-:W-:Y:S02]  /*1f4e0*/  SEL R31, R31, R9, !P0 ;  /* 0x000000091f1f7207 */ /* 0x000fe40004000000 */
[----:B-----5:R-:W-:Y:S02]  /*1f4f0*/  ISETP.NE.U32.AND P0, PT, R39, R14, PT ;  /* 0x0000000e2700720c */ /* 0x020fe40003f05070 */
[----:B------:R-:W-:-:S02]  /*1f500*/  ISETP.GE.U32.AND P6, PT, R28, R12, PT ;  /* 0x0000000c1c00720c */ /* 0x000fc40003fc6070 */
[----:B------:R-:W-:Y:S02]  /*1f510*/  ISETP.GE.U32.AND P2, PT, R39, R14, PT ;  /* 0x0000000e2700720c */ /* 0x000fe40003f46070 */
[----:B------:R-:W-:Y:S02]  /*1f520*/  ISETP.NE.U32.AND P3, PT, R45, R22, PT ;  /* 0x000000162d00720c */ /* 0x000fe40003f65070 */
[----:B------:R-:W-:Y:S02]  /*1f530*/  ISETP.GE.AND.EX P1, PT, R35, R11, PT, P1 ;  /* 0x0000000b2300720c */ /* 0x000fe40003f26310 */
[----:B------:R-:W-:Y:S02]  /*1f540*/  ISETP.NE.AND.EX P0, PT, R41, R15, PT, P0 ;  /* 0x0000000f2900720c */ /* 0x000fe40003f05300 */
[----:B------:R-:W-:Y:S02]  /*1f550*/  ISETP.GE.AND.EX P6, PT, R37, R13, PT, P6 ;  /* 0x0000000d2500720c */ /* 0x000fe40003fc6360 */
[----:B------:R-:W-:-:S02]  /*1f560*/  ISETP.GE.AND.EX P2, PT, R41, R15, PT, P2 ;  /* 0x0000000f2900720c */ /* 0x000fc40003f46320 */
[----:B------:R-:W-:Y:S02]  /*1f570*/  ISETP.NE.AND.EX P3, PT, R47, R23, PT, P3 ;  /* 0x000000172f00720c */ /* 0x000fe40003f65330 */
[----:B-1----:R-:W-:Y:S02]  /*1f580*/  SEL R4, RZ, 0xffffffff, P1 ;  /* 0xffffffffff047807 */ /* 0x002fe40000800000 */
[----:B------:R-:W-:Y:S02]  /*1f590*/  ISETP.GE.U32.AND P1, PT, R30, R20, PT ;  /* 0x000000141e00720c */ /* 0x000fe40003f26070 */
[----:B------:R-:W-:Y:S02]  /*1f5a0*/  @!P4 SEL R4, RZ, 0xffffffff, P6 ;  /* 0xffffffffff04c807 */ /* 0x000fe40003000000 */
[----:B------:R-:W-:Y:S02]  /*1f5b0*/  ISETP.GE.U32.AND P4, PT, R45, R22, PT ;  /* 0x000000162d00720c */ /* 0x000fe40003f86070 */
[----:B------:R-:W-:-:S02]  /*1f5c0*/  SEL R5, RZ, 0xffffffff, P2 ;  /* 0xffffffffff057807 */ /* 0x000fc40001000000 */
[----:B------:R-:W-:Y:S02]  /*1f5d0*/  ISETP.GE.U32.AND P2, PT, R32, R50, PT ;  /* 0x000000322000720c */ /* 0x000fe40003f46070 */
[----:B------:R-:W-:Y:S02]  /*1f5e0*/  ISETP.GE.AND.EX P1, PT, R43, R21, PT, P1 ;  /* 0x000000152b00720c */ /* 0x000fe40003f26310 */
[----:B------:R-:W-:Y:S02]  /*1f5f0*/  LOP3.LUT R4, R4, 0x1, RZ, 0xc0, !PT ;  /* 0x0000000104047812 */ /* 0x000fe400078ec0ff */
[----:B------:R-:W-:Y:S02]  /*1f600*/  ISETP.GE.AND.EX P4, PT, R47, R23, PT, P4 ;  /* 0x000000172f00720c */ /* 0x000fe40003f86340 */
[----:B------:R-:W-:Y:S02]  /*1f610*/  ISETP.GE.AND.EX P2, PT, R49, R51, PT, P2 ;  /* 0x000000333100720c */ /* 0x000fe40003f46320 */
[----:B------:R-:W-:-:S02]  /*1f620*/  @!P0 SEL R5, RZ, 0xffffffff, P1 ;  /* 0xffffffffff058807 */ /* 0x000fc40000800000 */
[----:B------:R-:W-:Y:S02]  /*1f630*/  ISETP.NE.U32.AND P0, PT, R4, 0x1, PT ;  /* 0x000000010400780c */ /* 0x000fe40003f05070 */
[----:B------:R-:W-:Y:S02]  /*1f640*/  SEL R4, RZ, 0xffffffff, P4 ;  /* 0xffffffffff047807 */ /* 0x000fe40002000000 */
[----:B------:R-:W-:Y:S02]  /*1f650*/  @!P3 SEL R4, RZ, 0xffffffff, P2 ;  /* 0xffffffffff04b807 */ /* 0x000fe40001000000 */
[----:B------:R-:W-:Y:S02]  /*1f660*/  ISETP.GE.U32.AND P2, PT, R34, UR8, PT ;  /* 0x0000000822007c0c */ /* 0x000fe4000bf46070 */
[----:B------:R-:W-:Y:S02]  /*1f670*/  LOP3.LUT R5, R5, 0x1, RZ, 0xc0, !PT ;  /* 0x0000000105057812 */ /* 0x000fe400078ec0ff */
[----:B------:R-:W-:-:S02]  /*1f680*/  LOP3.LUT R4, R4, 0x1, RZ, 0xc0, !PT ;  /* 0x0000000104047812 */ /* 0x000fc400078ec0ff */
[----:B------:R-:W-:Y:S02]  /*1f690*/  SEL R33, R33, R10, !P0 ;  /* 0x0000000a21217207 */ /* 0x000fe40004000000 */
[----:B------:R-:W-:Y:S02]  /*1f6a0*/  SEL R35, R35, R11, !P0 ;  /* 0x0000000b23237207 */ /* 0x000fe40004000000 */
[----:B------:R-:W-:Y:S02]  /*1f6b0*/  SEL R28, R28, R12, !P0 ;  /* 0x0000000c1c1c7207 */ /* 0x000fe40004000000 */
[----:B------:R-:W-:Y:S02]  /*1f6c0*/  SEL R37, R37, R13, !P0 ;  /* 0x0000000d25257207 */ /* 0x000fe40004000000 */
        /* <DEDUP_REMOVED lines=12> */
.L_x_3231:
[----:B------:R-:W-:Y:S05]  /*1f790*/  BRA `(.L_x_3230) ;  /* 0x00000004009c7947 */ /* 0x000fea0003800000 */
.L_x_3229:
        /* <DEDUP_REMOVED lines=16> */
[----:B------:R-:W2:Y:S01]  /*1f8a0*/  LDC R38, c[0x0][RZ] ;  /* 0x00000000ff267b82 */ /* 0x000ea20000000800 */
[----:B------:R-:W-:Y:S02]  /*1f8b0*/  IMAD.U32 R33, RZ, RZ, UR10 ;  /* 0x0000000aff217e24 */ /* 0x000fe4000f8e00ff */
[----:B------:R-:W-:Y:S02]  /*1f8c0*/  IMAD.U32 R35, RZ, RZ, UR11 ;  /* 0x0000000bff237e24 */ /* 0x000fe4000f8e00ff */
[----:B------:R-:W-:Y:S02]  /*1f8d0*/  IMAD.U32 R28, RZ, RZ, UR12 ;  /* 0x0000000cff1c7e24 */ /* 0x000fe4000f8e00ff */
[----:B------:R-:W-:Y:S01]  /*1f8e0*/  IMAD.U32 R37, RZ, RZ, UR13 ;  /* 0x0000000dff257e24 */ /* 0x000fe2000f8e00ff */
[----:B------:R-:W3:Y:S01]  /*1f8f0*/  LDC.64 R52, c[0x0][0x618] ;  /* 0x00018600ff347b82 */ /* 0x000ee20000000a00 */
[----:B------:R-:W-:-:S02]  /*1f900*/  IMAD.U32 R39, RZ, RZ, UR10 ;  /* 0x0000000aff277e24 */ /* 0x000fc4000f8e00ff */
[----:B------:R-:W-:Y:S02]  /*1f910*/  IMAD.U32 R41, RZ, RZ, UR11 ;  /* 0x0000000bff297e24 */ /* 0x000fe4000f8e00ff */
[----:B------:R-:W-:Y:S02]  /*1f920*/  IMAD.U32 R30, RZ, RZ, UR12 ;  /* 0x0000000cff1e7e24 */ /* 0x000fe4000f8e00ff */
[----:B------:R-:W-:Y:S01]  /*1f930*/  IMAD.U32 R43, RZ, RZ, UR13 ;  /* 0x0000000dff2b7e24 */ /* 0x000fe2000f8e00ff */
[----:B------:R-:W4:Y:S01]  /*1f940*/  LDC R40, c[0x0][0x4] ;  /* 0x00000100ff287b82 */ /* 0x000f220000000800 */
[----:B------:R-:W-:Y:S02]  /*1f950*/  IMAD.U32 R45, RZ, RZ, UR10 ;  /* 0x0000000aff2d7e24 */ /* 0x000fe4000f8e00ff */
[----:B------:R-:W-:Y:S02]  /*1f960*/  IMAD.U32 R47, RZ, RZ, UR11 ;  /* 0x0000000bff2f7e24 */ /* 0x000fe4000f8e00ff */
[----:B------:R-:W-:-:S02]  /*1f970*/  IMAD.U32 R32, RZ, RZ, UR12 ;  /* 0x0000000cff207e24 */ /* 0x000fc4000f8e00ff */
[----:B------:R-:W-:Y:S02]  /*1f980*/  IMAD.U32 R49, RZ, RZ, UR13 ;  /* 0x0000000dff317e24 */ /* 0x000fe4000f8e00ff */
[----:B------:R-:W-:Y:S02]  /*1f990*/  IMAD.MOV.U32 R55, RZ, RZ, R2 ;  /* 0x000000ffff377224 */ /* 0x000fe400078e0002 */
[----:B------:R-:W-:-:S07]  /*1f9a0*/  IMAD R34, R4, UR6, RZ ;  /* 0x0000000604227c24 */ /* 0x000fce000f8e02ff */
.L_x_3233:
[----:B------:R-:W-:-:S04]  /*1f9b0*/  IMAD.IADD R4, R34, 0x1, R55 ;  /* 0x0000000122047824 */ /* 0x000fc800078e0237 */
[----:B--2---:R-:W-:-:S04]  /*1f9c0*/  IMAD R5, R4, R38, R17 ;  /* 0x0000002604057224 */ /* 0x004fc800078e0211 */
[----:B---3--:R-:W-:-:S05]  /*1f9d0*/  IMAD.WIDE.U32 R4, R5, 0x40, R52 ;  /* 0x0000004005047825 */ /* 0x008fca00078e0034 */
[----:B-1----:R-:W2:Y:S04]  /*1f9e0*/  LDG.E.64 R6, desc[UR60][R4.64] ;  /* 0x0000003c04067981 */ /* 0x002ea8000c1e1b00 */
[----:B------:R-:W3:Y:S04]  /*1f9f0*/  LDG.E.64 R8, desc[UR60][R4.64+0x8] ;  /* 0x0000083c04087981 */ /* 0x000ee8000c1e1b00 */
[----:B------:R-:W5:Y:S04]  /*1fa00*/  LDG.E.64 R10, desc[UR60][R4.64+0x10] ;  /* 0x0000103c040a7981 */ /* 0x000f68000c1e1b00 */
[----:B------:R-:W5:Y:S04]  /*1fa10*/  LDG.E.64 R12, desc[UR60][R4.64+0x18] ;  /* 0x0000183c040c7981 */ /* 0x000f68000c1e1b00 */
[----:B------:R-:W5:Y:S04]  /*1fa20*/  LDG.E.64 R14, desc[UR60][R4.64+0x20] ;  /* 0x0000203c040e7981 */ /* 0x000f68000c1e1b00 */
[----:B------:R-:W5:Y:S04]  /*1fa30*/  LDG.E.64 R20, desc[UR60][R4.64+0x28] ;  /* 0x0000283c04147981 */ /* 0x000f68000c1e1b00 */
[----:B------:R-:W5:Y:S04]  /*1fa40*/  LDG.E.64 R22, desc[UR60][R4.64+0x30] ;  /* 0x0000303c04167981 */ /* 0x000f68000c1e1b00 */
[----:B------:R1:W5:Y:S01]  /*1fa50*/  LDG.E.64 R50, desc[UR60][R4.64+0x38] ;  /* 0x0000383c04327981 */ /* 0x000362000c1e1b00 */
[----:B----4-:R-:W-:Y:S01]  /*1fa60*/  IMAD.IADD R55, R40, 0x1, R55 ;  /* 0x0000000128377824 */ /* 0x010fe200078e0237 */
        /* <DEDUP_REMOVED lines=8> */
[----:B-----5:R-:W-:-:S04]  /*1faf0*/  ISETP.NE.U32.AND P1, PT, R33, R10, PT ;  /* 0x0000000a2100720c */ /* 0x020fc80003f25070 */
[-C--:B------:R-:W-:Y:S02]  /*1fb00*/  ISETP.NE.AND.EX P1, PT, R35, R11.reuse, PT, P1 ;  /* 0x0000000b2300720c */ /* 0x080fe40003f25310 */
[----:B------:R-:W-:Y:S02]  /*1fb10*/  ISETP.GE.U32.AND P2, PT, R33, R10, PT ;  /* 0x0000000a2100720c */ /* 0x000fe40003f46070 */
[----:B------:R-:W-:Y:S02]  /*1fb20*/  ISETP.GE.U32.AND P3, PT, R28, R12, PT ;  /* 0x0000000c1c00720c */ /* 0x000fe40003f66070 */
[----:B------:R-:W-:Y:S02]  /*1fb30*/  ISETP.NE.U32.AND P0, PT, R39, R14, PT ;  /* 0x0000000e2700720c */ /* 0x000fe40003f05070 */
[----:B------:R-:W-:Y:S02]  /*1fb40*/  ISETP.GE.AND.EX P2, PT, R35, R11, PT, P2 ;  /* 0x0000000b2300720c */ /* 0x000fe40003f46320 */
[----:B------:R-:W-:-:S02]  /*1fb50*/  ISETP.GE.AND.EX P3, PT, R37, R13, PT, P3 ;  /* 0x0000000d2500720c */ /* 0x000fc40003f66330 */
[-C--:B------:R-:W-:Y:S02]  /*1fb60*/  ISETP.NE.AND.EX P0, PT, R41, R15.reuse, PT, P0 ;  /* 0x0000000f2900720c */ /* 0x080fe40003f05300 */
[----:B-1----:R-:W-:Y:S02]  /*1fb70*/  SEL R4, RZ, 0xffffffff, P2 ;  /* 0xffffffffff047807 */ /* 0x002fe40001000000 */
[----:B------:R-:W-:Y:S02]  /*1fb80*/  ISETP.GE.U32.AND P2, PT, R39, R14, PT ;  /* 0x0000000e2700720c */ /* 0x000fe40003f46070 */
[----:B------:R-:W-:Y:S02]  /*1fb90*/  @!P1 SEL R4, RZ, 0xffffffff, P3 ;  /* 0xffffffffff049807 */ /* 0x000fe40001800000 */
[----:B------:R-:W-:Y:S02]  /*1fba0*/  ISETP.GE.U32.AND P1, PT, R30, R20, PT ;  /* 0x000000141e00720c */ /* 0x000fe40003f26070 */
[----:B------:R-:W-:-:S02]  /*1fbb0*/  ISETP.GE.AND.EX P2, PT, R41, R15, PT, P2 ;  /* 0x0000000f2900720c */ /* 0x000fc40003f46320 */
[----:B------:R-:W-:Y:S02]  /*1fbc0*/  ISETP.GE.AND.EX P1, PT, R43, R21, PT, P1 ;  /* 0x000000152b00720c */ /* 0x000fe40003f26310 */
[----:B------:R-:W-:Y:S02]  /*1fbd0*/  ISETP.NE.U32.AND P4, PT, R45, R22, PT ;  /* 0x000000162d00720c */ /* 0x000fe40003f85070 */
[----:B------:R-:W-:Y:S02]  /*1fbe0*/  SEL R5, RZ, 0xffffffff, P2 ;  /* 0xffffffffff057807 */ /* 0x000fe40001000000 */
[----:B------:R-:W-:Y:S02]  /*1fbf0*/  @!P0 SEL R5, RZ, 0xffffffff, P1 ;  /* 0xffffffffff058807 */ /* 0x000fe40000800000 */
[----:B------:R-:W-:Y:S02]  /*1fc00*/  ISETP.NE.AND.EX P4, PT, R47, R23, PT, P4 ;  /* 0x000000172f00720c */ /* 0x000fe40003f85340 */
[----:B------:R-:W-:-:S02]  /*1fc10*/  LOP3.LUT R5, R5, 0x1, RZ, 0xc0, !PT ;  /* 0x0000000105057812 */ /* 0x000fc400078ec0ff */
[----:B------:R-:W-:Y:S02]  /*1fc20*/  ISETP.GE.U32.AND P3, PT, R45, R22, PT ;  /* 0x000000162d00720c */ /* 0x000fe40003f66070 */
[----:B------:R-:W-:Y:S02]  /*1fc30*/  ISETP.GE.U32.AND P2, PT, R32, R50, PT ;  /* 0x000000322000720c */ /* 0x000fe40003f46070 */
[----:B------:R-:W-:Y:S02]  /*1fc40*/  ISETP.NE.U32.AND P1, PT, R5, 0x1, PT ;  /* 0x000000010500780c */ /* 0x000fe40003f25070 */
[----:B------:R-:W-:Y:S02]  /*1fc50*/  LOP3.LUT R4, R4, 0x1, RZ, 0xc0, !PT ;  /* 0x0000000104047812 */ /* 0x000fe400078ec0ff */
[----:B------:R-:W-:Y:S02]  /*1fc60*/  ISETP.GE.AND.EX P3, PT, R47, R23, PT, P3 ;  /* 0x000000172f00720c */ /* 0x000fe40003f66330 */
[----:B------:R-:W-:-:S02]  /*1fc70*/  ISETP.GE.AND.EX P2, PT, R49, R51, PT, P2 ;  /* 0x000000333100720c */ /* 0x000fc40003f46320 */
[----:B------:R-:W-:Y:S02]  /*1fc80*/  SEL R39, R39, R14, !P1 ;  /* 0x0000000e27277207 */ /* 0x000fe40004800000 */
[----:B------:R-:W-:Y:S02]  /*1fc90*/  SEL R41, R41, R15, !P1 ;  /* 0x0000000f29297207 */ /* 0x000fe40004800000 */
[----:B------:R-:W-:Y:S02]  /*1fca0*/  SEL R30, R30, R20, !P1 ;  /* 0x000000141e1e7207 */ /* 0x000fe40004800000 */
[----:B------:R-:W-:Y:S02]  /*1fcb0*/  SEL R43, R43, R21, !P1 ;  /* 0x000000152b2b7207 */ /* 0x000fe40004800000 */
[----:B------:R-:W-:Y:S02]  /*1fcc0*/  ISETP.GE.U32.AND P1, PT, R55, UR7, PT ;  /* 0x0000000737007c0c */ /* 0x000fe4000bf26070 */
[----:B------:R-:W-:-:S02]  /*1fcd0*/  ISETP.NE.U32.AND P0, PT, R4, 0x1, PT ;  /* 0x000000010400780c */ /* 0x000fc40003f05070 */
[----:B------:R-:W-:Y:S02]  /*1fce0*/  SEL R4, RZ, 0xffffffff, P3 ;  /* 0xffffffffff047807 */ /* 0x000fe40001800000 */
[----:B------:R-:W-:Y:S02]  /*1fcf0*/  @!P4 SEL R4, RZ, 0xffffffff, P2 ;  /* 0xffffffffff04c807 */ /* 0x000fe40001000000 */
[----:B------:R-:W-:Y:S02]  /*1fd00*/  LOP3.LUT R36, R36, 0x1, RZ, 0xc0, !PT ;  /* 0x0000000124247812 */ /* 0x000fe400078ec0ff */
[----:B------:R-:W-:Y:S02]  /*1fd10*/  LOP3.LUT R4, R4, 0x1, RZ, 0xc0, !PT ;  /* 0x0000000104047812 */ /* 0x000fe400078ec0ff */
[----:B------:R-:W-:Y:S02]  /*1fd20*/  SEL R33, R33, R10, !P0 ;  /* 0x0000000a21217207 */ /* 0x000fe40004000000 */
[----:B------:R-:W-:-:S02]  /*1fd30*/  SEL R35, R35, R11, !P0 ;  /* 0x0000000b23237207 */ /* 0x000fc40004000000 */
[----:B------:R-:W-:Y:S02]  /*1fd40*/  SEL R28, R28, R12, !P0 ;  /* 0x0000000c1c1c7207 */ /* 0x000fe40004000000 */
[----:B------:R-:W-:Y:S02]  /*1fd50*/  SEL R37, R37, R13, !P0 ;  /* 0x0000000d25257207 */ /* 0x000fe40004000000 */
        /* <DEDUP_REMOVED lines=10> */
[----:B------:R-:W-:Y:S06]  /*1fe00*/  @!P1 BRA `(.L_x_3233) ;  /* 0xfffffff800e89947 */ /* 0x000fec000383ffff */
.L_x_3230:
[----:B------:R-:W-:Y:S05]  /*1fe10*/  BSYNC B0 ;  /* 0x0000000000007941 */ /* 0x000fea0003800000 */
.L_x_3228:
[----:B------:R-:W2:Y:S01]  /*1fe20*/  LDC R34, c[0x0][RZ] ;  /* 0x00000000ff227b82 */ /* 0x000ea20000000800 */
[----:B------:R-:W-:Y:S01]  /*1fe30*/  UIADD3 UR4, UR4, 0x10, URZ ;  /* 0x0000001004047890 */ /* 0x000fe2000fffe03f */
[----:B------:R-:W-:Y:S01]  /*1fe40*/  IMAD.MOV.U32 R4, RZ, RZ, R3 ;  /* 0x000000ffff047224 */ /* 0x000fe200078e0003 */
[----:B------:R-:W-:Y:S01]  /*1fe50*/  ULDC UR6, c[0x0][0x4] ;  /* 0x0000010000067ab9 */ /* 0x000fe20000000800 */
[----:B------:R-:W-:Y:S01]  /*1fe60*/  IMAD.MOV.U32 R5, RZ, RZ, R29 ;  /* 0x000000ffff057224 */ /* 0x000fe200078e001d */
[----:B------:R-:W-:Y:S01]  /*1fe70*/  ULEA UR4, UR5, UR4, 0x18 ;  /* 0x0000000405047291 */ /* 0x000fe2000f8ec03f */
[----:B-1----:R-:W-:Y:S01]  /*1fe80*/  IMAD.MOV.U32 R6, RZ, RZ, R0 ;  /* 0x000000ffff067224 */ /* 0x002fe200078e0000 */
[----:B------:R-:W-:Y:S01]  /*1fe90*/  USHF.R.U32.HI UR5, URZ, 0x1, UR6 ;  /* 0x000000013f057899 */ /* 0x000fe20008011606 */
[----:B------:R-:W-:Y:S02]  /*1fea0*/  IMAD.MOV.U32 R7, RZ, RZ, R31 ;  /* 0x000000ffff077224 */ /* 0x000fe400078e001f */
[----:B------:R-:W-:-:S02]  /*1feb0*/  IMAD.MOV.U32 R8, RZ, RZ, R33 ;  /* 0x000000ffff087224 */ /* 0x000fc400078e0021 */
[----:B------:R-:W-:Y:S01]  /*1fec0*/  IMAD.MOV.U32 R9, RZ, RZ, R35 ;  /* 0x000000ffff097224 */ /* 0x000fe200078e0023 */
[----:B------:R-:W-:Y:S01]  /*1fed0*/  ISETP.NE.AND P0, PT, RZ, UR5, PT ;  /* 0x00000005ff007c0c */ /* 0x000fe2000bf05270 */
[----:B------:R-:W-:Y:S02]  /*1fee0*/  IMAD.MOV.U32 R10, RZ, RZ, R28 ;  /* 0x000000ffff0a7224 */ /* 0x000fe400078e001c */
[----:B------:R-:W-:Y:S02]  /*1fef0*/  IMAD.MOV.U32 R11, RZ, RZ, R37 ;  /* 0x000000ffff0b7224 */ /* 0x000fe400078e0025 */
[----:B------:R-:W-:Y:S02]  /*1ff00*/  IMAD.MOV.U32 R40, RZ, RZ, R39 ;  /* 0x000000ffff287224 */ /* 0x000fe400078e0027 */
[----:B------:R-:W-:Y:S02]  /*1ff10*/  IMAD.MOV.U32 R42, RZ, RZ, R30 ;  /* 0x000000ffff2a7224 */ /* 0x000fe400078e001e */
[----:B--2---:R-:W-:-:S05]  /*1ff20*/  IMAD R36, R2, R34, R17 ;  /* 0x0000002202247224 */ /* 0x004fca00078e0211 */
[----:B------:R-:W-:-:S05]  /*1ff30*/  LEA R36, R36, UR4, 0x6 ;  /* 0x0000000424247c11 */ /* 0x000fca000f8e30ff */
[----:B------:R1:W-:Y:S04]  /*1ff40*/  STS.128 [R36], R4 ;  /* 0x0000000424007388 */ /* 0x0003e80000000c00 */
[----:B------:R2:W-:Y:S04]  /*1ff50*/  STS.128 [R36+0x10], R8 ;  /* 0x0000100824007388 */ /* 0x0005e80000000c00 */
[----:B------:R2:W-:Y:S01]  /*1ff60*/  STS.128 [R36+0x20], R40 ;  /* 0x0000202824007388 */ /* 0x0005e20000000c00 */
[----:B-1----:R-:W-:Y:S02]  /*1ff70*/  IMAD.MOV.U32 R4, RZ, RZ, R45 ;  /* 0x000000ffff047224 */ /* 0x002fe400078e002d */
[----:B------:R-:W-:-:S02]  /*1ff80*/  IMAD.MOV.U32 R5, RZ, RZ, R47 ;  /* 0x000000ffff057224 */ /* 0x000fc400078e002f */
[----:B------:R-:W-:Y:S02]  /*1ff90*/  IMAD.MOV.U32 R6, RZ, RZ, R32 ;  /* 0x000000ffff067224 */ /* 0x000fe400078e0020 */
[----:B------:R-:W-:-:S05]  /*1ffa0*/  IMAD.MOV.U32 R7, RZ, RZ, R49 ;  /* 0x000000ffff077224 */ /* 0x000fca00078e0031 */
[----:B------:R2:W-:Y:S01]  /*1ffb0*/  STS.128 [R36+0x30], R4 ;  /* 0x0000300424007388 */ /* 0x0005e20000000c00 */
[----:B------:R-:W-:Y:S05]  /*1ffc0*/  @!P0 BRA `(.L_x_3234) ;  /* 0x0000000400708947 */ /* 0x000fea0003800000 */
[----:B--2---:R-:W-:-:S07]  /*1ffd0*/  IMAD.U32 R5, RZ, RZ, UR5 ;  /* 0x00000005ff057e24 */ /* 0x004fce000f8e00ff */
.L_x_3237:
        /* <DEDUP_REMOVED lines=8> */
[----:B------:R-:W-:-:S05]  /*20060*/  IMAD R4, R4, R34, R17 ;  /* 0x0000002204047224 */ /* 0x000fca00078e0211 */
[----:B------:R-:W-:-:S05]  /*20070*/  LEA R38, R4, UR4, 0x6 ;  /* 0x0000000404267c11 */ /* 0x000fca000f8e30ff */
[----:B------:R-:W1:Y:S04]  /*20080*/  LDS.128 R4, [R38] ;  /* 0x0000000026047984 */ /* 0x000e680000000c00 */
[----:B------:R-:W2:Y:S04]  /*20090*/  LDS.128 R8, [R38+0x10] ;  /* 0x0000100026087984 */ /* 0x000ea80000000c00 */
[----:B------:R-:W3:Y:S04]  /*200a0*/  LDS.128 R12, [R38+0x20] ;  /* 0x00002000260c7984 */ /* 0x000ee80000000c00 */
[----:B------:R4:W5:Y:S01]  /*200b0*/  LDS.128 R20, [R38+0x30] ;  /* 0x0000300026147984 */ /* 0x0009620000000c00 */
[----:B-1----:R-:W-:-:S02]  /*200c0*/  ISETP.NE.U32.AND P0, PT, R3, R4, PT ;  /* 0x000000040300720c */ /* 0x002fc40003f05070 */
[----:B------:R-:W-:Y:S02]  /*200d0*/  ISETP.GE.U32.AND P4, PT, R3, R4, PT ;  /* 0x000000040300720c */ /* 0x000fe40003f86070 */
[----:B--2---:R-:W-:Y:S02]  /*200e0*/  ISETP.NE.U32.AND P3, PT, R33, R8, PT ;  /* 0x000000082100720c */ /* 0x004fe40003f65070 */
[CC--:B------:R-:W-:Y:S02]  /*200f0*/  ISETP.NE.AND.EX P0, PT, R29.reuse, R5.reuse, PT, P0 ;  /* 0x000000051d00720c */ /* 0x0c0fe40003f05300 */
[----:B------:R-:W-:Y:S02]  /*20100*/  ISETP.GE.AND.EX P4, PT, R29, R5, PT, P4 ;  /* 0x000000051d00720c */ /* 0x000fe40003f86340 */
[----:B------:R-:W-:Y:S02]  /*20110*/  ISETP.NE.AND.EX P3, PT, R35, R9, PT, P3 ;  /* 0x000000092300720c */ /* 0x000fe40003f65330 */
[----:B------:R-:W-:-:S02]  /*20120*/  ISETP.GE.U32.AND P2, PT, R0, R6, PT ;  /* 0x000000060000720c */ /* 0x000fc40003f46070 */
[----:B------:R-:W-:Y:S02]  /*20130*/  ISETP.GE.U32.AND P1, PT, R33, R8, PT ;  /* 0x000000082100720c */ /* 0x000fe40003f26070 */
[----:B------:R-:W-:Y:S02]  /*20140*/  SEL R40, RZ, 0xffffffff, P4 ;  /* 0xffffffffff287807 */ /* 0x000fe40002000000 */
[----:B------:R-:W-:Y:S02]  /*20150*/  ISETP.GE.U32.AND P4, PT, R28, R10, PT ;  /* 0x0000000a1c00720c */ /* 0x000fe40003f86070 */
[----:B------:R-:W-:Y:S02]  /*20160*/  ISETP.GE.AND.EX P2, PT, R31, R7, PT, P2 ;  /* 0x000000071f00720c */ /* 0x000fe40003f46320 */
[----:B------:R-:W-:Y:S02]  /*20170*/  ISETP.GE.AND.EX P1, PT, R35, R9, PT, P1 ;  /* 0x000000092300720c */ /* 0x000fe40003f26310 */
[----:B------:R-:W-:-:S02]  /*20180*/  ISETP.GE.AND.EX P4, PT, R37, R11, PT, P4 ;  /* 0x0000000b2500720c */ /* 0x000fc40003f86340 */
[----:B------:R-:W-:Y:S02]  /*20190*/  @!P0 SEL R40, RZ, 0xffffffff, P2 ;  /* 0xffffffffff288807 */ /* 0x000fe40001000000 */
[----:B----4-:R-:W-:Y:S02]  /*201a0*/  SEL R38, RZ, 0xffffffff, P1 ;  /* 0xffffffffff267807 */ /* 0x010fe40000800000 */
[CC--:B---3--:R-:W-:Y:S02]  /*201b0*/  ISETP.GE.U32.AND P0, PT, R39.reuse, R12.reuse, PT ;  /* 0x0000000c2700720c */ /* 0x0c8fe40003f06070 */
[----:B------:R-:W-:Y:S02]  /*201c0*/  @!P3 SEL R38, RZ, 0xffffffff, P4 ;  /* 0xffffffffff26b807 */ /* 0x000fe40002000000 */
[----:B------:R-:W-:Y:S02]  /*201d0*/  ISETP.NE.U32.AND P1, PT, R39, R12, PT ;  /* 0x0000000c2700720c */ /* 0x000fe40003f25070 */
[----:B-----5:R-:W-:-:S02]  /*201e0*/  ISETP.NE.U32.AND P3, PT, R45, R20, PT ;  /* 0x000000142d00720c */ /* 0x020fc40003f65070 */
[----:B------:R-:W-:Y:S02]  /*201f0*/  ISETP.GE.U32.AND P4, PT, R45, R20, PT ;  /* 0x000000142d00720c */ /* 0x000fe40003f86070 */
[CC--:B------:R-:W-:Y:S02]  /*20200*/  ISETP.GE.AND.EX P0, PT, R41.reuse, R13.reuse, PT, P0 ;  /* 0x0000000d2900720c */ /* 0x0c0fe40003f06300 */
[----:B------:R-:W-:Y:S02]  /*20210*/  LOP3.LUT R40, R40, 0x1, RZ, 0xc0, !PT ;  /* 0x0000000128287812 */ /* 0x000fe400078ec0ff */
[----:B------:R-:W-:Y:S02]  /*20220*/  ISETP.NE.AND.EX P1, PT, R41, R13, PT, P1 ;  /* 0x0000000d2900720c */ /* 0x000fe40003f25310 */
[CC--:B------:R-:W-:Y:S02]  /*20230*/  ISETP.GE.AND.EX P4, PT, R47.reuse, R21.reuse, PT, P4 ;  /* 0x000000152f00720c */ /* 0x0c0fe40003f86340 */
[----:B------:R-:W-:-:S02]  /*20240*/  ISETP.NE.AND.EX P3, PT, R47, R21, PT, P3 ;  /* 0x000000152f00720c */ /* 0x000fc40003f65330 */
[----:B------:R-:W-:Y:S02]  /*20250*/  SEL R42, RZ, 0xffffffff, P0 ;  /* 0xffffffffff2a7807 */ /* 0x000fe40000000000 */
[----:B------:R-:W-:Y:S02]  /*20260*/  ISETP.NE.U32.AND P0, PT, R40, 0x1, PT ;  /* 0x000000012800780c */ /* 0x000fe40003f05070 */
[----:B------:R-:W-:Y:S02]  /*20270*/  SEL R40, RZ, 0xffffffff, P4 ;  /* 0xffffffffff287807 */ /* 0x000fe40002000000 */
[----:B------:R-:W-:Y:S02]  /*20280*/  ISETP.GE.U32.AND P2, PT, R30, R14, PT ;  /* 0x0000000e1e00720c */ /* 0x000fe40003f46070 */
[----:B------:R-:W-:Y:S02]  /*20290*/  ISETP.GE.U32.AND P4, PT, R32, R22, PT ;  /* 0x000000162000720c */ /* 0x000fe40003f86070 */
[----:B------:R-:W-:-:S02]  /*202a0*/  ISETP.GE.AND.EX P2, PT, R43, R15, PT, P2 ;  /* 0x0000000f2b00720c */ /* 0x000fc40003f46320 */
[----:B------:R-:W-:Y:S02]  /*202b0*/  ISETP.GE.AND.EX P4, PT, R49, R23, PT, P4 ;  /* 0x000000173100720c */ /* 0x000fe40003f86340 */
[----:B------:R-:W-:Y:S02]  /*202c0*/  LOP3.LUT R38, R38, 0x1, RZ, 0xc0, !PT ;  /* 0x0000000126267812 */ /* 0x000fe400078ec0ff */
[----:B------:R-:W-:Y:S02]  /*202d0*/  SEL R3, R3, R4, !P0 ;  /* 0x0000000403037207 */ /* 0x000fe40004000000 */
[----:B------:R-:W-:Y:S02]  /*202e0*/  SEL R29, R29, R5, !P0 ;  /* 0x000000051d1d7207 */ /* 0x000fe40004000000 */
[----:B------:R-:W-:Y:S01]  /*202f0*/  @!P1 SEL R42, RZ, 0xffffffff, P2 ;  /* 0xffffffffff2a9807 */ /* 0x000fe20001000000 */
[----:B------:R-:W-:Y:S01]  /*20300*/  IMAD.MOV.U32 R4, RZ, RZ, R3 ;  /* 0x000000ffff047224 */ /* 0x000fe200078e0003 */
[----:B------:R-:W-:Y:S01]  /*20310*/  SEL R0, R0, R6, !P0 ;  /* 0x0000000600007207 */ /* 0x000fe20004000000 */
[----:B------:R-:W-:Y:S01]  /*20320*/  IMAD.MOV.U32 R5, RZ, RZ, R29 ;  /* 0x000000ffff057224 */ /* 0x000fe200078e001d */
[----:B------:R-:W-:-:S02]  /*20330*/  SEL R31, R31, R7, !P0 ;  /* 0x000000071f1f7207 */ /* 0x000fc40004000000 */
[----:B------:R-:W-:Y:S01]  /*20340*/  @!P3 SEL R40, RZ, 0xffffffff, P4 ;  /* 0xffffffffff28b807 */ /* 0x000fe20002000000 */
[----:B------:R-:W-:Y:S01]  /*20350*/  IMAD.MOV.U32 R6, RZ, RZ, R0 ;  /* 0x000000ffff067224 */ /* 0x000fe200078e0000 */
[----:B------:R-:W-:Y:S01]  /*20360*/  ISETP.NE.U32.AND P1, PT, R38, 0x1, PT ;  /* 0x000000012600780c */ /* 0x000fe20003f25070 */
[----:B------:R-:W-:Y:S01]  /*20370*/  IMAD.MOV.U32 R7, RZ, RZ, R31 ;  /* 0x000000ffff077224 */ /* 0x000fe200078e001f */
[----:B------:R-:W-:Y:S02]  /*20380*/  LOP3.LUT R42, R42, 0x1, RZ, 0xc0, !PT ;  /* 0x000000012a2a7812 */ /* 0x000fe400078ec0ff */
[----:B------:R-:W-:Y:S02]  /*20390*/  LOP3.LUT R40, R40, 0x1, RZ, 0xc0, !PT ;  /* 0x0000000128287812 */ /* 0x000fe400078ec0ff */
[----:B------:R-:W-:Y:S01]  /*203a0*/  SEL R33, R33, R8, !P1 ;  /* 0x0000000821217207 */ /* 0x000fe20004800000 */
[----:B------:R1:W-:Y:S01]  /*203b0*/  STS.128 [R36], R4 ;  /* 0x0000000424007388 */ /* 0x0003e20000000c00 */
[----:B------:R-:W-:-:S02]  /*203c0*/  SEL R35, R35, R9, !P1 ;  /* 0x0000000923237207 */ /* 0x000fc40004800000 */
[----:B------:R-:W-:Y:S02]  /*203d0*/  SEL R28, R28, R10, !P1 ;  /* 0x0000000a1c1c7207 */ /* 0x000fe40004800000 */
[----:B------:R-:W-:Y:S02]  /*203e0*/  SEL R37, R37, R11, !P1 ;  /* 0x0000000b25257207 */ /* 0x000fe40004800000 */
[----:B------:R-:W-:Y:S02]  /*203f0*/  ISETP.NE.U32.AND P0, PT, R42, 0x1, PT ;  /* 0x000000012a00780c */ /* 0x000fe40003f05070 */
[----:B------:R-:W-:Y:S02]  /*20400*/  ISETP.NE.U32.AND P1, PT, R40, 0x1, PT ;  /* 0x000000012800780c */ /* 0x000fe40003f25070 */
[----:B------:R-:W-:Y:S02]  /*20410*/  SEL R39, R39, R12, !P0 ;  /* 0x0000000c27277207 */ /* 0x000fe40004000000 */
[----:B------:R-:W-:-:S02]  /*20420*/  SEL R30, R30, R14, !P0 ;  /* 0x0000000e1e1e7207 */ /* 0x000fc40004000000 */
[----:B------:R-:W-:Y:S01]  /*20430*/  SEL R45, R45, R20, !P1 ;  /* 0x000000142d2d7207 */ /* 0x000fe20004800000 */
[----:B-1----:R-:W-:Y:S01]  /*20440*/  IMAD.MOV.U32 R4, RZ, RZ, R33 ;  /* 0x000000ffff047224 */ /* 0x002fe200078e0021 */
        /* <DEDUP_REMOVED lines=10> */
[----:B------:R1:W-:Y:S04]  /*204f0*/  STS.128 [R36+0x10], R4 ;  /* 0x0000100424007388 */ /* 0x0003e80000000c00 */
[----:B------:R2:W-:Y:S01]  /*20500*/  STS.128 [R36+0x20], R40 ;  /* 0x0000202824007388 */ /* 0x0005e20000000c00 */
[----:B-1----:R-:W-:-:S02]  /*20510*/  IMAD.MOV.U32 R4, RZ, RZ, R45 ;  /* 0x000000ffff047224 */ /* 0x002fc400078e002d */
[----:B------:R-:W-:Y:S02]  /*20520*/  IMAD.MOV.U32 R5, RZ, RZ, R47 ;  /* 0x000000ffff057224 */ /* 0x000fe400078e002f */
[----:B------:R-:W-:Y:S02]  /*20530*/  IMAD.MOV.U32 R6, RZ, RZ, R32 ;  /* 0x000000ffff067224 */ /* 0x000fe400078e0020 */
[----:B------:R-:W-:-:S05]  /*20540*/  IMAD.MOV.U32 R7, RZ, RZ, R49 ;  /* 0x000000ffff077224 */ /* 0x000fca00078e0031 */
[----:B------:R2:W-:Y:S02]  /*20550*/  STS.128 [R36+0x30], R4 ;  /* 0x0000300424007388 */ /* 0x0005e40000000c00 */
.L_x_3236:
[----:B------:R-:W-:Y:S05]  /*20560*/  BSYNC B0 ;  /* 0x0000000000007941 */ /* 0x000fea0003800000 */
.L_x_3235:
[----:B--2---:R-:W-:Y:S01]  /*20570*/  IMAD.MOV.U32 R5, RZ, RZ, R44 ;  /* 0x000000ffff057224 */ /* 0x004fe200078e002c */
[----:B------:R-:W-:Y:S06]  /*20580*/  @P6 BRA `(.L_x_3237) ;  /* 0xfffffff800946947 */ /* 0x000fec000383ffff */
.L_x_3234:
[----:B------:R-:W-:Y:S02]  /*20590*/  ULDC UR4, c[0x0][0x240] ;  /* 0x0000900000047ab9 */ /* 0x000fe40000000800 */
[----:B------:R-:W-:-:S13]  /*205a0*/  ISETP.NE.AND P0, PT, RZ, UR4, PT ;  /* 0x00000004ff007c0c */ /* 0x000fda000bf05270 */
[----:B------:R-:W-:Y:S05]  /*205b0*/  @!P0 BRA `(.L_x_3238) ;  /* 0x0000000c00108947 */ /* 0x000fea0003800000 */
[----:B------:R-:W-:Y:S01]  /*205c0*/  ISETP.GT.AND P0, PT, R34, 0x20, PT ;  /* 0x000000202200780c */ /* 0x000fe20003f04270 */
[----:B------:R-:W-:-:S12]  /*205d0*/  IMAD.MOV.U32 R2, RZ, RZ, R34 ;  /* 0x000000ffff027224 */ /* 0x000fd800078e0022 */
[----:B------:R-:W-:Y:S05]  /*205e0*/  @!P0 BRA `(.L_x_3239) ;  /* 0x0000000400c88947 */ /* 0x000fea0003800000 */
[----:B--2---:R-:W-:Y:S01]  /*205f0*/  IMAD.MOV.U32 R4, RZ, RZ, R3 ;  /* 0x000000ffff047224 */ /* 0x004fe200078e0003 */
[----:B------:R-:W-:Y:S01]  /*20600*/  LEA.HI R2, R34, R34, RZ, 0x1 ;  /* 0x0000002222027211 */ /* 0x000fe200078f08ff */
[----:B------:R-:W-:Y:S02]  /*20610*/  IMAD.MOV.U32 R5, RZ, RZ, R29 ;  /* 0x000000ffff057224 */ /* 0x000fe400078e001d */
[----:B------:R-:W-:Y:S01]  /*20620*/  IMAD.MOV.U32 R6, RZ, RZ, R0 ;  /* 0x000000ffff067224 */ /* 0x000fe200078e0000 */
[----:B------:R-:W-:Y:S01]  /*20630*/  SHF.R.S32.HI R12, RZ, 0x1, R2 ;  /* 0x00000001ff0c7819 */ /* 0x000fe20000011402 */
[----:B------:R-:W-:Y:S02]  /*20640*/  IMAD.MOV.U32 R7, RZ, RZ, R31 ;  /* 0x000000ffff077224 */ /* 0x000fe400078e001f */
[----:B------:R-:W-:Y:S01]  /*20650*/  IMAD.MOV.U32 R8, RZ, RZ, R33 ;  /* 0x000000ffff087224 */ /* 0x000fe200078e0021 */
[----:B------:R-:W-:Y:S01]  /*20660*/  ISETP.GE.AND P0, PT, R12, 0x20, PT ;  /* 0x000000200c00780c */ /* 0x000fe20003f06270 */
[----:B------:R-:W-:Y:S01]  /*20670*/  IMAD.MOV.U32 R9, RZ, RZ, R35 ;  /* 0x000000ffff097224 */ /* 0x000fe200078e0023 */
[----:B------:R1:W-:Y:S01]  /*20680*/  STS.128 [R36], R4 ;  /* 0x0000000424007388 */ /* 0x0003e20000000c00 */
[----:B------:R-:W-:-:S02]  /*20690*/  IMAD.MOV.U32 R10, RZ, RZ, R28 ;  /* 0x000000ffff0a7224 */ /* 0x000fc400078e001c */
[----:B------:R-:W-:Y:S02]  /*206a0*/  IMAD.MOV.U32 R11, RZ, RZ, R37 ;  /* 0x000000ffff0b7224 */ /* 0x000fe400078e0025 */
[----:B------:R-:W-:Y:S02]  /*206b0*/  IMAD.MOV.U32 R40, RZ, RZ, R39 ;  /* 0x000000ffff287224 */ /* 0x000fe400078e0027 */
[----:B------:R-:W-:Y:S01]  /*206c0*/  IMAD.MOV.U32 R42, RZ, RZ, R30 ;  /* 0x000000ffff2a7224 */ /* 0x000fe200078e001e */
[----:B------:R3:W-:Y:S01]  /*206d0*/  STS.128 [R36+0x10], R8 ;  /* 0x0000100824007388 */ /* 0x0007e20000000c00 */
[----:B------:R-:W-:-:S03]  /*206e0*/  IMAD.MOV.U32 R2, RZ, RZ, 0x20 ;  /* 0x00000020ff027424 */ /* 0x000fc600078e00ff */
[----:B------:R3:W-:Y:S01]  /*206f0*/  STS.128 [R36+0x20], R40 ;  /* 0x0000202824007388 */ /* 0x0007e20000000c00 */
[----:B-1----:R-:W-:Y:S02]  /*20700*/  IMAD.MOV.U32 R4, RZ, RZ, R45 ;  /* 0x000000ffff047224 */ /* 0x002fe400078e002d */
[----:B------:R-:W-:Y:S02]  /*20710*/  IMAD.MOV.U32 R5, RZ, RZ, R47 ;  /* 0x000000ffff057224 */ /* 0x000fe400078e002f */
[----:B------:R-:W-:Y:S02]  /*20720*/  IMAD.MOV.U32 R6, RZ, RZ, R32 ;  /* 0x000000ffff067224 */ /* 0x000fe400078e0020 */
[----:B------:R-:W-:-:S05]  /*20730*/  IMAD.MOV.U32 R7, RZ, RZ, R49 ;  /* 0x000000ffff077224 */ /* 0x000fca00078e0031 */
[----:B------:R3:W-:Y:S01]  /*20740*/  STS.128 [R36+0x30], R4 ;  /* 0x0000300424007388 */ /* 0x0007e20000000c00 */
[----:B------:R-:W-:Y:S05]  /*20750*/  @!P0 BRA `(.L_x_3239) ;  /* 0x00000004006c8947 */ /* 0x000fea0003800000 */
[----:B------:R-:W-:-:S07]  /*20760*/  IMAD.MOV.U32 R2, RZ, RZ, R12 ;  /* 0x000000ffff027224 */ /* 0x000fce00078e000c */
.L_x_3242:
[----:B-1-3--:R-:W-:Y:S01]  /*20770*/  IMAD.IADD R5, R17, 0x1, R2 ;  /* 0x0000000111057824 */ /* 0x00afe200078e0202 */
[----:B------:R-:W-:Y:S04]  /*20780*/  BAR.SYNC.DEFER_BLOCKING 0x0 ;  /* 0x0000000000007b1d */ /* 0x000fe80000010000 */
[----:B------:R-:W-:Y:S02]  /*20790*/  ISETP.GE.U32.AND P0, PT, R5, R34, PT ;  /* 0x000000220500720c */ /* 0x000fe40003f06070 */
[----:B------:R-:W-:Y:S02]  /*207a0*/  BSSY B0, `(.L_x_3240) ;  /* 0x0000052000007945 */ /* 0x000fe40003800000 */
[----:B------:R-:W-:-:S13]  /*207b0*/  ISETP.GE.U32.OR P0, PT, R17, R2, P0 ;  /* 0x000000021100720c */ /* 0x000fda0000706470 */
[----:B------:R-:W-:Y:S05]  /*207c0*/  @P0 BRA `(.L_x_3241) ;  /* 0x00000004003c0947 */ /* 0x000fea0003800000 */
[----:B------:R-:W-:-:S05]  /*207d0*/  IMAD R38, R2, 0x40, R36 ;  /* 0x0000004002267824 */ /* 0x000fca00078e0224 */
[----:B------:R-:W1:Y:S04]  /*207e0*/  LDS.128 R4, [R38] ;  /* 0x0000000026047984 */ /* 0x000e680000000c00 */
[----:B------:R-:W2:Y:S04]  /*207f0*/  LDS.128 R8, [R38+0x10] ;  /* 0x0000100026087984 */ /* 0x000ea80000000c00 */
[----:B------:R-:W3:Y:S04]  /*20800*/  LDS.128 R12, [R38+0x20] ;  /* 0x00002000260c7984 */ /* 0x000ee80000000c00 */
[----:B------:R-:W4:Y:S01]  /*20810*/  LDS.128 R20, [R38+0x30] ;  /* 0x0000300026147984 */ /* 0x000f220000000c00 */
[----:B-1----:R-:W-:-:S02]  /*20820*/  ISETP.NE.U32.AND P0, PT, R3, R4, PT ;  /* 0x000000040300720c */ /* 0x002fc40003f05070 */
[----:B------:R-:W-:Y:S02]  /*20830*/  ISETP.GE.U32.AND P2, PT, R3, R4, PT ;  /* 0x000000040300720c */ /* 0x000fe40003f46070 */
[CC--:B------:R-:W-:Y:S02]  /*20840*/  ISETP.NE.AND.EX P0, PT, R29.reuse, R5.reuse, PT, P0 ;  /* 0x000000051d00720c */ /* 0x0c0fe40003f05300 */
[----:B------:R-:W-:Y:S02]  /*20850*/  ISETP.GE.U32.AND P1, PT, R0, R6, PT ;  /* 0x000000060000720c */ /* 0x000fe40003f26070 */
[----:B------:R-:W-:Y:S02]  /*20860*/  ISETP.GE.AND.EX P2, PT, R29, R5, PT, P2 ;  /* 0x000000051d00720c */ /* 0x000fe40003f46320 */
[----:B------:R-:W-:Y:S02]  /*20870*/  ISETP.GE.AND.EX P1, PT, R31, R7, PT, P1 ;  /* 0x000000071f00720c */ /* 0x000fe40003f26310 */
[----:B------:R-:W-:-:S02]  /*20880*/  SEL R40, RZ, 0xffffffff, P2 ;  /* 0xffffffffff287807 */ /* 0x000fc40001000000 */
[C---:B--2---:R-:W-:Y:S02]  /*20890*/  ISETP.GE.U32.AND P2, PT, R33.reuse, R8, PT ;  /* 0x000000082100720c */ /* 0x044fe40003f46070 */
[----:B------:R-:W-:Y:S02]  /*208a0*/  ISETP.GE.U32.AND P3, PT, R28, R10, PT ;  /* 0x0000000a1c00720c */ /* 0x000fe40003f66070 */
[----:B------:R-:W-:Y:S02]  /*208b0*/  @!P0 SEL R40, RZ, 0xffffffff, P1 ;  /* 0xffffffffff288807 */ /* 0x000fe40000800000 */
[----:B------:R-:W-:Y:S02]  /*208c0*/  ISETP.NE.U32.AND P1, PT, R33, R8, PT ;  /* 0x000000082100720c */ /* 0x000fe40003f25070 */
[----:B------:R-:W-:Y:S02]  /*208d0*/  LOP3.LUT R40, R40, 0x1, RZ, 0xc0, !PT ;  /* 0x0000000128287812 */ /* 0x000fe400078ec0ff */
[----:B------:R-:W-:-:S02]  /*208e0*/  ISETP.NE.AND.EX P1, PT, R35, R9, PT, P1 ;  /* 0x000000092300720c */ /* 0x000fc40003f25310 */
[----:B------:R-:W-:Y:S02]  /*208f0*/  ISETP.NE.U32.AND P6, PT, R40, 0x1, PT ;  /* 0x000000012800780c */ /* 0x000fe40003fc5070 */
[----:B------:R-:W-:Y:S02]  /*20900*/  ISETP.GE.AND.EX P2, PT, R35, R9, PT, P2 ;  /* 0x000000092300720c */ /* 0x000fe40003f46320 */
[----:B---3--:R-:W-:Y:S02]  /*20910*/  ISETP.NE.U32.AND P0, PT, R39, R12, PT ;  /* 0x0000000c2700720c */ /* 0x008fe40003f05070 */
[----:B------:R-:W-:Y:S02]  /*20920*/  SEL R3, R3, R4, !P6 ;  /* 0x0000000403037207 */ /* 0x000fe40007000000 */
[----:B------:R-:W-:Y:S02]  /*20930*/  SEL R4, RZ, 0xffffffff, P2 ;  /* 0xffffffffff047807 */ /* 0x000fe40001000000 */
[----:B------:R-:W-:-:S02]  /*20940*/  ISETP.GE.AND.EX P3, PT, R37, R11, PT, P3 ;  /* 0x0000000b2500720c */ /* 0x000fc40003f66330 */
[----:B------:R-:W-:Y:S02]  /*20950*/  ISETP.GE.U32.AND P2, PT, R39, R12, PT ;  /* 0x0000000c2700720c */ /* 0x000fe40003f46070 */
[----:B----4-:R-:W-:Y:S02]  /*20960*/  ISETP.NE.U32.AND P4, PT, R45, R20, PT ;  /* 0x000000142d00720c */ /* 0x010fe40003f85070 */
[CC--:B------:R-:W-:Y:S02]  /*20970*/  ISETP.NE.AND.EX P0, PT, R41.reuse, R13.reuse, PT, P0 ;  /* 0x0000000d2900720c */ /* 0x0c0fe40003f05300 */
[----:B------:R-:W-:Y:S02]  /*20980*/  @!P1 SEL R4, RZ, 0xffffffff, P3 ;  /* 0xffffffffff049807 */ /* 0x000fe40001800000 */
[----:B------:R-:W-:Y:S02]  /*20990*/  ISETP.GE.AND.EX P2, PT, R41, R13, PT, P2 ;  /* 0x0000000d2900720c */ /* 0x000fe40003f46320 */
[----:B------:R-:W-:-:S02]  /*209a0*/  ISETP.NE.AND.EX P4, PT, R47, R21, PT, P4 ;  /* 0x000000152f00720c */ /* 0x000fc40003f85340 */
[----:B------:R-:W-:Y:S02]  /*209b0*/  ISETP.GE.U32.AND P3, PT, R30, R14, PT ;  /* 0x0000000e1e00720c */ /* 0x000fe40003f66070 */
[----:B------:R-:W-:Y:S02]  /*209c0*/  SEL R29, R29, R5, !P6 ;  /* 0x000000051d1d7207 */ /* 0x000fe40007000000 */
[----:B------:R-:W-:Y:S02]  /*209d0*/  ISETP.GE.U32.AND P1, PT, R45, R20, PT ;  /* 0x000000142d00720c */ /* 0x000fe40003f26070 */
[----:B------:R-:W-:Y:S02]  /*209e0*/  SEL R5, RZ, 0xffffffff, P2 ;  /* 0xffffffffff057807 */ /* 0x000fe40001000000 */
[----:B------:R-:W-:Y:S02]  /*209f0*/  ISETP.GE.U32.AND P2, PT, R32, R22, PT ;  /* 0x000000162000720c */ /* 0x000fe40003f46070 */
[----:B------:R-:W-:-:S02]  /*20a00*/  ISETP.GE.AND.EX P3, PT, R43, R15, PT, P3 ;  /* 0x0000000f2b00720c */ /* 0x000fc40003f66330 */
[----:B------:R-:W-:Y:S02]  /*20a10*/  ISETP.GE.AND.EX P1, PT, R47, R21, PT, P1 ;  /* 0x000000152f00720c */ /* 0x000fe40003f26310 */
[----:B------:R-:W-:Y:S02]  /*20a20*/  ISETP.GE.AND.EX P2, PT, R49, R23, PT, P2 ;  /* 0x000000173100720c */ /* 0x000fe40003f46320 */
[----:B------:R-:W-:Y:S02]  /*20a30*/  @!P0 SEL R5, RZ, 0xffffffff, P3 ;  /* 0xffffffffff058807 */ /* 0x000fe40001800000 */
[----:B------:R-:W-:Y:S02]  /*20a40*/  LOP3.LUT R4, R4, 0x1, RZ, 0xc0, !PT ;  /* 0x0000000104047812 */ /* 0x000fe400078ec0ff */
[----:B------:R-:W-:Y:S02]  /*20a50*/  SEL R38, RZ, 0xffffffff, P1 ;  /* 0xffffffffff267807 */ /* 0x000fe40000800000 */
[----:B------:R-:W-:-:S02]  /*20a60*/  SEL R0, R0, R6, !P6 ;  /* 0x0000000600007207 */ /* 0x000fc40007000000 */
[----:B------:R-:W-:Y:S02]  /*20a70*/  SEL R31, R31, R7, !P6 ;  /* 0x000000071f1f7207 */ /* 0x000fe40007000000 */
[----:B------:R-:W-:Y:S01]  /*20a80*/  @!P4 SEL R38, RZ, 0xffffffff, P2 ;  /* 0xffffffffff26c807 */ /* 0x000fe20001000000 */
[----:B------:R-:W-:Y:S01]  /*20a90*/  IMAD.MOV.U32 R6, RZ, RZ, R0 ;  /* 0x000000ffff067224 */ /* 0x000fe200078e0000 */
[----:B------:R-:W-:Y:S01]  /*20aa0*/  LOP3.LUT R5, R5, 0x1, RZ, 0xc0, !PT ;  /* 0x0000000105057812 */ /* 0x000fe200078ec0ff */
[----:B------:R-:W-:Y:S01]  /*20ab0*/  IMAD.MOV.U32 R7, RZ, RZ, R31 ;  /* 0x000000ffff077224 */ /* 0x000fe200078e001f */
[----:B------:R-:W-:Y:S01]  /*20ac0*/  ISETP.NE.U32.AND P1, PT, R4, 0x1, PT ;  /* 0x000000010400780c */ /* 0x000fe20003f25070 */
[----:B------:R-:W-:Y:S01]  /*20ad0*/  IMAD.MOV.U32 R4, RZ, RZ, R3 ;  /* 0x000000ffff047224 */ /* 0x000fe200078e0003 */
[----:B------:R-:W-:Y:S02]  /*20ae0*/  LOP3.LUT R38, R38, 0x1, RZ, 0xc0, !PT ;  /* 0x0000000126267812 */ /* 0x000fe400078ec0ff */
[----:B------:R-:W-:Y:S01]  /*20af0*/  ISETP.NE.U32.AND P0, PT, R5, 0x1, PT ;  /* 0x000000010500780c */ /* 0x000fe20003f05070 */
[----:B------:R-:W-:Y:S01]  /*20b00*/  IMAD.MOV.U32 R5, RZ, RZ, R29 ;  /* 0x000000ffff057224 */ /* 0x000fe200078e001d */
[----:B------:R-:W-:-:S02]  /*20b10*/  SEL R33, R33, R8, !P1 ;  /* 0x0000000821217207 */ /* 0x000fc40004800000 */
[----:B------:R-:W-:Y:S02]  /*20b20*/  SEL R35, R35, R9, !P1 ;  /* 0x0000000923237207 */ /* 0x000fe40004800000 */
[----:B------:R-:W-:Y:S01]  /*20b30*/  SEL R28, R28, R10, !P1 ;  /* 0x0000000a1c1c7207 */ /* 0x000fe20004800000 */
[----:B------:R1:W-:Y:S01]  /*20b40*/  STS.128 [R36], R4 ;  /* 0x0000000424007388 */ /* 0x0003e20000000c00 */
[----:B------:R-:W-:Y:S02]  /*20b50*/  SEL R37, R37, R11, !P1 ;  /* 0x0000000b25257207 */ /* 0x000fe40004800000 */
[----:B------:R-:W-:Y:S02]  /*20b60*/  ISETP.NE.U32.AND P1, PT, R38, 0x1, PT ;  /* 0x000000012600780c */ /* 0x000fe40003f25070 */
[----:B------:R-:W-:Y:S02]  /*20b70*/  SEL R39, R39, R12, !P0 ;  /* 0x0000000c27277207 */ /* 0x000fe40004000000 */
[----:B------:R-:W-:-:S02]  /*20b80*/  SEL R30, R30, R14, !P0 ;  /* 0x0000000e1e1e7207 */ /* 0x000fc40004000000 */
[----:B------:R-:W-:Y:S01]  /*20b90*/  SEL R45, R45, R20, !P1 ;  /* 0x000000142d2d7207 */ /* 0x000fe20004800000 */
[----:B------:R-:W-:Y:S01]  /*20ba0*/  IMAD.MOV.U32 R40, RZ, RZ, R39 ;  /* 0x000000ffff287224 */ /* 0x000fe200078e0027 */
[----:B------:R-:W-:Y:S01]  /*20bb0*/  SEL R47, R47, R21, !P1 ;  /* 0x000000152f2f7207 */ /* 0x000fe20004800000 */
[----:B------:R-:W-:Y:S01]  /*20bc0*/  IMAD.MOV.U32 R42, RZ, RZ, R30 ;  /* 0x000000ffff2a7224 */ /* 0x000fe200078e001e */
[----:B------:R-:W-:Y:S02]  /*20bd0*/  SEL R32, R32, R22, !P1 ;  /* 0x0000001620207207 */ /* 0x000fe40004800000 */
[----:B------:R-:W-:Y:S01]  /*20be0*/  SEL R49, R49, R23, !P1 ;  /* 0x0000001731317207 */ /* 0x000fe20004800000 */
[----:B-1----:R-:W-:Y:S01]  /*20bf0*/  IMAD.MOV.U32 R4, RZ, RZ, R33 ;  /* 0x000000ffff047224 */ /* 0x002fe200078e0021 */
[----:B------:R-:W-:Y:S01]  /*20c00*/  SEL R41, R41, R13, !P0 ;  /* 0x0000000d29297207 */ /* 0x000fe20004000000 */
[----:B------:R-:W-:Y:S01]  /*20c10*/  IMAD.MOV.U32 R5, RZ, RZ, R35 ;  /* 0x000000ffff057224 */ /* 0x000fe200078e0023 */
[----:B------:R-:W-:Y:S01]  /*20c20*/  SEL R43, R43, R15, !P0 ;  /* 0x0000000f2b2b7207 */ /* 0x000fe20004000000 */
[----:B------:R-:W-:-:S02]  /*20c30*/  IMAD.MOV.U32 R6, RZ, RZ, R28 ;  /* 0x000000ffff067224 */ /* 0x000fc400078e001c */
[----:B------:R-:W-:Y:S02]  /*20c40*/  IMAD.MOV.U32 R7, RZ, RZ, R37 ;  /* 0x000000ffff077224 */ /* 0x000fe400078e0025 */
[----:B------:R-:W-:Y:S04]  /*20c50*/  STS.128 [R36+0x20], R40 ;  /* 0x0000202824007388 */ /* 0x000fe80000000c00 */
[----:B------:R1:W-:Y:S02]  /*20c60*/  STS.128 [R36+0x10], R4 ;  /* 0x0000100424007388 */ /* 0x0003e40000000c00 */
[----:B-1----:R-:W-:Y:S02]  /*20c70*/  IMAD.MOV.U32 R4, RZ, RZ, R45 ;  /* 0x000000ffff047224 */ /* 0x002fe400078e002d */
[----:B------:R-:W-:-:S02]  /*20c80*/  IMAD.MOV.U32 R5, RZ, RZ, R47 ;  /* 0x000000ffff057224 */ /* 0x000fc400078e002f */
[----:B------:R-:W-:Y:S02]  /*20c90*/  IMAD.MOV.U32 R6, RZ, RZ, R32 ;  /* 0x000000ffff067224 */ /* 0x000fe400078e0020 */
[----:B------:R-:W-:-:S05]  /*20ca0*/  IMAD.MOV.U32 R7, RZ, RZ, R49 ;  /* 0x000000ffff077224 */ /* 0x000fca00078e0031 */
[----:B------:R1:W-:Y:S02]  /*20cb0*/  STS.128 [R36+0x30], R4 ;  /* 0x0000300424007388 */ /* 0x0003e40000000c00 */
.L_x_3241:
[----:B------:R-:W-:Y:S05]  /*20cc0*/  BSYNC B0 ;  /* 0x0000000000007941 */ /* 0x000fea0003800000 */
.L_x_3240:
[----:B------:R-:W-:-:S04]  /*20cd0*/  SHF.R.S32.HI R2, RZ, 0x1, R2 ;  /* 0x00000001ff027819 */ /* 0x000fc80000011402 */
[----:B------:R-:W-:-:S13]  /*20ce0*/  ISETP.GE.AND P0, PT, R2, 0x20, PT ;  /* 0x000000200200780c */ /* 0x000fda0003f06270 */
[----:B------:R-:W-:Y:S05]  /*20cf0*/  @P0 BRA `(.L_x_3242) ;  /* 0xfffffff8009c0947 */ /* 0x000fea000383ffff */
[----:B------:R-:W-:-:S07]  /*20d00*/  IMAD.MOV.U32 R2, RZ, RZ, 0x20 ;  /* 0x00000020ff027424 */ /* 0x000fce00078e00ff */
.L_x_3239:
[----:B------:R-:W-:Y:S01]  /*20d10*/  BAR.SYNC.DEFER_BLOCKING 0x0 ;  /* 0x0000000000007b1d */ /* 0x000fe20000010000 */
[----:B------:R-:W-:-:S13]  /*20d20*/  ISETP.GE.AND P0, PT, R2, 0x2, PT ;  /* 0x000000020200780c */ /* 0x000fda0003f06270 */
[----:B------:R-:W-:Y:S05]  /*20d30*/  @!P0 BRA `(.L_x_3238) ;  /* 0x0000000400308947 */ /* 0x000fea0003800000 */
[----:B-123--:R-:W-:-:S07]  /*20d40*/  IMAD.MOV.U32 R4, RZ, RZ, 0x1 ;  /* 0x00000001ff047424 */ /* 0x00efce00078e00ff */
.L_x_3243:
[----:B------:R-:W1:Y:S04]  /*20d50*/  SHFL.DOWN PT, R8, R3, R4, 0x1f ;  /* 0x08001f0403087589 */ /* 0x000e6800000e0000 */
[----:B------:R-:W2:Y:S04]  /*20d60*/  SHFL.DOWN PT, R6, R29, R4, 0x1f ;  /* 0x08001f041d067589 */ /* 0x000ea800000e0000 */
[----:B------:R-:W3:Y:S04]  /*20d70*/  SHFL.DOWN PT, R5, R0, R4, 0x1f ;  /* 0x08001f0400057589 */ /* 0x000ee800000e0000 */
[----:B------:R-:W4:Y:S04]  /*20d80*/  SHFL.DOWN PT, R10, R31, R4, 0x1f ;  /* 0x08001f041f0a7589 */ /* 0x000f2800000e0000 */
[----:B------:R-:W5:Y:S04]  /*20d90*/  SHFL.DOWN PT, R40, R45, R4, 0x1f ;  /* 0x08001f042d287589 */ /* 0x000f6800000e0000 */
[----:B------:R-:W0:Y:S01]  /*20da0*/  SHFL.DOWN PT, R38, R47, R4, 0x1f ;  /* 0x08001f042f267589 */ /* 0x000e2200000e0000 */
[----:B-1----:R-:W-:-:S03]  /*20db0*/  ISETP.NE.U32.AND P0, PT, R3, R8, PT ;  /* 0x000000080300720c */ /* 0x002fc60003f05070 */
[----:B------:R-:W1:Y:S01]  /*20dc0*/  SHFL.DOWN PT, R14, R33, R4, 0x1f ;  /* 0x08001f04210e7589 */ /* 0x000e6200000e0000 */
[----:B------:R-:W-:Y:S02]  /*20dd0*/  ISETP.GE.U32.AND P2, PT, R3, R8, PT ;  /* 0x000000080300720c */ /* 0x000fe40003f46070 */
[CC--:B--2---:R-:W-:Y:S01]  /*20de0*/  ISETP.NE.AND.EX P0, PT, R29.reuse, R6.reuse, PT, P0 ;  /* 0x000000061d00720c */ /* 0x0c4fe20003f05300 */
[----:B------:R-:W2:Y:S01]  /*20df0*/  SHFL.DOWN PT, R34, R39, R4, 0x1f ;  /* 0x08001f0427227589 */ /* 0x000ea200000e0000 */
[----:B------:R-:W-:Y:S02]  /*20e00*/  ISETP.GE.AND.EX P2, PT, R29, R6, PT, P2 ;  /* 0x000000061d00720c */ /* 0x000fe40003f46320 */
[----:B---3--:R-:W-:Y:S01]  /*20e10*/  ISETP.GE.U32.AND P6, PT, R0, R5, PT ;  /* 0x000000050000720c */ /* 0x008fe20003fc6070 */
[----:B------:R-:W3:Y:S01]  /*20e20*/  SHFL.DOWN PT, R17, R32, R4, 0x1f ;  /* 0x08001f0420117589 */ /* 0x000ee200000e0000 */
[----:B------:R-:W-:Y:S02]  /*20e30*/  SEL R7, RZ, 0xffffffff, P2 ;  /* 0xffffffffff077807 */ /* 0x000fe40001000000 */
[----:B----4-:R-:W-:Y:S01]  /*20e40*/  ISETP.GE.AND.EX P6, PT, R31, R10, PT, P6 ;  /* 0x0000000a1f00720c */ /* 0x010fe20003fc6360 */
[----:B------:R-:W4:Y:S04]  /*20e50*/  SHFL.DOWN PT, R12, R35, R4, 0x1f ;  /* 0x08001f04230c7589 */ /* 0x000f2800000e0000 */
[----:B------:R-:W4:Y:S01]  /*20e60*/  SHFL.DOWN PT, R22, R41, R4, 0x1f ;  /* 0x08001f0429167589 */ /* 0x000f2200000e0000 */
[----:B------:R-:W-:-:S02]  /*20e70*/  @!P0 SEL R7, RZ, 0xffffffff, P6 ;  /* 0xffffffffff078807 */ /* 0x000fc40003000000 */
[CC--:B-----5:R-:W-:Y:S01]  /*20e80*/  ISETP.NE.U32.AND P6, PT, R45.reuse, R40.reuse, PT ;  /* 0x000000282d00720c */ /* 0x0e0fe20003fc5070 */
[----:B------:R-:W5:Y:S01]  /*20e90*/  SHFL.DOWN PT, R42, R49, R4, 0x1f ;  /* 0x08001f04312a7589 */ /* 0x000f6200000e0000 */
[----:B------:R-:W-:Y:S02]  /*20ea0*/  ISETP.GE.U32.AND P0, PT, R45, R40, PT ;  /* 0x000000282d00720c */ /* 0x000fe40003f06070 */
[CC--:B0-----:R-:W-:Y:S01]  /*20eb0*/  ISETP.NE.AND.EX P6, PT, R47.reuse, R38.reuse, PT, P6 ;  /* 0x000000262f00720c */ /* 0x0c1fe20003fc5360 */
[----:B------:R-:W0:Y:S01]  /*20ec0*/  SHFL.DOWN PT, R9, R28, R4, 0x1f ;  /* 0x08001f041c097589 */ /* 0x000e2200000e0000 */
[----:B------:R-:W-:Y:S02]  /*20ed0*/  ISETP.GE.AND.EX P0, PT, R47, R38, PT, P0 ;  /* 0x000000262f00720c */ /* 0x000fe40003f06300 */
[----:B-1----:R-:W-:Y:S01]  /*20ee0*/  ISETP.NE.U32.AND P1, PT, R33, R14, PT ;  /* 0x0000000e2100720c */ /* 0x002fe20003f25070 */
[----:B------:R-:W1:Y:S01]  /*20ef0*/  SHFL.DOWN PT, R13, R30, R4, 0x1f ;  /* 0x08001f041e0d7589 */ /* 0x000e6200000e0000 */
[----:B------:R-:W-:-:S02]  /*20f00*/  SEL R21, RZ, 0xffffffff, P0 ;  /* 0xffffffffff157807 */ /* 0x000fc40000000000 */
[----:B------:R-:W-:Y:S01]  /*20f10*/  ISETP.GE.U32.AND P2, PT, R33, R14, PT ;  /* 0x0000000e2100720c */ /* 0x000fe20003f46070 */
[----:B------:R-:W1:Y:S01]  /*20f20*/  SHFL.DOWN PT, R20, R37, R4, 0x1f ;  /* 0x08001f0425147589 */ /* 0x000e6200000e0000 */
[CC--:B--2---:R-:W-:Y:S02]  /*20f30*/  ISETP.NE.U32.AND P3, PT, R39.reuse, R34.reuse, PT ;  /* 0x000000222700720c */ /* 0x0c4fe40003f65070 */
[----:B------:R-:W-:Y:S01]  /*20f40*/  ISETP.GE.U32.AND P4, PT, R39, R34, PT ;  /* 0x000000222700720c */ /* 0x000fe20003f86070 */
[----:B------:R2:W1:Y:S01]  /*20f50*/  SHFL.DOWN PT, R36, R43, R4, 0x1f ;  /* 0x08001f042b247589 */ /* 0x00046200000e0000 */
[----:B---3--:R-:W-:Y:S02]  /*20f60*/  ISETP.GE.U32.AND P0, PT, R32, R17, PT ;  /* 0x000000112000720c */ /* 0x008fe40003f06070 */
[CC--:B----4-:R-:W-:Y:S02]  /*20f70*/  ISETP.NE.AND.EX P1, PT, R35.reuse, R12.reuse, PT, P1 ;  /* 0x0000000c2300720c */ /* 0x0d0fe40003f25310 */
[----:B------:R-:W-:-:S02]  /*20f80*/  ISETP.GE.AND.EX P2, PT, R35, R12, PT, P2 ;  /* 0x0000000c2300720c */ /* 0x000fc40003f46320 */
[CC--:B------:R-:W-:Y:S02]  /*20f90*/  ISETP.NE.AND.EX P3, PT, R41.reuse, R22.reuse, PT, P3 ;  /* 0x000000162900720c */ /* 0x0c0fe40003f65330 */
[----:B------:R-:W-:Y:S01]  /*20fa0*/  ISETP.GE.AND.EX P4, PT, R41, R22, PT, P4 ;  /* 0x000000162900720c */ /* 0x000fe20003f86340 */
[----:B--2---:R-:W-:Y:S01]  /*20fb0*/  IMAD.SHL.U32 R4, R4, 0x2, RZ ;  /* 0x0000000204047824 */ /* 0x004fe200078e00ff */
[----:B-----5:R-:W-:Y:S02]  /*20fc0*/  ISETP.GE.AND.EX P0, PT, R49, R42, PT, P0 ;  /* 0x0000002a3100720c */ /* 0x020fe40003f06300 */
[----:B------:R-:W-:Y:S02]  /*20fd0*/  LOP3.LUT R7, R7, 0x1, RZ, 0xc0, !PT ;  /* 0x0000000107077812 */ /* 0x000fe400078ec0ff */
[----:B------:R-:W-:Y:S02]  /*20fe0*/  SEL R11, RZ, 0xffffffff, P2 ;  /* 0xffffffffff0b7807 */ /* 0x000fe40001000000 */
[----:B------:R-:W-:-:S02]  /*20ff0*/  SEL R15, RZ, 0xffffffff, P4 ;  /* 0xffffffffff0f7807 */ /* 0x000fc40002000000 */
[----:B------:R-:W-:Y:S02]  /*21000*/  @!P6 SEL R21, RZ, 0xffffffff, P0 ;  /* 0xffffffffff15e807 */ /* 0x000fe40000000000 */
[----:B0-----:R-:W-:Y:S02]  /*21010*/  ISETP.GE.U32.AND P2, PT, R28, R9, PT ;  /* 0x000000091c00720c */ /* 0x001fe40003f46070 */
[----:B-1----:R-:W-:Y:S02]  /*21020*/  ISETP.GE.U32.AND P4, PT, R30, R13, PT ;  /* 0x0000000d1e00720c */ /* 0x002fe40003f86070 */
[----:B------:R-:W-:Y:S02]  /*21030*/  ISETP.NE.U32.AND P0, PT, R7, 0x1, PT ;  /* 0x000000010700780c */ /* 0x000fe40003f05070 */
[----:B------:R-:W-:Y:S02]  /*21040*/  ISETP.GE.AND.EX P2, PT, R37, R20, PT, P2 ;  /* 0x000000142500720c */ /* 0x000fe40003f46320 */
[----:B------:R-:W-:-:S02]  /*21050*/  ISETP.GE.AND.EX P4, PT, R43, R36, PT, P4 ;  /* 0x000000242b00720c */ /* 0x000fc40003f86340 */
[----:B------:R-:W-:Y:S02]  /*21060*/  SEL R3, R3, R8, !P0 ;  /* 0x0000000803037207 */ /* 0x000fe40004000000 */
[----:B------:R-:W-:Y:S02]  /*21070*/  SEL R29, R29, R6, !P0 ;  /* 0x000000061d1d7207 */ /* 0x000fe40004000000 */
[----:B------:R-:W-:Y:S02]  /*21080*/  SEL R0, R0, R5, !P0 ;  /* 0x0000000500007207 */ /* 0x000fe40004000000 */
[----:B------:R-:W-:Y:S02]  /*21090*/  SEL R31, R31, R10, !P0 ;  /* 0x0000000a1f1f7207 */ /* 0x000fe40004000000 */
[----:B------:R-:W-:Y:S02]  /*210a0*/  ISETP.GE.AND P0, PT, R4, R2, PT ;  /* 0x000000020400720c */ /* 0x000fe40003f06270 */
[----:B------:R-:W-:-:S02]  /*210b0*/  @!P1 SEL R11, RZ, 0xffffffff, P2 ;  /* 0xffffffffff0b9807 */ /* 0x000fc40001000000 */
[----:B------:R-:W-:Y:S02]  /*210c0*/  @!P3 SEL R15, RZ, 0xffffffff, P4 ;  /* 0xffffffffff0fb807 */ /* 0x000fe40002000000 */
        /* <DEDUP_REMOVED lines=17> */
[----:B------:R-:W-:Y:S01]  /*211e0*/  SEL R49, R49, R42, !P3 ;  /* 0x0000002a31317207 */ /* 0x000fe20005800000 */
[----:B------:R-:W-:Y:S06]  /*211f0*/  @!P0 BRA `(.L_x_3243) ;  /* 0xfffffff800d48947 */ /* 0x000fec000383ffff */
.L_x_3238:
        /* <DEDUP_REMOVED lines=13> */
[----:B--23--:R-:W-:Y:S02]  /*212d0*/  IADD3.X R43, R43, UR5, RZ, P4, !PT ;  /* 0x000000052b2b7c10 */ /* 0x00cfe4000a7fe4ff */
[----:B------:R-:W-:-:S07]  /*212e0*/  IADD3.X R49, R49, UR5, RZ, P5, !PT ;  /* 0x0000000531317c10 */ /* 0x000fce000affe4ff */
.L_x_3244:
[----:B------:R-:W-:Y:S05]  /*212f0*/  @!P0 BRA `(.L_x_3245) ;  /* 0x0000000800c88947 */ /* 0x000fea0003800000 */
[----:B------:R-:W-:Y:S02]  /*21300*/  ULDC.U8 UR4, c[0x0][0x631] ;  /* 0x00018c4000047ab9 */ /* 0x000fe40000000000 */
[----:B------:R-:W-:Y:S01]  /*21310*/  ISETP.NE.AND P5, PT, RZ, UR4, PT ;  /* 0x00000004ff007c0c */ /* 0x000fe2000bfa5270 */
[----:B------:R-:W-:-:S12]  /*21320*/  @!P1 BRA `(.L_x_3246) ;  /* 0x0000000400009947 */ /* 0x000fd80003800000 */
[----:B-123--:R-:W2:Y:S04]  /*21330*/  LDG.E.64 R4, desc[UR60][R18.64] ;  /* 0x0000003c12047981 */ /* 0x00eea8000c1e1b00 */
[----:B------:R-:W3:Y:S04]  /*21340*/  LDG.E.64 R6, desc[UR60][R18.64+0x8] ;  /* 0x0000083c12067981 */ /* 0x000ee8000c1e1b00 */
[----:B------:R-:W4:Y:S04]  /*21350*/  LDG.E.64 R8, desc[UR60][R18.64+0x10] ;  /* 0x0000103c12087981 */ /* 0x000f28000c1e1b00 */
[----:B------:R-:W5:Y:S04]  /*21360*/  LDG.E.64 R10, desc[UR60][R18.64+0x18] ;  /* 0x0000183c120a7981 */ /* 0x000f68000c1e1b00 */
[----:B------:R-:W5:Y:S04]  /*21370*/  LDG.E.64 R12, desc[UR60][R18.64+0x20] ;  /* 0x0000203c120c7981 */ /* 0x000f68000c1e1b00 */
[----:B------:R-:W5:Y:S04]  /*21380*/  LDG.E.64 R20, desc[UR60][R18.64+0x30] ;  /* 0x0000303c12147981 */ /* 0x000f68000c1e1b00 */
[----:B------:R-:W5:Y:S04]  /*21390*/  LDG.E.64 R14, desc[UR60][R18.64+0x28] ;  /* 0x0000283c120e7981 */ /* 0x000f68000c1e1b00 */
[----:B------:R-:W5:Y:S01]  /*213a0*/  LDG.E.64 R22, desc[UR60][R18.64+0x38] ;  /* 0x0000383c12167981 */ /* 0x000f62000c1e1b00 */
[----:B--2---:R-:W-:-:S02]  /*213b0*/  ISETP.NE.U32.AND P0, PT, R4, R3, PT ;  /* 0x000000030400720c */ /* 0x004fc40003f05070 */
[----:B------:R-:W-:Y:S02]  /*213c0*/  ISETP.GE.U32.AND P2, PT, R4, R3, PT ;  /* 0x000000030400720c */ /* 0x000fe40003f46070 */
[CC--:B------:R-:W-:Y:S02]  /*213d0*/  ISETP.NE.AND.EX P0, PT, R5.reuse, R29.reuse, PT, P0 ;  /* 0x0000001d0500720c */ /* 0x0c0fe40003f05300 */
[----:B---3--:R-:W-:Y:S02]  /*213e0*/  ISETP.GE.U32.AND P1, PT, R6, R0, PT ;  /* 0x000000000600720c */ /* 0x008fe40003f26070 */
[----:B------:R-:W-:Y:S02]  /*213f0*/  ISETP.GE.AND.EX P2, PT, R5, R29, PT, P2 ;  /* 0x0000001d0500720c */ /* 0x000fe40003f46320 */
[----:B------:R-:W-:Y:S02]  /*21400*/  ISETP.GE.AND.EX P1, PT, R7, R31, PT, P1 ;  /* 0x0000001f0700720c */ /* 0x000fe40003f26310 */
[----:B------:R-:W-:-:S02]  /*21410*/  SEL R2, RZ, 0xffffffff, P2 ;  /* 0xffffffffff027807 */ /* 0x000fc40001000000 */
[-C--:B----4-:R-:W-:Y:S02]  /*21420*/  ISETP.GE.U32.AND P2, PT, R8, R33.reuse, PT ;  /* 0x000000210800720c */ /* 0x090fe40003f46070 */
[----:B-----5:R-:W-:Y:S02]  /*21430*/  ISETP.GE.U32.AND P3, PT, R10, R28, PT ;  /* 0x0000001c0a00720c */ /* 0x020fe40003f66070 */
[----:B------:R-:W-:Y:S02]  /*21440*/  @!P0 SEL R2, RZ, 0xffffffff, P1 ;  /* 0xffffffffff028807 */ /* 0x000fe40000800000 */
[----:B------:R-:W-:Y:S02]  /*21450*/  ISETP.NE.U32.AND P1, PT, R8, R33, PT ;  /* 0x000000210800720c */ /* 0x000fe40003f25070 */
[----:B------:R-:W-:Y:S02]  /*21460*/  LOP3.LUT R2, R2, 0x1, RZ, 0xc0, !PT ;  /* 0x0000000102027812 */ /* 0x000fe400078ec0ff */
[----:B------:R-:W-:-:S02]  /*21470*/  ISETP.NE.AND.EX P1, PT, R9, R35, PT, P1 ;  /* 0x000000230900720c */ /* 0x000fc40003f25310 */
[----:B------:R-:W-:Y:S02]  /*21480*/  ISETP.GE.AND.EX P2, PT, R9, R35, PT, P2 ;  /* 0x000000230900720c */ /* 0x000fe40003f46320 */
[----:B------:R-:W-:Y:S02]  /*21490*/  ISETP.NE.U32.AND P6, PT, R2, 0x1, PT ;  /* 0x000000010200780c */ /* 0x000fe40003fc5070 */
[----:B------:R-:W-:Y:S02]  /*214a0*/  SEL R2, RZ, 0xffffffff, P2 ;  /* 0xffffffffff027807 */ /* 0x000fe40001000000 */
[CC--:B------:R-:W-:Y:S02]  /*214b0*/  ISETP.NE.U32.AND P0, PT, R12.reuse, R39.reuse, PT ;  /* 0x000000270c00720c */ /* 0x0c0fe40003f05070 */
[----:B------:R-:W-:Y:S02]  /*214c0*/  ISETP.GE.U32.AND P2, PT, R12, R39, PT ;  /* 0x000000270c00720c */ /* 0x000fe40003f46070 */
[----:B------:R-:W-:-:S02]  /*214d0*/  ISETP.NE.U32.AND P4, PT, R20, R45, PT ;  /* 0x0000002d1400720c */ /* 0x000fc40003f85070 */
[----:B------:R-:W-:Y:S02]  /*214e0*/  ISETP.GE.AND.EX P3, PT, R11, R37, PT, P3 ;  /* 0x000000250b00720c */ /* 0x000fe40003f66330 */
[CC--:B------:R-:W-:Y:S02]  /*214f0*/  ISETP.NE.AND.EX P0, PT, R13.reuse, R41.reuse, PT, P0 ;  /* 0x000000290d00720c */ /* 0x0c0fe40003f05300 */
[----:B------:R-:W-:Y:S02]  /*21500*/  ISETP.GE.AND.EX P2, PT, R13, R41, PT, P2 ;  /* 0x000000290d00720c */ /* 0x000fe40003f46320 */
[----:B------:R-:W-:Y:S02]  /*21510*/  ISETP.NE.AND.EX P4, PT, R21, R47, PT, P4 ;  /* 0x0000002f1500720c */ /* 0x000fe40003f85340 */
[----:B------:R-:W-:Y:S02]  /*21520*/  SEL R3, R4, R3, !P6 ;  /* 0x0000000304037207 */ /* 0x000fe40007000000 */
[----:B------:R-:W-:-:S02]  /*21530*/  @!P1 SEL R2, RZ, 0xffffffff, P3 ;  /* 0xffffffffff029807 */ /* 0x000fc40001800000 */
[----:B------:R-:W-:Y:S02]  /*21540*/  ISETP.GE.U32.AND P1, PT, R20, R45, PT ;  /* 0x0000002d1400720c */ /* 0x000fe40003f26070 */
[----:B------:R-:W-:Y:S02]  /*21550*/  SEL R4, RZ, 0xffffffff, P2 ;  /* 0xffffffffff047807 */ /* 0x000fe40001000000 */
[----:B------:R-:W-:Y:S02]  /*21560*/  ISETP.GE.U32.AND P3, PT, R14, R30, PT ;  /* 0x0000001e0e00720c */ /* 0x000fe40003f66070 */
[----:B------:R-:W-:Y:S02]  /*21570*/  ISETP.GE.U32.AND P2, PT, R22, R32, PT ;  /* 0x000000201600720c */ /* 0x000fe40003f46070 */
[----:B------:R-:W-:Y:S02]  /*21580*/  ISETP.GE.AND.EX P1, PT, R21, R47, PT, P1 ;  /* 0x0000002f1500720c */ /* 0x000fe40003f26310 */
[----:B------:R-:W-:-:S02]  /*21590*/  ISETP.GE.AND.EX P3, PT, R15, R43, PT, P3 ;  /* 0x0000002b0f00720c */ /* 0x000fc40003f66330 */
[----:B------:R-:W-:Y:S02]  /*215a0*/  ISETP.GE.AND.EX P2, PT, R23, R49, PT, P2 ;  /* 0x000000311700720c */ /* 0x000fe40003f46320 */
[----:B------:R-:W-:Y:S02]  /*215b0*/  SEL R29, R5, R29, !P6 ;  /* 0x0000001d051d7207 */ /* 0x000fe40007000000 */
        /* <DEDUP_REMOVED lines=22> */
[----:B------:R-:W-:-:S07]  /*21720*/  SEL R49, R23, R49, !P1 ;  /* 0x0000003117317207 */ /* 0x000fce0004800000 */
.L_x_3246:
[----:B------:R-:W-:Y:S02]  /*21730*/  IMAD.MOV.U32 R2, RZ, RZ, R3 ;  /* 0x000000ffff027224 */ /* 0x000fe400078e0003 */
[----:B------:R-:W-:Y:S02]  /*21740*/  IMAD.MOV.U32 R3, RZ, RZ, R29 ;  /* 0x000000ffff037224 */ /* 0x000fe400078e001d */
[----:B------:R-:W-:Y:S02]  /*21750*/  IMAD.MOV.U32 R23, RZ, RZ, R31 ;  /* 0x000000ffff177224 */ /* 0x000fe400078e001f */
[----:B------:R-:W-:Y:S02]  /*21760*/  IMAD.MOV.U32 R34, RZ, RZ, R33 ;  /* 0x000000ffff227224 */ /* 0x000fe400078e0021 */
[----:B------:R-:W-:Y:S02]  /*21770*/  IMAD.MOV.U32 R22, RZ, RZ, R0 ;  /* 0x000000ffff167224 */ /* 0x000fe400078e0000 */
[----:B------:R-:W-:-:S02]  /*21780*/  IMAD.MOV.U32 R29, RZ, RZ, R37 ;  /* 0x000000ffff1d7224 */ /* 0x000fc400078e0025 */
[----:B--23--:R-:W-:Y:S02]  /*21790*/  IMAD.MOV.U32 R40, RZ, RZ, R39 ;  /* 0x000000ffff287224 */ /* 0x00cfe400078e0027 */
[----:B------:R-:W-:Y:S02]  /*217a0*/  IMAD.MOV.U32 R31, RZ, RZ, R43 ;  /* 0x000000ffff1f7224 */ /* 0x000fe400078e002b */
        /* <DEDUP_REMOVED lines=10> */
[----:B-1----:R-:W-:Y:S01]  /*21850*/  IMAD.U32 R4, RZ, RZ, UR4 ;  /* 0x00000004ff047e24 */ /* 0x002fe2000f8e00ff */
        /* <DEDUP_REMOVED lines=12> */
.L_x_3248:
        /* <DEDUP_REMOVED lines=9> */
[----:B-1----:R-:W-:Y:S01]  /*219b0*/  IMAD.U32 R4, RZ, RZ, UR4 ;  /* 0x00000004ff047e24 */ /* 0x002fe2000f8e00ff */
        /* <DEDUP_REMOVED lines=12> */
.L_x_3249:
        /* <DEDUP_REMOVED lines=10> */
[----:B---3--:R1:W3:Y:S01]  /*21b20*/  LDC.64 R2, c[0x4][R0] ;  /* 0x0100000000027b82 */ /* 0x0082e20000000a00 */
        /* <DEDUP_REMOVED lines=11> */
.L_x_3250:
        /* <DEDUP_REMOVED lines=21> */
[----:B0-234-:R-:W-:Y:S05]  /*21d30*/  CALL.ABS.NOINC R2 ;  /* 0x0000000002007343 */ /* 0x01dfea0003c00000 */
.L_x_3251:
[----:B------:R-:W-:Y:S02]  /*21d40*/  ULDC.64 UR4, c[0x0][0x600] ;  /* 0x0001800000047ab9 */ /* 0x000fe40000000a00 */
[----:B------:R-:W-:-:S05]  /*21d50*/  IADD3 R16, P0, R16, UR4, RZ ;  /* 0x0000000410107c10 */ /* 0x000fca000ff1e0ff */
[----:B------:R-:W-:-:S05]  /*21d60*/  IMAD.X R17, RZ, RZ, UR5, P0 ;  /* 0x00000005ff117e24 */ /* 0x000fca00080e06ff */
[----:B------:R-:W-:Y:S01]  /*21d70*/  STG.E.64 desc[UR60][R16.64], R32 ;  /* 0x0000002010007986 */ /* 0x000fe2000c101b3c */
[----:B------:R-:W-:Y:S05]  /*21d80*/  EXIT ;  /* 0x000000000000794d */ /* 0x000fea0003800000 */
.L_x_3247:
        /* <DEDUP_REMOVED lines=9> */
.L_x_3245:
[----:B------:R-:W-:Y:S05]  /*21e20*/  @!P1 BRA `(.L_x_3252) ;  /* 0x00000000005c9947 */ /* 0x000fea0003800000 */
[----:B------:R-:W-:Y:S01]  /*21e30*/  MOV R0, 0x0 ;  /* 0x0000000000007802 */ /* 0x000fe20000000f00 */
[----:B------:R-:W-:Y:S01]  /*21e40*/  ULDC.64 UR4, c[0x4][0x3c8] ;  /* 0x0100f20000047ab9 */ /* 0x000fe20000000a00 */
[----:B------:R-:W-:Y:S01]  /*21e50*/  ULDC.64 UR6, c[0x4][0x3c0] ;  /* 0x0100f00000067ab9 */ /* 0x000fe20000000a00 */
[----:B-123--:R-:W-:Y:S01]  /*21e60*/  IMAD.U32 R4, RZ, RZ, UR4 ;  /* 0x00000004ff047e24 */ /* 0x00efe2000f8e00ff */
        /* <DEDUP_REMOVED lines=12> */
.L_x_3253:
[----:B------:R-:W-:Y:S01]  /*21f30*/  IMAD.MOV.U32 R0, RZ, RZ, RZ ;  /* 0x000000ffff007224 */ /* 0x000fe200078e00ff */
[----:B------:R-:W-:Y:S01]  /*21f40*/  CS2R R30, SRZ ;  /* 0x00000000001e7805 */ /* 0x000fe2000001ff00 */
[----:B------:R-:W-:Y:S02]  /*21f50*/  IMAD.MOV.U32 R28, RZ, RZ, RZ ;  /* 0x000000ffff1c7224 */ /* 0x000fe400078e00ff */
[----:B------:R-:W-:Y:S02]  /*21f60*/  IMAD.MOV.U32 R37, RZ, RZ, RZ ;  /* 0x000000ffff257224 */ /* 0x000fe400078e00ff */
[----:B------:R-:W-:Y:S02]  /*21f70*/  IMAD.MOV.U32 R43, RZ, RZ, RZ ;  /* 0x000000ffff2b7224 */ /* 0x000fe400078e00ff */
[----:B------:R-:W-:Y:S02]  /*21f80*/  IMAD.MOV.U32 R32, RZ, RZ, RZ ;  /* 0x000000ffff207224 */ /* 0x000fe400078e00ff */
[----:B------:R-:W-:-:S07]  /*21f90*/  IMAD.MOV.U32 R49, RZ, RZ, RZ ;  /* 0x000000ffff317224 */ /* 0x000fce00078e00ff */
.L_x_3252:
[----:B------:R-:W-:Y:S01]  /*21fa0*/  ULDC.U8 UR4, c[0x0][0x631] ;  /* 0x00018c4000047ab9 */ /* 0x000fe20000000000 */
[----:B------:R-:W-:Y:S01]  /*21fb0*/  IMAD.MOV.U32 R19, RZ, RZ, R31 ;  /* 0x000000ffff137224 */ /* 0x000fe200078e001f */
[----:B------:R-:W-:Y:S01]  /*21fc0*/  ISETP.NE.AND P0, PT, RZ, UR4, PT ;  /* 0x00000004ff007c0c */ /* 0x000fe2000bf05270 */
[----:B------:R-:W-:Y:S02]  /*21fd0*/  IMAD.MOV.U32 R18, RZ, RZ, R0 ;  /* 0x000000ffff127224 */ /* 0x000fe400078e0000 */
[----:B------:R-:W-:Y:S02]  /*21fe0*/  IMAD.MOV.U32 R29, RZ, RZ, R37 ;  /* 0x000000ffff1d7224 */ /* 0x000fe400078e0025 */
[----:B------:R-:W-:Y:S02]  /*21ff0*/  IMAD.MOV.U32 R31, RZ, RZ, R43 ;  /* 0x000000ffff1f7224 */ /* 0x000fe400078e002b */
[----:B------:R-:W-:-:S06]  /*22000*/  IMAD.MOV.U32 R33, RZ, RZ, R49 ;  /* 0x000000ffff217224 */ /* 0x000fcc00078e0031 */
        /* <DEDUP_REMOVED lines=21> */
.L_x_3255:
        /* <DEDUP_REMOVED lines=21> */
[----:B0-2-4-:R-:W-:Y:S05]  /*222b0*/  CALL.ABS.NOINC R2 ;  /* 0x0000000002007343 */ /* 0x015fea0003c00000 */
.L_x_3256:
        /* <DEDUP_REMOVED lines=21> */
[----:B-1--4-:R-:W-:Y:S05]  /*22410*/  CALL.ABS.NOINC R2 ;  /* 0x0000000002007343 */ /* 0x012fea0003c00000 */
.L_x_3257:
        /* <DEDUP_REMOVED lines=22> */
.L_x_3258:
[----:B------:R-:W-:Y:S02]  /*22580*/  ULDC.64 UR4, c[0x0][0x600] ;  /* 0x0001800000047ab9 */ /* 0x000fe40000000a00 */
[----:B------:R-:W-:-:S05]  /*22590*/  IADD3 R16, P0, R16, UR4, RZ ;  /* 0x0000000410107c10 */ /* 0x000fca000ff1e0ff */
[----:B------:R-:W-:-:S05]  /*225a0*/  IMAD.X R17, RZ, RZ, UR5, P0 ;  /* 0x00000005ff117e24 */ /* 0x000fca00080e06ff */
[----:B------:R-:W-:Y:S01]  /*225b0*/  STG.E.64 desc[UR60][R16.64], R32 ;  /* 0x0000002010007986 */ /* 0x000fe2000c101b3c */
[----:B------:R-:W-:Y:S05]  /*225c0*/  EXIT ;  /* 0x000000000000794d */ /* 0x000fea0003800000 */
.L_x_3254:
        /* <DEDUP_REMOVED lines=16> */
.L_x_3259:
        /* <DEDUP_REMOVED lines=15> */
.L_x_3260:
        /* <DEDUP_REMOVED lines=15> */
.L_x_3261:
        /* <DEDUP_REMOVED lines=15> */
.L_x_3262:
[----:B------:R-:W-:Y:S05]  /*229a0*/  EXIT ;  /* 0x000000000000794d */ /* 0x000fea0003800000 */
.L_x_3217:
        /* <DEDUP_REMOVED lines=25> */
.L_x_3263:
        /* <DEDUP_REMOVED lines=35> */
[----:B------:R-:W-:Y:S02]  /*22d70*/  @!P1 SEL R2, RZ, 0xffffffff, P3 ;  /* 0xffffffffff029807 */ /* 0x000fe40001800000 */
[----:B------:R-:W-:-:S02]  /*22d80*/  ISETP.GE.U32.AND P1, PT, R30, R89, PT ;  /* 0x000000591e00720c */ /* 0x000fc40003f26070 */
[----:B------:R-:W-:Y:S02]  /*22d90*/  SEL R4, RZ, 0xffffffff, P2 ;  /* 0xffffffffff047807 */ /* 0x000fe40001000000 */
[----:B------:R-:W-:Y:S02]  /*22da0*/  ISETP.GE.U32.AND P3, PT, R28, R86, PT ;  /* 0x000000561c00720c */ /* 0x000fe40003f66070 */
[----:B------:R-:W-:Y:S02]  /*22db0*/  ISETP.GE.U32.AND P2, PT, R32, R88, PT ;  /* 0x000000582000720c */ /* 0x000fe40003f46070 */
[----:B------:R-:W-:Y:S02]  /*22dc0*/  ISETP.GE.AND.EX P1, PT, R31, R3, PT, P1 ;  /* 0x000000031f00720c */ /* 0x000fe40003f26310 */
        /* <DEDUP_REMOVED lines=9> */
[----:B------:R-:W-:Y:S02]  /*22e60*/  SEL R79, R14, R79, !P1 ;  /* 0x0000004f0e4f7207 */ /* 0x000fe40004800000 */
[----:B------:R-:W-:Y:S02]  /*22e70*/  SEL R7, R15, R7, !P1 ;  /* 0x000000070f077207 */ /* 0x000fe40004800000 */
[----:B------:R-:W-:Y:S02]  /*22e80*/  SEL R82, R20, R82, !P1 ;  /* 0x0000005214527207 */ /* 0x000fe40004800000 */
[----:B------:R-:W-:Y:S02]  /*22e90*/  SEL R81, R21, R81, !P1 ;  /* 0x0000005115517207 */ /* 0x000fe40004800000 */
        /* <DEDUP_REMOVED lines=14> */
.L_x_3265:
        /* <DEDUP_REMOVED lines=30> */
.L_x_3267:
        /* <DEDUP_REMOVED lines=22> */
.L_x_3268:
        /* <DEDUP_REMOVED lines=10> */
[----:B--2---:R2:W3:Y:S01]  /*23360*/  LDC.64 R2, c[0x4][R0] ;  /* 0x0100000000027b82 */ /* 0x0044e20000000a00 */
        /* <DEDUP_REMOVED lines=11> */
.L_x_3269:
        /* <DEDUP_REMOVED lines=10> */
[----:B--2---:R2:W4:Y:S01]  /*234c0*/  LDC.64 R2, c[0x4][R0] ;  /* 0x0100000000027b82 */ /* 0x0045220000000a00 */
        /* <DEDUP_REMOVED lines=10> */
[----:B01-34-:R-:W-:Y:S05]  /*23570*/  CALL.ABS.NOINC R2 ;  /* 0x0000000002007343 */ /* 0x01bfea0003c00000 */
.L_x_3270:
[----:B------:R-:W-:Y:S02]  /*23580*/  ULDC.64 UR4, c[0x0][0x600] ;  /* 0x0001800000047ab9 */ /* 0x000fe40000000a00 */
[----:B------:R-:W-:-:S05]  /*23590*/  IADD3 R16, P0, R16, UR4, RZ ;  /* 0x0000000410107c10 */ /* 0x000fca000ff1e0ff */
[----:B------:R-:W-:-:S05]  /*235a0*/  IMAD.X R17, RZ, RZ, UR5, P0 ;  /* 0x00000005ff117e24 */ /* 0x000fca00080e06ff */
[----:B------:R-:W-:Y:S01]  /*235b0*/  STG.E.64 desc[UR60][R16.64], R26 ;  /* 0x0000001a10007986 */ /* 0x000fe2000c101b3c */
[----:B------:R-:W-:Y:S05]  /*235c0*/  EXIT ;  /* 0x000000000000794d */ /* 0x000fea0003800000 */
.L_x_3266:
        /* <DEDUP_REMOVED lines=9> */
.L_x_3264:
        /* <DEDUP_REMOVED lines=17> */
.L_x_3272:
[----:B------:R-:W-:Y:S01]  /*23770*/  IMAD.MOV.U32 R88, RZ, RZ, RZ ;  /* 0x000000ffff587224 */ /* 0x000fe200078e00ff */
[----:B------:R-:W-:Y:S01]  /*23780*/  CS2R R86, SRZ ;  /* 0x0000000000567805 */ /* 0x000fe2000001ff00 */
[----:B------:R-:W-:Y:S02]  /*23790*/  IMAD.MOV.U32 R85, RZ, RZ, RZ ;  /* 0x000000ffff557224 */ /* 0x000fe400078e00ff */
[----:B------:R-:W-:Y:S02]  /*237a0*/  IMAD.MOV.U32 R82, RZ, RZ, RZ ;  /* 0x000000ffff527224 */ /* 0x000fe400078e00ff */
[----:B------:R-:W-:Y:S02]  /*237b0*/  IMAD.MOV.U32 R81, RZ, RZ, RZ ;  /* 0x000000ffff517224 */ /* 0x000fe400078e00ff */
[----:B------:R-:W-:Y:S02]  /*237c0*/  IMAD.MOV.U32 R0, RZ, RZ, RZ ;  /* 0x000000ffff007224 */ /* 0x000fe400078e00ff */
[----:B------:R-:W-:-:S07]  /*237d0*/  IMAD.MOV.U32 R77, RZ, RZ, RZ ;  /* 0x000000ffff4d7224 */ /* 0x000fce00078e00ff */
.L_x_3271:
[----:B------:R-:W-:Y:S01]  /*237e0*/  ULDC.U8 UR4, c[0x0][0x631] ;  /* 0x00018c4000047ab9 */ /* 0x000fe20000000000 */
[----:B------:R-:W-:Y:S01]  /*237f0*/  IMAD.MOV.U32 R89, RZ, RZ, R87 ;  /* 0x000000ffff597224 */ /* 0x000fe200078e0057 */
        /* <DEDUP_REMOVED lines=25> */
.L_x_3274:
        /* <DEDUP_REMOVED lines=22> */
.L_x_3275:
        /* <DEDUP_REMOVED lines=22> */
.L_x_3276:
        /* <DEDUP_REMOVED lines=22> */
.L_x_3277:
[----:B------:R-:W-:Y:S02]  /*23db0*/  ULDC.64 UR4, c[0x0][0x600] ;  /* 0x0001800000047ab9 */ /* 0x000fe40000000a00 */
[----:B------:R-:W-:-:S05]  /*23dc0*/  IADD3 R16, P0, R16, UR4, RZ ;  /* 0x0000000410107c10 */ /* 0x000fca000ff1e0ff */
[----:B------:R-:W-:-:S05]  /*23dd0*/  IMAD.X R17, RZ, RZ, UR5, P0 ;  /* 0x00000005ff117e24 */ /* 0x000fca00080e06ff */
[----:B------:R-:W-:Y:S01]  /*23de0*/  STG.E.64 desc[UR60][R16.64], R88 ;  /* 0x0000005810007986 */ /* 0x000fe2000c101b3c */
[----:B------:R-:W-:Y:S05]  /*23df0*/  EXIT ;  /* 0x000000000000794d */ /* 0x000fea0003800000 */
.L_x_3273:
        /* <DEDUP_REMOVED lines=16> */
.L_x_3278:
        /* <DEDUP_REMOVED lines=15> */
.L_x_3279:
        /* <DEDUP_REMOVED lines=15> */
.L_x_3280:
        /* <DEDUP_REMOVED lines=15> */
.L_x_3281:
[----:B------:R-:W-:Y:S05]  /*241d0*/  EXIT ;  /* 0x000000000000794d */ /* 0x000fea0003800000 */
        .weak           $__internal_22_$__cuda_sm20_div_u64
        .type           $__internal_22_$__cuda_sm20_div_u64,@function
        .size           $__internal_22_$__cuda_sm20_div_u64,($__internal_23_$__cuda_sm20_rem_u64 - $__internal_22_$__cuda_sm20_div_u64)
$__internal_22_$__cuda_sm20_div_u64:
        /* <DEDUP_REMOVED lines=56> */
[----:B------:R-:W-:Y:S01]  /*24560*/  SEL R8, R10, R14, P0 ;  /* 0x0000000e0a087207 */ /* 0x000fe20000000000 */
[----:B------:R-:W-:Y:S01]  /*24570*/  IMAD.MOV.U32 R14, RZ, RZ, R25 ;  /* 0x000000ffff0e7224 */ /* 0x000fe200078e0019 */
[----:B------:R-:W-:-:S02]  /*24580*/  SEL R6, R21, R6, P0 ;  /* 0x0000000615067207 */ /* 0x000fc40000000000 */
[----:B------:R-:W-:Y:S02]  /*24590*/  ISETP.GE.U32.AND P0, PT, R27, R4, PT ;  /* 0x000000041b00720c */ /* 0x000fe40003f06070 */
[----:B------:R-:W-:Y:S02]  /*245a0*/  IADD3 R10, P3, R15, 0x1, RZ ;  /* 0x000000010f0a7810 */ /* 0x000fe40007f7e0ff */
[----:B------:R-:W-:Y:S02]  /*245b0*/  ISETP.GE.U32.AND.EX P0, PT, R8, R11, PT, P0 ;  /* 0x0000000b0800720c */ /* 0x000fe40003f06100 */
[----:B------:R-:W-:Y:S01]  /*245c0*/  ISETP.NE.AND.EX P1, PT, R11, RZ, PT, P1 ;  /* 0x000000ff0b00720c */ /* 0x000fe20003f25310 */
[----:B------:R-:W-:Y:S01]  /*245d0*/  IMAD.X R19, RZ, RZ, R6, P3 ;  /* 0x000000ffff137224 */ /* 0x000fe200018e0606 */
[----:B------:R-:W-:Y:S01]  /*245e0*/  SEL R10, R10, R15, P0 ;  /* 0x0000000f0a0a7207 */ /* 0x000fe20000000000 */
[----:B------:R-:W-:-:S03]  /*245f0*/  IMAD.MOV.U32 R15, RZ, RZ, 0x0 ;  /* 0x00000000ff0f7424 */ /* 0x000fc600078e00ff */
[----:B------:R-:W-:Y:S02]  /*24600*/  SEL R19, R19, R6, P0 ;  /* 0x0000000613137207 */ /* 0x000fe40000000000 */
[----:B------:R-:W-:Y:S02]  /*24610*/  SEL R10, R10, 0xffffffff, P1 ;  /* 0xffffffff0a0a7807 */ /* 0x000fe40000800000 */
[----:B------:R-:W-:Y:S01]  /*24620*/  SEL R19, R19, 0xffffffff, P1 ;  /* 0xffffffff13137807 */ /* 0x000fe20000800000 */
[----:B------:R-:W-:Y:S06]  /*24630*/  RET.REL.NODEC R14 `(_ZN2at6native13reduce_kernelILi128ELi4ENS0_8ReduceOpIlNS0_9ArgMinOpsIlEEjlLi4ELi4EEEEEvT1_) ;  /* 0xfffffdb80e707950 */ /* 0x000fec0003c3ffff */
        .weak           $__internal_23_$__cuda_sm20_rem_u64
        .type           $__internal_23_$__cuda_sm20_rem_u64,@function
        .size           $__internal_23_$__cuda_sm20_rem_u64,(.L_x_6980 - $__internal_23_$__cuda_sm20_rem_u64)
$__internal_23_$__cuda_sm20_rem_u64:
        /* <DEDUP_REMOVED lines=64> */
[----:B------:R-:W-:Y:S06]  /*24a40*/  RET.REL.NODEC R12 `(_ZN2at6native13reduce_kernelILi128ELi4ENS0_8ReduceOpIlNS0_9ArgMinOpsIlEEjlLi4ELi4EEEEEvT1_) ;  /* 0xfffffdb40c6c7950 */ /* 0x000fec0003c3ffff */
.L_x_3282:
        /* <DEDUP_REMOVED lines=11> */
.L_x_6980:


//--------------------- .text._ZN2at6native13reduce_kernelILi512ELi1ENS0_8ReduceOpIiNS0_9ArgMinOpsIiEEjlLi4ELi4EEEEEvT1_ --------------------------
	.section	.text._ZN2at6native13reduce_kernelILi512ELi1ENS0_8ReduceOpIiNS0_9ArgMinOpsIiEEjlLi4ELi4EEEEEvT1_,"ax",@progbits
	.align	128
        .global         _ZN2at6native13reduce_kernelILi512ELi1ENS0_8ReduceOpIiNS0_9ArgMinOpsIiEEjlLi4ELi4EEEEEvT1_
        .type           _ZN2at6native13reduce_kernelILi512ELi1ENS0_8ReduceOpIiNS0_9ArgMinOpsIiEEjlLi4ELi4EEEEEvT1_,@function
        .size           _ZN2at6native13reduce_kernelILi512ELi1ENS0_8ReduceOpIiNS0_9ArgMinOpsIiEEjlLi4ELi4EEEEEvT1_,(.L_x_6982 - _ZN2at6native13reduce_kernelILi512ELi1ENS0_8ReduceOpIiNS0_9ArgMinOpsIiEEjlLi4ELi4EEEEEvT1_)
        .other          _ZN2at6native13reduce_kernelILi512ELi1ENS0_8ReduceOpIiNS0_9ArgMinOpsIiEEjlLi4ELi4EEEEEvT1_,@"STO_CUDA_ENTRY STV_DEFAULT"
_ZN2at6native13reduce_kernelILi512ELi1ENS0_8ReduceOpIiNS0_9ArgMinOpsIiEEjlLi4ELi4EEEEEvT1_:
.text._ZN2at6native13reduce_kernelILi512ELi1ENS0_8ReduceOpIiNS0_9ArgMinOpsIiEEjlLi4ELi4EEEEEvT1_:
[----:B------:R-:W0:Y:S01]  /*0000*/  LDC R1, c[0x0][0x28] ;  /* 0x00000a00ff017b82 */ /* 0x000e220000000800 */
[----:B------:R-:W1:Y:S07]  /*0010*/  S2R R3, SR_TID.X ;  /* 0x0000000000037919 */ /* 0x000e6e0000002100 */
[----:B------:R-:W2:Y:S01]  /*0020*/  LDC R7, c[0x0][0x3fc] ;  /* 0x0000ff00ff077b82 */ /* 0x000ea20000000800 */
[----:B------:R-:W-:Y:S01]  /*0030*/  ULDC.64 UR28, c[0x0][0x248] ;  /* 0x00009200001c7ab9 */ /* 0x000fe20000000a00 */
[----:B------:R-:W-:Y:S01]  /*0040*/  ULDC.64 UR26, c[0x0][0x240] ;  /* 0x00009000001a7ab9 */ /* 0x000fe20000000a00 */
[----:B------:R-:W3:Y:S01]  /*0050*/  S2R R0, SR_TID.Y ;  /* 0x0000000000007919 */ /* 0x000ee20000002200 */
[----:B------:R-:W-:Y:S01]  /*0060*/  ULDC UR5, c[0x0][0x250] ;  /* 0x0000940000057ab9 */ /* 0x000fe20000000800 */
[----:B------:R-:W-:Y:S01]  /*0070*/  IMAD.MOV.U32 R6, RZ, RZ, RZ ;  /* 0x000000ffff067224 */ /* 0x000fe200078e00ff */
[----:B------:R-:W4:Y:S02]  /*0080*/  S2R R2, SR_CTAID.Y ;  /* 0x0000000000027919 */ /* 0x000f240000002600 */
        /* <DEDUP_REMOVED lines=284> */
.L_x_3283:
[----:B------:R-:W-:Y:S01]  /*1250*/  ULDC UR4, c[0x0][0x22c] ;  /* 0x00008b0000047ab9 */ /* 0x000fe20000000800 */
[----:B------:R-:W-:Y:S01]  /*1260*/  ULDC.64 UR36, c[0x0][0x208] ;  /* 0x0000820000247ab9 */ /* 0x000fe20000000a00 */
[----:B------:R-:W-:Y:S01]  /*1270*/  IMAD.U32 R23, RZ, RZ, UR4 ;  /* 0x00000004ff177e24 */ /* 0x000fe2000f8e00ff */
[----:B------:R-:W-:Y:S01]  /*1280*/  ULDC UR4, c[0x0][0x230] ;  /* 0x00008c0000047ab9 */ /* 0x000fe20000000800 */
[----:B------:R-:W-:Y:S01]  /*1290*/  BSSY B0, `(.L_x_3284) ;  /* 0x0000b7b000007945 */ /* 0x000fe20003800000 */
[----:B------:R-:W-:Y:S02]  /*12a0*/  CS2R R12, SRZ ;  /* 0x00000000000c7805 */ /* 0x000fe4000001ff00 */
        /* <DEDUP_REMOVED lines=9> */
[----:B------:R-:W0:Y:S01]  /*1340*/  LDC R14, c[0x0][0x218] ;  /* 0x00008600ff0e7b82 */ /* 0x000e220000000800 */
[----:B------:R-:W-:Y:S01]  /*1350*/  SHF.R.U64 R6, R20, 0x2, R21 ;  /* 0x0000000214067819 */ /* 0x000fe20000001215 */
[----:B------:R-:W-:Y:S01]  /*1360*/  ULDC UR4, c[0x0][0x22c] ;  /* 0x00008b0000047ab9 */ /* 0x000fe20000000800 */
[----:B------:R-:W-:Y:S01]  /*1370*/  BSSY B1, `(.L_x_3287) ;  /* 0x0000037000017945 */ /* 0x000fe20003800000 */
[----:B------:R-:W-:Y:S01]  /*1380*/  MOV R24, UR4 ;  /* 0x0000000400187c02 */ /* 0x000fe20008000f00 */
[----:B------:R-:W-:Y:S01]  /*1390*/  IMAD.MOV.U32 R12, RZ, RZ, RZ ;  /* 0x000000ffff0c7224 */ /* 0x000fe200078e00ff */
[----:B------:R-:W-:Y:S02]  /*13a0*/  LOP3.LUT R6, R6, 0x3, RZ, 0xc0, !PT ;  /* 0x0000000306067812 */ /* 0x000fe400078ec0ff */
[----:B------:R-:W1:Y:S02]  /*13b0*/  LDC R18, c[0x0][0x220] ;  /* 0x00008800ff127b82 */ /* 0x000e640000000800 */
[----:B------:R-:W-:-:S06]  /*13c0*/  ISETP.NE.AND P0, PT, R6, RZ, PT ;  /* 0x000000ff0600720c */ /* 0x000fcc0003f05270 */
[----:B------:R-:W2:Y:S01]  /*13d0*/  LDC R16, c[0x0][0x224] ;  /* 0x00008900ff107b82 */ /* 0x000ea20000000800 */
[----:B0-----:R-:W-:Y:S02]  /*13e0*/  IMAD.MOV.U32 R15, RZ, RZ, R14 ;  /* 0x000000ffff0f7224 */ /* 0x001fe400078e000e */
[----:B-1----:R-:W-:Y:S02]  /*13f0*/  IMAD.MOV.U32 R11, RZ, RZ, R18 ;  /* 0x000000ffff0b7224 */ /* 0x002fe400078e0012 */
[----:B--2---:R-:W-:Y:S02]  /*1400*/  IMAD.MOV.U32 R9, RZ, RZ, R16 ;  /* 0x000000ffff097224 */ /* 0x004fe400078e0010 */
        /* <DEDUP_REMOVED lines=11> */
[----:B------:R-:W-:-:S12]  /*14c0*/  HFMA2.MMA R4, -RZ, RZ, 0, 5.9604644775390625e-08 ;  /* 0x00000001ff047435 */ /* 0x000fd800000001ff */
[----:B------:R-:W-:-:S04]  /*14d0*/  @P0 ISETP.NE.AND P1, PT, R2, RZ, PT ;  /* 0x000000ff0200020c */ /* 0x000fc80003f25270 */
[----:B------:R-:W-:-:S04]  /*14e0*/  @P0 SEL R5, RZ, 0x1, P1 ;  /* 0x00000001ff050807 */ /* 0x000fc80000800000 */
[----:B------:R-:W-:-:S07]  /*14f0*/  @P0 PRMT R4, R5, 0x7610, R4 ;  /* 0x0000761005040816 */ /* 0x000fce0000000004 */
.L_x_3292:
[----:B------:R-:W-:Y:S05]  /*1500*/  BSYNC B3 ;  /* 0x0000000000037941 */ /* 0x000fea0003800000 */
.L_x_3291:
[----:B------:R-:W-:-:S04]  /*1510*/  PRMT R4, R4, 0x9910, RZ ;  /* 0x0000991004047816 */ /* 0x000fc800000000ff */
[----:B------:R-:W-:-:S13]  /*1520*/  ISETP.NE.AND P0, PT, R4, RZ, PT ;  /* 0x000000ff0400720c */ /* 0x000fda0003f05270 */
[----:B------:R-:W-:Y:S05]  /*1530*/  @!P0 BRA `(.L_x_3290) ;  /* 0x00000000004c8947 */ /* 0x000fea0003800000 */
[C---:B------:R-:W-:Y:S01]  /*1540*/  IADD3 R5, P0, R3.reuse, -R6, RZ ;  /* 0x8000000603057210 */ /* 0x040fe20007f1e0ff */
[----:B------:R-:W-:Y:S01]  /*1550*/  IMAD.IADD R7, R3, 0x1, -R6 ;  /* 0x0000000103077824 */ /* 0x000fe200078e0a06 */
[----:B------:R-:W-:-:S03]  /*1560*/  ULDC UR4, c[0x0][0x218] ;  /* 0x0000860000047ab9 */ /* 0x000fc60000000800 */
[----:B------:R-:W-:Y:S01]  /*1570*/  IMAD.X R4, RZ, RZ, -0x1, P0 ;  /* 0xffffffffff047424 */ /* 0x000fe200000e06ff */
[----:B------:R-:W-:-:S04]  /*1580*/  LEA R10, P0, R5, R20, 0x2 ;  /* 0x00000014050a7211 */ /* 0x000fc800078010ff */
[----:B------:R-:W-:Y:S02]  /*1590*/  LEA.HI.X R11, R5, R21, R4, 0x2, P0 ;  /* 0x00000015050b7211 */ /* 0x000fe400000f1404 */
[----:B------:R-:W0:Y:S03]  /*15a0*/  LDC.64 R4, c[0x0][0x220] ;  /* 0x00008800ff047b82 */ /* 0x000e260000000a00 */
[----:B------:R-:W2:Y:S01]  /*15b0*/  LDG.E R10, desc[UR36][R10.64] ;  /* 0x000000240a0a7981 */ /* 0x000ea2000c1e1900 */
[----:B0-----:R-:W-:-:S04]  /*15c0*/  ISETP.GT.U32.AND P0, PT, R7, R4, PT ;  /* 0x000000040700720c */ /* 0x001fc80003f04070 */
[----:B------:R-:W-:-:S04]  /*15d0*/  ISETP.GT.AND.EX P0, PT, RZ, R5, PT, P0 ;  /* 0x00000005ff00720c */ /* 0x000fc80003f04300 */
[----:B------:R-:W-:Y:S02]  /*15e0*/  SEL R9, RZ, 0xffffffff, !P0 ;  /* 0xffffffffff097807 */ /* 0x000fe40004000000 */
[C---:B--2---:R-:W-:Y:S02]  /*15f0*/  ISETP.NE.AND P1, PT, R10.reuse, UR4, PT ;  /* 0x000000040a007c0c */ /* 0x044fe4000bf25270 */
[----:B------:R-:W-:-:S11]  /*1600*/  ISETP.GT.AND P0, PT, R10, UR4, PT ;  /* 0x000000040a007c0c */ /* 0x000fd6000bf04270 */
[----:B------:R-:W-:-:S04]  /*1610*/  @P1 SEL R9, RZ, 0xffffffff, !P0 ;  /* 0xffffffffff091807 */ /* 0x000fc80004000000 */
[----:B------:R-:W-:-:S04]  /*1620*/  LOP3.LUT R9, R9, 0x1, RZ, 0xc0, !PT ;  /* 0x0000000109097812 */ /* 0x000fc800078ec0ff */
[----:B------:R-:W-:-:S04]  /*1630*/  ISETP.NE.U32.AND P0, PT, R9, 0x1, PT ;  /* 0x000000010900780c */ /* 0x000fc80003f05070 */
[----:B------:R-:W-:Y:S02]  /*1640*/  SEL R11, R7, R4, P0 ;  /* 0x00000004070b7207 */ /* 0x000fe40000000000 */
[----:B------:R-:W-:Y:S02]  /*1650*/  SEL R9, R5, RZ, !P0 ;  /* 0x000000ff05097207 */ /* 0x000fe40004000000 */
[----:B------:R-:W-:-:S07]  /*1660*/  SEL R15, R10, UR4, P0 ;  /* 0x000000040a0f7c07 */ /* 0x000fce0008000000 */
.L_x_3290:
[----:B------:R-:W-:Y:S05]  /*1670*/  BSYNC B2 ;  /* 0x0000000000027941 */ /* 0x000fea0003800000 */
.L_x_3289:
[C---:B------:R-:W-:Y:S02]  /*1680*/  IADD3 R5, P0, -R6.reuse, 0x4, RZ ;  /* 0x0000000406057810 */ /* 0x040fe40007f1e1ff */
[C---:B------:R-:W-:Y:S02]  /*1690*/  IADD3 R24, R6.reuse, -0x4, R23 ;  /* 0xfffffffc06187810 */ /* 0x040fe40007ffe017 */
[----:B------:R-:W-:Y:S01]  /*16a0*/  LEA R20, P1, R5, R20, 0x2 ;  /* 0x0000001405147211 */ /* 0x000fe200078210ff */
[----:B------:R-:W-:Y:S01]  /*16b0*/  IMAD.X R4, RZ, RZ, -0x1, P0 ;  /* 0xffffffffff047424 */ /* 0x000fe200000e06ff */
[----:B------:R-:W-:-:S04]  /*16c0*/  IADD3 R12, -R6, 0x4, RZ ;  /* 0x00000004060c7810 */ /* 0x000fc80007ffe1ff */
[----:B------:R-:W-:-:S07]  /*16d0*/  LEA.HI.X R21, R5, R21, R4, 0x2, P1 ;  /* 0x0000001505157211 */ /* 0x000fce00008f1404 */
.L_x_3288:
[----:B------:R-:W-:Y:S05]  /*16e0*/  BSYNC B1 ;  /* 0x0000000000017941 */ /* 0x000fea0003800000 */
.L_x_3287:
[----:B------:R-:W-:Y:S01]  /*16f0*/  SHF.L.U32 R25, R8, 0x2, RZ ;  /* 0x0000000208197819 */ /* 0x000fe200000006ff */
[----:B------:R-:W-:Y:S01]  /*1700*/  BSSY B1, `(.L_x_3293) ;  /* 0x0000047000017945 */ /* 0x000fe20003800000 */
[----:B------:R-:W-:Y:S01]  /*1710*/  ISETP.NE.AND P1, PT, RZ, UR27, PT ;  /* 0x0000001bff007c0c */ /* 0x000fe2000bf25270 */
[----:B------:R-:W-:Y:S01]  /*1720*/  IMAD.MOV.U32 R10, RZ, RZ, R14 ;  /* 0x000000ffff0a7224 */ /* 0x000fe200078e000e */
[----:B------:R-:W-:Y:S01]  /*1730*/  ISETP.NE.AND P2, PT, R0, RZ, PT ;  /* 0x000000ff0000720c */ /* 0x000fe20003f45270 */
[----:B------:R-:W-:Y:S01]  /*1740*/  VIADD R5, R25, 0x3 ;  /* 0x0000000319057836 */ /* 0x000fe20000000000 */
[----:B------:R-:W-:Y:S01]  /*1750*/  MOV R13, R16 ;  /* 0x00000010000d7202 */ /* 0x000fe20000000f00 */
[--C-:B------:R-:W-:Y:S02]  /*1760*/  IMAD.MOV.U32 R23, RZ, RZ, R18.reuse ;  /* 0x000000ffff177224 */ /* 0x100fe400078e0012 */
[----:B------:R-:W-:Y:S01]  /*1770*/  IMAD.MOV.U32 R22, RZ, RZ, R18 ;  /* 0x000000ffff167224 */ /* 0x000fe200078e0012 */
[----:B------:R-:W-:Y:S01]  /*1780*/  ISETP.GE.U32.AND P0, PT, R5, R24, PT ;  /* 0x000000180500720c */ /* 0x000fe20003f06070 */
[----:B------:R-:W-:-:S02]  /*1790*/  IMAD.MOV.U32 R19, RZ, RZ, R16 ;  /* 0x000000ffff137224 */ /* 0x000fc400078e0010 */
[----:B------:R-:W-:-:S10]  /*17a0*/  IMAD.MOV.U32 R17, RZ, RZ, R14 ;  /* 0x000000ffff117224 */ /* 0x000fd400078e000e */
[----:B------:R-:W-:Y:S05]  /*17b0*/  @P0 BRA `(.L_x_3294) ;  /* 0x0000000000ec0947 */ /* 0x000fea0003800000 */
[----:B------:R-:W-:Y:S01]  /*17c0*/  MOV R22, R18 ;  /* 0x0000001200167202 */ /* 0x000fe20000000f00 */
[----:B------:R-:W-:Y:S02]  /*17d0*/  IMAD.MOV.U32 R19, RZ, RZ, R16 ;  /* 0x000000ffff137224 */ /* 0x000fe400078e0010 */
[----:B------:R-:W-:-:S07]  /*17e0*/  IMAD.MOV.U32 R17, RZ, RZ, R14 ;  /* 0x000000ffff117224 */ /* 0x000fce00078e000e */
.L_x_3295:
[----:B------:R-:W-:Y:S01]  /*17f0*/  IMAD.WIDE.U32 R4, R8, 0x10, R20 ;  /* 0x0000001008047825 */ /* 0x000fe200078e0014 */
[----:B------:R-:W-:-:S05]  /*1800*/  ULDC UR4, c[0x0][0x234] ;  /* 0x00008d0000047ab9 */ /* 0x000fca0000000800 */
[----:B------:R-:W2:Y:S01]  /*1810*/  LDG.E.128 R4, desc[UR36][R4.64] ;  /* 0x0000002404047981 */ /* 0x000ea2000c1e1d00 */
[----:B------:R-:W-:Y:S02]  /*1820*/  IMAD.IADD R26, R25, 0x1, R12 ;  /* 0x00000001191a7824 */ /* 0x000fe400078e020c */
[----:B------:R-:W-:Y:S02]  /*1830*/  VIADD R8, R8, UR4 ;  /* 0x0000000408087c36 */ /* 0x000fe40008000000 */
[----:B------:R-:W-:Y:S01]  /*1840*/  VIADD R27, R26, 0x2 ;  /* 0x000000021a1b7836 */ /* 0x000fe20000000000 */
[----:B------:R-:W-:-:S04]  /*1850*/  ISETP.GE.U32.AND P0, PT, R11, R26, PT ;  /* 0x0000001a0b00720c */ /* 0x000fc80003f06070 */
[----:B------:R-:W-:-:S04]  /*1860*/  ISETP.GE.AND.EX P0, PT, R9, RZ, PT, P0 ;  /* 0x000000ff0900720c */ /* 0x000fc80003f06300 */
[----:B------:R-:W-:Y:S02]  /*1870*/  SEL R25, RZ, 0xffffffff, P0 ;  /* 0xffffffffff197807 */ /* 0x000fe40000000000 */
[CC--:B--2---:R-:W-:Y:S02]  /*1880*/  ISETP.NE.AND P3, PT, R15.reuse, R4.reuse, PT ;  /* 0x000000040f00720c */ /* 0x0c4fe40003f65270 */
[----:B------:R-:W-:Y:S02]  /*1890*/  ISETP.GE.AND P4, PT, R15, R4, PT ;  /* 0x000000040f00720c */ /* 0x000fe40003f86270 */
[----:B------:R-:W-:Y:S02]  /*18a0*/  ISETP.GE.AND P5, PT, R14, R5, PT ;  /* 0x000000050e00720c */ /* 0x000fe40003fa6270 */
[----:B------:R-:W-:-:S07]  /*18b0*/  ISETP.GE.AND P6, PT, R17, R6, PT ;  /* 0x000000061100720c */ /* 0x000fce0003fc6270 */
[----:B------:R-:W-:Y:S02]  /*18c0*/  @P3 SEL R25, RZ, 0xffffffff, P4 ;  /* 0xffffffffff193807 */ /* 0x000fe40002000000 */
[----:B------:R-:W-:Y:S02]  /*18d0*/  ISETP.NE.AND P4, PT, R14, R5, PT ;  /* 0x000000050e00720c */ /* 0x000fe40003f85270 */
[----:B------:R-:W-:-:S04]  /*18e0*/  LOP3.LUT R25, R25, 0x1, RZ, 0xc0, !PT ;  /* 0x0000000119197812 */ /* 0x000fc800078ec0ff */
[----:B------:R-:W-:Y:S02]  /*18f0*/  ISETP.NE.U32.AND P3, PT, R25, 0x1, PT ;  /* 0x000000011900780c */ /* 0x000fe40003f65070 */
[----:B------:R-:W-:Y:S02]  /*1900*/  IADD3 R25, R26, 0x1, RZ ;  /* 0x000000011a197810 */ /* 0x000fe40007ffe0ff */
[----:B------:R-:W-:Y:S02]  /*1910*/  SEL R15, R15, R4, !P3 ;  /* 0x000000040f0f7207 */ /* 0x000fe40005800000 */
[----:B------:R-:W-:Y:S02]  /*1920*/  ISETP.GE.U32.AND P0, PT, R18, R25, PT ;  /* 0x000000191200720c */ /* 0x000fe40003f06070 */
[----:B------:R-:W-:Y:S01]  /*1930*/  SEL R11, R11, R26, !P3 ;  /* 0x0000001a0b0b7207 */ /* 0x000fe20005800000 */
[----:B------:R-:W-:Y:S01]  /*1940*/  VIADD R26, R26, 0x3 ;  /* 0x000000031a1a7836 */ /* 0x000fe20000000000 */
[----:B------:R-:W-:-:S02]  /*1950*/  ISETP.GE.AND.EX P0, PT, R16, RZ, PT, P0 ;  /* 0x000000ff1000720c */ /* 0x000fc40003f06300 */
[----:B------:R-:W-:Y:S02]  /*1960*/  SEL R9, R9, RZ, !P3 ;  /* 0x000000ff09097207 */ /* 0x000fe40005800000 */
[----:B------:R-:W-:Y:S02]  /*1970*/  SEL R4, RZ, 0xffffffff, P0 ;  /* 0xffffffffff047807 */ /* 0x000fe40000000000 */
[----:B------:R-:W-:Y:S02]  /*1980*/  @P4 SEL R4, RZ, 0xffffffff, P5 ;  /* 0xffffffffff044807 */ /* 0x000fe40002800000 */
[----:B------:R-:W-:Y:S02]  /*1990*/  ISETP.NE.AND P5, PT, R17, R6, PT ;  /* 0x000000061100720c */ /* 0x000fe40003fa5270 */
[----:B------:R-:W-:Y:S02]  /*19a0*/  ISETP.GE.U32.AND P0, PT, R22, R27, PT ;  /* 0x0000001b1600720c */ /* 0x000fe40003f06070 */
[----:B------:R-:W-:-:S02]  /*19b0*/  LOP3.LUT R4, R4, 0x1, RZ, 0xc0, !PT ;  /* 0x0000000104047812 */ /* 0x000fc400078ec0ff */
[----:B------:R-:W-:Y:S02]  /*19c0*/  ISETP.GE.AND.EX P0, PT, R19, RZ, PT, P0 ;  /* 0x000000ff1300720c */ /* 0x000fe40003f06300 */
[----:B------:R-:W-:Y:S02]  /*19d0*/  ISETP.NE.U32.AND P4, PT, R4, 0x1, PT ;  /* 0x000000010400780c */ /* 0x000fe40003f85070 */
[----:B------:R-:W-:Y:S02]  /*19e0*/  SEL R4, RZ, 0xffffffff, P0 ;  /* 0xffffffffff047807 */ /* 0x000fe40000000000 */
[----:B------:R-:W-:Y:S02]  /*19f0*/  SEL R18, R18, R25, !P4 ;  /* 0x0000001912127207 */ /* 0x000fe40006000000 */
[----:B------:R-:W-:Y:S02]  /*1a00*/  @P5 SEL R4, RZ, 0xffffffff, P6 ;  /* 0xffffffffff045807 */ /* 0x000fe40003000000 */
[----:B------:R-:W-:-:S02]  /*1a10*/  ISETP.GE.U32.AND P0, PT, R23, R26, PT ;  /* 0x0000001a1700720c */ /* 0x000fc40003f06070 */
[----:B------:R-:W-:Y:S02]  /*1a20*/  ISETP.NE.AND P5, PT, R10, R7, PT ;  /* 0x000000070a00720c */ /* 0x000fe40003fa5270 */
[----:B------:R-:W-:Y:S02]  /*1a30*/  SHF.L.U32 R25, R8, 0x2, RZ ;  /* 0x0000000208197819 */ /* 0x000fe400000006ff */
[----:B------:R-:W-:Y:S02]  /*1a40*/  LOP3.LUT R4, R4, 0x1, RZ, 0xc0, !PT ;  /* 0x0000000104047812 */ /* 0x000fe400078ec0ff */
[----:B------:R-:W-:Y:S02]  /*1a50*/  ISETP.GE.AND.EX P0, PT, R13, RZ, PT, P0 ;  /* 0x000000ff0d00720c */ /* 0x000fe40003f06300 */
[----:B------:R-:W-:Y:S01]  /*1a60*/  SEL R14, R14, R5, !P4 ;  /* 0x000000050e0e7207 */ /* 0x000fe20006000000 */
[----:B------:R-:W-:Y:S01]  /*1a70*/  VIADD R5, R25, 0x3 ;  /* 0x0000000319057836 */ /* 0x000fe20000000000 */
[----:B------:R-:W-:-:S02]  /*1a80*/  ISETP.NE.U32.AND P6, PT, R4, 0x1, PT ;  /* 0x000000010400780c */ /* 0x000fc40003fc5070 */
[----:B------:R-:W-:Y:S02]  /*1a90*/  SEL R4, RZ, 0xffffffff, P0 ;  /* 0xffffffffff047807 */ /* 0x000fe40000000000 */
[----:B------:R-:W-:Y:S02]  /*1aa0*/  ISETP.GE.AND P0, PT, R10, R7, PT ;  /* 0x000000070a00720c */ /* 0x000fe40003f06270 */
[----:B------:R-:W-:Y:S02]  /*1ab0*/  ISETP.GE.U32.AND P3, PT, R5, R24, PT ;  /* 0x000000180500720c */ /* 0x000fe40003f66070 */
[----:B------:R-:W-:Y:S02]  /*1ac0*/  @P5 SEL R4, RZ, 0xffffffff, P0 ;  /* 0xffffffffff045807 */ /* 0x000fe40000000000 */
[----:B------:R-:W-:Y:S02]  /*1ad0*/  SEL R22, R22, R27, !P6 ;  /* 0x0000001b16167207 */ /* 0x000fe40007000000 */
[----:B------:R-:W-:-:S02]  /*1ae0*/  LOP3.LUT R4, R4, 0x1, RZ, 0xc0, !PT ;  /* 0x0000000104047812 */ /* 0x000fc400078ec0ff */
[----:B------:R-:W-:Y:S02]  /*1af0*/  SEL R17, R17, R6, !P6 ;  /* 0x0000000611117207 */ /* 0x000fe40007000000 */
[----:B------:R-:W-:Y:S02]  /*1b00*/  ISETP.NE.U32.AND P0, PT, R4, 0x1, PT ;  /* 0x000000010400780c */ /* 0x000fe40003f05070 */
[----:B------:R-:W-:Y:S02]  /*1b10*/  SEL R16, R16, RZ, !P4 ;  /* 0x000000ff10107207 */ /* 0x000fe40006000000 */
[----:B------:R-:W-:Y:S02]  /*1b20*/  SEL R23, R23, R26, !P0 ;  /* 0x0000001a17177207 */ /* 0x000fe40004000000 */
[----:B------:R-:W-:Y:S02]  /*1b30*/  SEL R10, R10, R7, !P0 ;  /* 0x000000070a0a7207 */ /* 0x000fe40004000000 */
[----:B------:R-:W-:-:S02]  /*1b40*/  SEL R19, R19, RZ, !P6 ;  /* 0x000000ff13137207 */ /* 0x000fc40007000000 */
[----:B------:R-:W-:Y:S01]  /*1b50*/  SEL R13, R13, RZ, !P0 ;  /* 0x000000ff0d0d7207 */ /* 0x000fe20004000000 */
[----:B------:R-:W-:Y:S06]  /*1b60*/  @!P3 BRA `(.L_x_3295) ;  /* 0xfffffffc0020b947 */ /* 0x000fec000383ffff */
.L_x_3294:
[----:B------:R-:W-:Y:S05]  /*1b70*/  BSYNC B1 ;  /* 0x0000000000017941 */ /* 0x000fea0003800000 */
.L_x_3293:
[----:B------:R-:W-:Y:S01]  /*1b80*/  BSSY B1, `(.L_x_3296) ;  /* 0x0000008000017945 */ /* 0x000fe20003800000 */
[----:B------:R-:W-:-:S03]  /*1b90*/  PRMT R4, RZ, 0x7610, R4 ;  /* 0x00007610ff047816 */ /* 0x000fc60000000004 */
[----:B------:R-:W-:Y:S05]  /*1ba0*/  @P1 BRA P2, `(.L_x_3297) ;  /* 0x0000000000141947 */ /* 0x000fea0001000000 */
[----:B------:R-:W-:Y:S01]  /*1bb0*/  ISETP.NE.AND P0, PT, RZ, UR28, PT ;  /* 0x0000001cff007c0c */ /* 0x000fe2000bf05270 */
[----:B------:R-:W-:-:S12]  /*1bc0*/  IMAD.MOV.U32 R4, RZ, RZ, 0x1 ;  /* 0x00000001ff047424 */ /* 0x000fd800078e00ff */
[----:B------:R-:W-:-:S04]  /*1bd0*/  @P0 ISETP.NE.AND P1, PT, R2, RZ, PT ;  /* 0x000000ff0200020c */ /* 0x000fc80003f25270 */
[----:B------:R-:W-:-:S04]  /*1be0*/  @P0 SEL R2, RZ, 0x1, P1 ;  /* 0x00000001ff020807 */ /* 0x000fc80000800000 */
[----:B------:R-:W-:-:S07]  /*1bf0*/  @P0 PRMT R4, R2, 0x7610, R4 ;  /* 0x0000761002040816 */ /* 0x000fce0000000004 */
.L_x_3297:
[----:B------:R-:W-:Y:S05]  /*1c00*/  BSYNC B1 ;  /* 0x0000000000017941 */ /* 0x000fea0003800000 */
.L_x_3296:
        /* <DEDUP_REMOVED lines=10> */
[----:B------:R-:W-:-:S04]  /*1cb0*/  IADD3 R12, R3, R12, RZ ;  /* 0x0000000c030c7210 */ /* 0x000fc80007ffe0ff */
[----:B------:R-:W-:Y:S02]  /*1cc0*/  ISETP.GE.U32.AND P0, PT, R11, R12, PT ;  /* 0x0000000c0b00720c */ /* 0x000fe40003f06070 */
[----:B------:R-:W-:-:S04]  /*1cd0*/  SHF.R.S32.HI R4, RZ, 0x1f, R12 ;  /* 0x0000001fff047819 */ /* 0x000fc8000001140c */
[----:B------:R-:W-:-:S04]  /*1ce0*/  ISETP.GE.AND.EX P0, PT, R9, R4, PT, P0 ;  /* 0x000000040900720c */ /* 0x000fc80003f06300 */
[----:B------:R-:W-:Y:S02]  /*1cf0*/  SEL R2, RZ, 0xffffffff, P0 ;  /* 0xffffffffff027807 */ /* 0x000fe40000000000 */
[CC--:B--2---:R-:W-:Y:S02]  /*1d00*/  ISETP.NE.AND P1, PT, R15.reuse, R20.reuse, PT ;  /* 0x000000140f00720c */ /* 0x0c4fe40003f25270 */
[----:B------:R-:W-:-:S11]  /*1d10*/  ISETP.GE.AND P2, PT, R15, R20, PT ;  /* 0x000000140f00720c */ /* 0x000fd60003f46270 */
[----:B------:R-:W-:-:S04]  /*1d20*/  @P1 SEL R2, RZ, 0xffffffff, P2 ;  /* 0xffffffffff021807 */ /* 0x000fc80001000000 */
[----:B------:R-:W-:-:S04]  /*1d30*/  LOP3.LUT R2, R2, 0x1, RZ, 0xc0, !PT ;  /* 0x0000000102027812 */ /* 0x000fc800078ec0ff */
[----:B------:R-:W-:-:S04]  /*1d40*/  ISETP.NE.U32.AND P0, PT, R2, 0x1, PT ;  /* 0x000000010200780c */ /* 0x000fc80003f05070 */
[----:B------:R-:W-:Y:S02]  /*1d50*/  SEL R11, R11, R12, !P0 ;  /* 0x0000000c0b0b7207 */ /* 0x000fe40004000000 */
[----:B------:R-:W-:Y:S02]  /*1d60*/  SEL R9, R9, R4, !P0 ;  /* 0x0000000409097207 */ /* 0x000fe40004000000 */
[----:B------:R-:W-:-:S07]  /*1d70*/  SEL R15, R15, R20, !P0 ;  /* 0x000000140f0f7207 */ /* 0x000fce0004000000 */
.L_x_3299:
[----:B------:R-:W-:Y:S05]  /*1d80*/  BSYNC B1 ;  /* 0x0000000000017941 */ /* 0x000fea0003800000 */
.L_x_3298:
        /* <DEDUP_REMOVED lines=10> */
[CC--:B------:R-:W-:Y:S02]  /*1e30*/  ISETP.NE.AND P1, PT, R14.reuse, R17.reuse, PT ;  /* 0x000000110e00720c */ /* 0x0c0fe40003f25270 */
[----:B------:R-:W-:Y:S02]  /*1e40*/  SEL R4, R9, R16, !P0 ;  /* 0x0000001009047207 */ /* 0x000fe40004000000 */
[----:B------:R-:W-:Y:S02]  /*1e50*/  ISETP.GE.U32.AND P0, PT, R11, R22, PT ;  /* 0x000000160b00720c */ /* 0x000fe40003f06070 */
[----:B------:R-:W-:-:S02]  /*1e60*/  ISETP.GE.AND P2, PT, R14, R17, PT ;  /* 0x000000110e00720c */ /* 0x000fc40003f46270 */
[----:B------:R-:W-:Y:S02]  /*1e70*/  ISETP.GE.AND.EX P0, PT, R4, R19, PT, P0 ;  /* 0x000000130400720c */ /* 0x000fe40003f06300 */
[----:B------:R-:W-:-:S03]  /*1e80*/  SEL R2, RZ, 0xffffffff, P2 ;  /* 0xffffffffff027807 */ /* 0x000fc60001000000 */
        /* <DEDUP_REMOVED lines=16> */
[----:B------:R-:W-:Y:S01]  /*1f90*/  SEL R9, R9, R10, !P0 ;  /* 0x0000000a09097207 */ /* 0x000fe20004000000 */
[----:B------:R-:W-:Y:S06]  /*1fa0*/  BRA `(.L_x_3285) ;  /* 0x000000a800a47947 */ /* 0x000fec0003800000 */
.L_x_3286:
        /* <DEDUP_REMOVED lines=14> */
[----:B0-----:R-:W-:Y:S01]  /*2090*/  IMAD.MOV.U32 R16, RZ, RZ, R10 ;  /* 0x000000ffff107224 */ /* 0x001fe200078e000a */
[----:B-1----:R-:W-:Y:S01]  /*20a0*/  MOV R3, R15 ;  /* 0x0000000f00037202 */ /* 0x002fe20000000f00 */
        /* <DEDUP_REMOVED lines=9> */
[----:B------:R-:W-:Y:S02]  /*2140*/  IMAD.MOV.U32 R9, RZ, RZ, R13 ;  /* 0x000000ffff097224 */ /* 0x000fe400078e000d */
[----:B------:R-:W-:-:S03]  /*2150*/  IMAD.MOV.U32 R11, RZ, RZ, R10 ;  /* 0x000000ffff0b7224 */ /* 0x000fc600078e000a */
[----:B------:R-:W-:Y:S05]  /*2160*/  @P0 BRA `(.L_x_3303) ;  /* 0x0000004400000947 */ /* 0x000fea0003800000 */
[----:B------:R-:W-:Y:S01]  /*2170*/  BSSY B2, `(.L_x_3303) ;  /* 0x000043f000027945 */ /* 0x000fe20003800000 */
[----:B------:R-:W-:Y:S01]  /*2180*/  ISETP.NE.AND P2, PT, R14, RZ, PT ;  /* 0x000000ff0e00720c */ /* 0x000fe20003f45270 */
[--C-:B------:R-:W-:Y:S01]  /*2190*/  IMAD.MOV.U32 R6, RZ, RZ, R15.reuse ;  /* 0x000000ffff067224 */ /* 0x100fe200078e000f */
[----:B------:R-:W-:Y:S01]  /*21a0*/  MOV R7, R13 ;  /* 0x0000000d00077202 */ /* 0x000fe20000000f00 */
[--C-:B------:R-:W-:Y:S02]  /*21b0*/  IMAD.MOV.U32 R8, RZ, RZ, R15.reuse ;  /* 0x000000ffff087224 */ /* 0x100fe400078e000f */
[----:B------:R-:W-:Y:S02]  /*21c0*/  IMAD.MOV.U32 R12, RZ, RZ, R15 ;  /* 0x000000ffff0c7224 */ /* 0x000fe400078e000f */
[----:B------:R-:W-:Y:S02]  /*21d0*/  IMAD.MOV.U32 R9, RZ, RZ, R13 ;  /* 0x000000ffff097224 */ /* 0x000fe400078e000d */
[----:B------:R-:W-:-:S02]  /*21e0*/  IMAD.MOV.U32 R5, RZ, RZ, R10 ;  /* 0x000000ffff057224 */ /* 0x000fc400078e000a */
[----:B------:R-:W-:-:S07]  /*21f0*/  IMAD.MOV.U32 R11, RZ, RZ, R10 ;  /* 0x000000ffff0b7224 */ /* 0x000fce00078e000a */
.L_x_3308:
        /* <DEDUP_REMOVED lines=51> */
[----:B------:R-:W-:Y:S09]  /*2530*/  @!P2 BRA `(.L_x_3304) ;  /* 0x0000000c00b0a947 */ /* 0x000ff20003800000 */
[----:B------:R-:W0:Y:S01]  /*2540*/  LDC.64 R14, c[0x0][0x268] ;  /* 0x00009a00ff0e7b82 */ /* 0x000e220000000a00 */
[----:B------:R-:W-:Y:S02]  /*2550*/  IMAD.MOV.U32 R18, RZ, RZ, RZ ;  /* 0x000000ffff127224 */ /* 0x000fe400078e00ff */
[----:B------:R-:W-:Y:S02]  /*2560*/  IMAD.MOV.U32 R19, RZ, RZ, R2 ;  /* 0x000000ffff137224 */ /* 0x000fe400078e0002 */
        /* <DEDUP_REMOVED lines=221> */
[----:B------:R-:W-:Y:S01]  /*3340*/  IMAD.MOV R24, RZ, RZ, -R19 ;  /* 0x000000ffff187224 */ /* 0x000fe200078e0a13 */
[----:B------:R-:W0:Y:S01]  /*3350*/  @P0 LDC R23, c[0x0][0x38c] ;  /* 0x0000e300ff170b82 */ /* 0x000e220000000800 */
[----:B------:R-:W-:Y:S02]  /*3360*/  @P0 IMAD.MOV.U32 R18, RZ, RZ, RZ ;  /* 0x000000ffff120224 */ /* 0x000fe400078e00ff */
[----:B------:R-:W-:-:S04]  /*3370*/  IMAD R24, R24, UR38, R15 ;  /* 0x0000002618187c24 */ /* 0x000fc8000f8e020f */
[----:B------:R-:W-:Y:S01]  /*3380*/  IMAD R17, R24, UR25, R17 ;  /* 0x0000001918117c24 */ /* 0x000fe2000f8e0211 */
[----:B------:R-:W1:Y:S08]  /*3390*/  @P0 LDC.64 R14, c[0x0][0x390] ;  /* 0x0000e400ff0e0b82 */ /* 0x000e700000000a00 */
[----:B------:R-:W2:Y:S01]  /*33a0*/  @P0 LDC R25, c[0x0][0x3f8] ;  /* 0x0000fe00ff190b82 */ /* 0x000ea20000000800 */
[----:B-1----:R-:W-:-:S05]  /*33b0*/  @P0 IMAD.HI.U32 R14, R19, R14, R18 ;  /* 0x0000000e130e0227 */ /* 0x002fca00078e0012 */
[----:B------:R-:W-:-:S04]  /*33c0*/  @P0 SHF.R.U32.HI R14, RZ, R15, R14 ;  /* 0x0000000fff0e0219 */ /* 0x000fc8000001160e */
[----:B------:R-:W-:-:S05]  /*33d0*/  @P0 IADD3 R18, -R14, RZ, RZ ;  /* 0x000000ff0e120210 */ /* 0x000fca0007ffe1ff */
[----:B0-----:R-:W-:-:S04]  /*33e0*/  @P0 IMAD R18, R18, R23, R19 ;  /* 0x0000001712120224 */ /* 0x001fc800078e0213 */
[----:B--2---:R-:W-:-:S07]  /*33f0*/  @P0 IMAD R17, R18, R25, R17 ;  /* 0x0000001912110224 */ /* 0x004fce00078e0211 */
.L_x_3304:
        /* <DEDUP_REMOVED lines=232> */
[----:B------:R-:W-:Y:S01]  /*4280*/  IMAD.MOV R23, RZ, RZ, -R19 ;  /* 0x000000ffff177224 */ /* 0x000fe200078e0a13 */
[----:B------:R-:W1:Y:S03]  /*4290*/  @P0 LDC R25, c[0x0][0x3f8] ;  /* 0x0000fe00ff190b82 */ /* 0x000e660000000800 */
[----:B------:R-:W-:-:S04]  /*42a0*/  IMAD R23, R23, UR38, R24 ;  /* 0x0000002617177c24 */ /* 0x000fc8000f8e0218 */
[----:B------:R-:W-:Y:S01]  /*42b0*/  IMAD R22, R23, UR25, R22 ;  /* 0x0000001917167c24 */ /* 0x000fe2000f8e0216 */
[----:B------:R-:W2:Y:S01]  /*42c0*/  @P0 LDC R24, c[0x0][0x38c] ;  /* 0x0000e300ff180b82 */ /* 0x000ea20000000800 */
[----:B0-----:R-:W-:-:S05]  /*42d0*/  @P0 IMAD.HI.U32 R14, R19, R14, R18 ;  /* 0x0000000e130e0227 */ /* 0x001fca00078e0012 */
[----:B------:R-:W-:-:S04]  /*42e0*/  @P0 SHF.R.U32.HI R14, RZ, R15, R14 ;  /* 0x0000000fff0e0219 */ /* 0x000fc8000001160e */
[----:B------:R-:W-:-:S05]  /*42f0*/  @P0 IADD3 R15, -R14, RZ, RZ ;  /* 0x000000ff0e0f0210 */ /* 0x000fca0007ffe1ff */
[----:B--2---:R-:W-:-:S04]  /*4300*/  @P0 IMAD R19, R24, R15, R19 ;  /* 0x0000000f18130224 */ /* 0x004fc800078e0213 */
[----:B-1----:R-:W-:-:S07]  /*4310*/  @P0 IMAD R22, R19, R25, R22 ;  /* 0x0000001913160224 */ /* 0x002fce00078e0216 */
.L_x_3305:
[----:B------:R-:W-:-:S04]  /*4320*/  LOP3.LUT R19, R22, 0xfffffffc, RZ, 0xc0, !PT ;  /* 0xfffffffc16137812 */ /* 0x000fc800078ec0ff */
[----:B------:R-:W-:-:S05]  /*4330*/  IADD3 R18, P0, R20, R19, RZ ;  /* 0x0000001314127210 */ /* 0x000fca0007f1e0ff */
[----:B------:R-:W-:Y:S02]  /*4340*/  IMAD.X R19, RZ, RZ, R21, P0 ;  /* 0x000000ffff137224 */ /* 0x000fe400000e0615 */
[----:B------:R-:W-:-:S03]  /*4350*/  IMAD.MOV.U32 R24, RZ, RZ, RZ ;  /* 0x000000ffff187224 */ /* 0x000fc600078e00ff */
[----:B------:R1:W5:Y:S02]  /*4360*/  LDG.E R18, desc[UR36][R18.64] ;  /* 0x0000002412127981 */ /* 0x000364000c1e1900 */
        /* <DEDUP_REMOVED lines=239> */
.L_x_3306:
[----:B0-----:R-:W-:-:S04]  /*5260*/  LOP3.LUT R15, R19, 0xfffffffc, RZ, 0xc0, !PT ;  /* 0xfffffffc130f7812 */ /* 0x001fc800078ec0ff */
[----:B------:R-:W-:-:S05]  /*5270*/  IADD3 R14, P0, R20, R15, RZ ;  /* 0x0000000f140e7210 */ /* 0x000fca0007f1e0ff */
[----:B------:R-:W-:-:S05]  /*5280*/  IMAD.X R15, RZ, RZ, R21, P0 ;  /* 0x000000ffff0f7224 */ /* 0x000fca00000e0615 */
[----:B------:R0:W5:Y:S01]  /*5290*/  LDG.E R19, desc[UR36][R14.64] ;  /* 0x000000240e137981 */ /* 0x000162000c1e1900 */
[----:B------:R-:W-:Y:S05]  /*52a0*/  @!P2 BRA `(.L_x_3307) ;  /* 0x0000000c00c0a947 */ /* 0x000fea0003800000 */
[----:B------:R-:W1:Y:S08]  /*52b0*/  LDC R23, c[0x0][0x234] ;  /* 0x00008d00ff177b82 */ /* 0x000e700000000800 */
[----:B0-----:R-:W0:Y:S01]  /*52c0*/  LDC.64 R14, c[0x0][0x268] ;  /* 0x00009a00ff0e7b82 */ /* 0x001e220000000a00 */
[----:B-1----:R-:W-:-:S05]  /*52d0*/  LEA R22, R23, R2, 0x1 ;  /* 0x0000000217167211 */ /* 0x002fca00078e08ff */
[----:B------:R-:W-:Y:S02]  /*52e0*/  IMAD.IADD R23, R22, 0x1, R23 ;  /* 0x0000000116177824 */ /* 0x000fe400078e0217 */
        /* <DEDUP_REMOVED lines=231> */
[----:B------:R-:W-:-:S04]  /*6160*/  SHF.R.U32.HI R14, RZ, UR5, R14 ;  /* 0x00000005ff0e7c19 */ /* 0x000fc8000801160e */
[----:B------:R-:W-:-:S05]  /*6170*/  IADD3 R14, -R14, RZ, RZ ;  /* 0x000000ff0e0e7210 */ /* 0x000fca0007ffe1ff */
[----:B------:R-:W-:Y:S01]  /*6180*/  IMAD R23, R14, UR4, R23 ;  /* 0x000000040e177c24 */ /* 0x000fe2000f8e0217 */
[----:B------:R-:W-:-:S03]  /*6190*/  ULDC UR4, c[0x0][0x3f8] ;  /* 0x0000fe0000047ab9 */ /* 0x000fc60000000800 */
[----:B------:R-:W-:-:S07]  /*61a0*/  IMAD R24, R23, UR4, R24 ;  /* 0x0000000417187c24 */ /* 0x000fce000f8e0218 */
.L_x_3307:
[----:B0-----:R-:W-:Y:S01]  /*61b0*/  LOP3.LUT R15, R24, 0xfffffffc, RZ, 0xc0, !PT ;  /* 0xfffffffc180f7812 */ /* 0x001fe200078ec0ff */
[----:B------:R-:W-:-:S03]  /*61c0*/  ULDC UR4, c[0x0][0x234] ;  /* 0x00008d0000047ab9 */ /* 0x000fc60000000800 */
[----:B------:R-:W-:-:S05]  /*61d0*/  IADD3 R14, P0, R20, R15, RZ ;  /* 0x0000000f140e7210 */ /* 0x000fca0007f1e0ff */
[----:B------:R-:W-:-:S05]  /*61e0*/  IMAD.X R15, RZ, RZ, R21, P0 ;  /* 0x000000ffff0f7224 */ /* 0x000fca00000e0615 */
[----:B------:R0:W2:Y:S01]  /*61f0*/  LDG.E R25, desc[UR36][R14.64] ;  /* 0x000000240e197981 */ /* 0x0000a2000c1e1900 */
[-C--:B-----5:R-:W-:Y:S01]  /*6200*/  ISETP.NE.AND P4, PT, R10, R17.reuse, PT ;  /* 0x000000110a00720c */ /* 0x0a0fe20003f85270 */
[----:B------:R-:W-:Y:S01]  /*6210*/  IMAD.U32 R22, RZ, RZ, UR4 ;  /* 0x00000004ff167e24 */ /* 0x000fe2000f8e00ff */
[----:B------:R-:W-:Y:S01]  /*6220*/  ISETP.GE.U32.AND P0, PT, R6, R2, PT ;  /* 0x000000020600720c */ /* 0x000fe20003f06070 */
[----:B------:R-:W-:Y:S01]  /*6230*/  ULDC UR4, c[0x0][0x22c] ;  /* 0x00008b0000047ab9 */ /* 0x000fe20000000800 */
[----:B------:R-:W-:Y:S01]  /*6240*/  ISETP.GE.AND P1, PT, R10, R17, PT ;  /* 0x000000110a00720c */ /* 0x000fe20003f26270 */
[----:B------:R-:W-:Y:S01]  /*6250*/  IMAD.IADD R24, R2, 0x1, R22 ;  /* 0x0000000102187824 */ /* 0x000fe200078e0216 */
[----:B------:R-:W-:Y:S02]  /*6260*/  ISETP.NE.AND P3, PT, R5, R18, PT ;  /* 0x000000120500720c */ /* 0x000fe40003f65270 */
[----:B------:R-:W-:Y:S02]  /*6270*/  ISETP.GE.AND.EX P0, PT, R7, RZ, PT, P0 ;  /* 0x000000ff0700720c */ /* 0x000fe40003f06300 */
[----:B------:R-:W-:-:S02]  /*6280*/  SEL R23, RZ, 0xffffffff, P1 ;  /* 0xffffffffff177807 */ /* 0x000fc40000800000 */
[----:B------:R-:W-:Y:S02]  /*6290*/  ISETP.GE.U32.AND P1, PT, R3, R24, PT ;  /* 0x000000180300720c */ /* 0x000fe40003f26070 */
[----:B------:R-:W-:Y:S02]  /*62a0*/  @!P4 SEL R23, RZ, 0xffffffff, P0 ;  /* 0xffffffffff17c807 */ /* 0x000fe40000000000 */
[----:B------:R-:W-:Y:S02]  /*62b0*/  ISETP.GE.AND P5, PT, R5, R18, PT ;  /* 0x000000120500720c */ /* 0x000fe40003fa6270 */
[----:B------:R-:W-:Y:S02]  /*62c0*/  ISETP.GE.AND.EX P0, PT, R4, RZ, PT, P1 ;  /* 0x000000ff0400720c */ /* 0x000fe40003f06310 */
[----:B------:R-:W-:Y:S02]  /*62d0*/  LOP3.LUT R23, R23, 0x1, RZ, 0xc0, !PT ;  /* 0x0000000117177812 */ /* 0x000fe400078ec0ff */
[----:B------:R-:W-:-:S02]  /*62e0*/  IADD3 R27, R24, R22, RZ ;  /* 0x00000016181b7210 */ /* 0x000fc40007ffe0ff */
[----:B0-----:R-:W-:Y:S02]  /*62f0*/  SEL R14, RZ, 0xffffffff, P5 ;  /* 0xffffffffff0e7807 */ /* 0x001fe40002800000 */
[----:B------:R-:W-:Y:S01]  /*6300*/  @!P3 SEL R14, RZ, 0xffffffff, P0 ;  /* 0xffffffffff0eb807 */ /* 0x000fe20000000000 */
[----:B------:R-:W-:Y:S01]  /*6310*/  IMAD.IADD R15, R27, 0x1, R22 ;  /* 0x000000011b0f7824 */ /* 0x000fe200078e0216 */
[----:B------:R-:W-:Y:S02]  /*6320*/  ISETP.NE.U32.AND P3, PT, R23, 0x1, PT ;  /* 0x000000011700780c */ /* 0x000fe40003f65070 */
[CC--:B------:R-:W-:Y:S02]  /*6330*/  ISETP.GE.AND P1, PT, R16.reuse, R19.reuse, PT ;  /* 0x000000131000720c */ /* 0x0c0fe40003f26270 */
[----:B------:R-:W-:Y:S02]  /*6340*/  ISETP.NE.AND P5, PT, R16, R19, PT ;  /* 0x000000131000720c */ /* 0x000fe40003fa5270 */
[----:B------:R-:W-:-:S02]  /*6350*/  SEL R6, R6, R2, !P3 ;  /* 0x0000000206067207 */ /* 0x000fc40005800000 */
[----:B------:R-:W-:Y:S02]  /*6360*/  SEL R2, RZ, 0xffffffff, P1 ;  /* 0xffffffffff027807 */ /* 0x000fe40000800000 */
[----:B------:R-:W-:Y:S02]  /*6370*/  ISETP.GE.U32.AND P1, PT, R8, R27, PT ;  /* 0x0000001b0800720c */ /* 0x000fe40003f26070 */
[----:B------:R-:W-:Y:S02]  /*6380*/  LOP3.LUT R14, R14, 0x1, RZ, 0xc0, !PT ;  /* 0x000000010e0e7812 */ /* 0x000fe400078ec0ff */
[----:B------:R-:W-:Y:S02]  /*6390*/  ISETP.GE.AND.EX P1, PT, R9, RZ, PT, P1 ;  /* 0x000000ff0900720c */ /* 0x000fe40003f26310 */
[----:B------:R-:W-:Y:S02]  /*63a0*/  ISETP.NE.U32.AND P4, PT, R14, 0x1, PT ;  /* 0x000000010e00780c */ /* 0x000fe40003f85070 */
[----:B------:R-:W-:-:S02]  /*63b0*/  @!P5 SEL R2, RZ, 0xffffffff, P1 ;  /* 0xffffffffff02d807 */ /* 0x000fc40000800000 */
[----:B------:R-:W-:Y:S02]  /*63c0*/  SEL R3, R3, R24, !P4 ;  /* 0x0000001803037207 */ /* 0x000fe40006000000 */
[----:B------:R-:W-:Y:S01]  /*63d0*/  LOP3.LUT R14, R2, 0x1, RZ, 0xc0, !PT ;  /* 0x00000001020e7812 */ /* 0x000fe200078ec0ff */
[----:B------:R-:W-:Y:S01]  /*63e0*/  IMAD.IADD R2, R15, 0x1, R22 ;  /* 0x000000010f027824 */ /* 0x000fe200078e0216 */
[----:B------:R-:W-:Y:S02]  /*63f0*/  SEL R10, R10, R17, !P3 ;  /* 0x000000110a0a7207 */ /* 0x000fe40005800000 */
[----:B------:R-:W-:Y:S02]  /*6400*/  SEL R7, R7, RZ, !P3 ;  /* 0x000000ff07077207 */ /* 0x000fe40005800000 */
[----:B------:R-:W-:Y:S02]  /*6410*/  SEL R5, R5, R18, !P4 ;  /* 0x0000001205057207 */ /* 0x000fe40006000000 */
[----:B------:R-:W-:-:S02]  /*6420*/  SEL R4, R4, RZ, !P4 ;  /* 0x000000ff04047207 */ /* 0x000fc40006000000 */
[CC--:B--2---:R-:W-:Y:S02]  /*6430*/  ISETP.GE.AND P0, PT, R11.reuse, R25.reuse, PT ;  /* 0x000000190b00720c */ /* 0x0c4fe40003f06270 */
[----:B------:R-:W-:Y:S02]  /*6440*/  ISETP.NE.AND P6, PT, R11, R25, PT ;  /* 0x000000190b00720c */ /* 0x000fe40003fc5270 */
[----:B------:R-:W-:Y:S02]  /*6450*/  SEL R23, RZ, 0xffffffff, P0 ;  /* 0xffffffffff177807 */ /* 0x000fe40000000000 */
[----:B------:R-:W-:-:S04]  /*6460*/  ISETP.GE.U32.AND P0, PT, R12, R15, PT ;  /* 0x0000000f0c00720c */ /* 0x000fc80003f06070 */
[----:B------:R-:W-:-:S05]  /*6470*/  ISETP.GE.AND.EX P0, PT, R13, RZ, PT, P0 ;  /* 0x000000ff0d00720c */ /* 0x000fca0003f06300 */
[----:B------:R-:W-:Y:S02]  /*6480*/  @!P6 SEL R23, RZ, 0xffffffff, P0 ;  /* 0xffffffffff17e807 */ /* 0x000fe40000000000 */
[----:B------:R-:W-:Y:S01]  /*6490*/  ISETP.NE.U32.AND P0, PT, R14, 0x1, PT ;  /* 0x000000010e00780c */ /* 0x000fe20003f05070 */
[----:B------:R-:W-:Y:S01]  /*64a0*/  IMAD R14, R22, 0x3, R2 ;  /* 0x00000003160e7824 */ /* 0x000fe200078e0202 */
[----:B------:R-:W-:Y:S02]  /*64b0*/  LOP3.LUT R23, R23, 0x1, RZ, 0xc0, !PT ;  /* 0x0000000117177812 */ /* 0x000fe400078ec0ff */
[----:B------:R-:W-:Y:S02]  /*64c0*/  SEL R8, R8, R27, !P0 ;  /* 0x0000001b08087207 */ /* 0x000fe40004000000 */
[----:B------:R-:W-:Y:S01]  /*64d0*/  ISETP.NE.U32.AND P1, PT, R23, 0x1, PT ;  /* 0x000000011700780c */ /* 0x000fe20003f25070 */
[----:B------:R-:W-:Y:S01]  /*64e0*/  IMAD.U32 R23, RZ, RZ, UR4 ;  /* 0x00000004ff177e24 */ /* 0x000fe2000f8e00ff */
[----:B------:R-:W-:-:S02]  /*64f0*/  SEL R16, R16, R19, !P0 ;  /* 0x0000001310107207 */ /* 0x000fc40004000000 */
[----:B------:R-:W-:Y:S02]  /*6500*/  SEL R12, R12, R15, !P1 ;  /* 0x0000000f0c0c7207 */ /* 0x000fe40004800000 */
[----:B------:R-:W-:Y:S02]  /*6510*/  ISETP.GE.U32.AND P5, PT, R14, R23, PT ;  /* 0x000000170e00720c */ /* 0x000fe40003fa6070 */
[----:B------:R-:W-:Y:S02]  /*6520*/  SEL R9, R9, RZ, !P0 ;  /* 0x000000ff09097207 */ /* 0x000fe40004000000 */
[----:B------:R-:W-:Y:S02]  /*6530*/  SEL R11, R11, R25, !P1 ;  /* 0x000000190b0b7207 */ /* 0x000fe40004800000 */
[----:B------:R-:W-:-:S07]  /*6540*/  SEL R13, R13, RZ, !P1 ;  /* 0x000000ff0d0d7207 */ /* 0x000fce0004800000 */
[----:B------:R-:W-:Y:S05]  /*6550*/  @!P5 BRA `(.L_x_3308) ;  /* 0xffffffbc0028d947 */ /* 0x000fea000383ffff */
[----:B------:R-:W-:Y:S05]  /*6560*/  BSYNC B2 ;  /* 0x0000000000027941 */ /* 0x000fea0003800000 */
.L_x_3303:
[----:B------:R-:W-:Y:S05]  /*6570*/  BSYNC B1 ;  /* 0x0000000000017941 */ /* 0x000fea0003800000 */
.L_x_3302:
[----:B------:R-:W-:Y:S01]  /*6580*/  ISETP.GE.U32.AND P0, PT, R2, R23, PT ;  /* 0x000000170200720c */ /* 0x000fe20003f06070 */
[----:B------:R-:W-:-:S12]  /*6590*/  BSSY B1, `(.L_x_3309) ;  /* 0x0000466000017945 */ /* 0x000fd80003800000 */
[----:B------:R-:W-:Y:S05]  /*65a0*/  @P0 BRA `(.L_x_3310) ;  /* 0x0000004400900947 */ /* 0x000fea0003800000 */
[----:B------:R-:W0:Y:S01]  /*65b0*/  LDC R24, c[0x0][0x268] ;  /* 0x00009a00ff187b82 */ /* 0x000e220000000800 */
[----:B------:R-:W-:Y:S01]  /*65c0*/  HFMA2.MMA R17, -RZ, RZ, 0, 0 ;  /* 0x00000000ff117435 */ /* 0x000fe200000001ff */
        /* <DEDUP_REMOVED lines=262> */
[----:B------:R-:W-:Y:S01]  /*7630*/  ULDC UR4, c[0x0][0x3f4] ;  /* 0x0000fd0000047ab9 */ /* 0x000fe20000000800 */
[----:B------:R-:W-:-:S03]  /*7640*/  @P2 IMAD.MOV.U32 R26, RZ, RZ, RZ ;  /* 0x000000ffff1a2224 */ /* 0x000fc600078e00ff */
[----:B------:R-:W-:-:S04]  /*7650*/  IMAD.MOV R14, RZ, RZ, -R27 ;  /* 0x000000ffff0e7224 */ /* 0x000fc800078e0a1b */
        /* <DEDUP_REMOVED lines=10> */
.L_x_3311:
[----:B------:R-:W-:-:S04]  /*7700*/  LOP3.LUT R15, R17, 0xfffffffc, RZ, 0xc0, !PT ;  /* 0xfffffffc110f7812 */ /* 0x000fc800078ec0ff */
[----:B------:R-:W-:-:S04]  /*7710*/  IADD3 R14, P2, R20, R15, RZ ;  /* 0x0000000f140e7210 */ /* 0x000fc80007f5e0ff */
[----:B------:R-:W-:-:S05]  /*7720*/  IADD3.X R15, RZ, R21, RZ, P2, !PT ;  /* 0x00000015ff0f7210 */ /* 0x000fca00017fe4ff */
[----:B------:R0:W5:Y:S01]  /*7730*/  LDG.E R17, desc[UR36][R14.64] ;  /* 0x000000240e117981 */ /* 0x000162000c1e1900 */
        /* <DEDUP_REMOVED lines=277> */
.L_x_3312:
[----:B------:R-:W-:-:S04]  /*8890*/  LOP3.LUT R15, R18, 0xfffffffc, RZ, 0xc0, !PT ;  /* 0xfffffffc120f7812 */ /* 0x000fc800078ec0ff */
[----:B------:R-:W-:-:S05]  /*88a0*/  IADD3 R14, P2, R20, R15, RZ ;  /* 0x0000000f140e7210 */ /* 0x000fca0007f5e0ff */
[----:B------:R-:W-:-:S05]  /*88b0*/  IMAD.X R15, RZ, RZ, R21, P2 ;  /* 0x000000ffff0f7224 */ /* 0x000fca00010e0615 */
[----:B------:R0:W5:Y:S01]  /*88c0*/  LDG.E R18, desc[UR36][R14.64] ;  /* 0x000000240e127981 */ /* 0x000162000c1e1900 */
[----:B------:R-:W-:-:S05]  /*88d0*/  IMAD.IADD R27, R27, 0x1, R22 ;  /* 0x000000011b1b7824 */ /* 0x000fca00078e0216 */
[----:B------:R-:W-:-:S13]  /*88e0*/  ISETP.GE.U32.AND P2, PT, R27, R23, PT ;  /* 0x000000171b00720c */ /* 0x000fda0003f46070 */
[----:B0-----:R-:W-:Y:S05]  /*88f0*/  @P2 BRA `(.L_x_3310) ;  /* 0x0000002000bc2947 */ /* 0x001fea0003800000 */
        /* <DEDUP_REMOVED lines=263> */
[----:B------:R-:W-:Y:S02]  /*9970*/  @P2 MOV R28, RZ ;  /* 0x000000ff001c2202 */ /* 0x000fe40000000f00 */
        /* <DEDUP_REMOVED lines=10> */
.L_x_3313:
[----:B------:R-:W-:-:S04]  /*9a20*/  LOP3.LUT R15, R19, 0xfffffffc, RZ, 0xc0, !PT ;  /* 0xfffffffc130f7812 */ /* 0x000fc800078ec0ff */
[----:B------:R-:W-:-:S05]  /*9a30*/  IADD3 R14, P2, R20, R15, RZ ;  /* 0x0000000f140e7210 */ /* 0x000fca0007f5e0ff */
[----:B------:R-:W-:-:S05]  /*9a40*/  IMAD.X R15, RZ, RZ, R21, P2 ;  /* 0x000000ffff0f7224 */ /* 0x000fca00010e0615 */
[----:B------:R0:W5:Y:S02]  /*9a50*/  LDG.E R19, desc[UR36][R14.64] ;  /* 0x000000240e137981 */ /* 0x000164000c1e1900 */
        /* <DEDUP_REMOVED lines=277> */
.L_x_3314:
[----:B------:R-:W-:-:S04]  /*abb0*/  LOP3.LUT R15, R26, 0xfffffffc, RZ, 0xc0, !PT ;  /* 0xfffffffc1a0f7812 */ /* 0x000fc800078ec0ff */
[----:B------:R-:W-:-:S05]  /*abc0*/  IADD3 R14, P1, R20, R15, RZ ;  /* 0x0000000f140e7210 */ /* 0x000fca0007f3e0ff */
[----:B------:R-:W-:-:S05]  /*abd0*/  IMAD.X R15, RZ, RZ, R21, P1 ;  /* 0x000000ffff0f7224 */ /* 0x000fca00008e0615 */
[----:B------:R0:W5:Y:S03]  /*abe0*/  LDG.E R25, desc[UR36][R14.64] ;  /* 0x000000240e197981 */ /* 0x000166000c1e1900 */
.L_x_3310:
[----:B------:R-:W-:Y:S05]  /*abf0*/  BSYNC B1 ;  /* 0x0000000000017941 */ /* 0x000fea0003800000 */
.L_x_3309:
[----:B------:R-:W-:Y:S04]  /*ac00*/  BSSY B1, `(.L_x_3315) ;  /* 0x0000037000017945 */ /* 0x000fe80003800000 */
[----:B------:R-:W-:Y:S05]  /*ac10*/  @P0 BRA `(.L_x_3316) ;  /* 0x0000000000d40947 */ /* 0x000fea0003800000 */
[-C--:B-----5:R-:W-:Y:S02]  /*ac20*/  ISETP.NE.AND P2, PT, R10, R17.reuse, PT ;  /* 0x000000110a00720c */ /* 0x0a0fe40003f45270 */
[----:B------:R-:W-:Y:S02]  /*ac30*/  ISETP.GE.U32.AND P0, PT, R6, R2, PT ;  /* 0x000000020600720c */ /* 0x000fe40003f06070 */
[----:B------:R-:W-:Y:S02]  /*ac40*/  ISETP.GE.AND P1, PT, R10, R17, PT ;  /* 0x000000110a00720c */ /* 0x000fe40003f26270 */
[----:B------:R-:W-:Y:S02]  /*ac50*/  IADD3 R20, R2, R22, RZ ;  /* 0x0000001602147210 */ /* 0x000fe40007ffe0ff */
[----:B------:R-:W-:Y:S02]  /*ac60*/  ISETP.GE.AND.EX P0, PT, R7, RZ, PT, P0 ;  /* 0x000000ff0700720c */ /* 0x000fe40003f06300 */
[----:B0-----:R-:W-:-:S02]  /*ac70*/  SEL R14, RZ, 0xffffffff, P1 ;  /* 0xffffffffff0e7807 */ /* 0x001fc40000800000 */
[----:B------:R-:W-:Y:S02]  /*ac80*/  ISETP.GE.U32.AND P1, PT, R20, R23, PT ;  /* 0x000000171400720c */ /* 0x000fe40003f26070 */
[----:B------:R-:W-:-:S04]  /*ac90*/  @!P2 SEL R14, RZ, 0xffffffff, P0 ;  /* 0xffffffffff0ea807 */ /* 0x000fc80000000000 */
[----:B------:R-:W-:-:S04]  /*aca0*/  LOP3.LUT R14, R14, 0x1, RZ, 0xc0, !PT ;  /* 0x000000010e0e7812 */ /* 0x000fc800078ec0ff */
[----:B------:R-:W-:-:S04]  /*acb0*/  ISETP.NE.U32.AND P0, PT, R14, 0x1, PT ;  /* 0x000000010e00780c */ /* 0x000fc80003f05070 */
[----:B------:R-:W-:Y:S02]  /*acc0*/  SEL R10, R10, R17, !P0 ;  /* 0x000000110a0a7207 */ /* 0x000fe40004000000 */
[----:B------:R-:W-:Y:S02]  /*acd0*/  SEL R6, R6, R2, !P0 ;  /* 0x0000000206067207 */ /* 0x000fe40004000000 */
[----:B------:R-:W-:Y:S01]  /*ace0*/  SEL R7, R7, RZ, !P0 ;  /* 0x000000ff07077207 */ /* 0x000fe20004000000 */
[----:B------:R-:W-:Y:S06]  /*acf0*/  @P1 BRA `(.L_x_3316) ;  /* 0x00000000009c1947 */ /* 0x000fec0003800000 */
[----:B------:R-:W-:Y:S01]  /*ad00*/  ISETP.NE.AND P2, PT, R5, R18, PT ;  /* 0x000000120500720c */ /* 0x000fe20003f45270 */
[----:B------:R-:W-:Y:S01]  /*ad10*/  IMAD.IADD R15, R20, 0x1, R22 ;  /* 0x00000001140f7824 */ /* 0x000fe200078e0216 */
[----:B------:R-:W-:Y:S02]  /*ad20*/  ISETP.GE.U32.AND P0, PT, R3, R20, PT ;  /* 0x000000140300720c */ /* 0x000fe40003f06070 */
[----:B------:R-:W-:Y:S02]  /*ad30*/  ISETP.GE.AND P1, PT, R5, R18, PT ;  /* 0x000000120500720c */ /* 0x000fe40003f26270 */
        /* <DEDUP_REMOVED lines=24> */
[C---:B------:R-:W-:Y:S02]  /*aec0*/  ISETP.NE.AND P2, PT, R11.reuse, R25, PT ;  /* 0x000000190b00720c */ /* 0x040fe40003f45270 */
[----:B------:R-:W-:Y:S02]  /*aed0*/  ISETP.GE.U32.AND P0, PT, R12, R17, PT ;  /* 0x000000110c00720c */ /* 0x000fe40003f06070 */
[----:B------:R-:W-:Y:S02]  /*aee0*/  ISETP.GE.AND P1, PT, R11, R25, PT ;  /* 0x000000190b00720c */ /* 0x000fe40003f26270 */
[----:B------:R-:W-:Y:S02]  /*aef0*/  ISETP.GE.AND.EX P0, PT, R13, RZ, PT, P0 ;  /* 0x000000ff0d00720c */ /* 0x000fe40003f06300 */
[----:B------:R-:W-:-:S05]  /*af00*/  SEL R2, RZ, 0xffffffff, P1 ;  /* 0xffffffffff027807 */ /* 0x000fca0000800000 */
[----:B------:R-:W-:-:S04]  /*af10*/  @!P2 SEL R2, RZ, 0xffffffff, P0 ;  /* 0xffffffffff02a807 */ /* 0x000fc80000000000 */
[----:B------:R-:W-:-:S04]  /*af20*/  LOP3.LUT R2, R2, 0x1, RZ, 0xc0, !PT ;  /* 0x0000000102027812 */ /* 0x000fc800078ec0ff */
[----:B------:R-:W-:-:S04]  /*af30*/  ISETP.NE.U32.AND P0, PT, R2, 0x1, PT ;  /* 0x000000010200780c */ /* 0x000fc80003f05070 */
[----:B------:R-:W-:Y:S02]  /*af40*/  SEL R11, R11, R25, !P0 ;  /* 0x000000190b0b7207 */ /* 0x000fe40004000000 */
[----:B------:R-:W-:Y:S02]  /*af50*/  SEL R12, R12, R17, !P0 ;  /* 0x000000110c0c7207 */ /* 0x000fe40004000000 */
[----:B------:R-:W-:-:S07]  /*af60*/  SEL R13, R13, RZ, !P0 ;  /* 0x000000ff0d0d7207 */ /* 0x000fce0004000000 */
.L_x_3316:
[----:B------:R-:W-:Y:S05]  /*af70*/  BSYNC B1 ;  /* 0x0000000000017941 */ /* 0x000fea0003800000 */
.L_x_3315:
        /* <DEDUP_REMOVED lines=10> */
[----:B------:R-:W-:Y:S02]  /*b020*/  ISETP.NE.AND P1, PT, R5, R16, PT ;  /* 0x000000100500720c */ /* 0x000fe40003f25270 */
        /* <DEDUP_REMOVED lines=23> */
.L_x_3301:
[----:B------:R-:W-:Y:S01]  /*b1a0*/  ISETP.GE.U32.AND P0, PT, R6, R23, PT ;  /* 0x000000170600720c */ /* 0x000fe20003f06070 */
[----:B------:R-:W-:Y:S01]  /*b1b0*/  BSSY B1, `(.L_x_3317) ;  /* 0x0000052000017945 */ /* 0x000fe20003800000 */
[--C-:B------:R-:W-:Y:S01]  /*b1c0*/  IMAD.MOV.U32 R8, RZ, RZ, R10.reuse ;  /* 0x000000ffff087224 */ /* 0x100fe200078e000a */
[----:B------:R-:W-:Y:S01]  /*b1d0*/  MOV R12, R13 ;  /* 0x0000000d000c7202 */ /* 0x000fe20000000f00 */
[----:B------:R-:W-:Y:S01]  /*b1e0*/  IMAD.MOV.U32 R5, RZ, RZ, R15 ;  /* 0x000000ffff057224 */ /* 0x000fe200078e000f */
[----:B------:R-:W-:Y:S01]  /*b1f0*/  MOV R9, R10 ;  /* 0x0000000a00097202 */ /* 0x000fe20000000f00 */
[----:B------:R-:W-:Y:S02]  /*b200*/  IMAD.MOV.U32 R6, RZ, RZ, R13 ;  /* 0x000000ffff067224 */ /* 0x000fe400078e000d */
[----:B------:R-:W-:Y:S02]  /*b210*/  IMAD.MOV.U32 R14, RZ, RZ, R10 ;  /* 0x000000ffff0e7224 */ /* 0x000fe400078e000a */
[----:B------:R-:W-:-:S03]  /*b220*/  IMAD.MOV.U32 R7, RZ, RZ, R15 ;  /* 0x000000ffff077224 */ /* 0x000fc600078e000f */
[----:B------:R-:W-:Y:S05]  /*b230*/  @P0 BRA `(.L_x_3318) ;  /* 0x0000000400240947 */ /* 0x000fea0003800000 */
[----:B------:R-:W-:Y:S01]  /*b240*/  BSSY B2, `(.L_x_3319) ;  /* 0x0000047000027945 */ /* 0x000fe20003800000 */
[--C-:B------:R-:W-:Y:S01]  /*b250*/  IMAD.MOV.U32 R5, RZ, RZ, R15.reuse ;  /* 0x000000ffff057224 */ /* 0x100fe200078e000f */
[----:B------:R-:W-:Y:S01]  /*b260*/  MOV R12, R13 ;  /* 0x0000000d000c7202 */ /* 0x000fe20000000f00 */
[----:B------:R-:W-:Y:S01]  /*b270*/  IMAD.MOV.U32 R7, RZ, RZ, R15 ;  /* 0x000000ffff077224 */ /* 0x000fe200078e000f */
[----:B------:R-:W-:Y:S01]  /*b280*/  MOV R9, R10 ;  /* 0x0000000a00097202 */ /* 0x000fe20000000f00 */
[----:B------:R-:W-:Y:S02]  /*b290*/  IMAD.MOV.U32 R6, RZ, RZ, R13 ;  /* 0x000000ffff067224 */ /* 0x000fe400078e000d */
[--C-:B------:R-:W-:Y:S02]  /*b2a0*/  IMAD.MOV.U32 R8, RZ, RZ, R10.reuse ;  /* 0x000000ffff087224 */ /* 0x100fe400078e000a */
[----:B------:R-:W-:-:S07]  /*b2b0*/  IMAD.MOV.U32 R14, RZ, RZ, R10 ;  /* 0x000000ffff0e7224 */ /* 0x000fce00078e000a */
.L_x_3320:
[----:B------:R-:W-:-:S04]  /*b2c0*/  IMAD R11, R17, R2, RZ ;  /* 0x00000002110b7224 */ /* 0x000fc800078e02ff */
[----:B------:R-:W-:-:S05]  /*b2d0*/  IMAD.WIDE.U32 R10, R11, 0x4, R20 ;  /* 0x000000040b0a7825 */ /* 0x000fca00078e0014 */
[----:B------:R0:W2:Y:S01]  /*b2e0*/  LDG.E R19, desc[UR36][R10.64] ;  /* 0x000000240a137981 */ /* 0x0000a2000c1e1900 */
[----:B------:R-:W-:Y:S01]  /*b2f0*/  ISETP.GE.U32.AND P0, PT, R15, R2, PT ;  /* 0x000000020f00720c */ /* 0x000fe20003f06070 */
[----:B------:R-:W-:-:S03]  /*b300*/  IMAD.IADD R18, R22, 0x1, R2 ;  /* 0x0000000116127824 */ /* 0x000fc600078e0202 */
[----:B------:R-:W-:Y:S01]  /*b310*/  ISETP.GE.AND.EX P0, PT, R12, RZ, PT, P0 ;  /* 0x000000ff0c00720c */ /* 0x000fe20003f06300 */
[----:B------:R-:W-:-:S03]  /*b320*/  IMAD R25, R17, R18, RZ ;  /* 0x0000001211197224 */ /* 0x000fc600078e02ff */
[----:B------:R-:W-:Y:S01]  /*b330*/  SEL R24, RZ, 0xffffffff, P0 ;  /* 0xffffffffff187807 */ /* 0x000fe20000000000 */
[----:B0-----:R-:W-:-:S05]  /*b340*/  IMAD.WIDE.U32 R10, R25, 0x4, R20 ;  /* 0x00000004190a7825 */ /* 0x001fca00078e0014 */
[----:B------:R-:W3:Y:S01]  /*b350*/  LDG.E R25, desc[UR36][R10.64] ;  /* 0x000000240a197981 */ /* 0x000ee2000c1e1900 */
[CC--:B--2---:R-:W-:Y:S02]  /*b360*/  ISETP.NE.AND P1, PT, R14.reuse, R19.reuse, PT ;  /* 0x000000130e00720c */ /* 0x0c4fe40003f25270 */
[----:B------:R-:W-:-:S11]  /*b370*/  ISETP.GE.AND P0, PT, R14, R19, PT ;  /* 0x000000130e00720c */ /* 0x000fd60003f06270 */
[----:B------:R-:W-:Y:S02]  /*b380*/  @P1 SEL R24, RZ, 0xffffffff, P0 ;  /* 0xffffffffff181807 */ /* 0x000fe40000000000 */
[----:B------:R-:W-:Y:S02]  /*b390*/  ISETP.GE.U32.AND P0, PT, R3, R18, PT ;  /* 0x000000120300720c */ /* 0x000fe40003f06070 */
[----:B------:R-:W-:Y:S02]  /*b3a0*/  LOP3.LUT R24, R24, 0x1, RZ, 0xc0, !PT ;  /* 0x0000000118187812 */ /* 0x000fe400078ec0ff */
[----:B---3--:R-:W-:Y:S02]  /*b3b0*/  ISETP.NE.AND P2, PT, R8, R25, PT ;  /* 0x000000190800720c */ /* 0x008fe40003f45270 */
[----:B------:R-:W-:Y:S01]  /*b3c0*/  ISETP.NE.U32.AND P1, PT, R24, 0x1, PT ;  /* 0x000000011800780c */ /* 0x000fe20003f25070 */
[----:B------:R-:W-:Y:S01]  /*b3d0*/  IMAD.IADD R24, R18, 0x1, R22 ;  /* 0x0000000112187824 */ /* 0x000fe200078e0216 */
[----:B------:R-:W-:-:S02]  /*b3e0*/  ISETP.GE.AND.EX P0, PT, R4, RZ, PT, P0 ;  /* 0x000000ff0400720c */ /* 0x000fc40003f06300 */
[----:B------:R-:W-:Y:S01]  /*b3f0*/  SEL R15, R15, R2, !P1 ;  /* 0x000000020f0f7207 */ /* 0x000fe20004800000 */
[----:B------:R-:W-:Y:S01]  /*b400*/  IMAD R11, R17, R24, RZ ;  /* 0x00000018110b7224 */ /* 0x000fe200078e02ff */
[----:B------:R-:W-:Y:S01]  /*b410*/  SEL R2, RZ, 0xffffffff, P0 ;  /* 0xffffffffff027807 */ /* 0x000fe20000000000 */
[----:B------:R-:W-:Y:S01]  /*b420*/  IMAD.IADD R26, R24, 0x1, R22 ;  /* 0x00000001181a7824 */ /* 0x000fe200078e0216 */
[----:B------:R-:W-:Y:S01]  /*b430*/  ISETP.GE.AND P0, PT, R8, R25, PT ;  /* 0x000000190800720c */ /* 0x000fe20003f06270 */
[----:B------:R-:W-:-:S03]  /*b440*/  IMAD.WIDE.U32 R10, R11, 0x4, R20 ;  /* 0x000000040b0a7825 */ /* 0x000fc600078e0014 */
[----:B------:R-:W-:Y:S02]  /*b450*/  @P2 SEL R2, RZ, 0xffffffff, P0 ;  /* 0xffffffffff022807 */ /* 0x000fe40000000000 */
[----:B------:R0:W2:Y:S01]  /*b460*/  LDG.E R27, desc[UR36][R10.64] ;  /* 0x000000240a1b7981 */ /* 0x0000a2000c1e1900 */
[----:B------:R-:W-:Y:S01]  /*b470*/  IMAD R29, R17, R26, RZ ;  /* 0x0000001a111d7224 */ /* 0x000fe200078e02ff */
[----:B------:R-:W-:Y:S02]  /*b480*/  ISETP.GE.U32.AND P0, PT, R5, R24, PT ;  /* 0x000000180500720c */ /* 0x000fe40003f06070 */
[----:B------:R-:W-:Y:S01]  /*b490*/  LOP3.LUT R2, R2, 0x1, RZ, 0xc0, !PT ;  /* 0x0000000102027812 */ /* 0x000fe200078ec0ff */
[----:B0-----:R-:W-:Y:S01]  /*b4a0*/  IMAD.WIDE.U32 R10, R29, 0x4, R20 ;  /* 0x000000041d0a7825 */ /* 0x001fe200078e0014 */
[----:B------:R-:W-:Y:S02]  /*b4b0*/  ISETP.GE.AND.EX P0, PT, R6, RZ, PT, P0 ;  /* 0x000000ff0600720c */ /* 0x000fe40003f06300 */
[----:B------:R-:W-:-:S02]  /*b4c0*/  ISETP.NE.U32.AND P2, PT, R2, 0x1, PT ;  /* 0x000000010200780c */ /* 0x000fc40003f45070 */
[----:B------:R-:W3:Y:S01]  /*b4d0*/  LDG.E R28, desc[UR36][R10.64] ;  /* 0x000000240a1c7981 */ /* 0x000ee2000c1e1900 */
[----:B------:R-:W-:Y:S02]  /*b4e0*/  SEL R2, RZ, 0xffffffff, P0 ;  /* 0xffffffffff027807 */ /* 0x000fe40000000000 */
[----:B------:R-:W-:Y:S02]  /*b4f0*/  ISETP.GE.U32.AND P0, PT, R7, R26, PT ;  /* 0x0000001a0700720c */ /* 0x000fe40003f06070 */
[----:B------:R-:W-:Y:S02]  /*b500*/  SEL R3, R3, R18, !P2 ;  /* 0x0000001203037207 */ /* 0x000fe40005000000 */
[----:B------:R-:W-:Y:S02]  /*b510*/  ISETP.GE.AND.EX P0, PT, R13, RZ, PT, P0 ;  /* 0x000000ff0d00720c */ /* 0x000fe40003f06300 */
[----:B------:R-:W-:Y:S02]  /*b520*/  SEL R14, R14, R19, !P1 ;  /* 0x000000130e0e7207 */ /* 0x000fe40004800000 */
[----:B------:R-:W-:-:S02]  /*b530*/  SEL R12, R12, RZ, !P1 ;  /* 0x000000ff0c0c7207 */ /* 0x000fc40004800000 */
[----:B------:R-:W-:Y:S02]  /*b540*/  SEL R8, R8, R25, !P2 ;  /* 0x0000001908087207 */ /* 0x000fe40005000000 */
[----:B------:R-:W-:Y:S02]  /*b550*/  SEL R4, R4, RZ, !P2 ;  /* 0x000000ff04047207 */ /* 0x000fe40005000000 */
[CC--:B--2---:R-:W-:Y:S02]  /*b560*/  ISETP.NE.AND P3, PT, R16.reuse, R27.reuse, PT ;  /* 0x0000001b1000720c */ /* 0x0c4fe40003f65270 */
[----:B------:R-:W-:-:S11]  /*b570*/  ISETP.GE.AND P4, PT, R16, R27, PT ;  /* 0x0000001b1000720c */ /* 0x000fd60003f86270 */
[----:B------:R-:W-:Y:S02]  /*b580*/  @P3 SEL R2, RZ, 0xffffffff, P4 ;  /* 0xffffffffff023807 */ /* 0x000fe40002000000 */
[CC--:B---3--:R-:W-:Y:S02]  /*b590*/  ISETP.NE.AND P4, PT, R9.reuse, R28.reuse, PT ;  /* 0x0000001c0900720c */ /* 0x0c8fe40003f85270 */
[----:B------:R-:W-:Y:S02]  /*b5a0*/  LOP3.LUT R2, R2, 0x1, RZ, 0xc0, !PT ;  /* 0x0000000102027812 */ /* 0x000fe400078ec0ff */
[----:B------:R-:W-:Y:S02]  /*b5b0*/  ISETP.GE.AND P5, PT, R9, R28, PT ;  /* 0x0000001c0900720c */ /* 0x000fe40003fa6270 */
[----:B------:R-:W-:Y:S02]  /*b5c0*/  ISETP.NE.U32.AND P3, PT, R2, 0x1, PT ;  /* 0x000000010200780c */ /* 0x000fe40003f65070 */
[----:B------:R-:W-:-:S02]  /*b5d0*/  SEL R2, RZ, 0xffffffff, P0 ;  /* 0xffffffffff027807 */ /* 0x000fc40000000000 */
[----:B------:R-:W-:Y:S02]  /*b5e0*/  SEL R5, R5, R24, !P3 ;  /* 0x0000001805057207 */ /* 0x000fe40005800000 */
[----:B------:R-:W-:Y:S02]  /*b5f0*/  SEL R16, R16, R27, !P3 ;  /* 0x0000001b10107207 */ /* 0x000fe40005800000 */
[----:B------:R-:W-:Y:S02]  /*b600*/  @P4 SEL R2, RZ, 0xffffffff, P5 ;  /* 0xffffffffff024807 */ /* 0x000fe40002800000 */
[----:B------:R-:W-:Y:S02]  /*b610*/  SEL R6, R6, RZ, !P3 ;  /* 0x000000ff06067207 */ /* 0x000fe40005800000 */
[----:B------:R-:W-:Y:S02]  /*b620*/  LOP3.LUT R10, R2, 0x1, RZ, 0xc0, !PT ;  /* 0x00000001020a7812 */ /* 0x000fe400078ec0ff */
[----:B------:R-:W-:-:S02]  /*b630*/  IADD3 R2, R26, R22, RZ ;  /* 0x000000161a027210 */ /* 0x000fc40007ffe0ff */
[----:B------:R-:W-:-:S03]  /*b640*/  ISETP.NE.U32.AND P0, PT, R10, 0x1, PT ;  /* 0x000000010a00780c */ /* 0x000fc60003f05070 */
[----:B------:R-:W-:Y:S01]  /*b650*/  IMAD R10, R22, 0x3, R2 ;  /* 0x00000003160a7824 */ /* 0x000fe200078e0202 */
[----:B------:R-:W-:Y:S02]  /*b660*/  SEL R7, R7, R26, !P0 ;  /* 0x0000001a07077207 */ /* 0x000fe40004000000 */
[----:B------:R-:W-:Y:S02]  /*b670*/  SEL R9, R9, R28, !P0 ;  /* 0x0000001c09097207 */ /* 0x000fe40004000000 */
[----:B------:R-:W-:Y:S02]  /*b680*/  ISETP.GE.U32.AND P4, PT, R10, R23, PT ;  /* 0x000000170a00720c */ /* 0x000fe40003f86070 */
[----:B------:R-:W-:-:S11]  /*b690*/  SEL R13, R13, RZ, !P0 ;  /* 0x000000ff0d0d7207 */ /* 0x000fd60004000000 */
[----:B------:R-:W-:Y:S05]  /*b6a0*/  @!P4 BRA `(.L_x_3320) ;  /* 0xfffffffc0004c947 */ /* 0x000fea000383ffff */
[----:B------:R-:W-:Y:S05]  /*b6b0*/  BSYNC B2 ;  /* 0x0000000000027941 */ /* 0x000fea0003800000 */
.L_x_3319:
[----:B------:R-:W-:-:S07]  /*b6c0*/  IMAD.MOV.U32 R18, RZ, RZ, R28 ;  /* 0x000000ffff127224 */ /* 0x000fce00078e001c */
.L_x_3318:
[----:B------:R-:W-:Y:S05]  /*b6d0*/  BSYNC B1 ;  /* 0x0000000000017941 */ /* 0x000fea0003800000 */
.L_x_3317:
        /* <DEDUP_REMOVED lines=8> */
[----:B0-----:R-:W-:Y:S05]  /*b760*/  @P0 BRA `(.L_x_3322) ;  /* 0x0000000000380947 */ /* 0x001fea0003800000 */
[----:B------:R-:W-:-:S04]  /*b770*/  IMAD R11, R17, R24, RZ ;  /* 0x00000018110b7224 */ /* 0x000fc800078e02ff */
[----:B------:R-:W-:-:S05]  /*b780*/  IMAD.WIDE.U32 R10, R11, 0x4, R20 ;  /* 0x000000040b0a7825 */ /* 0x000fca00078e0014 */
[----:B------:R0:W5:Y:S01]  /*b790*/  LDG.E R25, desc[UR36][R10.64] ;  /* 0x000000240a197981 */ /* 0x000162000c1e1900 */
[----:B------:R-:W-:-:S05]  /*b7a0*/  IMAD.IADD R24, R24, 0x1, R22 ;  /* 0x0000000118187824 */ /* 0x000fca00078e0216 */
[----:B------:R-:W-:-:S13]  /*b7b0*/  ISETP.GE.U32.AND P0, PT, R24, R23, PT ;  /* 0x000000171800720c */ /* 0x000fda0003f06070 */
[----:B0-----:R-:W-:Y:S05]  /*b7c0*/  @P0 BRA `(.L_x_3322) ;  /* 0x0000000000200947 */ /* 0x001fea0003800000 */
[----:B------:R-:W-:Y:S01]  /*b7d0*/  IADD3 R10, R24, R22, RZ ;  /* 0x00000016180a7210 */ /* 0x000fe20007ffe0ff */
[----:B------:R-:W-:-:S03]  /*b7e0*/  IMAD R11, R17, R24, RZ ;  /* 0x00000018110b7224 */ /* 0x000fc600078e02ff */
[----:B------:R-:W-:-:S13]  /*b7f0*/  ISETP.GE.U32.AND P0, PT, R10, R23, PT ;  /* 0x000000170a00720c */ /* 0x000fda0003f06070 */
[----:B------:R-:W-:Y:S02]  /*b800*/  @!P0 IMAD R17, R17, R10, RZ ;  /* 0x0000000a11118224 */ /* 0x000fe400078e02ff */
[----:B------:R-:W-:-:S04]  /*b810*/  IMAD.WIDE.U32 R10, R11, 0x4, R20 ;  /* 0x000000040b0a7825 */ /* 0x000fc800078e0014 */
[----:B------:R-:W-:Y:S01]  /*b820*/  @!P0 IMAD.WIDE.U32 R20, R17, 0x4, R20 ;  /* 0x0000000411148825 */ /* 0x000fe200078e0014 */
[----:B------:R0:W5:Y:S04]  /*b830*/  LDG.E R27, desc[UR36][R10.64] ;  /* 0x000000240a1b7981 */ /* 0x000168000c1e1900 */
[----:B------:R0:W5:Y:S02]  /*b840*/  @!P0 LDG.E R18, desc[UR36][R20.64] ;  /* 0x0000002414128981 */ /* 0x000164000c1e1900 */
.L_x_3322:
[----:B------:R-:W-:Y:S05]  /*b850*/  BSYNC B1 ;  /* 0x0000000000017941 */ /* 0x000fea0003800000 */
.L_x_3321:
[----:B------:R-:W-:Y:S04]  /*b860*/  BSSY B1, `(.L_x_3323) ;  /* 0x0000037000017945 */ /* 0x000fe80003800000 */
[----:B------:R-:W-:Y:S05]  /*b870*/  @P1 BRA `(.L_x_3324) ;  /* 0x0000000000d41947 */ /* 0x000fea0003800000 */
[-C--:B-----5:R-:W-:Y:S01]  /*b880*/  ISETP.NE.AND P2, PT, R14, R19.reuse, PT ;  /* 0x000000130e00720c */ /* 0x0a0fe20003f45270 */
[----:B0-----:R-:W-:Y:S01]  /*b890*/  IMAD.IADD R20, R2, 0x1, R22 ;  /* 0x0000000102147824 */ /* 0x001fe200078e0216 */
        /* <DEDUP_REMOVED lines=12> */
[-C--:B------:R-:W-:Y:S01]  /*b960*/  ISETP.NE.AND P2, PT, R8, R25.reuse, PT ;  /* 0x000000190800720c */ /* 0x080fe20003f45270 */
        /* <DEDUP_REMOVED lines=27> */
[----:B------:R-:W-:Y:S02]  /*bb20*/  ISETP.NE.AND P2, PT, R9, R18, PT ;  /* 0x000000120900720c */ /* 0x000fe40003f45270 */
        /* <DEDUP_REMOVED lines=10> */
.L_x_3324:
[----:B------:R-:W-:Y:S05]  /*bbd0*/  BSYNC B1 ;  /* 0x0000000000017941 */ /* 0x000fea0003800000 */
.L_x_3323:
[CC--:B------:R-:W-:Y:S02]  /*bbe0*/  ISETP.NE.AND P2, PT, R14.reuse, R8.reuse, PT ;  /* 0x000000080e00720c */ /* 0x0c0fe40003f45270 */
[----:B------:R-:W-:Y:S02]  /*bbf0*/  ISETP.GE.U32.AND P0, PT, R15, R3, PT ;  /* 0x000000030f00720c */ /* 0x000fe40003f06070 */
[----:B------:R-:W-:Y:S02]  /*bc00*/  ISETP.GE.AND P1, PT, R14, R8, PT ;  /* 0x000000080e00720c */ /* 0x000fe40003f26270 */
[----:B------:R-:W-:Y:S02]  /*bc10*/  ISETP.GE.AND.EX P0, PT, R12, R4, PT, P0 ;  /* 0x000000040c00720c */ /* 0x000fe40003f06300 */
[----:B------:R-:W-:-:S05]  /*bc20*/  SEL R2, RZ, 0xffffffff, P1 ;  /* 0xffffffffff027807 */ /* 0x000fca0000800000 */
[----:B------:R-:W-:-:S04]  /*bc30*/  @!P2 SEL R2, RZ, 0xffffffff, P0 ;  /* 0xffffffffff02a807 */ /* 0x000fc80000000000 */
[----:B------:R-:W-:-:S04]  /*bc40*/  LOP3.LUT R2, R2, 0x1, RZ, 0xc0, !PT ;  /* 0x0000000102027812 */ /* 0x000fc800078ec0ff */
[----:B------:R-:W-:-:S04]  /*bc50*/  ISETP.NE.U32.AND P0, PT, R2, 0x1, PT ;  /* 0x000000010200780c */ /* 0x000fc80003f05070 */
[----:B0-----:R-:W-:Y:S02]  /*bc60*/  SEL R11, R14, R8, !P0 ;  /* 0x000000080e0b7207 */ /* 0x001fe40004000000 */
[----:B------:R-:W-:Y:S02]  /*bc70*/  SEL R8, R15, R3, !P0 ;  /* 0x000000030f087207 */ /* 0x000fe40004000000 */
[C---:B------:R-:W-:Y:S02]  /*bc80*/  ISETP.NE.AND P1, PT, R11.reuse, R16, PT ;  /* 0x000000100b00720c */ /* 0x040fe40003f25270 */
        /* <DEDUP_REMOVED lines=23> */
.L_x_3300:
[----:B------:R-:W0:Y:S01]  /*be00*/  LDC R2, c[0x0][0x234] ;  /* 0x00008d00ff027b82 */ /* 0x000e220000000800 */
[----:B------:R-:W-:Y:S07]  /*be10*/  BSSY B1, `(.L_x_3325) ;  /* 0x0000055000017945 */ /* 0x000fee0003800000 */
[----:B------:R-:W1:Y:S08]  /*be20*/  LDC R10, c[0x0][0x218] ;  /* 0x00008600ff0a7b82 */ /* 0x000e700000000800 */
        /* <DEDUP_REMOVED lines=10> */
[--C-:B---3--:R-:W-:Y:S01]  /*bed0*/  IMAD.MOV.U32 R5, RZ, RZ, R6.reuse ;  /* 0x000000ffff057224 */ /* 0x108fe200078e0006 */
[----:B------:R-:W-:Y:S01]  /*bee0*/  MOV R7, R6 ;  /* 0x0000000600077202 */ /* 0x000fe20000000f00 */
[----:B------:R-:W-:Y:S01]  /*bef0*/  IMAD.MOV.U32 R4, RZ, RZ, R6 ;  /* 0x000000ffff047224 */ /* 0x000fe200078e0006 */
[----:B------:R-:W-:Y:S06]  /*bf00*/  @P0 BRA `(.L_x_3326) ;  /* 0x0000000400140947 */ /* 0x000fec0003800000 */
[----:B------:R-:W-:Y:S01]  /*bf10*/  BSSY B2, `(.L_x_3327) ;  /* 0x0000043000027945 */ /* 0x000fe20003800000 */
[--C-:B------:R-:W-:Y:S01]  /*bf20*/  IMAD.MOV.U32 R16, RZ, RZ, R9.reuse ;  /* 0x000000ffff107224 */ /* 0x100fe200078e0009 */
[----:B------:R-:W-:Y:S01]  /*bf30*/  MOV R7, R6 ;  /* 0x0000000600077202 */ /* 0x000fe20000000f00 */
[----:B------:R-:W-:Y:S02]  /*bf40*/  IMAD.MOV.U32 R17, RZ, RZ, R9 ;  /* 0x000000ffff117224 */ /* 0x000fe400078e0009 */
[----:B------:R-:W-:Y:S02]  /*bf50*/  IMAD.MOV.U32 R4, RZ, RZ, R6 ;  /* 0x000000ffff047224 */ /* 0x000fe400078e0006 */
[--C-:B------:R-:W-:Y:S02]  /*bf60*/  IMAD.MOV.U32 R14, RZ, RZ, R10.reuse ;  /* 0x000000ffff0e7224 */ /* 0x100fe400078e000a */
[----:B------:R-:W-:-:S07]  /*bf70*/  IMAD.MOV.U32 R15, RZ, RZ, R10 ;  /* 0x000000ffff0f7224 */ /* 0x000fce00078e000a */
.L_x_3328:
[----:B------:R-:W-:-:S05]  /*bf80*/  IMAD.WIDE.U32 R12, R8, 0x4, R20 ;  /* 0x00000004080c7825 */ /* 0x000fca00078e0014 */
[----:B------:R0:W2:Y:S01]  /*bf90*/  LDG.E R19, desc[UR36][R12.64] ;  /* 0x000000240c137981 */ /* 0x0000a2000c1e1900 */
[----:B------:R-:W-:-:S04]  /*bfa0*/  IMAD.IADD R27, R8, 0x1, R2 ;  /* 0x00000001081b7824 */ /* 0x000fc800078e0202 */
[C---:B0-----:R-:W-:Y:S01]  /*bfb0*/  IMAD.WIDE.U32 R12, R27.reuse, 0x4, R20 ;  /* 0x000000041b0c7825 */ /* 0x041fe200078e0014 */
[----:B------:R-:W-:-:S04]  /*bfc0*/  IADD3 R18, R27, R2, RZ ;  /* 0x000000021b127210 */ /* 0x000fc80007ffe0ff */
[----:B------:R0:W3:Y:S02]  /*bfd0*/  LDG.E R25, desc[UR36][R12.64] ;  /* 0x000000240c197981 */ /* 0x0000e4000c1e1900 */
[----:B0-----:R-:W-:-:S05]  /*bfe0*/  IMAD.WIDE.U32 R12, R18, 0x4, R20 ;  /* 0x00000004120c7825 */ /* 0x001fca00078e0014 */
[----:B------:R0:W4:Y:S01]  /*bff0*/  LDG.E R22, desc[UR36][R12.64] ;  /* 0x000000240c167981 */ /* 0x000122000c1e1900 */
[----:B------:R-:W-:-:S04]  /*c000*/  IMAD.IADD R26, R18, 0x1, R2 ;  /* 0x00000001121a7824 */ /* 0x000fc800078e0202 */
[----:B0-----:R-:W-:-:S05]  /*c010*/  IMAD.WIDE.U32 R12, R26, 0x4, R20 ;  /* 0x000000041a0c7825 */ /* 0x001fca00078e0014 */
[----:B------:R-:W5:Y:S01]  /*c020*/  LDG.E R24, desc[UR36][R12.64] ;  /* 0x000000240c187981 */ /* 0x000f62000c1e1900 */
[----:B------:R-:W-:Y:S01]  /*c030*/  ISETP.GE.U32.AND P0, PT, R16, R8, PT ;  /* 0x000000081000720c */ /* 0x000fe20003f06070 */
[----:B------:R-:W-:-:S03]  /*c040*/  IMAD.IADD R28, R8, 0x1, R2 ;  /* 0x00000001081c7824 */ /* 0x000fc600078e0202 */
[----:B------:R-:W-:-:S04]  /*c050*/  ISETP.GE.AND.EX P0, PT, R6, RZ, PT, P0 ;  /* 0x000000ff0600720c */ /* 0x000fc80003f06300 */
[----:B------:R-:W-:Y:S02]  /*c060*/  SEL R27, RZ, 0xffffffff, P0 ;  /* 0xffffffffff1b7807 */ /* 0x000fe40000000000 */
[----:B------:R-:W-:-:S04]  /*c070*/  ISETP.GE.U32.AND P0, PT, R3, R28, PT ;  /* 0x0000001c0300720c */ /* 0x000fc80003f06070 */
[----:B------:R-:W-:Y:S02]  /*c080*/  ISETP.GE.AND.EX P0, PT, R5, RZ, PT, P0 ;  /* 0x000000ff0500720c */ /* 0x000fe40003f06300 */
[CC--:B--2---:R-:W-:Y:S02]  /*c090*/  ISETP.NE.AND P1, PT, R10.reuse, R19.reuse, PT ;  /* 0x000000130a00720c */ /* 0x0c4fe40003f25270 */
[----:B------:R-:W-:-:S11]  /*c0a0*/  ISETP.GE.AND P2, PT, R10, R19, PT ;  /* 0x000000130a00720c */ /* 0x000fd60003f46270 */
[----:B------:R-:W-:Y:S02]  /*c0b0*/  @P1 SEL R27, RZ, 0xffffffff, P2 ;  /* 0xffffffffff1b1807 */ /* 0x000fe40001000000 */
[CC--:B---3--:R-:W-:Y:S02]  /*c0c0*/  ISETP.NE.AND P2, PT, R14.reuse, R25.reuse, PT ;  /* 0x000000190e00720c */ /* 0x0c8fe40003f45270 */
[----:B------:R-:W-:Y:S02]  /*c0d0*/  LOP3.LUT R27, R27, 0x1, RZ, 0xc0, !PT ;  /* 0x000000011b1b7812 */ /* 0x000fe400078ec0ff */
[----:B------:R-:W-:Y:S02]  /*c0e0*/  ISETP.GE.AND P3, PT, R14, R25, PT ;  /* 0x000000190e00720c */ /* 0x000fe40003f66270 */
[----:B------:R-:W-:-:S04]  /*c0f0*/  ISETP.NE.U32.AND P1, PT, R27, 0x1, PT ;  /* 0x000000011b00780c */ /* 0x000fc80003f25070 */
[----:B------:R-:W-:Y:S02]  /*c100*/  SEL R16, R16, R8, !P1 ;  /* 0x0000000810107207 */ /* 0x000fe40004800000 */
[----:B------:R-:W-:Y:S02]  /*c110*/  SEL R8, RZ, 0xffffffff, P0 ;  /* 0xffffffffff087807 */ /* 0x000fe40000000000 */
[----:B------:R-:W-:Y:S02]  /*c120*/  @P2 SEL R8, RZ, 0xffffffff, P3 ;  /* 0xffffffffff082807 */ /* 0x000fe40001800000 */
[----:B----4-:R-:W-:Y:S02]  /*c130*/  ISETP.NE.AND P3, PT, R11, R22, PT ;  /* 0x000000160b00720c */ /* 0x010fe40003f65270 */
[----:B------:R-:W-:Y:S02]  /*c140*/  ISETP.GE.U32.AND P0, PT, R9, R18, PT ;  /* 0x000000120900720c */ /* 0x000fe40003f06070 */
[----:B------:R-:W-:-:S02]  /*c150*/  LOP3.LUT R8, R8, 0x1, RZ, 0xc0, !PT ;  /* 0x0000000108087812 */ /* 0x000fc400078ec0ff */
[----:B------:R-:W-:Y:S02]  /*c160*/  ISETP.GE.AND.EX P0, PT, R4, RZ, PT, P0 ;  /* 0x000000ff0400720c */ /* 0x000fe40003f06300 */
[----:B------:R-:W-:Y:S02]  /*c170*/  ISETP.GE.AND P4, PT, R11, R22, PT ;  /* 0x000000160b00720c */ /* 0x000fe40003f86270 */
[----:B------:R-:W-:Y:S02]  /*c180*/  ISETP.NE.U32.AND P2, PT, R8, 0x1, PT ;  /* 0x000000010800780c */ /* 0x000fe40003f45070 */
[----:B------:R-:W-:Y:S02]  /*c190*/  SEL R8, RZ, 0xffffffff, P0 ;  /* 0xffffffffff087807 */ /* 0x000fe40000000000 */
[----:B------:R-:W-:Y:S02]  /*c1a0*/  @P3 SEL R8, RZ, 0xffffffff, P4 ;  /* 0xffffffffff083807 */ /* 0x000fe40002000000 */
[----:B-----5:R-:W-:-:S02]  /*c1b0*/  ISETP.NE.AND P4, PT, R15, R24, PT ;  /* 0x000000180f00720c */ /* 0x020fc40003f85270 */
[----:B------:R-:W-:Y:S02]  /*c1c0*/  ISETP.GE.U32.AND P0, PT, R17, R26, PT ;  /* 0x0000001a1100720c */ /* 0x000fe40003f06070 */
[----:B------:R-:W-:Y:S02]  /*c1d0*/  LOP3.LUT R8, R8, 0x1, RZ, 0xc0, !PT ;  /* 0x0000000108087812 */ /* 0x000fe400078ec0ff */
[----:B------:R-:W-:Y:S02]  /*c1e0*/  ISETP.GE.AND.EX P0, PT, R7, RZ, PT, P0 ;  /* 0x000000ff0700720c */ /* 0x000fe40003f06300 */
[----:B------:R-:W-:Y:S02]  /*c1f0*/  ISETP.GE.AND P5, PT, R15, R24, PT ;  /* 0x000000180f00720c */ /* 0x000fe40003fa6270 */
[----:B------:R-:W-:Y:S02]  /*c200*/  ISETP.NE.U32.AND P3, PT, R8, 0x1, PT ;  /* 0x000000010800780c */ /* 0x000fe40003f65070 */
[----:B------:R-:W-:-:S02]  /*c210*/  SEL R8, RZ, 0xffffffff, P0 ;  /* 0xffffffffff087807 */ /* 0x000fc40000000000 */
[----:B------:R-:W-:Y:S02]  /*c220*/  @P4 SEL R8, RZ, 0xffffffff, P5 ;  /* 0xffffffffff084807 */ /* 0x000fe40002800000 */
[----:B------:R-:W-:Y:S02]  /*c230*/  SEL R3, R3, R28, !P2 ;  /* 0x0000001c03037207 */ /* 0x000fe40005000000 */
[----:B------:R-:W-:Y:S01]  /*c240*/  LOP3.LUT R12, R8, 0x1, RZ, 0xc0, !PT ;  /* 0x00000001080c7812 */ /* 0x000fe200078ec0ff */
[----:B------:R-:W-:Y:S01]  /*c250*/  IMAD.IADD R8, R26, 0x1, R2 ;  /* 0x000000011a087824 */ /* 0x000fe200078e0202 */
[----:B------:R-:W-:Y:S02]  /*c260*/  SEL R9, R9, R18, !P3 ;  /* 0x0000001209097207 */ /* 0x000fe40005800000 */
[----:B------:R-:W-:Y:S01]  /*c270*/  ISETP.NE.U32.AND P0, PT, R12, 0x1, PT ;  /* 0x000000010c00780c */ /* 0x000fe20003f05070 */
[----:B------:R-:W-:Y:S01]  /*c280*/  IMAD R12, R2, 0x3, R8 ;  /* 0x00000003020c7824 */ /* 0x000fe200078e0208 */
[----:B------:R-:W-:-:S02]  /*c290*/  SEL R10, R10, R19, !P1 ;  /* 0x000000130a0a7207 */ /* 0x000fc40004800000 */
[----:B------:R-:W-:Y:S02]  /*c2a0*/  SEL R17, R17, R26, !P0 ;  /* 0x0000001a11117207 */ /* 0x000fe40004000000 */
[----:B------:R-:W-:Y:S02]  /*c2b0*/  ISETP.GE.U32.AND P4, PT, R12, R23, PT ;  /* 0x000000170c00720c */ /* 0x000fe40003f86070 */
[----:B------:R-:W-:Y:S02]  /*c2c0*/  SEL R6, R6, RZ, !P1 ;  /* 0x000000ff06067207 */ /* 0x000fe40004800000 */
[----:B------:R-:W-:Y:S02]  /*c2d0*/  SEL R14, R14, R25, !P2 ;  /* 0x000000190e0e7207 */ /* 0x000fe40005000000 */
[----:B------:R-:W-:Y:S02]  /*c2e0*/  SEL R5, R5, RZ, !P2 ;  /* 0x000000ff05057207 */ /* 0x000fe40005000000 */
[----:B------:R-:W-:-:S02]  /*c2f0*/  SEL R11, R11, R22, !P3 ;  /* 0x000000160b0b7207 */ /* 0x000fc40005800000 */
[----:B------:R-:W-:Y:S02]  /*c300*/  SEL R4, R4, RZ, !P3 ;  /* 0x000000ff04047207 */ /* 0x000fe40005800000 */
[----:B------:R-:W-:Y:S02]  /*c310*/  SEL R15, R15, R24, !P0 ;  /* 0x000000180f0f7207 */ /* 0x000fe40004000000 */
[----:B------:R-:W-:Y:S01]  /*c320*/  SEL R7, R7, RZ, !P0 ;  /* 0x000000ff07077207 */ /* 0x000fe20004000000 */
[----:B------:R-:W-:Y:S06]  /*c330*/  @!P4 BRA `(.L_x_3328) ;  /* 0xfffffffc0010c947 */ /* 0x000fec000383ffff */
[----:B------:R-:W-:Y:S05]  /*c340*/  BSYNC B2 ;  /* 0x0000000000027941 */ /* 0x000fea0003800000 */
.L_x_3327:
[----:B------:R-:W-:-:S07]  /*c350*/  MOV R18, R24 ;  /* 0x0000001800127202 */ /* 0x000fce0000000f00 */
.L_x_3326:
[----:B------:R-:W-:Y:S05]  /*c360*/  BSYNC B1 ;  /* 0x0000000000017941 */ /* 0x000fea0003800000 */
.L_x_3325:
        /* <DEDUP_REMOVED lines=8> */
[----:B------:R-:W-:-:S05]  /*c3f0*/  IMAD.WIDE.U32 R12, R27, 0x4, R20 ;  /* 0x000000041b0c7825 */ /* 0x000fca00078e0014 */
[----:B------:R0:W5:Y:S01]  /*c400*/  LDG.E R25, desc[UR36][R12.64] ;  /* 0x000000240c197981 */ /* 0x000162000c1e1900 */
[----:B------:R-:W-:-:S05]  /*c410*/  IMAD.IADD R27, R27, 0x1, R2 ;  /* 0x000000011b1b7824 */ /* 0x000fca00078e0202 */
[----:B------:R-:W-:-:S13]  /*c420*/  ISETP.GE.U32.AND P0, PT, R27, R23, PT ;  /* 0x000000171b00720c */ /* 0x000fda0003f06070 */
[----:B0-----:R-:W-:Y:S05]  /*c430*/  @P0 BRA `(.L_x_3330) ;  /* 0x0000000000180947 */ /* 0x001fea0003800000 */
[C---:B------:R-:W-:Y:S02]  /*c440*/  IMAD.IADD R22, R27.reuse, 0x1, R2 ;  /* 0x000000011b167824 */ /* 0x040fe400078e0202 */
[----:B------:R-:W-:-:S03]  /*c450*/  IMAD.WIDE.U32 R12, R27, 0x4, R20 ;  /* 0x000000041b0c7825 */ /* 0x000fc600078e0014 */
[----:B------:R-:W-:-:S13]  /*c460*/  ISETP.GE.U32.AND P0, PT, R22, R23, PT ;  /* 0x000000171600720c */ /* 0x000fda0003f06070 */
[----:B------:R-:W-:Y:S02]  /*c470*/  @!P0 IMAD.WIDE.U32 R20, R22, 0x4, R20 ;  /* 0x0000000416148825 */ /* 0x000fe400078e0014 */
[----:B------:R0:W5:Y:S04]  /*c480*/  LDG.E R22, desc[UR36][R12.64] ;  /* 0x000000240c167981 */ /* 0x000168000c1e1900 */
[----:B------:R0:W5:Y:S02]  /*c490*/  @!P0 LDG.E R18, desc[UR36][R20.64] ;  /* 0x0000002414128981 */ /* 0x000164000c1e1900 */
.L_x_3330:
[----:B------:R-:W-:Y:S05]  /*c4a0*/  BSYNC B1 ;  /* 0x0000000000017941 */ /* 0x000fea0003800000 */
.L_x_3329:
[----:B------:R-:W-:Y:S04]  /*c4b0*/  BSSY B1, `(.L_x_3331) ;  /* 0x0000037000017945 */ /* 0x000fe80003800000 */
[----:B------:R-:W-:Y:S05]  /*c4c0*/  @P1 BRA `(.L_x_3332) ;  /* 0x0000000000d41947 */ /* 0x000fea0003800000 */
[-C--:B-----5:R-:W-:Y:S02]  /*c4d0*/  ISETP.NE.AND P2, PT, R10, R19.reuse, PT ;  /* 0x000000130a00720c */ /* 0x0a0fe40003f45270 */
[----:B------:R-:W-:Y:S02]  /*c4e0*/  ISETP.GE.U32.AND P0, PT, R16, R8, PT ;  /* 0x000000081000720c */ /* 0x000fe40003f06070 */
[----:B------:R-:W-:Y:S02]  /*c4f0*/  ISETP.GE.AND P1, PT, R10, R19, PT ;  /* 0x000000130a00720c */ /* 0x000fe40003f26270 */
[----:B0-----:R-:W-:Y:S02]  /*c500*/  IADD3 R20, R8, R2, RZ ;  /* 0x0000000208147210 */ /* 0x001fe40007ffe0ff */
[----:B------:R-:W-:Y:S02]  /*c510*/  ISETP.GE.AND.EX P0, PT, R6, RZ, PT, P0 ;  /* 0x000000ff0600720c */ /* 0x000fe40003f06300 */
[----:B------:R-:W-:-:S02]  /*c520*/  SEL R12, RZ, 0xffffffff, P1 ;  /* 0xffffffffff0c7807 */ /* 0x000fc40000800000 */
        /* <DEDUP_REMOVED lines=47> */
.L_x_3332:
[----:B------:R-:W-:Y:S05]  /*c820*/  BSYNC B1 ;  /* 0x0000000000017941 */ /* 0x000fea0003800000 */
.L_x_3331:
[-C--:B------:R-:W-:Y:S02]  /*c830*/  ISETP.NE.AND P2, PT, R10, R14.reuse, PT ;  /* 0x0000000e0a00720c */ /* 0x080fe40003f45270 */
        /* <DEDUP_REMOVED lines=31> */
[----:B------:R-:W-:-:S07]  /*ca30*/  SEL R9, R10, R15, !P0 ;  /* 0x0000000f0a097207 */ /* 0x000fce0004000000 */
.L_x_3285:
[----:B------:R-:W-:Y:S05]  /*ca40*/  BSYNC B0 ;  /* 0x0000000000007941 */ /* 0x000fea0003800000 */
.L_x_3284:
[----:B------:R-:W1:Y:S01]  /*ca50*/  S2R R6, SR_TID.X ;  /* 0x0000000000067919 */ /* 0x000e620000002100 */
[----:B------:R-:W-:Y:S02]  /*ca60*/  ULDC UR4, c[0x0][0x244] ;  /* 0x0000910000047ab9 */ /* 0x000fe40000000800 */
[----:B------:R-:W-:-:S13]  /*ca70*/  ISETP.NE.AND P0, PT, RZ, UR4, PT ;  /* 0x00000004ff007c0c */ /* 0x000fda000bf05270 */
[----:B------:R-:W-:Y:S05]  /*ca80*/  @!P0 BRA `(.L_x_3333) ;  /* 0x0000000000a88947 */ /* 0x000fea0003800000 */
[----:B------:R-:W2:Y:S01]  /*ca90*/  S2UR UR5, SR_CgaCtaId ;  /* 0x00000000000579c3 */ /* 0x000ea20000008800 */
[----:B------:R-:W-:Y:S01]  /*caa0*/  UMOV UR4, 0x400 ;  /* 0x0000040000047882 */ /* 0x000fe20000000000 */
[----:B------:R-:W-:Y:S01]  /*cab0*/  ULDC UR6, c[0x0][0x0] ;  /* 0x0000000000067ab9 */ /* 0x000fe20000000800 */
[----:B------:R-:W-:Y:S01]  /*cac0*/  UIADD3 UR4, UR4, 0x10, URZ ;  /* 0x0000001004047890 */ /* 0x000fe2000fffe03f */
[----:B-1----:R-:W-:Y:S01]  /*cad0*/  IMAD R2, R0, UR6, R6 ;  /* 0x0000000600027c24 */ /* 0x002fe2000f8e0206 */
[----:B------:R-:W-:Y:S02]  /*cae0*/  ULDC UR7, c[0x0][0x4] ;  /* 0x0000010000077ab9 */ /* 0x000fe40000000800 */
[----:B--2---:R-:W-:Y:S02]  /*caf0*/  ULEA UR4, UR5, UR4, 0x18 ;  /* 0x0000000405047291 */ /* 0x004fe4000f8ec03f */
[----:B------:R-:W-:-:S04]  /*cb00*/  USHF.R.U32.HI UR5, URZ, 0x1, UR7 ;  /* 0x000000013f057899 */ /* 0x000fc80008011607 */
[----:B------:R-:W-:Y:S02]  /*cb10*/  LEA R4, R2, UR4, 0x4 ;  /* 0x0000000402047c11 */ /* 0x000fe4000f8e20ff */
[----:B------:R-:W-:-:S03]  /*cb20*/  ISETP.NE.AND P0, PT, RZ, UR5, PT ;  /* 0x00000005ff007c0c */ /* 0x000fc6000bf05270 */
[----:B------:R2:W-:Y:S04]  /*cb30*/  STS.64 [R4+0x8], R12 ;  /* 0x0000080c04007388 */ /* 0x0005e80000000a00 */
[----:B------:R2:W-:Y:S06]  /*cb40*/  STS [R4], R9 ;  /* 0x0000000904007388 */ /* 0x0005ec0000000800 */
[----:B------:R-:W-:Y:S05]  /*cb50*/  @!P0 BRA `(.L_x_3333) ;  /* 0x0000000000748947 */ /* 0x000fea0003800000 */
[----:B------:R-:W-:-:S07]  /*cb60*/  IMAD.U32 R3, RZ, RZ, UR5 ;  /* 0x00000005ff037e24 */ /* 0x000fce000f8e00ff */
.L_x_3336:
[CC--:B------:R-:W-:Y:S01]  /*cb70*/  IADD3 R5, R0.reuse, R3.reuse, RZ ;  /* 0x0000000300057210 */ /* 0x0c0fe20007ffe0ff */
[----:B------:R-:W-:Y:S01]  /*cb80*/  BAR.SYNC.DEFER_BLOCKING 0x0 ;  /* 0x0000000000007b1d */ /* 0x000fe20000010000 */
[----:B------:R-:W-:Y:S02]  /*cb90*/  ISETP.GT.AND P3, PT, R3, 0x1, PT ;  /* 0x000000010300780c */ /* 0x000fe40003f64270 */
[----:B------:R-:W-:Y:S02]  /*cba0*/  ISETP.GE.U32.AND P0, PT, R5, UR7, PT ;  /* 0x0000000705007c0c */ /* 0x000fe4000bf06070 */
[----:B------:R-:W-:Y:S01]  /*cbb0*/  SHF.R.S32.HI R10, RZ, 0x1, R3 ;  /* 0x00000001ff0a7819 */ /* 0x000fe20000011403 */
[----:B------:R-:W-:Y:S01]  /*cbc0*/  BSSY B0, `(.L_x_3334) ;  /* 0x0000014000007945 */ /* 0x000fe20003800000 */
[----:B------:R-:W-:-:S13]  /*cbd0*/  ISETP.GE.U32.OR P0, PT, R0, R3, P0 ;  /* 0x000000030000720c */ /* 0x000fda0000706470 */
[----:B-1----:R-:W-:Y:S05]  /*cbe0*/  @P0 BRA `(.L_x_3335) ;  /* 0x0000000000440947 */ /* 0x002fea0003800000 */
[----:B------:R-:W-:-:S05]  /*cbf0*/  IMAD R2, R5, UR6, R6 ;  /* 0x0000000605027c24 */ /* 0x000fca000f8e0206 */
[----:B------:R-:W-:-:S05]  /*cc00*/  LEA R5, R2, UR4, 0x4 ;  /* 0x0000000402057c11 */ /* 0x000fca000f8e20ff */
[----:B------:R-:W1:Y:S04]  /*cc10*/  LDS R8, [R5] ;  /* 0x0000000005087984 */ /* 0x000e680000000800 */
[----:B------:R-:W3:Y:S01]  /*cc20*/  LDS.64 R2, [R5+0x8] ;  /* 0x0000080005027984 */ /* 0x000ee20000000a00 */
[CC--:B-1----:R-:W-:Y:S02]  /*cc30*/  ISETP.NE.AND P1, PT, R9.reuse, R8.reuse, PT ;  /* 0x000000080900720c */ /* 0x0c2fe40003f25270 */
[----:B------:R-:W-:Y:S02]  /*cc40*/  ISETP.GE.AND P2, PT, R9, R8, PT ;  /* 0x000000080900720c */ /* 0x000fe40003f46270 */
[----:B---3--:R-:W-:Y:S02]  /*cc50*/  ISETP.GE.U32.AND P0, PT, R12, R2, PT ;  /* 0x000000020c00720c */ /* 0x008fe40003f06070 */
[----:B------:R-:W-:-:S02]  /*cc60*/  SEL R7, RZ, 0xffffffff, P2 ;  /* 0xffffffffff077807 */ /* 0x000fc40001000000 */
[----:B------:R-:W-:-:S05]  /*cc70*/  ISETP.GE.AND.EX P0, PT, R13, R3, PT, P0 ;  /* 0x000000030d00720c */ /* 0x000fca0003f06300 */
[----:B------:R-:W-:-:S04]  /*cc80*/  @!P1 SEL R7, RZ, 0xffffffff, P0 ;  /* 0xffffffffff079807 */ /* 0x000fc80000000000 */
[----:B------:R-:W-:-:S04]  /*cc90*/  LOP3.LUT R7, R7, 0x1, RZ, 0xc0, !PT ;  /* 0x0000000107077812 */ /* 0x000fc800078ec0ff */
[----:B------:R-:W-:-:S04]  /*cca0*/  ISETP.NE.U32.AND P0, PT, R7, 0x1, PT ;  /* 0x000000010700780c */ /* 0x000fc80003f05070 */
[----:B--2---:R-:W-:Y:S02]  /*ccb0*/  SEL R9, R9, R8, !P0 ;  /* 0x0000000809097207 */ /* 0x004fe40004000000 */
[----:B------:R-:W-:Y:S02]  /*ccc0*/  SEL R12, R12, R2, !P0 ;  /* 0x000000020c0c7207 */ /* 0x000fe40004000000 */
[----:B------:R-:W-:Y:S01]  /*ccd0*/  SEL R13, R13, R3, !P0 ;  /* 0x000000030d0d7207 */ /* 0x000fe20004000000 */
[----:B------:R1:W-:Y:S04]  /*cce0*/  STS [R4], R9 ;  /* 0x0000000904007388 */ /* 0x0003e80000000800 */
[----:B------:R1:W-:Y:S02]  /*ccf0*/  STS.64 [R4+0x8], R12 ;  /* 0x0000080c04007388 */ /* 0x0003e40000000a00 */
.L_x_3335:
[----:B------:R-:W-:Y:S05]  /*cd00*/  BSYNC B0 ;  /* 0x0000000000007941 */ /* 0x000fea0003800000 */
.L_x_3334:
[----:B------:R-:W-:Y:S01]  /*cd10*/  IMAD.MOV.U32 R3, RZ, RZ, R10 ;  /* 0x000000ffff037224 */ /* 0x000fe200078e000a */
[----:B------:R-:W-:Y:S06]  /*cd20*/  @P3 BRA `(.L_x_3336) ;  /* 0xfffffffc00903947 */ /* 0x000fec000383ffff */
.L_x_3333:
        /* <DEDUP_REMOVED lines=9> */
[----:B-1----:R-:W-:Y:S01]  /*cdc0*/  IMAD R2, R0, R11, R6 ;  /* 0x0000000b00027224 */ /* 0x002fe200078e0206 */
[----:B------:R-:W-:-:S04]  /*cdd0*/  UIADD3 UR4, UR4, 0x10, URZ ;  /* 0x0000001004047890 */ /* 0x000fc8000fffe03f */
[----:B---3--:R-:W-:-:S06]  /*cde0*/  ULEA UR4, UR5, UR4, 0x18 ;  /* 0x0000000405047291 */ /* 0x008fcc000f8ec03f */
[----:B--2---:R-:W-:Y:S02]  /*cdf0*/  LEA R4, R2, UR4, 0x4 ;  /* 0x0000000402047c11 */ /* 0x004fe4000f8e20ff */
[----:B------:R-:W-:-:S03]  /*ce00*/  LEA.HI R2, R11, R11, RZ, 0x1 ;  /* 0x0000000b0b027211 */ /* 0x000fc600078f08ff */
[----:B------:R3:W-:Y:S01]  /*ce10*/  STS.64 [R4+0x8], R12 ;  /* 0x0000080c04007388 */ /* 0x0007e20000000a00 */
[----:B------:R-:W-:Y:S01]  /*ce20*/  SHF.R.S32.HI R3, RZ, 0x1, R2 ;  /* 0x00000001ff037819 */ /* 0x000fe20000011402 */
[----:B------:R-:W-:Y:S02]  /*ce30*/  IMAD.MOV.U32 R2, RZ, RZ, 0x20 ;  /* 0x00000020ff027424 */ /* 0x000fe400078e00ff */
[----:B------:R3:W-:Y:S01]  /*ce40*/  STS [R4], R9 ;  /* 0x0000000904007388 */ /* 0x0007e20000000800 */
[----:B------:R-:W-:-:S13]  /*ce50*/  ISETP.GE.AND P0, PT, R3, 0x20, PT ;  /* 0x000000200300780c */ /* 0x000fda0003f06270 */
[----:B---3--:R-:W-:Y:S05]  /*ce60*/  @!P0 BRA `(.L_x_3338) ;  /* 0x0000000000708947 */ /* 0x008fea0003800000 */
[----:B------:R-:W-:-:S07]  /*ce70*/  MOV R5, R3 ;  /* 0x0000000300057202 */ /* 0x000fce0000000f00 */
.L_x_3341:
[----:B------:R-:W-:Y:S01]  /*ce80*/  IMAD.IADD R2, R6, 0x1, R5 ;  /* 0x0000000106027824 */ /* 0x000fe200078e0205 */
[----:B------:R-:W-:Y:S04]  /*ce90*/  BAR.SYNC.DEFER_BLOCKING 0x0 ;  /* 0x0000000000007b1d */ /* 0x000fe80000010000 */
[----:B------:R-:W-:Y:S02]  /*cea0*/  ISETP.GE.U32.AND P0, PT, R2, R11, PT ;  /* 0x0000000b0200720c */ /* 0x000fe40003f06070 */
[----:B------:R-:W-:Y:S02]  /*ceb0*/  BSSY B0, `(.L_x_3339) ;  /* 0x0000013000007945 */ /* 0x000fe40003800000 */
[----:B------:R-:W-:-:S13]  /*cec0*/  ISETP.GE.U32.OR P0, PT, R6, R5, P0 ;  /* 0x000000050600720c */ /* 0x000fda0000706470 */
[----:B-1----:R-:W-:Y:S05]  /*ced0*/  @P0 BRA `(.L_x_3340) ;  /* 0x0000000000400947 */ /* 0x002fea0003800000 */
[----:B------:R-:W-:-:S05]  /*cee0*/  IMAD R7, R5, 0x10, R4 ;  /* 0x0000001005077824 */ /* 0x000fca00078e0204 */
[----:B------:R-:W1:Y:S04]  /*cef0*/  LDS R8, [R7] ;  /* 0x0000000007087984 */ /* 0x000e680000000800 */
[----:B------:R-:W2:Y:S01]  /*cf00*/  LDS.64 R2, [R7+0x8] ;  /* 0x0000080007027984 */ /* 0x000ea20000000a00 */
[CC--:B-1----:R-:W-:Y:S02]  /*cf10*/  ISETP.NE.AND P1, PT, R9.reuse, R8.reuse, PT ;  /* 0x000000080900720c */ /* 0x0c2fe40003f25270 */
[----:B------:R-:W-:Y:S02]  /*cf20*/  ISETP.GE.AND P2, PT, R9, R8, PT ;  /* 0x000000080900720c */ /* 0x000fe40003f46270 */
[----:B--2---:R-:W-:Y:S02]  /*cf30*/  ISETP.GE.U32.AND P0, PT, R12, R2, PT ;  /* 0x000000020c00720c */ /* 0x004fe40003f06070 */
[----:B------:R-:W-:-:S02]  /*cf40*/  SEL R10, RZ, 0xffffffff, P2 ;  /* 0xffffffffff0a7807 */ /* 0x000fc40001000000 */
[----:B------:R-:W-:-:S05]  /*cf50*/  ISETP.GE.AND.EX P0, PT, R13, R3, PT, P0 ;  /* 0x000000030d00720c */ /* 0x000fca0003f06300 */
[----:B------:R-:W-:-:S04]  /*cf60*/  @!P1 SEL R10, RZ, 0xffffffff, P0 ;  /* 0xffffffffff0a9807 */ /* 0x000fc80000000000 */
[----:B------:R-:W-:-:S04]  /*cf70*/  LOP3.LUT R10, R10, 0x1, RZ, 0xc0, !PT ;  /* 0x000000010a0a7812 */ /* 0x000fc800078ec0ff */
[----:B------:R-:W-:-:S04]  /*cf80*/  ISETP.NE.U32.AND P0, PT, R10, 0x1, PT ;  /* 0x000000010a00780c */ /* 0x000fc80003f05070 */
[----:B------:R-:W-:Y:S02]  /*cf90*/  SEL R9, R9, R8, !P0 ;  /* 0x0000000809097207 */ /* 0x000fe40004000000 */
[----:B------:R-:W-:Y:S02]  /*cfa0*/  SEL R12, R12, R2, !P0 ;  /* 0x000000020c0c7207 */ /* 0x000fe40004000000 */
[----:B------:R-:W-:Y:S01]  /*cfb0*/  SEL R13, R13, R3, !P0 ;  /* 0x000000030d0d7207 */ /* 0x000fe20004000000 */
[----:B------:R1:W-:Y:S04]  /*cfc0*/  STS [R4], R9 ;  /* 0x0000000904007388 */ /* 0x0003e80000000800 */
[----:B------:R1:W-:Y:S02]  /*cfd0*/  STS.64 [R4+0x8], R12 ;  /* 0x0000080c04007388 */ /* 0x0003e40000000a00 */
.L_x_3340:
[----:B------:R-:W-:Y:S05]  /*cfe0*/  BSYNC B0 ;  /* 0x0000000000007941 */ /* 0x000fea0003800000 */
.L_x_3339:
[----:B------:R-:W-:-:S04]  /*cff0*/  SHF.R.S32.HI R5, RZ, 0x1, R5 ;  /* 0x00000001ff057819 */ /* 0x000fc80000011405 */
[----:B------:R-:W-:-:S13]  /*d000*/  ISETP.GE.AND P0, PT, R5, 0x20, PT ;  /* 0x000000200500780c */ /* 0x000fda0003f06270 */
[----:B------:R-:W-:Y:S05]  /*d010*/  @P0 BRA `(.L_x_3341) ;  /* 0xfffffffc00980947 */ /* 0x000fea000383ffff */
[----:B------:R-:W-:-:S07]  /*d020*/  IMAD.MOV.U32 R2, RZ, RZ, 0x20 ;  /* 0x00000020ff027424 */ /* 0x000fce00078e00ff */
.L_x_3338:
[----:B------:R-:W-:Y:S01]  /*d030*/  BAR.SYNC.DEFER_BLOCKING 0x0 ;  /* 0x0000000000007b1d */ /* 0x000fe20000010000 */
[----:B------:R-:W-:-:S13]  /*d040*/  ISETP.GE.AND P0, PT, R2, 0x2, PT ;  /* 0x000000020200780c */ /* 0x000fda0003f06270 */
[----:B------:R-:W-:Y:S05]  /*d050*/  @!P0 BRA `(.L_x_3337) ;  /* 0x0000000000488947 */ /* 0x000fea0003800000 */
[----:B------:R-:W-:-:S11]  /*d060*/  HFMA2.MMA R3, -RZ, RZ, 0, 5.9604644775390625e-08 ;  /* 0x00000001ff037435 */ /* 0x000fd600000001ff */
.L_x_3342:
[----:B-12---:R-:W1:Y:S04]  /*d070*/  SHFL.DOWN PT, R4, R9, R3, 0x1f ;  /* 0x08001f0309047589 */ /* 0x006e6800000e0000 */
[----:B------:R-:W2:Y:S04]  /*d080*/  SHFL.DOWN PT, R5, R12, R3, 0x1f ;  /* 0x08001f030c057589 */ /* 0x000ea800000e0000 */
[----:B------:R3:W4:Y:S02]  /*d090*/  SHFL.DOWN PT, R8, R13, R3, 0x1f ;  /* 0x08001f030d087589 */ /* 0x00072400000e0000 */
[----:B---3--:R-:W-:Y:S01]  /*d0a0*/  IMAD.SHL.U32 R3, R3, 0x2, RZ ;  /* 0x0000000203037824 */ /* 0x008fe200078e00ff */
[----:B-1----:R-:W-:-:S02]  /*d0b0*/  ISETP.NE.AND P1, PT, R9, R4, PT ;  /* 0x000000040900720c */ /* 0x002fc40003f25270 */
[----:B------:R-:W-:Y:S02]  /*d0c0*/  ISETP.GE.AND P2, PT, R9, R4, PT ;  /* 0x000000040900720c */ /* 0x000fe40003f46270 */
[----:B--2---:R-:W-:-:S04]  /*d0d0*/  ISETP.GE.U32.AND P0, PT, R12, R5, PT ;  /* 0x000000050c00720c */ /* 0x004fc80003f06070 */
[----:B----4-:R-:W-:-:S04]  /*d0e0*/  ISETP.GE.AND.EX P0, PT, R13, R8, PT, P0 ;  /* 0x000000080d00720c */ /* 0x010fc80003f06300 */
[----:B------:R-:W-:Y:S02]  /*d0f0*/  SEL R7, RZ, 0xffffffff, P0 ;  /* 0xffffffffff077807 */ /* 0x000fe40000000000 */
        /* <DEDUP_REMOVED lines=8> */
.L_x_3337:
[----:B------:R-:W3:Y:S01]  /*d180*/  LDC R3, c[0x0][0x3fc] ;  /* 0x0000ff00ff037b82 */ /* 0x000ee20000000800 */
[----:B------:R-:W-:Y:S01]  /*d190*/  ULDC UR4, c[0x0][0x24c] ;  /* 0x0000930000047ab9 */ /* 0x000fe20000000800 */
[----:B------:R-:W-:Y:S02]  /*d1a0*/  IMAD.MOV.U32 R2, RZ, RZ, RZ ;  /* 0x000000ffff027224 */ /* 0x000fe400078e00ff */
[----:B-1----:R-:W-:Y:S01]  /*d1b0*/  IMAD R5, R6, UR4, RZ ;  /* 0x0000000406057c24 */ /* 0x002fe2000f8e02ff */
[----:B---3--:R-:W-:-:S13]  /*d1c0*/  ISETP.NE.AND P0, PT, R3, RZ, PT ;  /* 0x000000ff0300720c */ /* 0x008fda0003f05270 */
[----:B------:R-:W-:Y:S05]  /*d1d0*/  @!P0 BRA `(.L_x_3343) ;  /* 0x00000010005c8947 */ /* 0x000fea0003800000 */
[----:B------:R-:W1:Y:S01]  /*d1e0*/  S2R R0, SR_TID.Y ;  /* 0x0000000000007919 */ /* 0x000e620000002200 */
[----:B------:R-:W3:Y:S01]  /*d1f0*/  S2UR UR4, SR_CTAID.X ;  /* 0x00000000000479c3 */ /* 0x000ee20000002500 */
[----:B------:R-:W-:Y:S01]  /*d200*/  ULDC UR5, c[0x0][0x250] ;  /* 0x0000940000057ab9 */ /* 0x000fe20000000800 */
[----:B------:R-:W-:Y:S01]  /*d210*/  ULDC.64 UR6, c[0x0][0x400] ;  /* 0x0001000000067ab9 */ /* 0x000fe20000000a00 */
[----:B------:R-:W-:-:S05]  /*d220*/  ISETP.NE.AND P0, PT, R3, 0x1, PT ;  /* 0x000000010300780c */ /* 0x000fca0003f05270 */
[----:B0-----:R-:W3:Y:S01]  /*d230*/  LDC R15, c[0x0][0x238] ;  /* 0x00008e00ff0f7b82 */ /* 0x001ee20000000800 */
[----:B-1----:R-:W-:-:S04]  /*d240*/  IMAD R14, R0, UR5, R5 ;  /* 0x00000005000e7c24 */ /* 0x002fc8000f8e0205 */
[----:B---3--:R-:W-:Y:S01]  /*d250*/  IMAD R15, R15, UR4, R14 ;  /* 0x000000040f0f7c24 */ /* 0x008fe2000f8e020e */
[----:B------:R-:W-:Y:S01]  /*d260*/  ULDC UR4, c[0x0][0x408] ;  /* 0x0001020000047ab9 */ /* 0x000fe20000000800 */
[----:B------:R-:W-:-:S04]  /*d270*/  IMAD.MOV.U32 R14, RZ, RZ, RZ ;  /* 0x000000ffff0e7224 */ /* 0x000fc800078e00ff */
        /* <DEDUP_REMOVED lines=269> */
.L_x_3343:
[----:B------:R-:W-:Y:S01]  /*e350*/  ULDC.64 UR4, c[0x0][0x610] ;  /* 0x0001840000047ab9 */ /* 0x000fe20000000a00 */
[----:B------:R-:W-:Y:S02]  /*e360*/  CS2R R10, SRZ ;  /* 0x00000000000a7805 */ /* 0x000fe4000001ff00 */
[----:B------:R-:W-:Y:S01]  /*e370*/  ISETP.NE.U32.AND P0, PT, RZ, UR4, PT ;  /* 0x00000004ff007c0c */ /* 0x000fe2000bf05070 */
[----:B------:R-:W-:-:S03]  /*e380*/  IMAD.MOV.U32 R3, RZ, RZ, RZ ;  /* 0x000000ffff037224 */ /* 0x000fc600078e00ff */
[----:B------:R-:W-:-:S13]  /*e390*/  ISETP.NE.AND.EX P0, PT, RZ, UR5, PT, P0 ;  /* 0x00000005ff007c0c */ /* 0x000fda000bf05300 */
[----:B------:R-:W-:Y:S05]  /*e3a0*/  @!P0 BRA `(.L_x_3344) ;  /* 0x0000000800148947 */ /* 0x000fea0003800000 */
[----:B--2---:R-:W-:Y:S01]  /*e3b0*/  IMAD.MOV.U32 R4, RZ, RZ, 0x8 ;  /* 0x00000008ff047424 */ /* 0x004fe200078e00ff */
[----:B------:R-:W-:Y:S01]  /*e3c0*/  MOV R16, 0x10 ;  /* 0x0000001000107802 */ /* 0x000fe20000000f00 */
[----:B------:R-:W-:Y:S02]  /*e3d0*/  IMAD.MOV.U32 R11, RZ, RZ, RZ ;  /* 0x000000ffff0b7224 */ /* 0x000fe400078e00ff */
[----:B-----5:R-:W-:-:S07]  /*e3e0*/  IMAD.MOV.U32 R17, RZ, RZ, 0x0 ;  /* 0x00000000ff117424 */ /* 0x020fce00078e00ff */
.L_x_3347:
[----:B------:R-:W-:Y:S01]  /*e3f0*/  LOP3.LUT R3, R11, R17, RZ, 0xfc, !PT ;  /* 0x000000110b037212 */ /* 0x000fe200078efcff */
[----:B------:R-:W-:Y:S02]  /*e400*/  IMAD.MOV.U32 R8, RZ, RZ, R16 ;  /* 0x000000ffff087224 */ /* 0x000fe400078e0010 */
[----:B------:R-:W-:Y:S01]  /*e410*/  IMAD.MOV.U32 R18, RZ, RZ, R17 ;  /* 0x000000ffff127224 */ /* 0x000fe200078e0011 */
[----:B------:R-:W-:-:S13]  /*e420*/  ISETP.NE.U32.AND P0, PT, R3, RZ, PT ;  /* 0x000000ff0300720c */ /* 0x000fda0003f05070 */
[----:B------:R-:W-:Y:S05]  /*e430*/  @!P0 BRA `(.L_x_3345) ;  /* 0x0000000000188947 */ /* 0x000fea0003800000 */
[----:B------:R-:W-:Y:S01]  /*e440*/  MOV R7, R17 ;  /* 0x0000001100077202 */ /* 0x000fe20000000f00 */
[----:B------:R-:W-:Y:S01]  /*e450*/  IMAD.MOV.U32 R3, RZ, RZ, R4 ;  /* 0x000000ffff037224 */ /* 0x000fe200078e0004 */
[----:B------:R-:W-:Y:S01]  /*e460*/  MOV R4, 0xe490 ;  /* 0x0000e49000047802 */ /* 0x000fe20000000f00 */
[----:B------:R-:W-:-:S07]  /*e470*/  IMAD.MOV.U32 R17, RZ, RZ, R11 ;  /* 0x000000ffff117224 */ /* 0x000fce00078e000b */
[----:B0-----:R-:W-:Y:S05]  /*e480*/  CALL.REL.NOINC `($__internal_25_$__cuda_sm20_rem_u64) ;  /* 0x0000003c00647944 */ /* 0x001fea0003c00000 */
[----:B------:R-:W-:Y:S05]  /*e490*/  BRA `(.L_x_3346) ;  /* 0x00000000004c7947 */ /* 0x000fea0003800000 */
.L_x_3345:
[----:B------:R-:W1:Y:S01]  /*e4a0*/  I2F.U32.RP R3, R16 ;  /* 0x0000001000037306 */ /* 0x000e620000209000 */
[----:B------:R-:W-:Y:S01]  /*e4b0*/  ISETP.NE.U32.AND P1, PT, R16, RZ, PT ;  /* 0x000000ff1000720c */ /* 0x000fe20003f25070 */
[----:B------:R-:W-:-:S06]  /*e4c0*/  HFMA2.MMA R17, -RZ, RZ, 0, 0 ;  /* 0x00000000ff117435 */ /* 0x000fcc00000001ff */
[----:B-1----:R-:W1:Y:S02]  /*e4d0*/  MUFU.RCP R3, R3 ;  /* 0x0000000300037308 */ /* 0x002e640000001000 */
[----:B-1----:R-:W-:-:S06]  /*e4e0*/  VIADD R10, R3, 0xffffffe ;  /* 0x0ffffffe030a7836 */ /* 0x002fcc0000000000 */
[----:B------:R1:W2:Y:S02]  /*e4f0*/  F2I.FTZ.U32.TRUNC.NTZ R11, R10 ;  /* 0x0000000a000b7305 */ /* 0x0002a4000021f000 */
[----:B-1----:R-:W-:Y:S01]  /*e500*/  IMAD.MOV.U32 R10, RZ, RZ, RZ ;  /* 0x000000ffff0a7224 */ /* 0x002fe200078e00ff */
[----:B--2---:R-:W-:-:S05]  /*e510*/  IADD3 R7, RZ, -R11, RZ ;  /* 0x8000000bff077210 */ /* 0x004fca0007ffe0ff */
        /* <DEDUP_REMOVED lines=11> */
.L_x_3346:
[----:B------:R-:W-:Y:S01]  /*e5d0*/  ISETP.NE.U32.AND P0, PT, R16, RZ, PT ;  /* 0x000000ff1000720c */ /* 0x000fe20003f05070 */
[----:B------:R-:W-:Y:S02]  /*e5e0*/  IMAD.MOV.U32 R4, RZ, RZ, R8 ;  /* 0x000000ffff047224 */ /* 0x000fe400078e0008 */
[----:B------:R-:W-:Y:S01]  /*e5f0*/  IMAD.MOV.U32 R11, RZ, RZ, R18 ;  /* 0x000000ffff0b7224 */ /* 0x000fe200078e0012 */
[----:B------:R-:W-:-:S13]  /*e600*/  ISETP.NE.AND.EX P0, PT, R17, RZ, PT, P0 ;  /* 0x000000ff1100720c */ /* 0x000fda0003f05300 */
[----:B------:R-:W-:Y:S05]  /*e610*/  @P0 BRA `(.L_x_3347) ;  /* 0xfffffffc00740947 */ /* 0x000fea000383ffff */
[----:B------:R-:W-:-:S13]  /*e620*/  ISETP.NE.U32.AND P2, PT, R18, RZ, PT ;  /* 0x000000ff1200720c */ /* 0x000fda0003f45070 */
[----:B------:R-:W-:Y:S05]  /*e630*/  @!P2 BRA `(.L_x_3348) ;  /* 0x00000000001ca947 */ /* 0x000fea0003800000 */
[----:B------:R-:W-:Y:S01]  /*e640*/  MOV R4, 0x10 ;  /* 0x0000001000047802 */ /* 0x000fe20000000f00 */
[----:B------:R-:W-:Y:S01]  /*e650*/  IMAD.MOV.U32 R3, RZ, RZ, RZ ;  /* 0x000000ffff037224 */ /* 0x000fe200078e00ff */
[----:B------:R-:W-:-:S07]  /*e660*/  MOV R7, 0xe680 ;  /* 0x0000e68000077802 */ /* 0x000fce0000000f00 */
[----:B0-----:R-:W-:Y:S05]  /*e670*/  CALL.REL.NOINC `($__internal_24_$__cuda_sm20_div_u64) ;  /* 0x0000003400d07944 */ /* 0x001fea0003c00000 */
[----:B------:R-:W-:Y:S01]  /*e680*/  IMAD.MOV.U32 R10, RZ, RZ, R3 ;  /* 0x000000ffff0a7224 */ /* 0x000fe200078e0003 */
[----:B------:R-:W-:Y:S01]  /*e690*/  MOV R11, R4 ;  /* 0x00000004000b7202 */ /* 0x000fe20000000f00 */
[----:B------:R-:W-:Y:S06]  /*e6a0*/  BRA `(.L_x_3349) ;  /* 0x00000000004c7947 */ /* 0x000fec0003800000 */
.L_x_3348:
[----:B------:R-:W1:Y:S01]  /*e6b0*/  I2F.U32.RP R4, R8 ;  /* 0x0000000800047306 */ /* 0x000e620000209000 */
[----:B------:R-:W-:Y:S01]  /*e6c0*/  HFMA2.MMA R10, -RZ, RZ, 0, 0 ;  /* 0x00000000ff0a7435 */ /* 0x000fe200000001ff */
[----:B------:R-:W-:-:S06]  /*e6d0*/  ISETP.NE.U32.AND P3, PT, R8, RZ, PT ;  /* 0x000000ff0800720c */ /* 0x000fcc0003f65070 */
[----:B-1----:R-:W1:Y:S02]  /*e6e0*/  MUFU.RCP R4, R4 ;  /* 0x0000000400047308 */ /* 0x002e640000001000 */
[----:B-1----:R-:W-:-:S06]  /*e6f0*/  VIADD R11, R4, 0xffffffe ;  /* 0x0ffffffe040b7836 */ /* 0x002fcc0000000000 */
[----:B------:R-:W1:Y:S02]  /*e700*/  F2I.FTZ.U32.TRUNC.NTZ R11, R11 ;  /* 0x0000000b000b7305 */ /* 0x000e64000021f000 */
[----:B-1----:R-:W-:-:S04]  /*e710*/  IMAD.MOV R3, RZ, RZ, -R11 ;  /* 0x000000ffff037224 */ /* 0x002fc800078e0a0b */
        /* <DEDUP_REMOVED lines=12> */
.L_x_3349:
        /* <DEDUP_REMOVED lines=8> */
.L_x_3350:
[----:B------:R-:W1:Y:S01]  /*e860*/  I2F.U32.RP R4, R8 ;  /* 0x0000000800047306 */ /* 0x000e620000209000 */
[----:B0-----:R-:W-:Y:S01]  /*e870*/  HFMA2.MMA R14, -RZ, RZ, 0, 0 ;  /* 0x00000000ff0e7435 */ /* 0x001fe200000001ff */
[----:B------:R-:W-:-:S06]  /*e880*/  ISETP.NE.U32.AND P2, PT, R8, RZ, PT ;  /* 0x000000ff0800720c */ /* 0x000fcc0003f45070 */
[----:B-1----:R-:W0:Y:S02]  /*e890*/  MUFU.RCP R4, R4 ;  /* 0x0000000400047308 */ /* 0x002e240000001000 */
        /* <DEDUP_REMOVED lines=15> */
.L_x_3351:
[-C--:B------:R-:W-:Y:S01]  /*e990*/  IMAD R3, R11, R2.reuse, RZ ;  /* 0x000000020b037224 */ /* 0x080fe200078e02ff */
[----:B------:R-:W-:Y:S01]  /*e9a0*/  BSSY B0, `(.L_x_3352) ;  /* 0x0000021000007945 */ /* 0x000fe20003800000 */
[----:B------:R-:W-:-:S05]  /*e9b0*/  IMAD.WIDE.U32 R10, R10, R2, RZ ;  /* 0x000000020a0a7225 */ /* 0x000fca00078e00ff */
[----:B------:R-:W-:-:S04]  /*e9c0*/  IADD3 R3, R11, R3, RZ ;  /* 0x000000030b037210 */ /* 0x000fc80007ffe0ff */
[----:B------:R-:W-:-:S13]  /*e9d0*/  LOP3.LUT P0, RZ, R3, 0x1f, RZ, 0xc0, !PT ;  /* 0x0000001f03ff7812 */ /* 0x000fda000780c0ff */
[----:B------:R-:W-:Y:S05]  /*e9e0*/  @!P0 BRA `(.L_x_3353) ;  /* 0x0000000000208947 */ /* 0x000fea0003800000 */
[----:B------:R-:W-:Y:S01]  /*e9f0*/  IMAD.MOV.U32 R4, RZ, RZ, R10 ;  /* 0x000000ffff047224 */ /* 0x000fe200078e000a */
[----:B------:R-:W-:Y:S01]  /*ea00*/  MOV R18, R15 ;  /* 0x0000000f00127202 */ /* 0x000fe20000000f00 */
[----:B------:R-:W-:Y:S01]  /*ea10*/  IMAD.MOV.U32 R8, RZ, RZ, R14 ;  /* 0x000000ffff087224 */ /* 0x000fe200078e000e */
[----:B------:R-:W-:-:S07]  /*ea20*/  MOV R7, 0xea40 ;  /* 0x0000ea4000077802 */ /* 0x000fce0000000f00 */
[----:B------:R-:W-:Y:S05]  /*ea30*/  CALL.REL.NOINC `($__internal_24_$__cuda_sm20_div_u64) ;  /* 0x0000003000e07944 */ /* 0x000fea0003c00000 */
[----:B------:R-:W-:Y:S02]  /*ea40*/  IMAD.MOV.U32 R10, RZ, RZ, R3 ;  /* 0x000000ffff0a7224 */ /* 0x000fe400078e0003 */
[----:B------:R-:W-:Y:S01]  /*ea50*/  IMAD.MOV.U32 R11, RZ, RZ, R4 ;  /* 0x000000ffff0b7224 */ /* 0x000fe200078e0004 */
[----:B------:R-:W-:Y:S06]  /*ea60*/  BRA `(.L_x_3354) ;  /* 0x0000000000507947 */ /* 0x000fec0003800000 */
.L_x_3353:
        /* <DEDUP_REMOVED lines=9> */
[----:B------:R-:W-:-:S05]  /*eb00*/  IMAD.HI.U32 R17, R17, R10, RZ ;  /* 0x0000000a11117227 */ /* 0x000fca00078e00ff */
[----:B------:R-:W-:-:S05]  /*eb10*/  IADD3 R11, -R17, RZ, RZ ;  /* 0x000000ff110b7210 */ /* 0x000fca0007ffe1ff */
[----:B------:R-:W-:-:S05]  /*eb20*/  IMAD R11, R14, R11, R10 ;  /* 0x0000000b0e0b7224 */ /* 0x000fca00078e020a */
[----:B------:R-:W-:-:S13]  /*eb30*/  ISETP.GE.U32.AND P0, PT, R11, R14, PT ;  /* 0x0000000e0b00720c */ /* 0x000fda0003f06070 */
[----:B------:R-:W-:Y:S02]  /*eb40*/  @P0 IMAD.IADD R11, R11, 0x1, -R14 ;  /* 0x000000010b0b0824 */ /* 0x000fe400078e0a0e */
[----:B------:R-:W-:-:S03]  /*eb50*/  @P0 VIADD R17, R17, 0x1 ;  /* 0x0000000111110836 */ /* 0x000fc60000000000 */
[----:B------:R-:W-:Y:S01]  /*eb60*/  ISETP.GE.U32.AND P1, PT, R11, R14, PT ;  /* 0x0000000e0b00720c */ /* 0x000fe20003f26070 */
[----:B------:R-:W-:-:S12]  /*eb70*/  IMAD.MOV.U32 R11, RZ, RZ, RZ ;  /* 0x000000ffff0b7224 */ /* 0x000fd800078e00ff */
[----:B------:R-:W-:Y:S02]  /*eb80*/  @P1 IADD3 R17, R17, 0x1, RZ ;  /* 0x0000000111111810 */ /* 0x000fe40007ffe0ff */
[----:B------:R-:W-:-:S05]  /*eb90*/  @!P2 LOP3.LUT R17, RZ, R14, RZ, 0x33, !PT ;  /* 0x0000000eff11a212 */ /* 0x000fca00078e33ff */
[----:B------:R-:W-:-:S07]  /*eba0*/  IMAD.MOV.U32 R10, RZ, RZ, R17 ;  /* 0x000000ffff0a7224 */ /* 0x000fce00078e0011 */
.L_x_3354:
[----:B------:R-:W-:Y:S05]  /*ebb0*/  BSYNC B0 ;  /* 0x0000000000007941 */ /* 0x000fea0003800000 */
.L_x_3352:
[----:B------:R-:W-:Y:S02]  /*ebc0*/  ULDC.64 UR4, c[0x0][0x610] ;  /* 0x0001840000047ab9 */ /* 0x000fe40000000a00 */
[----:B------:R-:W-:-:S04]  /*ebd0*/  IADD3 R10, P0, R10, UR4, RZ ;  /* 0x000000040a0a7c10 */ /* 0x000fc8000ff1e0ff */
[----:B------:R-:W-:-:S04]  /*ebe0*/  IADD3.X R11, R11, UR5, RZ, P0, !PT ;  /* 0x000000050b0b7c10 */ /* 0x000fc800087fe4ff */
[----:B------:R-:W-:-:S07]  /*ebf0*/  MOV R3, R11 ;  /* 0x0000000b00037202 */ /* 0x000fce0000000f00 */
.L_x_3344:
[----:B------:R-:W-:Y:S02]  /*ec00*/  ULDC UR4, c[0x0][0x248] ;  /* 0x0000920000047ab9 */ /* 0x000fe40000000800 */
[----:B------:R-:W-:-:S13]  /*ec10*/  ISETP.NE.AND P0, PT, RZ, UR4, PT ;  /* 0x00000004ff007c0c */ /* 0x000fda000bf05270 */
[----:B------:R-:W-:Y:S05]  /*ec20*/  @!P0 BRA `(.L_x_3355) ;  /* 0x0000002800508947 */ /* 0x000fea0003800000 */
[----:B------:R-:W1:Y:S01]  /*ec30*/  LDC R8, c[0x0][0x3fc] ;  /* 0x0000ff00ff087b82 */ /* 0x000e620000000800 */
[----:B------:R-:W3:Y:S01]  /*ec40*/  S2R R7, SR_CTAID.X ;  /* 0x0000000000077919 */ /* 0x000ee20000002500 */
[----:B------:R-:W-:Y:S01]  /*ec50*/  ULDC UR4, c[0x0][0x24c] ;  /* 0x0000930000047ab9 */ /* 0x000fe20000000800 */
[----:B------:R-:W-:Y:S02]  /*ec60*/  IMAD.MOV.U32 R2, RZ, RZ, RZ ;  /* 0x000000ffff027224 */ /* 0x000fe400078e00ff */
[----:B------:R-:W-:Y:S01]  /*ec70*/  IMAD R5, R6, UR4, RZ ;  /* 0x0000000406057c24 */ /* 0x000fe2000f8e02ff */
[----:B------:R-:W-:-:S03]  /*ec80*/  ULDC UR4, c[0x0][0x250] ;  /* 0x0000940000047ab9 */ /* 0x000fc60000000800 */
[----:B--2---:R-:W-:Y:S01]  /*ec90*/  IMAD R4, R0, UR4, R5 ;  /* 0x0000000400047c24 */ /* 0x004fe2000f8e0205 */
[----:B------:R-:W-:Y:S01]  /*eca0*/  ULDC UR4, c[0x0][0x238] ;  /* 0x00008e0000047ab9 */ /* 0x000fe20000000800 */
[----:B-1----:R-:W-:Y:S02]  /*ecb0*/  ISETP.NE.AND P0, PT, R8, RZ, PT ;  /* 0x000000ff0800720c */ /* 0x002fe40003f05270 */
[----:B---3--:R-:W-:-:S11]  /*ecc0*/  IMAD R5, R7, UR4, R4 ;  /* 0x0000000407057c24 */ /* 0x008fd6000f8e0204 */
[----:B------:R-:W-:Y:S05]  /*ecd0*/  @!P0 BRA `(.L_x_3356) ;  /* 0x0000001000448947 */ /* 0x000fea0003800000 */
[----:B------:R-:W-:Y:S01]  /*ece0*/  IMAD.MOV.U32 R4, RZ, RZ, RZ ;  /* 0x000000ffff047224 */ /* 0x000fe200078e00ff */
[----:B------:R-:W-:Y:S01]  /*ecf0*/  ULDC.64 UR6, c[0x0][0x400] ;  /* 0x0001000000067ab9 */ /* 0x000fe20000000a00 */
[----:B------:R-:W-:Y:S01]  /*ed00*/  ULDC UR4, c[0x0][0x408] ;  /* 0x0001020000047ab9 */ /* 0x000fe20000000800 */
[----:B------:R-:W-:Y:S01]  /*ed10*/  ISETP.NE.AND P0, PT, R8, 0x1, PT ;  /* 0x000000010800780c */ /* 0x000fe20003f05270 */
[----:B------:R-:W-:-:S05]  /*ed20*/  IMAD.HI.U32 R16, R5, UR7, R4 ;  /* 0x0000000705107c27 */ /* 0x000fca000f8e0004 */
[----:B-----5:R-:W-:Y:S01]  /*ed30*/  SHF.R.U32.HI R17, RZ, UR4, R16 ;  /* 0x00000004ff117c19 */ /* 0x020fe20008011610 */
[----:B------:R-:W-:-:S03]  /*ed40*/  ULDC UR4, c[0x0][0x52c] ;  /* 0x00014b0000047ab9 */ /* 0x000fc60000000800 */
[----:B0-----:R-:W-:-:S05]  /*ed50*/  IADD3 R15, -R17, RZ, RZ ;  /* 0x000000ff110f7210 */ /* 0x001fca0007ffe1ff */
        /* <DEDUP_REMOVED lines=265> */
.L_x_3356:
[----:B------:R-:W-:Y:S01]  /*fdf0*/  ULDC UR9, c[0x0][0x240] ;  /* 0x0000900000097ab9 */ /* 0x000fe20000000800 */
[----:B------:R-:W-:Y:S01]  /*fe00*/  ULDC UR4, c[0x0][0x230] ;  /* 0x00008c0000047ab9 */ /* 0x000fe20000000800 */
[----:B------:R-:W-:Y:S01]  /*fe10*/  ISETP.NE.AND P0, PT, RZ, UR9, PT ;  /* 0x00000009ff007c0c */ /* 0x000fe2000bf05270 */
[----:B------:R-:W1:Y:S01]  /*fe20*/  S2UR UR8, SR_CgaCtaId ;  /* 0x00000000000879c3 */ /* 0x000e620000008800 */
        /* <DEDUP_REMOVED lines=11> */
.L_x_3358:
[----:B-1----:R-:W-:Y:S05]  /*fee0*/  BSYNC B0 ;  /* 0x0000000000007941 */ /* 0x002fea0003800000 */
.L_x_3357:
        /* <DEDUP_REMOVED lines=12> */
[----:B-1----:R-:W-:-:S05]  /*ffb0*/  IMAD.WIDE.U32 R4, R15, 0x10, R4 ;  /* 0x000000100f047825 */ /* 0x002fca00078e0004 */
[----:B------:R1:W-:Y:S04]  /*ffc0*/  STG.E.64 desc[UR36][R4.64+0x8], R12 ;  /* 0x0000080c04007986 */ /* 0x0003e8000c101b24 */
[----:B------:R1:W-:Y:S02]  /*ffd0*/  STG.E desc[UR36][R4.64], R9 ;  /* 0x0000000904007986 */ /* 0x0003e4000c101924 */
.L_x_3360:
[----:B------:R-:W-:Y:S05]  /*ffe0*/  BSYNC B0 ;  /* 0x0000000000007941 */ /* 0x000fea0003800000 */
.L_x_3359:
        /* <DEDUP_REMOVED lines=14> */
[----:B-1----:R-:W1:Y:S01]  /*100d0*/  S2R R13, SR_LANEID ;  /* 0x00000000000d7919 */ /* 0x002e620000000000 */
        /* <DEDUP_REMOVED lines=13> */
[----:B------:R-:W-:-:S03]  /*101b0*/  UIADD3 UR4, UR4, -0x1, URZ ;  /* 0xffffffff04047890 */ /* 0x000fc6000fffe03f */
[----:B------:R-:W1:Y:S01]  /*101c0*/  POPC R13, R13 ;  /* 0x0000000d000d7309 */ /* 0x000e620000000000 */
[----:B--2---:R-:W1:Y:S02]  /*101d0*/  SHFL.IDX PT, R8, R5, R12, 0x1f ;  /* 0x00001f0c05087589 */ /* 0x004e6400000e0000 */
[----:B-1----:R-:W-:-:S05]  /*101e0*/  IMAD.IADD R8, R8, 0x1, R13 ;  /* 0x0000000108087824 */ /* 0x002fca00078e020d */
[----:B------:R-:W-:-:S04]  /*101f0*/  ISETP.NE.AND P0, PT, R8, UR4, PT ;  /* 0x0000000408007c0c */ /* 0x000fc8000bf05270 */
[----:B------:R-:W-:-:S05]  /*10200*/  SEL R4, RZ, 0x1, P0 ;  /* 0x00000001ff047807 */ /* 0x000fca0000000000 */
[----:B------:R2:W-:Y:S04]  /*10210*/  STS.U8 [UR5], R4 ;  /* 0x00000004ff007988 */ /* 0x0005e80008000005 */
.L_x_3362:
[----:B------:R-:W-:Y:S05]  /*10220*/  BSYNC B0 ;  /* 0x0000000000007941 */ /* 0x000fea0003800000 */
.L_x_3361:
[----:B------:R-:W-:Y:S01]  /*10230*/  BAR.SYNC.DEFER_BLOCKING 0x0 ;  /* 0x0000000000007b1d */ /* 0x000fe20000010000 */
[----:B------:R-:W-:-:S09]  /*10240*/  ULEA UR4, UR8, UR7, 0x18 ;  /* 0x0000000708047291 */ /* 0x000fd2000f8ec03f */
[----:B-12---:R-:W1:Y:S02]  /*10250*/  LDS.U8 R4, [UR4] ;  /* 0x00000004ff047984 */ /* 0x006e640008000000 */
        /* <DEDUP_REMOVED lines=13> */
[----:B------:R-:W-:Y:S01]  /*10330*/  ULDC UR4, c[0x0][0x218] ;  /* 0x0000860000047ab9 */ /* 0x000fe20000000800 */
[----:B------:R-:W-:Y:S01]  /*10340*/  MOV R4, UR10 ;  /* 0x0000000a00047c02 */ /* 0x000fe20008000f00 */
[----:B------:R-:W-:Y:S01]  /*10350*/  IMAD.U32 R9, RZ, RZ, UR11 ;  /* 0x0000000bff097e24 */ /* 0x000fe2000f8e00ff */
[----:B------:R-:W-:Y:S01]  /*10360*/  BSSY B0, `(.L_x_3363) ;  /* 0x000003e000007945 */ /* 0x000fe20003800000 */
[----:B------:R-:W-:-:S03]  /*10370*/  IMAD.U32 R5, RZ, RZ, UR4 ;  /* 0x00000004ff057e24 */ /* 0x000fc6000f8e00ff */
[----:B------:R-:W-:Y:S05]  /*10380*/  @!P0 BRA `(.L_x_3364) ;  /* 0x00000000007c8947 */ /* 0x000fea0003800000 */
[----:B------:R-:W-:Y:S01]  /*10390*/  ULDC UR4, c[0x0][0x0] ;  /* 0x0000000000047ab9 */ /* 0x000fe20000000800 */
[----:B------:R-:W-:Y:S01]  /*103a0*/  ULDC UR6, c[0x0][0x23c] ;  /* 0x00008f0000067ab9 */ /* 0x000fe20000000800 */
[----:B------:R-:W-:-:S05]  /*103b0*/  IMAD R8, R0, UR4, R6 ;  /* 0x0000000400087c24 */ /* 0x000fca000f8e0206 */
[----:B------:R-:W-:-:S13]  /*103c0*/  ISETP.GE.U32.AND P0, PT, R8, UR6, PT ;  /* 0x0000000608007c0c */ /* 0x000fda000bf06070 */
[----:B------:R-:W-:Y:S05]  /*103d0*/  @P0 BRA `(.L_x_3365) ;  /* 0x0000000000d80947 */ /* 0x000fea0003800000 */
[----:B------:R-:W-:Y:S01]  /*103e0*/  ULDC UR5, c[0x0][0x10] ;  /* 0x0000040000057ab9 */ /* 0x000fe20000000800 */
[----:B-----5:R-:W1:Y:S01]  /*103f0*/  LDC R19, c[0x0][0x4] ;  /* 0x00000100ff137b82 */ /* 0x020e620000000800 */
[----:B------:R-:W-:Y:S01]  /*10400*/  BSSY B1, `(.L_x_3366) ;  /* 0x0000016000017945 */ /* 0x000fe20003800000 */
[----:B------:R-:W-:-:S06]  /*10410*/  IMAD R7, R7, UR5, RZ ;  /* 0x0000000507077c24 */ /* 0x000fcc000f8e02ff */
[----:B------:R-:W2:Y:S01]  /*10420*/  LDC.64 R12, c[0x0][0x618] ;  /* 0x00018600ff0c7b82 */ /* 0x000ea20000000a00 */
[----:B-1----:R-:W-:-:S07]  /*10430*/  IMAD R19, R19, UR4, RZ ;  /* 0x0000000413137c24 */ /* 0x002fce000f8e02ff */
.L_x_3367:
[----:B0-----:R-:W-:-:S05]  /*10440*/  IADD3 R15, R7, R8, RZ ;  /* 0x00000008070f7210 */ /* 0x001fca0007ffe0ff */
[----:B--2---:R-:W-:-:S05]  /*10450*/  IMAD.WIDE.U32 R14, R15, 0x10, R12 ;  /* 0x000000100f0e7825 */ /* 0x004fca00078e000c */
[----:B------:R-:W2:Y:S04]  /*10460*/  LDG.E R18, desc[UR36][R14.64] ;  /* 0x000000240e127981 */ /* 0x000ea8000c1e1900 */
[----:B------:R-:W3:Y:S01]  /*10470*/  LDG.E.64 R16, desc[UR36][R14.64+0x8] ;  /* 0x000008240e107981 */ /* 0x000ee2000c1e1b00 */
[----:B------:R-:W-:Y:S01]  /*10480*/  IMAD.IADD R8, R19, 0x1, R8 ;  /* 0x0000000113087824 */ /* 0x000fe200078e0208 */
[CC--:B--2---:R-:W-:Y:S02]  /*10490*/  ISETP.NE.AND P2, PT, R5.reuse, R18.reuse, PT ;  /* 0x000000120500720c */ /* 0x0c4fe40003f45270 */
[----:B------:R-:W-:Y:S02]  /*104a0*/  ISETP.GE.AND P3, PT, R5, R18, PT ;  /* 0x000000120500720c */ /* 0x000fe40003f66270 */
[----:B---3--:R-:W-:-:S02]  /*104b0*/  ISETP.GE.U32.AND P0, PT, R4, R16, PT ;  /* 0x000000100400720c */ /* 0x008fc40003f06070 */
[----:B------:R-:W-:Y:S02]  /*104c0*/  SEL R20, RZ, 0xffffffff, P3 ;  /* 0xffffffffff147807 */ /* 0x000fe40001800000 */
[----:B------:R-:W-:-:S05]  /*104d0*/  ISETP.GE.AND.EX P0, PT, R9, R17, PT, P0 ;  /* 0x000000110900720c */ /* 0x000fca0003f06300 */
        /* <DEDUP_REMOVED lines=9> */
.L_x_3366:
[----:B------:R-:W-:Y:S05]  /*10570*/  BRA `(.L_x_3365) ;  /* 0x0000000000707947 */ /* 0x000fea0003800000 */
.L_x_3364:
[----:B------:R-:W-:Y:S02]  /*10580*/  ULDC UR5, c[0x0][0x23c] ;  /* 0x00008f0000057ab9 */ /* 0x000fe40000000800 */
[----:B------:R-:W-:-:S13]  /*10590*/  ISETP.GE.U32.AND P0, PT, R0, UR5, PT ;  /* 0x0000000500007c0c */ /* 0x000fda000bf06070 */
[----:B------:R-:W-:Y:S05]  /*105a0*/  @P0 BRA `(.L_x_3365) ;  /* 0x0000000000640947 */ /* 0x000fea0003800000 */
[----:B------:R-:W-:Y:S01]  /*105b0*/  ULDC UR4, c[0x0][0x10] ;  /* 0x0000040000047ab9 */ /* 0x000fe20000000800 */
[----:B------:R-:W1:Y:S01]  /*105c0*/  LDC R20, c[0x0][RZ] ;  /* 0x00000000ff147b82 */ /* 0x000e620000000800 */
[----:B------:R-:W-:Y:S02]  /*105d0*/  IMAD.MOV.U32 R8, RZ, RZ, R0 ;  /* 0x000000ffff087224 */ /* 0x000fe400078e0000 */
[----:B------:R-:W-:-:S05]  /*105e0*/  IMAD R7, R7, UR4, RZ ;  /* 0x0000000407077c24 */ /* 0x000fca000f8e02ff */
[----:B------:R-:W2:Y:S08]  /*105f0*/  LDC.64 R12, c[0x0][0x618] ;  /* 0x00018600ff0c7b82 */ /* 0x000eb00000000a00 */
[----:B------:R-:W3:Y:S02]  /*10600*/  LDC R21, c[0x0][0x4] ;  /* 0x00000100ff157b82 */ /* 0x000ee40000000800 */
.L_x_3368:
[----:B0-----:R-:W-:-:S05]  /*10610*/  IADD3 R15, R7, R8, RZ ;  /* 0x00000008070f7210 */ /* 0x001fca0007ffe0ff */
[----:B-1----:R-:W-:-:S04]  /*10620*/  IMAD R15, R15, R20, R6 ;  /* 0x000000140f0f7224 */ /* 0x002fc800078e0206 */
[----:B--2--5:R-:W-:-:S05]  /*10630*/  IMAD.WIDE.U32 R16, R15, 0x10, R12 ;  /* 0x000000100f107825 */ /* 0x024fca00078e000c */
[----:B------:R-:W2:Y:S04]  /*10640*/  LDG.E R18, desc[UR36][R16.64] ;  /* 0x0000002410127981 */ /* 0x000ea8000c1e1900 */
[----:B------:R-:W4:Y:S01]  /*10650*/  LDG.E.64 R14, desc[UR36][R16.64+0x8] ;  /* 0x00000824100e7981 */ /* 0x000f22000c1e1b00 */
[----:B---3--:R-:W-:Y:S01]  /*10660*/  IMAD.IADD R8, R21, 0x1, R8 ;  /* 0x0000000115087824 */ /* 0x008fe200078e0208 */
[CC--:B--2---:R-:W-:Y:S02]  /*10670*/  ISETP.NE.AND P2, PT, R5.reuse, R18.reuse, PT ;  /* 0x000000120500720c */ /* 0x0c4fe40003f45270 */
[----:B------:R-:W-:Y:S02]  /*10680*/  ISETP.GE.AND P3, PT, R5, R18, PT ;  /* 0x000000120500720c */ /* 0x000fe40003f66270 */
[----:B----4-:R-:W-:-:S02]  /*10690*/  ISETP.GE.U32.AND P0, PT, R4, R14, PT ;  /* 0x0000000e0400720c */ /* 0x010fc40003f06070 */
        /* <DEDUP_REMOVED lines=10> */
.L_x_3365:
[----:B------:R-:W-:Y:S05]  /*10740*/  BSYNC B0 ;  /* 0x0000000000007941 */ /* 0x000fea0003800000 */
.L_x_3363:
[----:B------:R-:W1:Y:S01]  /*10750*/  LDC R7, c[0x0][RZ] ;  /* 0x00000000ff077b82 */ /* 0x000e620000000800 */
[----:B------:R-:W-:Y:S01]  /*10760*/  UIADD3 UR7, UR7, 0x10, URZ ;  /* 0x0000001007077890 */ /* 0x000fe2000fffe03f */
[----:B------:R-:W-:Y:S01]  /*10770*/  IMAD.MOV.U32 R12, RZ, RZ, R4 ;  /* 0x000000ffff0c7224 */ /* 0x000fe200078e0004 */
[----:B------:R-:W-:Y:S01]  /*10780*/  MOV R13, R9 ;  /* 0x00000009000d7202 */ /* 0x000fe20000000f00 */
[----:B------:R-:W-:Y:S01]  /*10790*/  ULDC UR5, c[0x0][0x4] ;  /* 0x0000010000057ab9 */ /* 0x000fe20000000800 */
[----:B------:R-:W-:Y:S02]  /*107a0*/  ULEA UR7, UR8, UR7, 0x18 ;  /* 0x0000000708077291 */ /* 0x000fe4000f8ec03f */
[----:B------:R-:W-:-:S06]  /*107b0*/  USHF.R.U32.HI UR4, URZ, 0x1, UR5 ;  /* 0x000000013f047899 */ /* 0x000fcc0008011605 */
[----:B------:R-:W-:Y:S01]  /*107c0*/  ISETP.NE.AND P0, PT, RZ, UR4, PT ;  /* 0x00000004ff007c0c */ /* 0x000fe2000bf05270 */
[----:B-1----:R-:W-:-:S05]  /*107d0*/  IMAD R8, R0, R7, R6 ;  /* 0x0000000700087224 */ /* 0x002fca00078e0206 */
[----:B------:R-:W-:-:S05]  /*107e0*/  LEA R8, R8, UR7, 0x4 ;  /* 0x0000000708087c11 */ /* 0x000fca000f8e20ff */
[----:B------:R1:W-:Y:S04]  /*107f0*/  STS.64 [R8+0x8], R12 ;  /* 0x0000080c08007388 */ /* 0x0003e80000000a00 */
[----:B------:R1:W-:Y:S01]  /*10800*/  STS [R8], R5 ;  /* 0x0000000508007388 */ /* 0x0003e20000000800 */
[----:B------:R-:W-:Y:S05]  /*10810*/  @!P0 BRA `(.L_x_3369) ;  /* 0x00000000007c8947 */ /* 0x000fea0003800000 */
[----:B-1----:R-:W-:-:S07]  /*10820*/  IMAD.U32 R13, RZ, RZ, UR4 ;  /* 0x00000004ff0d7e24 */ /* 0x002fce000f8e00ff */
.L_x_3372:
[--C-:B------:R-:W-:Y:S01]  /*10830*/  IMAD.IADD R12, R0, 0x1, R13.reuse ;  /* 0x00000001000c7824 */ /* 0x100fe200078e020d */
[----:B------:R-:W-:Y:S01]  /*10840*/  BAR.SYNC.DEFER_BLOCKING 0x0 ;  /* 0x0000000000007b1d */ /* 0x000fe20000010000 */
[----:B------:R-:W-:Y:S02]  /*10850*/  ISETP.GT.AND P2, PT, R13, 0x1, PT ;  /* 0x000000010d00780c */ /* 0x000fe40003f44270 */
[----:B-----5:R-:W-:Y:S02]  /*10860*/  SHF.R.S32.HI R17, RZ, 0x1, R13 ;  /* 0x00000001ff117819 */ /* 0x020fe4000001140d */
[----:B------:R-:W-:Y:S01]  /*10870*/  ISETP.GE.U32.AND P0, PT, R12, UR5, PT ;  /* 0x000000050c007c0c */ /* 0x000fe2000bf06070 */
[----:B------:R-:W-:Y:S03]  /*10880*/  BSSY B0, `(.L_x_3370) ;  /* 0x0000016000007945 */ /* 0x000fe60003800000 */
[----:B------:R-:W-:-:S13]  /*10890*/  ISETP.GE.U32.OR P0, PT, R0, R13, P0 ;  /* 0x0000000d0000720c */ /* 0x000fda0000706470 */
[----:B------:R-:W-:Y:S05]  /*108a0*/  @P0 BRA `(.L_x_3371) ;  /* 0x00000000004c0947 */ /* 0x000fea0003800000 */
[----:B------:R-:W-:-:S05]  /*108b0*/  IMAD R12, R12, R7, R6 ;  /* 0x000000070c0c7224 */ /* 0x000fca00078e0206 */
[----:B0-----:R-:W-:-:S05]  /*108c0*/  LEA R14, R12, UR7, 0x4 ;  /* 0x000000070c0e7c11 */ /* 0x001fca000f8e20ff */
[----:B------:R-:W0:Y:S04]  /*108d0*/  LDS R16, [R14] ;  /* 0x000000000e107984 */ /* 0x000e280000000800 */
[----:B------:R-:W1:Y:S01]  /*108e0*/  LDS.64 R12, [R14+0x8] ;  /* 0x000008000e0c7984 */ /* 0x000e620000000a00 */
[CC--:B0-----:R-:W-:Y:S02]  /*108f0*/  ISETP.NE.AND P3, PT, R5.reuse, R16.reuse, PT ;  /* 0x000000100500720c */ /* 0x0c1fe40003f65270 */
[----:B------:R-:W-:Y:S02]  /*10900*/  ISETP.GE.AND P4, PT, R5, R16, PT ;  /* 0x000000100500720c */ /* 0x000fe40003f86270 */
[----:B-1----:R-:W-:Y:S02]  /*10910*/  ISETP.GE.U32.AND P0, PT, R4, R12, PT ;  /* 0x0000000c0400720c */ /* 0x002fe40003f06070 */
        /* <DEDUP_REMOVED lines=8> */
[----:B------:R-:W-:Y:S01]  /*109a0*/  IMAD.MOV.U32 R13, RZ, RZ, R9 ;  /* 0x000000ffff0d7224 */ /* 0x000fe200078e0009 */
[----:B------:R-:W-:-:S03]  /*109b0*/  MOV R12, R4 ;  /* 0x00000004000c7202 */ /* 0x000fc60000000f00 */
[----:B------:R1:W-:Y:S04]  /*109c0*/  STS [R8], R5 ;  /* 0x0000000508007388 */ /* 0x0003e80000000800 */
[----:B------:R1:W-:Y:S02]  /*109d0*/  STS.64 [R8+0x8], R12 ;  /* 0x0000080c08007388 */ /* 0x0003e40000000a00 */
.L_x_3371:
[----:B------:R-:W-:Y:S05]  /*109e0*/  BSYNC B0 ;  /* 0x0000000000007941 */ /* 0x000fea0003800000 */
.L_x_3370:
[----:B-1----:R-:W-:Y:S01]  /*109f0*/  IMAD.MOV.U32 R13, RZ, RZ, R17 ;  /* 0x000000ffff0d7224 */ /* 0x002fe200078e0011 */
[----:B------:R-:W-:Y:S06]  /*10a00*/  @P2 BRA `(.L_x_3372) ;  /* 0xfffffffc00882947 */ /* 0x000fec000383ffff */
.L_x_3369:
[----:B------:R-:W-:Y:S02]  /*10a10*/  ULDC UR4, c[0x0][0x240] ;  /* 0x0000900000047ab9 */ /* 0x000fe40000000800 */
[----:B------:R-:W-:-:S13]  /*10a20*/  ISETP.NE.AND P0, PT, RZ, UR4, PT ;  /* 0x00000004ff007c0c */ /* 0x000fda000bf05270 */
[----:B------:R-:W-:Y:S05]  /*10a30*/  @!P0 BRA `(.L_x_3373) ;  /* 0x0000000000f88947 */ /* 0x000fea0003800000 */
[----:B------:R-:W-:Y:S02]  /*10a40*/  ISETP.GT.AND P0, PT, R7, 0x20, PT ;  /* 0x000000200700780c */ /* 0x000fe40003f04270 */
[----:B------:R-:W-:-:S11]  /*10a50*/  MOV R0, R7 ;  /* 0x0000000700007202 */ /* 0x000fd60000000f00 */
[----:B------:R-:W-:Y:S05]  /*10a60*/  @!P0 BRA `(.L_x_3374) ;  /* 0x0000000000988947 */ /* 0x000fea0003800000 */
[----:B-1----:R-:W-:Y:S01]  /*10a70*/  IMAD.MOV.U32 R12, RZ, RZ, R4 ;  /* 0x000000ffff0c7224 */ /* 0x002fe200078e0004 */
[----:B------:R-:W-:Y:S01]  /*10a80*/  LEA.HI R0, R7, R7, RZ, 0x1 ;  /* 0x0000000707007211 */ /* 0x000fe200078f08ff */
[----:B------:R-:W-:Y:S01]  /*10a90*/  IMAD.MOV.U32 R13, RZ, RZ, R9 ;  /* 0x000000ffff0d7224 */ /* 0x000fe200078e0009 */
[----:B------:R2:W-:Y:S02]  /*10aa0*/  STS [R8], R5 ;  /* 0x0000000508007388 */ /* 0x0005e40000000800 */
[----:B0-----:R-:W-:Y:S01]  /*10ab0*/  SHF.R.S32.HI R14, RZ, 0x1, R0 ;  /* 0x00000001ff0e7819 */ /* 0x001fe20000011400 */
[----:B------:R-:W-:Y:S01]  /*10ac0*/  HFMA2.MMA R0, -RZ, RZ, 0, 1.9073486328125e-06 ;  /* 0x00000020ff007435 */ /* 0x000fe200000001ff */
[----:B------:R2:W-:Y:S02]  /*10ad0*/  STS.64 [R8+0x8], R12 ;  /* 0x0000080c08007388 */ /* 0x0005e40000000a00 */
[----:B------:R-:W-:-:S13]  /*10ae0*/  ISETP.GE.AND P0, PT, R14, 0x20, PT ;  /* 0x000000200e00780c */ /* 0x000fda0003f06270 */
[----:B--2---:R-:W-:Y:S05]  /*10af0*/  @!P0 BRA `(.L_x_3374) ;  /* 0x0000000000748947 */ /* 0x004fea0003800000 */
.L_x_3377:
[----:B------:R-:W-:Y:S01]  /*10b00*/  IMAD.IADD R0, R6, 0x1, R14 ;  /* 0x0000000106007824 */ /* 0x000fe200078e020e */
[----:B------:R-:W-:Y:S04]  /*10b10*/  BAR.SYNC.DEFER_BLOCKING 0x0 ;  /* 0x0000000000007b1d */ /* 0x000fe80000010000 */
[----:B------:R-:W-:Y:S02]  /*10b20*/  ISETP.GE.U32.AND P0, PT, R0, R7, PT ;  /* 0x000000070000720c */ /* 0x000fe40003f06070 */
[----:B------:R-:W-:Y:S02]  /*10b30*/  BSSY B0, `(.L_x_3375) ;  /* 0x0000015000007945 */ /* 0x000fe40003800000 */
[----:B------:R-:W-:-:S13]  /*10b40*/  ISETP.GE.U32.OR P0, PT, R6, R14, P0 ;  /* 0x0000000e0600720c */ /* 0x000fda0000706470 */
[----:B0-----:R-:W-:Y:S05]  /*10b50*/  @P0 BRA `(.L_x_3376) ;  /* 0x0000000000480947 */ /* 0x001fea0003800000 */
[----:B------:R-:W-:-:S05]  /*10b60*/  IMAD R0, R14, 0x10, R8 ;  /* 0x000000100e007824 */ /* 0x000fca00078e0208 */
        /* <DEDUP_REMOVED lines=17> */
.L_x_3376:
[----:B------:R-:W-:Y:S05]  /*10c80*/  BSYNC B0 ;  /* 0x0000000000007941 */ /* 0x000fea0003800000 */
.L_x_3375:
[----:B------:R-:W-:-:S04]  /*10c90*/  SHF.R.S32.HI R14, RZ, 0x1, R14 ;  /* 0x00000001ff0e7819 */ /* 0x000fc8000001140e */
[----:B------:R-:W-:-:S13]  /*10ca0*/  ISETP.GE.AND P0, PT, R14, 0x20, PT ;  /* 0x000000200e00780c */ /* 0x000fda0003f06270 */
[----:B------:R-:W-:Y:S05]  /*10cb0*/  @P0 BRA `(.L_x_3377) ;  /* 0xfffffffc00900947 */ /* 0x000fea000383ffff */
[----:B------:R-:W-:-:S07]  /*10cc0*/  IMAD.MOV.U32 R0, RZ, RZ, 0x20 ;  /* 0x00000020ff007424 */ /* 0x000fce00078e00ff */
.L_x_3374:
[----:B------:R-:W-:Y:S01]  /*10cd0*/  BAR.SYNC.DEFER_BLOCKING 0x0 ;  /* 0x0000000000007b1d */ /* 0x000fe20000010000 */
[----:B------:R-:W-:-:S13]  /*10ce0*/  ISETP.GE.AND P0, PT, R0, 0x2, PT ;  /* 0x000000020000780c */ /* 0x000fda0003f06270 */
[----:B------:R-:W-:Y:S05]  /*10cf0*/  @!P0 BRA `(.L_x_3373) ;  /* 0x0000000000488947 */ /* 0x000fea0003800000 */
[----:B------:R-:W-:-:S11]  /*10d00*/  HFMA2.MMA R6, -RZ, RZ, 0, 5.9604644775390625e-08 ;  /* 0x00000001ff067435 */ /* 0x000fd600000001ff */
.L_x_3378:
[----:B01----:R-:W0:Y:S04]  /*10d10*/  SHFL.DOWN PT, R8, R5, R6, 0x1f ;  /* 0x08001f0605087589 */ /* 0x003e2800000e0000 */
[----:B------:R-:W1:Y:S04]  /*10d20*/  SHFL.DOWN PT, R7, R4, R6, 0x1f ;  /* 0x08001f0604077589 */ /* 0x000e6800000e0000 */
[----:B------:R2:W3:Y:S02]  /*10d30*/  SHFL.DOWN PT, R12, R9, R6, 0x1f ;  /* 0x08001f06090c7589 */ /* 0x0004e400000e0000 */
[----:B--2---:R-:W-:Y:S01]  /*10d40*/  IMAD.SHL.U32 R6, R6, 0x2, RZ ;  /* 0x0000000206067824 */ /* 0x004fe200078e00ff */
[----:B0-----:R-:W-:-:S02]  /*10d50*/  ISETP.NE.AND P2, PT, R5, R8, PT ;  /* 0x000000080500720c */ /* 0x001fc40003f45270 */
[----:B------:R-:W-:Y:S02]  /*10d60*/  ISETP.GE.AND P3, PT, R5, R8, PT ;  /* 0x000000080500720c */ /* 0x000fe40003f66270 */
[----:B-1----:R-:W-:-:S04]  /*10d70*/  ISETP.GE.U32.AND P0, PT, R4, R7, PT ;  /* 0x000000070400720c */ /* 0x002fc80003f06070 */
[----:B---3--:R-:W-:-:S04]  /*10d80*/  ISETP.GE.AND.EX P0, PT, R9, R12, PT, P0 ;  /* 0x0000000c0900720c */ /* 0x008fc80003f06300 */
        /* <DEDUP_REMOVED lines=9> */
.L_x_3373:
[----:B------:R-:W-:Y:S05]  /*10e20*/  @!P1 EXIT ;  /* 0x000000000000994d */ /* 0x000fea0003800000 */
[----:B01----:R-:W0:Y:S01]  /*10e30*/  LDC.64 R12, c[0x0][0x628] ;  /* 0x00018a00ff0c7b82 */ /* 0x003e220000000a00 */
[----:B------:R-:W-:Y:S01]  /*10e40*/  ISETP.NE.U32.AND P0, PT, R10, RZ, PT ;  /* 0x000000ff0a00720c */ /* 0x000fe20003f05070 */
[----:B------:R-:W-:Y:S02]  /*10e50*/  ULDC.U8 UR4, c[0x0][0x630] ;  /* 0x00018c0000047ab9 */ /* 0x000fe40000000000 */
[----:B------:R-:W-:Y:S02]  /*10e60*/  ISETP.NE.AND P1, PT, RZ, UR4, PT ;  /* 0x00000004ff007c0c */ /* 0x000fe4000bf25270 */
[----:B------:R-:W-:Y:S02]  /*10e70*/  ISETP.NE.AND.EX P0, PT, R3, RZ, PT, P0 ;  /* 0x000000ff0300720c */ /* 0x000fe40003f05300 */
[----:B0-----:R-:W-:Y:S02]  /*10e80*/  SEL R7, R12, RZ, P1 ;  /* 0x000000ff0c077207 */ /* 0x001fe40000800000 */
[----:B------:R-:W-:-:S02]  /*10e90*/  SEL R0, R13, RZ, P1 ;  /* 0x000000ff0d007207 */ /* 0x000fc40000800000 */
[----:B------:R-:W-:-:S05]  /*10ea0*/  IADD3 R16, P2, R4, R7, RZ ;  /* 0x0000000704107210 */ /* 0x000fca0007f5e0ff */
[----:B-----5:R-:W-:Y:S02]  /*10eb0*/  IMAD.X R17, R9, 0x1, R0, P2 ;  /* 0x0000000109117824 */ /* 0x020fe400010e0600 */
[----:B------:R-:W-:Y:S06]  /*10ec0*/  @!P0 BRA `(.L_x_3379) ;  /* 0x0000000000b08947 */ /* 0x000fec0003800000 */
[----:B------:R-:W-:Y:S02]  /*10ed0*/  ULDC.U8 UR4, c[0x0][0x631] ;  /* 0x00018c4000047ab9 */ /* 0x000fe40000000000 */
[----:B------:R-:W-:Y:S01]  /*10ee0*/  ISETP.NE.AND P3, PT, RZ, UR4, PT ;  /* 0x00000004ff007c0c */ /* 0x000fe2000bf65270 */
[----:B------:R-:W-:-:S12]  /*10ef0*/  @!P1 BRA `(.L_x_3380) ;  /* 0x0000000000349947 */ /* 0x000fd80003800000 */
[----:B------:R-:W2:Y:S04]  /*10f00*/  LDG.E R0, desc[UR36][R10.64] ;  /* 0x000000240a007981 */ /* 0x000ea8000c1e1900 */
[----:B------:R-:W3:Y:S01]  /*10f10*/  LDG.E.64 R6, desc[UR36][R10.64+0x8] ;  /* 0x000008240a067981 */ /* 0x000ee2000c1e1b00 */
[CC--:B--2---:R-:W-:Y:S02]  /*10f20*/  ISETP.NE.AND P1, PT, R0.reuse, R5.reuse, PT ;  /* 0x000000050000720c */ /* 0x0c4fe40003f25270 */
[----:B------:R-:W-:Y:S02]  /*10f30*/  ISETP.GE.AND P2, PT, R0, R5, PT ;  /* 0x000000050000720c */ /* 0x000fe40003f46270 */
[----:B---3--:R-:W-:Y:S02]  /*10f40*/  ISETP.GE.U32.AND P0, PT, R6, R16, PT ;  /* 0x000000100600720c */ /* 0x008fe40003f06070 */
[----:B------:R-:W-:-:S02]  /*10f50*/  SEL R3, RZ, 0xffffffff, P2 ;  /* 0xffffffffff037807 */ /* 0x000fc40001000000 */
[----:B------:R-:W-:-:S05]  /*10f60*/  ISETP.GE.AND.EX P0, PT, R7, R17, PT, P0 ;  /* 0x000000110700720c */ /* 0x000fca0003f06300 */
[----:B------:R-:W-:-:S04]  /*10f70*/  @!P1 SEL R3, RZ, 0xffffffff, P0 ;  /* 0xffffffffff039807 */ /* 0x000fc80000000000 */
[----:B------:R-:W-:-:S04]  /*10f80*/  LOP3.LUT R3, R3, 0x1, RZ, 0xc0, !PT ;  /* 0x0000000103037812 */ /* 0x000fc800078ec0ff */
[----:B------:R-:W-:-:S04]  /*10f90*/  ISETP.NE.U32.AND P0, PT, R3, 0x1, PT ;  /* 0x000000010300780c */ /* 0x000fc80003f05070 */
[----:B------:R-:W-:Y:S02]  /*10fa0*/  SEL R16, R6, R16, !P0 ;  /* 0x0000001006107207 */ /* 0x000fe40004000000 */
[----:B------:R-:W-:Y:S02]  /*10fb0*/  SEL R17, R7, R17, !P0 ;  /* 0x0000001107117207 */ /* 0x000fe40004000000 */
[----:B------:R-:W-:-:S07]  /*10fc0*/  SEL R5, R0, R5, !P0 ;  /* 0x0000000500057207 */ /* 0x000fce0004000000 */
.L_x_3380:
        /* <DEDUP_REMOVED lines=20> */
.L_x_3382:
[----:B------:R-:W-:Y:S02]  /*11110*/  ULDC.64 UR4, c[0x0][0x600] ;  /* 0x0001800000047ab9 */ /* 0x000fe40000000a00 */
[----:B------:R-:W-:-:S04]  /*11120*/  IADD3 R2, P0, R2, UR4, RZ ;  /* 0x0000000402027c10 */ /* 0x000fc8000ff1e0ff */
[----:B------:R-:W-:-:S05]  /*11130*/  IADD3.X R3, RZ, UR5, RZ, P0, !PT ;  /* 0x00000005ff037c10 */ /* 0x000fca00087fe4ff */
[----:B------:R-:W-:Y:S01]  /*11140*/  STG.E.64 desc[UR36][R2.64], R16 ;  /* 0x0000001002007986 */ /* 0x000fe2000c101b24 */
[----:B------:R-:W-:Y:S05]  /*11150*/  EXIT ;  /* 0x000000000000794d */ /* 0x000fea0003800000 */
.L_x_3381:
[----:B------:R-:W-:Y:S04]  /*11160*/  STG.E.64 desc[UR36][R10.64+0x8], R16 ;  /* 0x000008100a007986 */ /* 0x000fe8000c101b24 */
[----:B------:R-:W-:Y:S01]  /*11170*/  STG.E desc[UR36][R10.64], R5 ;  /* 0x000000050a007986 */ /* 0x000fe2000c101924 */
[----:B------:R-:W-:Y:S05]  /*11180*/  EXIT ;  /* 0x000000000000794d */ /* 0x000fea0003800000 */
.L_x_3379:
        /* <DEDUP_REMOVED lines=8> */
[----:B------:R-:W-:Y:S01]  /*11210*/  HFMA2.MMA R13, -RZ, RZ, 0, 0 ;  /* 0x00000000ff0d7435 */ /* 0x000fe200000001ff */
[----:B------:R-:W-:Y:S01]  /*11220*/  MOV R6, UR6 ;  /* 0x0000000600067c02 */ /* 0x000fe20008000f00 */
[----:B------:R-:W-:Y:S01]  /*11230*/  IMAD.U32 R7, RZ, RZ, UR7 ;  /* 0x00000007ff077e24 */ /* 0x000fe2000f8e00ff */
[----:B------:R-:W-:Y:S01]  /*11240*/  MOV R11, UR5 ;  /* 0x00000005000b7c02 */ /* 0x000fe20008000f00 */
[----:B------:R-:W-:-:S02]  /*11250*/  IMAD.U32 R10, RZ, RZ, UR4 ;  /* 0x00000004ff0a7e24 */ /* 0x000fc4000f8e00ff */
[----:B------:R-:W-:Y:S02]  /*11260*/  IMAD.MOV.U32 R8, RZ, RZ, 0x2dd ;  /* 0x000002ddff087424 */ /* 0x000fe400078e00ff */
[----:B0-----:R-:W-:-:S07]  /*11270*/  IMAD.MOV.U32 R12, RZ, RZ, 0x1 ;  /* 0x00000001ff0c7424 */ /* 0x001fce00078e00ff */
[----:B------:R-:W-:-:S07]  /*11280*/  LEPC R20, `(.L_x_3384) ;  /* 0x000000001014794e */ /* 0x000fce0000000000 */
[----:B-1----:R-:W-:Y:S05]  /*11290*/  CALL.ABS.NOINC R14 ;  /* 0x000000000e007343 */ /* 0x002fea0003c00000 */
.L_x_3384:
[----:B------:R-:W-:-:S07]  /*112a0*/  CS2R R16, SRZ ;  /* 0x0000000000107805 */ /* 0x000fce000001ff00 */
.L_x_3383:
        /* <DEDUP_REMOVED lines=16> */
[----:B------:R-:W-:Y:S01]  /*113b0*/  IMAD.U32 R7, RZ, RZ, UR5 ;  /* 0x00000005ff077e24 */ /* 0x000fe2000f8e00ff */
[----:B------:R-:W-:Y:S01]  /*113c0*/  MOV R11, UR7 ;  /* 0x00000007000b7c02 */ /* 0x000fe20008000f00 */
[----:B------:R-:W-:-:S02]  /*113d0*/  IMAD.MOV.U32 R8, RZ, RZ, 0x2ef ;  /* 0x000002efff087424 */ /* 0x000fc400078e00ff */
[----:B------:R-:W-:-:S07]  /*113e0*/  IMAD.MOV.U32 R12, RZ, RZ, 0x1 ;  /* 0x00000001ff0c7424 */ /* 0x000fce00078e00ff */
[----:B------:R-:W-:-:S07]  /*113f0*/  LEPC R20, `(.L_x_3386) ;  /* 0x000000001014794e */ /* 0x000fce0000000000 */
[----:B0-----:R-:W-:Y:S05]  /*11400*/  CALL.ABS.NOINC R14 ;  /* 0x000000000e007343 */ /* 0x001fea0003c00000 */
.L_x_3386:
[----:B------:R-:W-:Y:S02]  /*11410*/  ULDC.64 UR4, c[0x0][0x600] ;  /* 0x0001800000047ab9 */ /* 0x000fe40000000a00 */
[----:B------:R-:W-:-:S05]  /*11420*/  IADD3 R2, P0, R2, UR4, RZ ;  /* 0x0000000402027c10 */ /* 0x000fca000ff1e0ff */
[----:B------:R-:W-:-:S05]  /*11430*/  IMAD.X R3, RZ, RZ, UR5, P0 ;  /* 0x00000005ff037e24 */ /* 0x000fca00080e06ff */
[----:B------:R-:W-:Y:S01]  /*11440*/  STG.E.64 desc[UR36][R2.64], R16 ;  /* 0x0000001002007986 */ /* 0x000fe2000c101b24 */
[----:B------:R-:W-:Y:S05]  /*11450*/  EXIT ;  /* 0x000000000000794d */ /* 0x000fea0003800000 */
.L_x_3385:
[----:B------:R-:W-:Y:S01]  /*11460*/  MOV R0, 0x0 ;  /* 0x0000000000007802 */ /* 0x000fe20000000f00 */
[----:B------:R-:W-:Y:S01]  /*11470*/  ULDC.64 UR4, c[0x4][0x3c8] ;  /* 0x0100f20000047ab9 */ /* 0x000fe20000000a00 */
[----:B------:R-:W-:Y:S01]  /*11480*/  ULDC.64 UR6, c[0x4][0x3c0] ;  /* 0x0100f00000067ab9 */ /* 0x000fe20000000a00 */
[----:B------:R-:W-:Y:S01]  /*11490*/  IMAD.U32 R4, RZ, RZ, UR4 ;  /* 0x00000004ff047e24 */ /* 0x000fe2000f8e00ff */
[----:B------:R0:W1:Y:S01]  /*114a0*/  LDC.64 R2, c[0x4][R0] ;  /* 0x0100000000027b82 */ /* 0x0000620000000a00 */
[----:B------:R-:W-:Y:S01]  /*114b0*/  MOV R5, UR5 ;  /* 0x0000000500057c02 */ /* 0x000fe20008000f00 */
        /* <DEDUP_REMOVED lines=10> */
.L_x_3387:
[----:B------:R-:W-:Y:S05]  /*11560*/  EXIT ;  /* 0x000000000000794d */ /* 0x000fea0003800000 */
.L_x_3355:
[----:B------:R-:W1:Y:S01]  /*11570*/  S2R R0, SR_TID.Y ;  /* 0x0000000000007919 */ /* 0x000e620000002200 */
[----:B------:R-:W3:Y:S01]  /*11580*/  S2UR UR4, SR_CTAID.X ;  /* 0x00000000000479c3 */ /* 0x000ee20000002500 */
[----:B------:R-:W-:-:S07]  /*11590*/  ULDC UR5, c[0x0][0x250] ;  /* 0x0000940000057ab9 */ /* 0x000fce0000000800 */
[----:B--2---:R-:W3:Y:S01]  /*115a0*/  LDC R4, c[0x0][0x238] ;  /* 0x00008e00ff047b82 */ /* 0x004ee20000000800 */
[----:B-1----:R-:W-:-:S04]  /*115b0*/  IMAD R5, R0, UR5, R5 ;  /* 0x0000000500057c24 */ /* 0x002fc8000f8e0205 */
[----:B---3--:R-:W-:Y:S01]  /*115c0*/  IMAD R4, R4, UR4, R5 ;  /* 0x0000000404047c24 */ /* 0x008fe2000f8e0205 */
        /* <DEDUP_REMOVED lines=11> */
[----:B------:R-:W1:Y:S01]  /*11680*/  LDC.64 R4, c[0x0][0x628] ;  /* 0x00018a00ff047b82 */ /* 0x000e620000000a00 */
[----:B------:R-:W-:Y:S01]  /*11690*/  ISETP.NE.U32.AND P0, PT, R10, RZ, PT ;  /* 0x000000ff0a00720c */ /* 0x000fe20003f05070 */
[----:B------:R-:W-:Y:S02]  /*116a0*/  ULDC.U8 UR4, c[0x0][0x630] ;  /* 0x00018c0000047ab9 */ /* 0x000fe40000000000 */
[----:B------:R-:W-:Y:S02]  /*116b0*/  ISETP.NE.AND P2, PT, RZ, UR4, PT ;  /* 0x00000004ff007c0c */ /* 0x000fe4000bf45270 */
[----:B------:R-:W-:Y:S02]  /*116c0*/  ISETP.NE.AND.EX P0, PT, R3, RZ, PT, P0 ;  /* 0x000000ff0300720c */ /* 0x000fe40003f05300 */
[----:B-1----:R-:W-:Y:S02]  /*116d0*/  SEL R7, R4, RZ, P2 ;  /* 0x000000ff04077207 */ /* 0x002fe40001000000 */
        /* <DEDUP_REMOVED lines=20> */
.L_x_3389:
[----:B------:R-:W-:Y:S05]  /*11820*/  @!P3 BRA `(.L_x_3390) ;  /* 0x000000000060b947 */ /* 0x000fea0003800000 */
[----:B------:R-:W1:Y:S02]  /*11830*/  LDC R0, c[0x0][0x634] ;  /* 0x00018d00ff007b82 */ /* 0x000e640000000800 */
[----:B-1----:R-:W-:-:S13]  /*11840*/  ISETP.NE.AND P0, PT, R0, 0x1, PT ;  /* 0x000000010000780c */ /* 0x002fda0003f05270 */
[----:B------:R-:W-:Y:S05]  /*11850*/  @!P0 BRA `(.L_x_3391) ;  /* 0x0000000000408947 */ /* 0x000fea0003800000 */
[----:B0-----:R-:W-:Y:S01]  /*11860*/  MOV R14, 0x0 ;  /* 0x00000000000e7802 */ /* 0x001fe20000000f00 */
        /* <DEDUP_REMOVED lines=15> */
.L_x_3391:
[----:B------:R-:W-:Y:S02]  /*11960*/  ULDC.64 UR4, c[0x0][0x600] ;  /* 0x0001800000047ab9 */ /* 0x000fe40000000a00 */
[----:B------:R-:W-:-:S04]  /*11970*/  IADD3 R2, P0, R2, UR4, RZ ;  /* 0x0000000402027c10 */ /* 0x000fc8000ff1e0ff */
[----:B------:R-:W-:-:S05]  /*11980*/  IADD3.X R3, RZ, UR5, RZ, P0, !PT ;  /* 0x00000005ff037c10 */ /* 0x000fca00087fe4ff */
[----:B------:R-:W-:Y:S01]  /*11990*/  STG.E.64 desc[UR36][R2.64], R16 ;  /* 0x0000001002007986 */ /* 0x000fe2000c101b24 */
[----:B------:R-:W-:Y:S05]  /*119a0*/  EXIT ;  /* 0x000000000000794d */ /* 0x000fea0003800000 */
.L_x_3390:
[----:B------:R-:W-:Y:S04]  /*119b0*/  STG.E.64 desc[UR36][R10.64+0x8], R16 ;  /* 0x000008100a007986 */ /* 0x000fe8000c101b24 */
[----:B------:R-:W-:Y:S01]  /*119c0*/  STG.E desc[UR36][R10.64], R9 ;  /* 0x000000090a007986 */ /* 0x000fe2000c101924 */
[----:B------:R-:W-:Y:S05]  /*119d0*/  EXIT ;  /* 0x000000000000794d */ /* 0x000fea0003800000 */
.L_x_3388:
        /* <DEDUP_REMOVED lines=17> */
.L_x_3393:
[----:B------:R-:W-:-:S07]  /*11af0*/  CS2R R16, SRZ ;  /* 0x0000000000107805 */ /* 0x000fce000001ff00 */
.L_x_3392:
[----:B------:R-:W-:Y:S02]  /*11b00*/  ULDC.U8 UR4, c[0x0][0x631] ;  /* 0x00018c4000047ab9 */ /* 0x000fe40000000000 */
[----:B------:R-:W-:-:S13]  /*11b10*/  ISETP.NE.AND P0, PT, RZ, UR4, PT ;  /* 0x00000004ff007c0c */ /* 0x000fda000bf05270 */
[----:B------:R-:W-:Y:S05]  /*11b20*/  @!P0 BRA `(.L_x_3394) ;  /* 0x0000000000608947 */ /* 0x000fea0003800000 */
[----:B------:R-:W1:Y:S02]  /*11b30*/  LDC R0, c[0x0][0x634] ;  /* 0x00018d00ff007b82 */ /* 0x000e640000000800 */
[----:B-1----:R-:W-:-:S13]  /*11b40*/  ISETP.NE.AND P0, PT, R0, 0x1, PT ;  /* 0x000000010000780c */ /* 0x002fda0003f05270 */
[----:B------:R-:W-:Y:S05]  /*11b50*/  @!P0 BRA `(.L_x_3395) ;  /* 0x0000000000408947 */ /* 0x000fea0003800000 */
[----:B0-----:R-:W-:Y:S01]  /*11b60*/  MOV R14, 0x0 ;  /* 0x00000000000e7802 */ /* 0x001fe20000000f00 */
        /* <DEDUP_REMOVED lines=15> */
.L_x_3395:
[----:B------:R-:W-:Y:S02]  /*11c60*/  ULDC.64 UR4, c[0x0][0x600] ;  /* 0x0001800000047ab9 */ /* 0x000fe40000000a00 */
[----:B------:R-:W-:-:S05]  /*11c70*/  IADD3 R2, P0, R2, UR4, RZ ;  /* 0x0000000402027c10 */ /* 0x000fca000ff1e0ff */
[----:B------:R-:W-:-:S05]  /*11c80*/  IMAD.X R3, RZ, RZ, UR5, P0 ;  /* 0x00000005ff037e24 */ /* 0x000fca00080e06ff */
[----:B------:R-:W-:Y:S01]  /*11c90*/  STG.E.64 desc[UR36][R2.64], R16 ;  /* 0x0000001002007986 */ /* 0x000fe2000c101b24 */
[----:B------:R-:W-:Y:S05]  /*11ca0*/  EXIT ;  /* 0x000000000000794d */ /* 0x000fea0003800000 */
.L_x_3394:
        /* <DEDUP_REMOVED lines=13> */
[----:B-1----:R-:W-:-:S07]  /*11d80*/  IMAD.MOV.U32 R13, RZ, RZ, RZ ;  /* 0x000000ffff0d7224 */ /* 0x002fce00078e00ff */
[----:B------:R-:W-:-:S07]  /*11d90*/  LEPC R20, `(.L_x_3396) ;  /* 0x000000001014794e */ /* 0x000fce0000000000 */
[----:B0-2---:R-:W-:Y:S05]  /*11da0*/  CALL.ABS.NOINC R2 ;  /* 0x0000000002007343 */ /* 0x005fea0003c00000 */
.L_x_3396:
[----:B------:R-:W-:Y:S05]  /*11db0*/  EXIT ;  /* 0x000000000000794d */ /* 0x000fea0003800000 */
        .weak           $__internal_24_$__cuda_sm20_div_u64
        .type           $__internal_24_$__cuda_sm20_div_u64,@function
        .size           $__internal_24_$__cuda_sm20_div_u64,($__internal_25_$__cuda_sm20_rem_u64 - $__internal_24_$__cuda_sm20_div_u64)
$__internal_24_$__cuda_sm20_div_u64:
        /* <DEDUP_REMOVED lines=31> */
[----:B------:R-:W-:-:S04]  /*11fb0*/  IADD3 R17, P3, R20, R17, RZ ;  /* 0x0000001114117210 */ /* 0x000fc80007f7e0ff */
[----:B------:R-:W-:Y:S01]  /*11fc0*/  IADD3.X R19, R14, R19, RZ, P0, !PT ;  /* 0x000000130e137210 */ /* 0x000fe200007fe4ff */
        /* <DEDUP_REMOVED lines=10> */
[C---:B------:R-:W-:Y:S01]  /*12070*/  IMAD R15, R19.reuse, R18, R15 ;  /* 0x00000012130f7224 */ /* 0x040fe200078e020f */
[----:B------:R-:W-:Y:S02]  /*12080*/  IADD3 R21, P1, -R14, R4, RZ ;  /* 0x000000040e157210 */ /* 0x000fe40007f3e1ff */
[----:B------:R-:W-:Y:S01]  /*12090*/  IADD3 R14, P3, R19, 0x1, RZ ;  /* 0x00000001130e7810 */ /* 0x000fe20007f7e0ff */
[-C--:B------:R-:W-:Y:S01]  /*120a0*/  IMAD R4, R17, R8.reuse, R15 ;  /* 0x0000000811047224 */ /* 0x080fe200078e020f */
[----:B------:R-:W-:-:S03]  /*120b0*/  ISETP.GE.U32.AND P0, PT, R21, R8, PT ;  /* 0x000000081500720c */ /* 0x000fc60003f06070 */
[----:B------:R-:W-:Y:S01]  /*120c0*/  IMAD.X R23, R3, 0x1, ~R4, P1 ;  /* 0x0000000103177824 */ /* 0x000fe200008e0e04 */
[C---:B------:R-:W-:Y:S02]  /*120d0*/  IADD3 R3, P1, -R8.reuse, R21, RZ ;  /* 0x0000001508037210 */ /* 0x040fe40007f3e1ff */
[----:B------:R-:W-:Y:S02]  /*120e0*/  IADD3.X R4, RZ, R17, RZ, P3, !PT ;  /* 0x00000011ff047210 */ /* 0x000fe40001ffe4ff */
[C---:B------:R-:W-:Y:S01]  /*120f0*/  ISETP.GE.U32.AND.EX P0, PT, R23.reuse, R18, PT, P0 ;  /* 0x000000121700720c */ /* 0x040fe20003f06100 */
[----:B------:R-:W-:Y:S01]  /*12100*/  IMAD.X R15, R23, 0x1, ~R18, P1 ;  /* 0x00000001170f7824 */ /* 0x000fe200008e0e12 */
[----:B------:R-:W-:Y:S02]  /*12110*/  ISETP.NE.U32.AND P1, PT, R8, RZ, PT ;  /* 0x000000ff0800720c */ /* 0x000fe40003f25070 */
[----:B------:R-:W-:Y:S02]  /*12120*/  SEL R3, R3, R21, P0 ;  /* 0x0000001503037207 */ /* 0x000fe40000000000 */
[----:B------:R-:W-:-:S02]  /*12130*/  SEL R14, R14, R19, P0 ;  /* 0x000000130e0e7207 */ /* 0x000fc40000000000 */
[----:B------:R-:W-:Y:S02]  /*12140*/  SEL R15, R15, R23, P0 ;  /* 0x000000170f0f7207 */ /* 0x000fe40000000000 */
[----:B------:R-:W-:Y:S02]  /*12150*/  SEL R17, R4, R17, P0 ;  /* 0x0000001104117207 */ /* 0x000fe40000000000 */
[----:B------:R-:W-:Y:S02]  /*12160*/  ISETP.GE.U32.AND P0, PT, R3, R8, PT ;  /* 0x000000080300720c */ /* 0x000fe40003f06070 */
[----:B------:R-:W-:Y:S02]  /*12170*/  IADD3 R3, P3, R14, 0x1, RZ ;  /* 0x000000010e037810 */ /* 0x000fe40007f7e0ff */
[----:B------:R-:W-:Y:S01]  /*12180*/  ISETP.GE.U32.AND.EX P0, PT, R15, R18, PT, P0 ;  /* 0x000000120f00720c */ /* 0x000fe20003f06100 */
[----:B------:R-:W-:Y:S01]  /*12190*/  HFMA2.MMA R15, -RZ, RZ, 0, 0 ;  /* 0x00000000ff0f7435 */ /* 0x000fe200000001ff */
[----:B------:R-:W-:Y:S01]  /*121a0*/  ISETP.NE.AND.EX P1, PT, R18, RZ, PT, P1 ;  /* 0x000000ff1200720c */ /* 0x000fe20003f25310 */
[----:B------:R-:W-:Y:S01]  /*121b0*/  IMAD.X R4, RZ, RZ, R17, P3 ;  /* 0x000000ffff047224 */ /* 0x000fe200018e0611 */
[----:B------:R-:W-:Y:S01]  /*121c0*/  SEL R3, R3, R14, P0 ;  /* 0x0000000e03037207 */ /* 0x000fe20000000000 */
[----:B------:R-:W-:-:S03]  /*121d0*/  IMAD.MOV.U32 R14, RZ, RZ, R7 ;  /* 0x000000ffff0e7224 */ /* 0x000fc600078e0007 */
[----:B------:R-:W-:Y:S02]  /*121e0*/  SEL R4, R4, R17, P0 ;  /* 0x0000001104047207 */ /* 0x000fe40000000000 */
[----:B------:R-:W-:Y:S02]  /*121f0*/  SEL R3, R3, 0xffffffff, P1 ;  /* 0xffffffff03037807 */ /* 0x000fe40000800000 */
[----:B------:R-:W-:Y:S01]  /*12200*/  SEL R4, R4, 0xffffffff, P1 ;  /* 0xffffffff04047807 */ /* 0x000fe20000800000 */
[----:B------:R-:W-:Y:S06]  /*12210*/  RET.REL.NODEC R14 `(_ZN2at6native13reduce_kernelILi512ELi1ENS0_8ReduceOpIiNS0_9ArgMinOpsIiEEjlLi4ELi4EEEEEvT1_) ;  /* 0xfffffedc0e787950 */ /* 0x000fec0003c3ffff */
        .weak           $__internal_25_$__cuda_sm20_rem_u64
        .type           $__internal_25_$__cuda_sm20_rem_u64,@function
        .size           $__internal_25_$__cuda_sm20_rem_u64,(.L_x_6982 - $__internal_25_$__cuda_sm20_rem_u64)
$__internal_25_$__cuda_sm20_rem_u64:
        /* <DEDUP_REMOVED lines=30> */
[----:B------:R-:W-:Y:S02]  /*12400*/  IADD3 R14, P2, R11, R14, RZ ;  /* 0x0000000e0b0e7210 */ /* 0x000fe40007f5e0ff */
[----:B------:R-:W-:Y:S01]  /*12410*/  MOV R11, RZ ;  /* 0x000000ff000b7202 */ /* 0x000fe20000000f00 */
        /* <DEDUP_REMOVED lines=27> */
[----:B------:R-:W-:Y:S01]  /*125d0*/  SEL R16, R3, R11, P0 ;  /* 0x0000000b03107207 */ /* 0x000fe20000000000 */
[----:B------:R-:W-:Y:S01]  /*125e0*/  IMAD.MOV.U32 R11, RZ, RZ, 0x0 ;  /* 0x00000000ff0b7424 */ /* 0x000fe200078e00ff */
[----:B------:R-:W-:Y:S02]  /*125f0*/  SEL R17, R17, R10, P0 ;  /* 0x0000000a11117207 */ /* 0x000fe40000000000 */
[----:B------:R-:W-:Y:S02]  /*12600*/  MOV R10, R4 ;  /* 0x00000004000a7202 */ /* 0x000fe40000000f00 */
[----:B------:R-:W-:Y:S02]  /*12610*/  SEL R16, R16, 0xffffffff, P1 ;  /* 0xffffffff10107807 */ /* 0x000fe40000800000 */
[----:B------:R-:W-:Y:S01]  /*12620*/  SEL R17, R17, 0xffffffff, P1 ;  /* 0xffffffff11117807 */ /* 0x000fe20000800000 */
[----:B------:R-:W-:Y:S06]  /*12630*/  RET.REL.NODEC R10 `(_ZN2at6native13reduce_kernelILi512ELi1ENS0_8ReduceOpIiNS0_9ArgMinOpsIiEEjlLi4ELi4EEEEEvT1_) ;  /* 0xfffffed80a707950 */ /* 0x000fec0003c3ffff */
.L_x_3397:
        /* <DEDUP_REMOVED lines=12> */
.L_x_6982:


//--------------------- .text._ZN2at6native13reduce_kernelILi256ELi2ENS0_8ReduceOpIiNS0_9ArgMinOpsIiEEjlLi4ELi4EEEEEvT1_ --------------------------
	.section	.text._ZN2at6native13reduce_kernelILi256ELi2ENS0_8ReduceOpIiNS0_9ArgMinOpsIiEEjlLi4ELi4EEEEEvT1_,"ax",@progbits
	.align	128
        .global         _ZN2at6native13reduce_kernelILi256ELi2ENS0_8ReduceOpIiNS0_9ArgMinOpsIiEEjlLi4ELi4EEEEEvT1_
        .type           _ZN2at6native13reduce_kernelILi256ELi2ENS0_8ReduceOpIiNS0_9ArgMinOpsIiEEjlLi4ELi4EEEEEvT1_,@function
        .size           _ZN2at6native13reduce_kernelILi256ELi2ENS0_8ReduceOpIiNS0_9ArgMinOpsIiEEjlLi4ELi4EEEEEvT1_,(.L_x_6984 - _ZN2at6native13reduce_kernelILi256ELi2ENS0_8ReduceOpIiNS0_9ArgMinOpsIiEEjlLi4ELi4EEEEEvT1_)
        .other          _ZN2at6native13reduce_kernelILi256ELi2ENS0_8ReduceOpIiNS0_9ArgMinOpsIiEEjlLi4ELi4EEEEEvT1_,@"STO_CUDA_ENTRY STV_DEFAULT"
_ZN2at6native13reduce_kernelILi256ELi2ENS0_8ReduceOpIiNS0_9ArgMinOpsIiEEjlLi4ELi4EEEEEvT1_:
.text._ZN2at6native13reduce_kernelILi256ELi2ENS0_8ReduceOpIiNS0_9ArgMinOpsIiEEjlLi4ELi4EEEEEvT1_:
        /* <DEDUP_REMOVED lines=289> */
.L_x_3398:
        /* <DEDUP_REMOVED lines=11> */
[----:B------:R-:W-:Y:S01]  /*12c0*/  MOV R43, RZ ;  /* 0x000000ff002b7202 */ /* 0x000fe20000000f00 */
        /* <DEDUP_REMOVED lines=25> */
[----:B------:R-:W-:Y:S02]  /*1460*/  IMAD.MOV.U32 R13, RZ, RZ, RZ ;  /* 0x000000ffff0d7224 */ /* 0x000fe400078e00ff */
[----:B0-----:R-:W-:-:S07]  /*1470*/  IMAD.MOV.U32 R16, RZ, RZ, RZ ;  /* 0x000000ffff107224 */ /* 0x001fce00078e00ff */
[----:B------:R-:W-:-:S07]  /*1480*/  LEPC R20, `(.L_x_3402) ;  /* 0x000000001014794e */ /* 0x000fce0000000000 */
[----:B-1----:R-:W-:Y:S05]  /*1490*/  CALL.ABS.NOINC R14 ;  /* 0x000000000e007343 */ /* 0x002fea0003c00000 */
.L_x_3402:
        /* <DEDUP_REMOVED lines=9> */
[----:B0-----:R-:W-:Y:S01]  /*1530*/  IMAD.MOV.U32 R9, RZ, RZ, R15 ;  /* 0x000000ffff097224 */ /* 0x001fe200078e000f */
[----:B-1----:R-:W-:Y:S01]  /*1540*/  MOV R3, R11 ;  /* 0x0000000b00037202 */ /* 0x002fe20000000f00 */
[----:B--2---:R-:W-:-:S03]  /*1550*/  IMAD.MOV.U32 R0, RZ, RZ, R13 ;  /* 0x000000ffff007224 */ /* 0x004fc600078e000d */
[----:B------:R-:W-:Y:S05]  /*1560*/  @!P0 BRA `(.L_x_3404) ;  /* 0x0000000000bc8947 */ /* 0x000fea0003800000 */
        /* <DEDUP_REMOVED lines=16> */
.L_x_3408:
[----:B------:R-:W-:Y:S05]  /*1670*/  BSYNC B2 ;  /* 0x0000000000027941 */ /* 0x000fea0003800000 */
.L_x_3407:
[----:B------:R-:W-:-:S04]  /*1680*/  PRMT R4, R4, 0x9910, RZ ;  /* 0x0000991004047816 */ /* 0x000fc800000000ff */
[----:B------:R-:W-:-:S13]  /*1690*/  ISETP.NE.AND P0, PT, R4, RZ, PT ;  /* 0x000000ff0400720c */ /* 0x000fda0003f05270 */
[----:B------:R-:W-:Y:S05]  /*16a0*/  @!P0 BRA `(.L_x_3406) ;  /* 0x00000000004c8947 */ /* 0x000fea0003800000 */
[----:B------:R-:W-:Y:S01]  /*16b0*/  IADD3 R3, P0, R17, -R8, RZ ;  /* 0x8000000811037210 */ /* 0x000fe20007f1e0ff */
[----:B------:R-:W0:Y:S01]  /*16c0*/  LDC.64 R6, c[0x0][0x220] ;  /* 0x00008800ff067b82 */ /* 0x000e220000000a00 */
[----:B------:R-:W-:-:S03]  /*16d0*/  ULDC UR4, c[0x0][0x218] ;  /* 0x0000860000047ab9 */ /* 0x000fc60000000800 */
[----:B------:R-:W-:Y:S01]  /*16e0*/  IMAD.X R0, RZ, RZ, -0x1, P0 ;  /* 0xffffffffff007424 */ /* 0x000fe200000e06ff */
[----:B------:R-:W-:-:S04]  /*16f0*/  LEA R4, P0, R3, R18, 0x2 ;  /* 0x0000001203047211 */ /* 0x000fc800078010ff */
[----:B------:R-:W-:-:S05]  /*1700*/  LEA.HI.X R5, R3, R19, R0, 0x2, P0 ;  /* 0x0000001303057211 */ /* 0x000fca00000f1400 */
[----:B------:R-:W2:Y:S01]  /*1710*/  LDG.E R4, desc[UR60][R4.64] ;  /* 0x0000003c04047981 */ /* 0x000ea2000c1e1900 */
[----:B------:R-:W-:-:S05]  /*1720*/  IMAD.IADD R3, R17, 0x1, -R8 ;  /* 0x0000000111037824 */ /* 0x000fca00078e0a08 */
        /* <DEDUP_REMOVED lines=11> */
.L_x_3406:
[----:B------:R-:W-:Y:S05]  /*17e0*/  BSYNC B1 ;  /* 0x0000000000017941 */ /* 0x000fea0003800000 */
.L_x_3405:
[----:B------:R-:W0:Y:S01]  /*17f0*/  LDC R7, c[0x0][0x22c] ;  /* 0x00008b00ff077b82 */ /* 0x000e220000000800 */
[C---:B------:R-:W-:Y:S02]  /*1800*/  IADD3 R5, P0, -R8.reuse, 0x4, RZ ;  /* 0x0000000408057810 */ /* 0x040fe40007f1e1ff */
[----:B------:R-:W-:Y:S02]  /*1810*/  IADD3 R16, -R8, 0x4, RZ ;  /* 0x0000000408107810 */ /* 0x000fe40007ffe1ff */
[----:B------:R-:W-:Y:S01]  /*1820*/  LEA R18, P1, R5, R18, 0x2 ;  /* 0x0000001205127211 */ /* 0x000fe200078210ff */
[----:B------:R-:W-:-:S05]  /*1830*/  IMAD.X R4, RZ, RZ, -0x1, P0 ;  /* 0xffffffffff047424 */ /* 0x000fca00000e06ff */
[----:B------:R-:W-:Y:S02]  /*1840*/  LEA.HI.X R19, R5, R19, R4, 0x2, P1 ;  /* 0x0000001305137211 */ /* 0x000fe400008f1404 */
[----:B0-----:R-:W-:-:S07]  /*1850*/  IADD3 R24, R8, -0x4, R7 ;  /* 0xfffffffc08187810 */ /* 0x001fce0007ffe007 */
.L_x_3404:
[----:B------:R-:W-:Y:S05]  /*1860*/  BSYNC B0 ;  /* 0x0000000000007941 */ /* 0x000fea0003800000 */
.L_x_3403:
        /* <DEDUP_REMOVED lines=11> */
[----:B------:R-:W-:-:S03]  /*1920*/  ISETP.NE.AND P3, PT, R7, RZ, PT ;  /* 0x000000ff0700720c */ /* 0x000fc60003f65270 */
[----:B------:R-:W-:-:S04]  /*1930*/  IMAD R6, R2, R7, R6 ;  /* 0x0000000702067224 */ /* 0x000fc800078e0206 */
[----:B-1----:R-:W-:-:S04]  /*1940*/  IMAD R25, R37, UR36, R6 ;  /* 0x0000002425197c24 */ /* 0x002fc8000f8e0206 */
[----:B------:R-:W-:-:S05]  /*1950*/  IMAD.SHL.U32 R4, R25, 0x4, RZ ;  /* 0x0000000419047824 */ /* 0x000fca00078e00ff */
[----:B------:R-:W-:-:S04]  /*1960*/  IADD3 R5, R4, 0x3, RZ ;  /* 0x0000000304057810 */ /* 0x000fc80007ffe0ff */
[----:B------:R-:W-:-:S13]  /*1970*/  ISETP.GE.U32.AND P0, PT, R5, R24, PT ;  /* 0x000000180500720c */ /* 0x000fda0003f06070 */
[----:B------:R-:W-:Y:S05]  /*1980*/  @P0 BRA `(.L_x_3410) ;  /* 0x0000000000f00947 */ /* 0x000fea0003800000 */
[----:B------:R-:W-:Y:S01]  /*1990*/  MOV R27, R4 ;  /* 0x00000004001b7202 */ /* 0x000fe20000000f00 */
[----:B------:R-:W-:Y:S02]  /*19a0*/  IMAD.MOV.U32 R14, RZ, RZ, R11 ;  /* 0x000000ffff0e7224 */ /* 0x000fe400078e000b */
[----:B------:R-:W-:Y:S02]  /*19b0*/  IMAD.MOV.U32 R21, RZ, RZ, R13 ;  /* 0x000000ffff157224 */ /* 0x000fe400078e000d */
[----:B------:R-:W-:-:S07]  /*19c0*/  IMAD.MOV.U32 R20, RZ, RZ, R15 ;  /* 0x000000ffff147224 */ /* 0x000fce00078e000f */
.L_x_3411:
[----:B------:R-:W-:Y:S01]  /*19d0*/  IMAD.WIDE.U32 R4, R25, 0x10, R18 ;  /* 0x0000001019047825 */ /* 0x000fe200078e0012 */
[----:B------:R-:W-:-:S05]  /*19e0*/  ULDC UR4, c[0x0][0x234] ;  /* 0x00008d0000047ab9 */ /* 0x000fca0000000800 */
[----:B------:R-:W2:Y:S01]  /*19f0*/  LDG.E.128 R4, desc[UR60][R4.64] ;  /* 0x0000003c04047981 */ /* 0x000ea2000c1e1d00 */
[----:B------:R-:W-:Y:S02]  /*1a00*/  IMAD.IADD R26, R27, 0x1, R16 ;  /* 0x000000011b1a7824 */ /* 0x000fe400078e0210 */
[----:B------:R-:W-:Y:S02]  /*1a10*/  VIADD R25, R25, UR4 ;  /* 0x0000000419197c36 */ /* 0x000fe40008000000 */
[C---:B------:R-:W-:Y:S01]  /*1a20*/  VIADD R29, R26.reuse, 0x1 ;  /* 0x000000011a1d7836 */ /* 0x040fe20000000000 */
[----:B------:R-:W-:Y:S01]  /*1a30*/  ISETP.GE.U32.AND P0, PT, R3, R26, PT ;  /* 0x0000001a0300720c */ /* 0x000fe20003f06070 */
[C---:B------:R-:W-:Y:S01]  /*1a40*/  VIADD R33, R26.reuse, 0x3 ;  /* 0x000000031a217836 */ /* 0x040fe20000000000 */
[----:B------:R-:W-:Y:S01]  /*1a50*/  IADD3 R32, R26, 0x2, RZ ;  /* 0x000000021a207810 */ /* 0x000fe20007ffe0ff */
[----:B------:R-:W-:Y:S01]  /*1a60*/  IMAD.SHL.U32 R27, R25, 0x4, RZ ;  /* 0x00000004191b7824 */ /* 0x000fe200078e00ff */
[----:B------:R-:W-:-:S02]  /*1a70*/  ISETP.GE.U32.AND P5, PT, R14, R29, PT ;  /* 0x0000001d0e00720c */ /* 0x000fc40003fa6070 */
[----:B------:R-:W-:Y:S01]  /*1a80*/  ISETP.GE.AND.EX P0, PT, R0, RZ, PT, P0 ;  /* 0x000000ff0000720c */ /* 0x000fe20003f06300 */
[----:B------:R-:W-:Y:S01]  /*1a90*/  VIADD R35, R27, 0x3 ;  /* 0x000000031b237836 */ /* 0x000fe20000000000 */
[----:B------:R-:W-:Y:S02]  /*1aa0*/  ISETP.GE.AND.EX P5, PT, R21, RZ, PT, P5 ;  /* 0x000000ff1500720c */ /* 0x000fe40003fa6350 */
[----:B------:R-:W-:Y:S02]  /*1ab0*/  SEL R28, RZ, 0xffffffff, P0 ;  /* 0xffffffffff1c7807 */ /* 0x000fe40000000000 */
[----:B------:R-:W-:Y:S02]  /*1ac0*/  SEL R30, RZ, 0xffffffff, P5 ;  /* 0xffffffffff1e7807 */ /* 0x000fe40002800000 */
[----:B------:R-:W-:-:S04]  /*1ad0*/  ISETP.GE.U32.AND P0, PT, R11, R32, PT ;  /* 0x000000200b00720c */ /* 0x000fc80003f06070 */
[----:B------:R-:W-:-:S04]  /*1ae0*/  ISETP.GE.AND.EX P0, PT, R13, RZ, PT, P0 ;  /* 0x000000ff0d00720c */ /* 0x000fc80003f06300 */
[----:B------:R-:W-:Y:S02]  /*1af0*/  SEL R31, RZ, 0xffffffff, P0 ;  /* 0xffffffffff1f7807 */ /* 0x000fe40000000000 */
[CC--:B--2---:R-:W-:Y:S02]  /*1b00*/  ISETP.NE.AND P1, PT, R9.reuse, R4.reuse, PT ;  /* 0x000000040900720c */ /* 0x0c4fe40003f25270 */
[CC--:B------:R-:W-:Y:S02]  /*1b10*/  ISETP.NE.AND P4, PT, R20.reuse, R5.reuse, PT ;  /* 0x000000051400720c */ /* 0x0c0fe40003f85270 */
[----:B------:R-:W-:Y:S02]  /*1b20*/  ISETP.GE.AND P6, PT, R9, R4, PT ;  /* 0x000000040900720c */ /* 0x000fe40003fc6270 */
[----:B------:R-:W-:Y:S02]  /*1b30*/  ISETP.GE.AND P5, PT, R20, R5, PT ;  /* 0x000000051400720c */ /* 0x000fe40003fa6270 */
[----:B------:R-:W-:-:S05]  /*1b40*/  ISETP.GE.AND P0, PT, R8, R7, PT ;  /* 0x000000070800720c */ /* 0x000fca0003f06270 */
[----:B------:R-:W-:Y:S02]  /*1b50*/  @P1 SEL R28, RZ, 0xffffffff, P6 ;  /* 0xffffffffff1c1807 */ /* 0x000fe40003000000 */
[CC--:B------:R-:W-:Y:S02]  /*1b60*/  ISETP.NE.AND P6, PT, R15.reuse, R6.reuse, PT ;  /* 0x000000060f00720c */ /* 0x0c0fe40003fc5270 */
[----:B------:R-:W-:Y:S02]  /*1b70*/  @P4 SEL R30, RZ, 0xffffffff, P5 ;  /* 0xffffffffff1e4807 */ /* 0x000fe40002800000 */
[----:B------:R-:W-:Y:S02]  /*1b80*/  ISETP.NE.AND P4, PT, R8, R7, PT ;  /* 0x000000070800720c */ /* 0x000fe40003f85270 */
[----:B------:R-:W-:Y:S02]  /*1b90*/  ISETP.GE.U32.AND P1, PT, R12, R33, PT ;  /* 0x000000210c00720c */ /* 0x000fe40003f26070 */
[----:B------:R-:W-:-:S02]  /*1ba0*/  ISETP.GE.AND P5, PT, R15, R6, PT ;  /* 0x000000060f00720c */ /* 0x000fc40003fa6270 */
[----:B------:R-:W-:Y:S02]  /*1bb0*/  ISETP.GE.AND.EX P1, PT, R10, RZ, PT, P1 ;  /* 0x000000ff0a00720c */ /* 0x000fe40003f26310 */
[----:B------:R-:W-:Y:S02]  /*1bc0*/  LOP3.LUT R28, R28, 0x1, RZ, 0xc0, !PT ;  /* 0x000000011c1c7812 */ /* 0x000fe400078ec0ff */
[----:B------:R-:W-:Y:S02]  /*1bd0*/  @P6 SEL R31, RZ, 0xffffffff, P5 ;  /* 0xffffffffff1f6807 */ /* 0x000fe40002800000 */
[----:B------:R-:W-:Y:S02]  /*1be0*/  ISETP.GE.U32.AND P5, PT, R35, R24, PT ;  /* 0x000000182300720c */ /* 0x000fe40003fa6070 */
[----:B------:R-:W-:Y:S02]  /*1bf0*/  SEL R34, RZ, 0xffffffff, P1 ;  /* 0xffffffffff227807 */ /* 0x000fe40000800000 */
[----:B------:R-:W-:-:S02]  /*1c00*/  @P4 SEL R34, RZ, 0xffffffff, P0 ;  /* 0xffffffffff224807 */ /* 0x000fc40000000000 */
[----:B------:R-:W-:Y:S02]  /*1c10*/  LOP3.LUT R30, R30, 0x1, RZ, 0xc0, !PT ;  /* 0x000000011e1e7812 */ /* 0x000fe400078ec0ff */
[----:B------:R-:W-:Y:S02]  /*1c20*/  LOP3.LUT R31, R31, 0x1, RZ, 0xc0, !PT ;  /* 0x000000011f1f7812 */ /* 0x000fe400078ec0ff */
[----:B------:R-:W-:Y:S02]  /*1c30*/  LOP3.LUT R34, R34, 0x1, RZ, 0xc0, !PT ;  /* 0x0000000122227812 */ /* 0x000fe400078ec0ff */
[----:B------:R-:W-:Y:S02]  /*1c40*/  ISETP.NE.U32.AND P1, PT, R28, 0x1, PT ;  /* 0x000000011c00780c */ /* 0x000fe40003f25070 */
        /* <DEDUP_REMOVED lines=13> */
[----:B------:R-:W-:-:S02]  /*1d20*/  SEL R13, R13, RZ, !P4 ;  /* 0x000000ff0d0d7207 */ /* 0x000fc40006000000 */
[----:B------:R-:W-:Y:S01]  /*1d30*/  SEL R10, R10, RZ, !P6 ;  /* 0x000000ff0a0a7207 */ /* 0x000fe20007000000 */
[----:B------:R-:W-:Y:S06]  /*1d40*/  @!P5 BRA `(.L_x_3411) ;  /* 0xfffffffc0020d947 */ /* 0x000fec000383ffff */
.L_x_3410:
[----:B------:R-:W-:Y:S05]  /*1d50*/  BSYNC B0 ;  /* 0x0000000000007941 */ /* 0x000fea0003800000 */
.L_x_3409:
        /* <DEDUP_REMOVED lines=8> */
.L_x_3413:
[----:B------:R-:W-:Y:S05]  /*1de0*/  BSYNC B0 ;  /* 0x0000000000007941 */ /* 0x000fea0003800000 */
.L_x_3412:
        /* <DEDUP_REMOVED lines=10> */
[----:B------:R-:W-:-:S05]  /*1e90*/  IMAD.IADD R16, R5, 0x1, R16 ;  /* 0x0000000105107824 */ /* 0x000fca00078e0210 */
        /* <DEDUP_REMOVED lines=12> */
.L_x_3415:
[----:B------:R-:W-:Y:S05]  /*1f60*/  BSYNC B0 ;  /* 0x0000000000007941 */ /* 0x000fea0003800000 */
.L_x_3414:
[----:B------:R-:W-:Y:S01]  /*1f70*/  ISETP.NE.AND P2, PT, R9, R20, PT ;  /* 0x000000140900720c */ /* 0x000fe20003f45270 */
[----:B------:R-:W-:Y:S01]  /*1f80*/  HFMA2.MMA R7, -RZ, RZ, 0, 0 ;  /* 0x00000000ff077435 */ /* 0x000fe200000001ff */
        /* <DEDUP_REMOVED lines=30> */
[----:B------:R-:W-:Y:S02]  /*2170*/  CS2R R8, SRZ ;  /* 0x0000000000087805 */ /* 0x000fe4000001ff00 */
[----:B------:R-:W-:Y:S02]  /*2180*/  SEL R0, R11, R12, !P0 ;  /* 0x0000000c0b007207 */ /* 0x000fe40004000000 */
[----:B------:R-:W-:Y:S01]  /*2190*/  SEL R3, R3, R10, !P0 ;  /* 0x0000000a03037207 */ /* 0x000fe20004000000 */
[----:B------:R-:W-:Y:S06]  /*21a0*/  BRA `(.L_x_3400) ;  /* 0x000000c8001c7947 */ /* 0x000fec0003800000 */
.L_x_3401:
        /* <DEDUP_REMOVED lines=19> */
[----:B------:R-:W-:Y:S01]  /*22e0*/  IMAD.MOV.U32 R5, RZ, RZ, R9 ;  /* 0x000000ffff057224 */ /* 0x000fe200078e0009 */
[-C--:B------:R-:W-:Y:S01]  /*22f0*/  MOV R36, R37.reuse ;  /* 0x0000002500247202 */ /* 0x080fe20000000f00 */
[----:B------:R-:W-:Y:S01]  /*2300*/  IMAD.MOV.U32 R38, RZ, RZ, R37 ;  /* 0x000000ffff267224 */ /* 0x000fe200078e0025 */
[----:B------:R-:W-:Y:S01]  /*2310*/  MOV R12, R37 ;  /* 0x00000025000c7202 */ /* 0x000fe20000000f00 */
[--C-:B------:R-:W-:Y:S01]  /*2320*/  IMAD.MOV.U32 R6, RZ, RZ, R4.reuse ;  /* 0x000000ffff067224 */ /* 0x100fe200078e0004 */
[----:B------:R-:W-:Y:S01]  /*2330*/  MOV R34, R4 ;  /* 0x0000000400227202 */ /* 0x000fe20000000f00 */
[----:B------:R-:W-:Y:S02]  /*2340*/  IMAD.MOV.U32 R7, RZ, RZ, R9 ;  /* 0x000000ffff077224 */ /* 0x000fe400078e0009 */
[----:B------:R-:W-:-:S02]  /*2350*/  IMAD.MOV.U32 R8, RZ, RZ, R4 ;  /* 0x000000ffff087224 */ /* 0x000fc400078e0004 */
[----:B------:R-:W-:Y:S02]  /*2360*/  IMAD.MOV.U32 R39, RZ, RZ, R37 ;  /* 0x000000ffff277224 */ /* 0x000fe400078e0025 */
[--C-:B------:R-:W-:Y:S02]  /*2370*/  IMAD.MOV.U32 R10, RZ, RZ, R4.reuse ;  /* 0x000000ffff0a7224 */ /* 0x100fe400078e0004 */
[--C-:B------:R-:W-:Y:S02]  /*2380*/  IMAD.MOV.U32 R11, RZ, RZ, R9.reuse ;  /* 0x000000ffff0b7224 */ /* 0x100fe400078e0009 */
[----:B------:R-:W-:Y:S02]  /*2390*/  IMAD.MOV.U32 R13, RZ, RZ, R4 ;  /* 0x000000ffff0d7224 */ /* 0x000fe400078e0004 */
[----:B------:R-:W-:Y:S02]  /*23a0*/  IMAD.MOV.U32 R14, RZ, RZ, R9 ;  /* 0x000000ffff0e7224 */ /* 0x000fe400078e0009 */
[----:B------:R-:W-:-:S02]  /*23b0*/  IMAD.MOV.U32 R15, RZ, RZ, R37 ;  /* 0x000000ffff0f7224 */ /* 0x000fc400078e0025 */
[----:B------:R-:W-:Y:S02]  /*23c0*/  IMAD.MOV.U32 R21, RZ, RZ, R4 ;  /* 0x000000ffff157224 */ /* 0x000fe400078e0004 */
[----:B------:R-:W-:Y:S02]  /*23d0*/  IMAD.MOV.U32 R16, RZ, RZ, R9 ;  /* 0x000000ffff107224 */ /* 0x000fe400078e0009 */
[----:B------:R-:W-:Y:S02]  /*23e0*/  IMAD.MOV.U32 R20, RZ, RZ, R37 ;  /* 0x000000ffff147224 */ /* 0x000fe400078e0025 */
[----:B------:R-:W-:Y:S01]  /*23f0*/  IMAD.MOV.U32 R35, RZ, RZ, R9 ;  /* 0x000000ffff237224 */ /* 0x000fe200078e0009 */
[----:B------:R-:W-:Y:S06]  /*2400*/  @P0 BRA `(.L_x_3419) ;  /* 0x0000004800640947 */ /* 0x000fec0003800000 */
[----:B------:R-:W-:Y:S01]  /*2410*/  ISETP.NE.AND P2, PT, R24, RZ, PT ;  /* 0x000000ff1800720c */ /* 0x000fe20003f45270 */
[----:B------:R-:W0:Y:S01]  /*2420*/  LDC R44, c[0x0][0x234] ;  /* 0x00008d00ff2c7b82 */ /* 0x000e220000000800 */
[----:B------:R-:W-:Y:S01]  /*2430*/  BSSY B1, `(.L_x_3419) ;  /* 0x0000496000017945 */ /* 0x000fe20003800000 */
[--C-:B------:R-:W-:Y:S01]  /*2440*/  IMAD.MOV.U32 R6, RZ, RZ, R4.reuse ;  /* 0x000000ffff067224 */ /* 0x100fe200078e0004 */
[----:B------:R-:W-:Y:S01]  /*2450*/  MOV R34, R4 ;  /* 0x0000000400227202 */ /* 0x000fe20000000f00 */
[--C-:B------:R-:W-:Y:S01]  /*2460*/  IMAD.MOV.U32 R8, RZ, RZ, R4.reuse ;  /* 0x000000ffff087224 */ /* 0x100fe200078e0004 */
[----:B------:R-:W-:Y:S01]  /*2470*/  MOV R38, R37 ;  /* 0x0000002500267202 */ /* 0x000fe20000000f00 */
[--C-:B------:R-:W-:Y:S02]  /*2480*/  IMAD.MOV.U32 R10, RZ, RZ, R4.reuse ;  /* 0x000000ffff0a7224 */ /* 0x100fe400078e0004 */
[----:B------:R-:W1:Y:S01]  /*2490*/  LDC.64 R24, c[0x0][0x268] ;  /* 0x00009a00ff187b82 */ /* 0x000e620000000a00 */
        /* <DEDUP_REMOVED lines=12> */
[----:B------:R-:W-:-:S07]  /*2560*/  IMAD.MOV.U32 R20, RZ, RZ, R37 ;  /* 0x000000ffff147224 */ /* 0x000fce00078e0025 */
.L_x_3424:
        /* <DEDUP_REMOVED lines=297> */
.L_x_3420:
[----:B------:R-:W-:-:S04]  /*3800*/  LOP3.LUT R27, R30, 0xfffffff8, RZ, 0xc0, !PT ;  /* 0xfffffff81e1b7812 */ /* 0x000fc800078ec0ff */
[----:B------:R-:W-:-:S05]  /*3810*/  IADD3 R26, P0, R18, R27, RZ ;  /* 0x0000001b121a7210 */ /* 0x000fca0007f1e0ff */
[----:B------:R-:W-:-:S06]  /*3820*/  IMAD.X R27, RZ, RZ, R19, P0 ;  /* 0x000000ffff1b7224 */ /* 0x000fcc00000e0613 */
[----:B------:R-:W5:Y:S01]  /*3830*/  LDG.E.64 R26, desc[UR60][R26.64] ;  /* 0x0000003c1a1a7981 */ /* 0x000f62000c1e1b00 */
[----:B------:R-:W-:Y:S05]  /*3840*/  @!P2 BRA `(.L_x_3421) ;  /* 0x0000000c00d8a947 */ /* 0x000fea0003800000 */
[----:B------:R-:W-:Y:S01]  /*3850*/  ULDC UR34, c[0x0][0x234] ;  /* 0x00008d0000227ab9 */ /* 0x000fe20000000800 */
[----:B------:R-:W-:Y:S01]  /*3860*/  IMAD.MOV.U32 R28, RZ, RZ, RZ ;  /* 0x000000ffff1c7224 */ /* 0x000fe200078e00ff */
[----:B-1----:R-:W-:Y:S01]  /*3870*/  ISETP.NE.AND P0, PT, R24, 0x1, PT ;  /* 0x000000011800780c */ /* 0x002fe20003f05270 */
[----:B------:R-:W-:-:S04]  /*3880*/  VIADD R29, R41, UR34 ;  /* 0x00000022291d7c36 */ /* 0x000fc80008000000 */
[----:B------:R-:W-:-:S05]  /*3890*/  IMAD.HI.U32 R28, R29, UR28, R28 ;  /* 0x0000001c1d1c7c27 */ /* 0x000fca000f8e001c */
[----:B------:R-:W-:-:S04]  /*38a0*/  SHF.R.U32.HI R30, RZ, UR29, R28 ;  /* 0x0000001dff1e7c19 */ /* 0x000fc8000801161c */
[----:B------:R-:W-:-:S05]  /*38b0*/  IADD3 R28, -R30, RZ, RZ ;  /* 0x000000ff1e1c7210 */ /* 0x000fca0007ffe1ff */
        /* <DEDUP_REMOVED lines=231> */
[C---:B-1----:R-:W-:Y:S01]  /*4730*/  @P0 IMAD.HI.U32 R28, R31.reuse, R28, R30 ;  /* 0x0000001c1f1c0227 */ /* 0x042fe200078e001e */
[----:B------:R-:W-:-:S04]  /*4740*/  IADD3 R30, -R31, RZ, RZ ;  /* 0x000000ff1f1e7210 */ /* 0x000fc80007ffe1ff */
[----:B------:R-:W-:Y:S01]  /*4750*/  @P0 SHF.R.U32.HI R28, RZ, R29, R28 ;  /* 0x0000001dff1c0219 */ /* 0x000fe2000001161c */
[----:B------:R-:W-:-:S04]  /*4760*/  IMAD R29, R30, UR34, R33 ;  /* 0x000000221e1d7c24 */ /* 0x000fc8000f8e0221 */
[----:B------:R-:W-:Y:S02]  /*4770*/  @P0 IMAD.MOV R30, RZ, RZ, -R28 ;  /* 0x000000ffff1e0224 */ /* 0x000fe400078e0a1c */
[----:B------:R-:W-:Y:S02]  /*4780*/  IMAD R32, R29, UR27, R32 ;  /* 0x0000001b1d207c24 */ /* 0x000fe4000f8e0220 */
[----:B--2---:R-:W-:-:S04]  /*4790*/  @P0 IMAD R31, R45, R30, R31 ;  /* 0x0000001e2d1f0224 */ /* 0x004fc800078e021f */
[----:B---3--:R-:W-:-:S07]  /*47a0*/  @P0 IMAD R32, R31, R40, R32 ;  /* 0x000000281f200224 */ /* 0x008fce00078e0220 */
.L_x_3421:
[----:B------:R-:W-:-:S04]  /*47b0*/  LOP3.LUT R29, R32, 0xfffffff8, RZ, 0xc0, !PT ;  /* 0xfffffff8201d7812 */ /* 0x000fc800078ec0ff */
[----:B------:R-:W-:-:S05]  /*47c0*/  IADD3 R28, P0, R18, R29, RZ ;  /* 0x0000001d121c7210 */ /* 0x000fca0007f1e0ff */
[----:B------:R-:W-:-:S06]  /*47d0*/  IMAD.X R29, RZ, RZ, R19, P0 ;  /* 0x000000ffff1d7224 */ /* 0x000fcc00000e0613 */
[----:B------:R-:W5:Y:S01]  /*47e0*/  LDG.E.64 R28, desc[UR60][R28.64] ;  /* 0x0000003c1c1c7981 */ /* 0x000f62000c1e1b00 */
[----:B------:R-:W-:Y:S02]  /*47f0*/  IMAD.MOV.U32 R40, RZ, RZ, RZ ;  /* 0x000000ffff287224 */ /* 0x000fe400078e00ff */
[----:B------:R-:W-:Y:S01]  /*4800*/  IMAD.MOV.U32 R42, RZ, RZ, RZ ;  /* 0x000000ffff2a7224 */ /* 0x000fe200078e00ff */
[----:B------:R-:W-:Y:S06]  /*4810*/  @!P2 BRA `(.L_x_3422) ;  /* 0x0000000c00d4a947 */ /* 0x000fec0003800000 */
[----:B0-----:R-:W-:Y:S01]  /*4820*/  IMAD R31, R44, 0x2, R41 ;  /* 0x000000022c1f7824 */ /* 0x001fe200078e0229 */
[----:B-1----:R-:W-:Y:S01]  /*4830*/  ISETP.NE.AND P0, PT, R24, 0x1, PT ;  /* 0x000000011800780c */ /* 0x002fe20003f05270 */
[----:B------:R-:W-:-:S04]  /*4840*/  IMAD.MOV.U32 R30, RZ, RZ, RZ ;  /* 0x000000ffff1e7224 */ /* 0x000fc800078e00ff */
        /* <DEDUP_REMOVED lines=234> */
[C---:B0-----:R-:W-:Y:S01]  /*56f0*/  @P0 IMAD.HI.U32 R30, R33.reuse, R30, R32 ;  /* 0x0000001e211e0227 */ /* 0x041fe200078e0020 */
[----:B------:R-:W-:-:S04]  /*5700*/  IADD3 R32, -R33, RZ, RZ ;  /* 0x000000ff21207210 */ /* 0x000fc80007ffe1ff */
[----:B------:R-:W-:Y:S01]  /*5710*/  @P0 SHF.R.U32.HI R30, RZ, R31, R30 ;  /* 0x0000001fff1e0219 */ /* 0x000fe2000001161e */
[----:B------:R-:W-:-:S04]  /*5720*/  IMAD R45, R32, UR34, R45 ;  /* 0x00000022202d7c24 */ /* 0x000fc8000f8e022d */
[----:B------:R-:W-:Y:S02]  /*5730*/  @P0 IMAD.MOV R32, RZ, RZ, -R30 ;  /* 0x000000ffff200224 */ /* 0x000fe400078e0a1e */
[----:B------:R-:W-:Y:S02]  /*5740*/  IMAD R42, R45, UR27, R42 ;  /* 0x0000001b2d2a7c24 */ /* 0x000fe4000f8e022a */
[----:B-1----:R-:W-:-:S04]  /*5750*/  @P0 IMAD R32, R49, R32, R33 ;  /* 0x0000002031200224 */ /* 0x002fc800078e0221 */
[----:B--2---:R-:W-:-:S07]  /*5760*/  @P0 IMAD R42, R32, R47, R42 ;  /* 0x0000002f202a0224 */ /* 0x004fce00078e022a */
.L_x_3422:
[----:B------:R-:W-:-:S04]  /*5770*/  LOP3.LUT R31, R42, 0xfffffff8, RZ, 0xc0, !PT ;  /* 0xfffffff82a1f7812 */ /* 0x000fc800078ec0ff */
[----:B------:R-:W-:-:S05]  /*5780*/  IADD3 R30, P0, R18, R31, RZ ;  /* 0x0000001f121e7210 */ /* 0x000fca0007f1e0ff */
[----:B------:R-:W-:-:S06]  /*5790*/  IMAD.X R31, RZ, RZ, R19, P0 ;  /* 0x000000ffff1f7224 */ /* 0x000fcc00000e0613 */
[----:B------:R-:W5:Y:S01]  /*57a0*/  LDG.E.64 R30, desc[UR60][R30.64] ;  /* 0x0000003c1e1e7981 */ /* 0x000f62000c1e1b00 */
[----:B------:R-:W-:Y:S05]  /*57b0*/  @!P2 BRA `(.L_x_3423) ;  /* 0x0000000c00d8a947 */ /* 0x000fea0003800000 */
[----:B0-----:R-:W-:Y:S01]  /*57c0*/  IMAD R33, R44, 0x2, R41 ;  /* 0x000000022c217824 */ /* 0x001fe200078e0229 */
[----:B-1----:R-:W-:Y:S01]  /*57d0*/  ISETP.NE.AND P0, PT, R24, 0x1, PT ;  /* 0x000000011800780c */ /* 0x002fe20003f05270 */
        /* <DEDUP_REMOVED lines=240> */
[----:B------:R-:W-:-:S04]  /*66e0*/  @P0 SHF.R.U32.HI R32, RZ, R33, R32 ;  /* 0x00000021ff200219 */ /* 0x000fc80000011620 */
[----:B------:R-:W-:-:S05]  /*66f0*/  @P0 IADD3 R46, -R32, RZ, RZ ;  /* 0x000000ff202e0210 */ /* 0x000fca0007ffe1ff */
[----:B-1----:R-:W-:-:S04]  /*6700*/  @P0 IMAD R51, R51, R46, R47 ;  /* 0x0000002e33330224 */ /* 0x002fc800078e022f */
[----:B--2---:R-:W-:-:S07]  /*6710*/  @P0 IMAD R40, R51, R49, R40 ;  /* 0x0000003133280224 */ /* 0x004fce00078e0228 */
.L_x_3423:
[----:B------:R-:W-:Y:S01]  /*6720*/  LOP3.LUT R33, R40, 0xfffffff8, RZ, 0xc0, !PT ;  /* 0xfffffff828217812 */ /* 0x000fe200078ec0ff */
[----:B------:R-:W-:-:S03]  /*6730*/  ULDC UR4, c[0x0][0x234] ;  /* 0x00008d0000047ab9 */ /* 0x000fc60000000800 */
[----:B------:R-:W-:-:S05]  /*6740*/  IADD3 R32, P0, R18, R33, RZ ;  /* 0x0000002112207210 */ /* 0x000fca0007f1e0ff */
[----:B------:R-:W-:-:S06]  /*6750*/  IMAD.X R33, RZ, RZ, R19, P0 ;  /* 0x000000ffff217224 */ /* 0x000fcc00000e0613 */
[----:B------:R-:W2:Y:S01]  /*6760*/  LDG.E.64 R32, desc[UR60][R32.64] ;  /* 0x0000003c20207981 */ /* 0x000ea2000c1e1b00 */
[CC--:B-----5:R-:W-:Y:S02]  /*6770*/  ISETP.NE.AND P1, PT, R37.reuse, R26.reuse, PT ;  /* 0x0000001a2500720c */ /* 0x0e0fe40003f25270 */
[----:B------:R-:W-:Y:S02]  /*6780*/  ISETP.GE.U32.AND P0, PT, R34, R41, PT ;  /* 0x000000292200720c */ /* 0x000fe40003f06070 */
[----:B------:R-:W-:Y:S02]  /*6790*/  ISETP.GE.AND P3, PT, R37, R26, PT ;  /* 0x0000001a2500720c */ /* 0x000fe40003f66270 */
[----:B------:R-:W-:Y:S02]  /*67a0*/  ISETP.GE.AND.EX P0, PT, R35, RZ, PT, P0 ;  /* 0x000000ff2300720c */ /* 0x000fe40003f06300 */
[----:B------:R-:W-:Y:S02]  /*67b0*/  SEL R40, RZ, 0xffffffff, P3 ;  /* 0xffffffffff287807 */ /* 0x000fe40001800000 */
[----:B------:R-:W-:-:S02]  /*67c0*/  ISETP.GE.AND P3, PT, R20, R27, PT ;  /* 0x0000001b1400720c */ /* 0x000fc40003f66270 */
[CC--:B------:R-:W-:Y:S02]  /*67d0*/  ISETP.NE.AND P6, PT, R15.reuse, R28.reuse, PT ;  /* 0x0000001c0f00720c */ /* 0x0c0fe40003fc5270 */
[----:B------:R-:W-:Y:S02]  /*67e0*/  @!P1 SEL R40, RZ, 0xffffffff, P0 ;  /* 0xffffffffff289807 */ /* 0x000fe40000000000 */
[----:B------:R-:W-:Y:S02]  /*67f0*/  ISETP.NE.AND P1, PT, R20, R27, PT ;  /* 0x0000001b1400720c */ /* 0x000fe40003f25270 */
[----:B------:R-:W-:Y:S01]  /*6800*/  LOP3.LUT R42, R40, 0x1, RZ, 0xc0, !PT ;  /* 0x00000001282a7812 */ /* 0x000fe200078ec0ff */
[----:B------:R-:W-:Y:S01]  /*6810*/  IMAD.U32 R40, RZ, RZ, UR4 ;  /* 0x00000004ff287e24 */ /* 0x000fe2000f8e00ff */
[----:B------:R-:W-:Y:S01]  /*6820*/  ISETP.GE.AND P5, PT, R15, R28, PT ;  /* 0x0000001c0f00720c */ /* 0x000fe20003fa6270 */
[----:B------:R-:W-:Y:S01]  /*6830*/  ULDC UR4, c[0x0][0x22c] ;  /* 0x00008b0000047ab9 */ /* 0x000fe20000000800 */
[----:B------:R-:W-:Y:S01]  /*6840*/  ISETP.GE.U32.AND P0, PT, R21, R41, PT ;  /* 0x000000291500720c */ /* 0x000fe20003f06070 */
[----:B------:R-:W-:Y:S01]  /*6850*/  IMAD.IADD R47, R41, 0x1, R40 ;  /* 0x00000001292f7824 */ /* 0x000fe200078e0228 */
[----:B------:R-:W-:-:S02]  /*6860*/  ISETP.NE.U32.AND P4, PT, R42, 0x1, PT ;  /* 0x000000012a00780c */ /* 0x000fc40003f85070 */
[----:B------:R-:W-:Y:S01]  /*6870*/  SEL R42, RZ, 0xffffffff, P3 ;  /* 0xffffffffff2a7807 */ /* 0x000fe20001800000 */
[--C-:B------:R-:W-:Y:S01]  /*6880*/  IMAD.IADD R45, R47, 0x1, R40.reuse ;  /* 0x000000012f2d7824 */ /* 0x100fe200078e0228 */
[----:B------:R-:W-:Y:S02]  /*6890*/  SEL R51, RZ, 0xffffffff, P5 ;  /* 0xffffffffff337807 */ /* 0x000fe40002800000 */
[----:B------:R-:W-:Y:S01]  /*68a0*/  ISETP.GE.U32.AND P3, PT, R13, R47, PT ;  /* 0x0000002f0d00720c */ /* 0x000fe20003f66070 */
[----:B------:R-:W-:Y:S01]  /*68b0*/  IMAD.IADD R49, R45, 0x1, R40 ;  /* 0x000000012d317824 */ /* 0x000fe200078e0228 */
[----:B------:R-:W-:Y:S02]  /*68c0*/  ISETP.GE.AND.EX P0, PT, R16, RZ, PT, P0 ;  /* 0x000000ff1000720c */ /* 0x000fe40003f06300 */
[----:B------:R-:W-:Y:S02]  /*68d0*/  ISETP.NE.AND P5, PT, R12, R29, PT ;  /* 0x0000001d0c00720c */ /* 0x000fe40003fa5270 */
[----:B------:R-:W-:-:S02]  /*68e0*/  ISETP.GE.AND.EX P3, PT, R14, RZ, PT, P3 ;  /* 0x000000ff0e00720c */ /* 0x000fc40003f66330 */
[----:B------:R-:W-:Y:S02]  /*68f0*/  @!P1 SEL R42, RZ, 0xffffffff, P0 ;  /* 0xffffffffff2a9807 */ /* 0x000fe40000000000 */
[----:B------:R-:W-:Y:S02]  /*6900*/  ISETP.GE.U32.AND P0, PT, R10, R47, PT ;  /* 0x0000002f0a00720c */ /* 0x000fe40003f06070 */
[----:B------:R-:W-:Y:S02]  /*6910*/  ISETP.GE.AND P1, PT, R12, R29, PT ;  /* 0x0000001d0c00720c */ /* 0x000fe40003f26270 */
[----:B------:R-:W-:Y:S02]  /*6920*/  @!P6 SEL R51, RZ, 0xffffffff, P3 ;  /* 0xffffffffff33e807 */ /* 0x000fe40001800000 */
[----:B------:R-:W-:Y:S02]  /*6930*/  ISETP.NE.AND P3, PT, R39, R30, PT ;  /* 0x0000001e2700720c */ /* 0x000fe40003f65270 */
[----:B------:R-:W-:-:S02]  /*6940*/  ISETP.GE.AND.EX P0, PT, R11, RZ, PT, P0 ;  /* 0x000000ff0b00720c */ /* 0x000fc40003f06300 */
[----:B------:R-:W-:Y:S02]  /*6950*/  SEL R48, RZ, 0xffffffff, P1 ;  /* 0xffffffffff307807 */ /* 0x000fe40000800000 */
[----:B------:R-:W-:Y:S02]  /*6960*/  @!P5 SEL R48, RZ, 0xffffffff, P0 ;  /* 0xffffffffff30d807 */ /* 0x000fe40000000000 */
[----:B------:R-:W-:Y:S02]  /*6970*/  ISETP.GE.U32.AND P0, PT, R6, R45, PT ;  /* 0x0000002d0600720c */ /* 0x000fe40003f06070 */
[----:B------:R-:W-:Y:S02]  /*6980*/  ISETP.GE.AND P6, PT, R39, R30, PT ;  /* 0x0000001e2700720c */ /* 0x000fe40003fc6270 */
[CC--:B------:R-:W-:Y:S02]  /*6990*/  ISETP.GE.AND P1, PT, R36.reuse, R31.reuse, PT ;  /* 0x0000001f2400720c */ /* 0x0c0fe40003f26270 */
[----:B------:R-:W-:-:S02]  /*69a0*/  ISETP.NE.AND P5, PT, R36, R31, PT ;  /* 0x0000001f2400720c */ /* 0x000fc40003fa5270 */
[----:B------:R-:W-:Y:S02]  /*69b0*/  ISETP.GE.AND.EX P0, PT, R7, RZ, PT, P0 ;  /* 0x000000ff0700720c */ /* 0x000fe40003f06300 */
[----:B------:R-:W-:Y:S02]  /*69c0*/  LOP3.LUT R46, R42, 0x1, RZ, 0xc0, !PT ;  /* 0x000000012a2e7812 */ /* 0x000fe400078ec0ff */
[----:B------:R-:W-:Y:S02]  /*69d0*/  SEL R42, RZ, 0xffffffff, P6 ;  /* 0xffffffffff2a7807 */ /* 0x000fe40003000000 */
[----:B------:R-:W-:Y:S02]  /*69e0*/  SEL R50, RZ, 0xffffffff, P1 ;  /* 0xffffffffff327807 */ /* 0x000fe40000800000 */
[----:B------:R-:W-:Y:S02]  /*69f0*/  @!P3 SEL R42, RZ, 0xffffffff, P0 ;  /* 0xffffffffff2ab807 */ /* 0x000fe40000000000 */
[----:B------:R-:W-:-:S02]  /*6a00*/  ISETP.GE.U32.AND P1, PT, R4, R45, PT ;  /* 0x0000002d0400720c */ /* 0x000fc40003f26070 */
[----:B------:R-:W-:Y:S02]  /*6a10*/  ISETP.GE.U32.AND P0, PT, R0, R49, PT ;  /* 0x000000310000720c */ /* 0x000fe40003f06070 */
[----:B------:R-:W-:Y:S02]  /*6a20*/  ISETP.GE.AND.EX P1, PT, R5, RZ, PT, P1 ;  /* 0x000000ff0500720c */ /* 0x000fe40003f26310 */
[----:B------:R-:W-:Y:S02]  /*6a30*/  ISETP.GE.AND.EX P0, PT, R3, RZ, PT, P0 ;  /* 0x000000ff0300720c */ /* 0x000fe40003f06300 */
[----:B------:R-:W-:Y:S02]  /*6a40*/  ISETP.NE.U32.AND P6, PT, R46, 0x1, PT ;  /* 0x000000012e00780c */ /* 0x000fe40003fc5070 */
[----:B------:R-:W-:Y:S02]  /*6a50*/  @!P5 SEL R50, RZ, 0xffffffff, P1 ;  /* 0xffffffffff32d807 */ /* 0x000fe40000800000 */
[----:B------:R-:W-:-:S02]  /*6a60*/  SEL R46, RZ, 0xffffffff, P0 ;  /* 0xffffffffff2e7807 */ /* 0x000fc40000000000 */
[----:B------:R-:W-:Y:S02]  /*6a70*/  ISETP.GE.U32.AND P1, PT, R8, R49, PT ;  /* 0x000000310800720c */ /* 0x000fe40003f26070 */
[----:B------:R-:W-:Y:S02]  /*6a80*/  LOP3.LUT R48, R48, 0x1, RZ, 0xc0, !PT ;  /* 0x0000000130307812 */ /* 0x000fe400078ec0ff */
[----:B------:R-:W-:Y:S02]  /*6a90*/  ISETP.GE.AND.EX P1, PT, R9, RZ, PT, P1 ;  /* 0x000000ff0900720c */ /* 0x000fe40003f26310 */
[----:B------:R-:W-:Y:S02]  /*6aa0*/  LOP3.LUT R51, R51, 0x1, RZ, 0xc0, !PT ;  /* 0x0000000133337812 */ /* 0x000fe400078ec0ff */
[-C--:B------:R-:W-:Y:S02]  /*6ab0*/  SEL R34, R34, R41.reuse, !P4 ;  /* 0x0000002922227207 */ /* 0x080fe40006000000 */
[----:B------:R-:W-:Y:S01]  /*6ac0*/  SEL R21, R21, R41, !P6 ;  /* 0x0000002915157207 */ /* 0x000fe20007000000 */
[----:B------:R-:W-:Y:S01]  /*6ad0*/  IMAD.IADD R41, R49, 0x1, R40 ;  /* 0x0000000131297824 */ /* 0x000fe200078e0228 */
[----:B------:R-:W-:-:S02]  /*6ae0*/  LOP3.LUT R42, R42, 0x1, RZ, 0xc0, !PT ;  /* 0x000000012a2a7812 */ /* 0x000fc400078ec0ff */
[----:B------:R-:W-:Y:S02]  /*6af0*/  SEL R37, R37, R26, !P4 ;  /* 0x0000001a25257207 */ /* 0x000fe40006000000 */
[----:B------:R-:W-:Y:S02]  /*6b00*/  SEL R35, R35, RZ, !P4 ;  /* 0x000000ff23237207 */ /* 0x000fe40006000000 */
[----:B------:R-:W-:Y:S02]  /*6b10*/  LOP3.LUT R50, R50, 0x1, RZ, 0xc0, !PT ;  /* 0x0000000132327812 */ /* 0x000fe400078ec0ff */
[----:B------:R-:W-:Y:S02]  /*6b20*/  SEL R20, R20, R27, !P6 ;  /* 0x0000001b14147207 */ /* 0x000fe40007000000 */
[----:B------:R-:W-:Y:S02]  /*6b30*/  SEL R16, R16, RZ, !P6 ;  /* 0x000000ff10107207 */ /* 0x000fe40007000000 */
[----:B--2---:R-:W-:-:S02]  /*6b40*/  ISETP.NE.AND P3, PT, R43, R32, PT ;  /* 0x000000202b00720c */ /* 0x004fc40003f65270 */
[----:B------:R-:W-:Y:S02]  /*6b50*/  ISETP.NE.AND P0, PT, R38, R33, PT ;  /* 0x000000212600720c */ /* 0x000fe40003f05270 */
[----:B------:R-:W-:-:S09]  /*6b60*/  ISETP.GE.AND P5, PT, R43, R32, PT ;  /* 0x000000202b00720c */ /* 0x000fd20003fa6270 */
[----:B------:R-:W-:Y:S02]  /*6b70*/  @P3 SEL R46, RZ, 0xffffffff, P5 ;  /* 0xffffffffff2e3807 */ /* 0x000fe40002800000 */
[----:B------:R-:W-:Y:S02]  /*6b80*/  ISETP.NE.U32.AND P3, PT, R48, 0x1, PT ;  /* 0x000000013000780c */ /* 0x000fe40003f65070 */
[----:B------:R-:W-:Y:S02]  /*6b90*/  SEL R48, RZ, 0xffffffff, P1 ;  /* 0xffffffffff307807 */ /* 0x000fe40000800000 */
[----:B------:R-:W-:Y:S02]  /*6ba0*/  ISETP.NE.U32.AND P5, PT, R51, 0x1, PT ;  /* 0x000000013300780c */ /* 0x000fe40003fa5070 */
[----:B------:R-:W-:Y:S02]  /*6bb0*/  ISETP.GE.AND P1, PT, R38, R33, PT ;  /* 0x000000212600720c */ /* 0x000fe40003f26270 */
[----:B------:R-:W-:-:S02]  /*6bc0*/  SEL R13, R13, R47, !P5 ;  /* 0x0000002f0d0d7207 */ /* 0x000fc40006800000 */
[----:B------:R-:W-:Y:S01]  /*6bd0*/  SEL R10, R10, R47, !P3 ;  /* 0x0000002f0a0a7207 */ /* 0x000fe20005800000 */
[----:B------:R-:W-:Y:S01]  /*6be0*/  IMAD R47, R40, 0x3, R41 ;  /* 0x00000003282f7824 */ /* 0x000fe200078e0229 */
[----:B------:R-:W-:Y:S02]  /*6bf0*/  @P0 SEL R48, RZ, 0xffffffff, P1 ;  /* 0xffffffffff300807 */ /* 0x000fe40000800000 */
[----:B------:R-:W-:Y:S02]  /*6c00*/  ISETP.NE.U32.AND P1, PT, R42, 0x1, PT ;  /* 0x000000012a00780c */ /* 0x000fe40003f25070 */
[----:B------:R-:W-:Y:S02]  /*6c10*/  MOV R42, UR4 ;  /* 0x00000004002a7c02 */ /* 0x000fe40008000f00 */
[----:B------:R-:W-:Y:S02]  /*6c20*/  LOP3.LUT R46, R46, 0x1, RZ, 0xc0, !PT ;  /* 0x000000012e2e7812 */ /* 0x000fe400078ec0ff */
[----:B------:R-:W-:-:S02]  /*6c30*/  ISETP.GE.U32.AND P4, PT, R47, R42, PT ;  /* 0x0000002a2f00720c */ /* 0x000fc40003f86070 */
[----:B------:R-:W-:Y:S02]  /*6c40*/  LOP3.LUT R48, R48, 0x1, RZ, 0xc0, !PT ;  /* 0x0000000130307812 */ /* 0x000fe400078ec0ff */
[----:B------:R-:W-:Y:S02]  /*6c50*/  SEL R15, R15, R28, !P5 ;  /* 0x0000001c0f0f7207 */ /* 0x000fe40006800000 */
[----:B------:R-:W-:Y:S02]  /*6c60*/  SEL R14, R14, RZ, !P5 ;  /* 0x000000ff0e0e7207 */ /* 0x000fe40006800000 */
[----:B------:R-:W-:Y:S02]  /*6c70*/  ISETP.NE.U32.AND P0, PT, R50, 0x1, PT ;  /* 0x000000013200780c */ /* 0x000fe40003f05070 */
[----:B------:R-:W-:Y:S02]  /*6c80*/  ISETP.NE.U32.AND P6, PT, R46, 0x1, PT ;  /* 0x000000012e00780c */ /* 0x000fe40003fc5070 */
[----:B------:R-:W-:-:S02]  /*6c90*/  ISETP.NE.U32.AND P5, PT, R48, 0x1, PT ;  /* 0x000000013000780c */ /* 0x000fc40003fa5070 */
[-C--:B------:R-:W-:Y:S02]  /*6ca0*/  SEL R6, R6, R45.reuse, !P1 ;  /* 0x0000002d06067207 */ /* 0x080fe40004800000 */
[----:B------:R-:W-:Y:S02]  /*6cb0*/  SEL R4, R4, R45, !P0 ;  /* 0x0000002d04047207 */ /* 0x000fe40004000000 */
[-C--:B------:R-:W-:Y:S02]  /*6cc0*/  SEL R0, R0, R49.reuse, !P6 ;  /* 0x0000003100007207 */ /* 0x080fe40007000000 */
[----:B------:R-:W-:Y:S02]  /*6cd0*/  SEL R8, R8, R49, !P5 ;  /* 0x0000003108087207 */ /* 0x000fe40006800000 */
[----:B------:R-:W-:Y:S02]  /*6ce0*/  SEL R12, R12, R29, !P3 ;  /* 0x0000001d0c0c7207 */ /* 0x000fe40005800000 */
[----:B------:R-:W-:-:S02]  /*6cf0*/  SEL R11, R11, RZ, !P3 ;  /* 0x000000ff0b0b7207 */ /* 0x000fc40005800000 */
[----:B------:R-:W-:Y:S02]  /*6d00*/  SEL R39, R39, R30, !P1 ;  /* 0x0000001e27277207 */ /* 0x000fe40004800000 */
[----:B------:R-:W-:Y:S02]  /*6d10*/  SEL R7, R7, RZ, !P1 ;  /* 0x000000ff07077207 */ /* 0x000fe40004800000 */
[----:B------:R-:W-:Y:S02]  /*6d20*/  SEL R36, R36, R31, !P0 ;  /* 0x0000001f24247207 */ /* 0x000fe40004000000 */
[----:B------:R-:W-:Y:S02]  /*6d30*/  SEL R5, R5, RZ, !P0 ;  /* 0x000000ff05057207 */ /* 0x000fe40004000000 */
[----:B------:R-:W-:Y:S02]  /*6d40*/  SEL R43, R43, R32, !P6 ;  /* 0x000000202b2b7207 */ /* 0x000fe40007000000 */
[----:B------:R-:W-:-:S02]  /*6d50*/  SEL R3, R3, RZ, !P6 ;  /* 0x000000ff03037207 */ /* 0x000fc40007000000 */
[----:B------:R-:W-:Y:S02]  /*6d60*/  SEL R38, R38, R33, !P5 ;  /* 0x0000002126267207 */ /* 0x000fe40006800000 */
[----:B------:R-:W-:Y:S01]  /*6d70*/  SEL R9, R9, RZ, !P5 ;  /* 0x000000ff09097207 */ /* 0x000fe20006800000 */
[----:B------:R-:W-:Y:S06]  /*6d80*/  @!P4 BRA `(.L_x_3424) ;  /* 0xffffffb400f8c947 */ /* 0x000fec000383ffff */
[----:B------:R-:W-:Y:S05]  /*6d90*/  BSYNC B1 ;  /* 0x0000000000017941 */ /* 0x000fea0003800000 */
.L_x_3419:
[----:B------:R-:W-:Y:S05]  /*6da0*/  BSYNC B0 ;  /* 0x0000000000007941 */ /* 0x000fea0003800000 */
.L_x_3418:
[----:B------:R-:W-:Y:S01]  /*6db0*/  ISETP.GE.U32.AND P0, PT, R41, R42, PT ;  /* 0x0000002a2900720c */ /* 0x000fe20003f06070 */
[----:B------:R-:W-:-:S12]  /*6dc0*/  BSSY B0, `(.L_x_3425) ;  /* 0x0000466000007945 */ /* 0x000fd80003800000 */
[----:B------:R-:W-:Y:S05]  /*6dd0*/  @P0 BRA `(.L_x_3426) ;  /* 0x0000004400900947 */ /* 0x000fea0003800000 */
[----:B0-----:R-:W0:Y:S01]  /*6de0*/  LDC R44, c[0x0][0x268] ;  /* 0x00009a00ff2c7b82 */ /* 0x001e220000000800 */
[----:B------:R-:W-:Y:S01]  /*6df0*/  IMAD.MOV.U32 R45, RZ, RZ, RZ ;  /* 0x000000ffff2d7224 */ /* 0x000fe200078e00ff */
[----:B0-----:R-:W-:-:S13]  /*6e00*/  ISETP.NE.AND P1, PT, R44, RZ, PT ;  /* 0x000000ff2c00720c */ /* 0x001fda0003f25270 */
[----:B------:R-:W-:Y:S05]  /*6e10*/  @!P1 BRA `(.L_x_3427) ;  /* 0x0000001000449947 */ /* 0x000fea0003800000 */
[----:B-1----:R-:W-:Y:S01]  /*6e20*/  IMAD.MOV.U32 R24, RZ, RZ, RZ ;  /* 0x000000ffff187224 */ /* 0x002fe200078e00ff */
        /* <DEDUP_REMOVED lines=254> */
[----:B------:R-:W-:Y:S01]  /*7e10*/  HFMA2.MMA R46, -RZ, RZ, 0, 0 ;  /* 0x00000000ff2e7435 */ /* 0x000fe200000001ff */
[----:B------:R-:W-:Y:S01]  /*7e20*/  ULDC.64 UR6, c[0x0][0x380] ;  /* 0x0000e00000067ab9 */ /* 0x000fe20000000a00 */
[----:B------:R-:W-:-:S08]  /*7e30*/  ULDC UR4, c[0x0][0x388] ;  /* 0x0000e20000047ab9 */ /* 0x000fd00000000800 */
[----:B------:R-:W-:Y:S02]  /*7e40*/  IMAD.HI.U32 R26, R47, UR7, R46 ;  /* 0x000000072f1a7c27 */ /* 0x000fe4000f8e002e */
[----:B------:R-:W0:Y:S03]  /*7e50*/  @P2 LDC.64 R24, c[0x0][0x390] ;  /* 0x0000e400ff182b82 */ /* 0x000e260000000a00 */
[----:B------:R-:W-:Y:S01]  /*7e60*/  SHF.R.U32.HI R27, RZ, UR4, R26 ;  /* 0x00000004ff1b7c19 */ /* 0x000fe2000801161a */
[----:B------:R-:W-:Y:S01]  /*7e70*/  @P2 IMAD.MOV.U32 R26, RZ, RZ, RZ ;  /* 0x000000ffff1a2224 */ /* 0x000fe200078e00ff */
[----:B------:R-:W-:-:S03]  /*7e80*/  ULDC UR4, c[0x0][0x3f4] ;  /* 0x0000fd0000047ab9 */ /* 0x000fc60000000800 */
[----:B------:R-:W1:Y:S01]  /*7e90*/  @P2 LDC R49, c[0x0][0x38c] ;  /* 0x0000e300ff312b82 */ /* 0x000e620000000800 */
[----:B------:R-:W-:-:S07]  /*7ea0*/  IMAD.MOV R51, RZ, RZ, -R27 ;  /* 0x000000ffff337224 */ /* 0x000fce00078e0a1b */
        /* <DEDUP_REMOVED lines=8> */
.L_x_3427:
        /* <DEDUP_REMOVED lines=24> */
[----:B-1----:R-:W-:-:S05]  /*80b0*/  IMAD.HI.U32 R24, R29, UR7, R28 ;  /* 0x000000071d187c27 */ /* 0x002fca000f8e001c */
        /* <DEDUP_REMOVED lines=251> */
[----:B------:R-:W-:-:S03]  /*9070*/  IMAD R24, R53, UR6, R49 ;  /* 0x0000000635187c24 */ /* 0x000fc6000f8e0231 */
[----:B------:R-:W-:Y:S01]  /*9080*/  @P2 IADD3 R28, -R25, RZ, RZ ;  /* 0x000000ff191c2210 */ /* 0x000fe20007ffe1ff */
[----:B------:R-:W-:-:S04]  /*9090*/  IMAD R45, R24, UR4, R45 ;  /* 0x00000004182d7c24 */ /* 0x000fc8000f8e022d */
[----:B-1----:R-:W-:-:S04]  /*90a0*/  @P2 IMAD R51, R51, R28, R29 ;  /* 0x0000001c33332224 */ /* 0x002fc800078e021d */
[----:B--2---:R-:W-:-:S07]  /*90b0*/  @P2 IMAD R45, R51, R48, R45 ;  /* 0x00000030332d2224 */ /* 0x004fce00078e022d */
.L_x_3428:
        /* <DEDUP_REMOVED lines=281> */
.L_x_3429:
[----:B------:R-:W-:-:S04]  /*a250*/  LOP3.LUT R31, R45, 0xfffffff8, RZ, 0xc0, !PT ;  /* 0xfffffff82d1f7812 */ /* 0x000fc800078ec0ff */
[----:B------:R-:W-:-:S05]  /*a260*/  IADD3 R30, P2, R18, R31, RZ ;  /* 0x0000001f121e7210 */ /* 0x000fca0007f5e0ff */
[----:B------:R-:W-:-:S06]  /*a270*/  IMAD.X R31, RZ, RZ, R19, P2 ;  /* 0x000000ffff1f7224 */ /* 0x000fcc00010e0613 */
[----:B------:R-:W5:Y:S01]  /*a280*/  LDG.E.64 R30, desc[UR60][R30.64] ;  /* 0x0000003c1e1e7981 */ /* 0x000f62000c1e1b00 */
[----:B-1----:R-:W-:-:S05]  /*a290*/  IMAD.IADD R25, R47, 0x1, R40 ;  /* 0x000000012f197824 */ /* 0x002fca00078e0228 */
        /* <DEDUP_REMOVED lines=266> */
[----:B------:R-:W-:-:S06]  /*b340*/  IADD3 R51, -R47, RZ, RZ ;  /* 0x000000ff2f337210 */ /* 0x000fcc0007ffe1ff */
        /* <DEDUP_REMOVED lines=9> */
.L_x_3430:
[----:B------:R-:W-:-:S04]  /*b3e0*/  LOP3.LUT R33, R45, 0xfffffff8, RZ, 0xc0, !PT ;  /* 0xfffffff82d217812 */ /* 0x000fc800078ec0ff */
[----:B------:R-:W-:-:S05]  /*b3f0*/  IADD3 R32, P1, R18, R33, RZ ;  /* 0x0000002112207210 */ /* 0x000fca0007f3e0ff */
[----:B------:R-:W-:-:S06]  /*b400*/  IMAD.X R33, RZ, RZ, R19, P1 ;  /* 0x000000ffff217224 */ /* 0x000fcc00008e0613 */
[----:B------:R-:W5:Y:S02]  /*b410*/  LDG.E.64 R32, desc[UR60][R32.64] ;  /* 0x0000003c20207981 */ /* 0x000f64000c1e1b00 */
.L_x_3426:
[----:B------:R-:W-:Y:S05]  /*b420*/  BSYNC B0 ;  /* 0x0000000000007941 */ /* 0x000fea0003800000 */
.L_x_3425:
[----:B------:R-:W-:Y:S04]  /*b430*/  BSSY B0, `(.L_x_3431) ;  /* 0x0000063000007945 */ /* 0x000fe80003800000 */
[----:B------:R-:W-:Y:S05]  /*b440*/  @P0 BRA `(.L_x_3432) ;  /* 0x0000000400840947 */ /* 0x000fea0003800000 */
[C---:B-----5:R-:W-:Y:S01]  /*b450*/  ISETP.NE.AND P2, PT, R20.reuse, R27, PT ;  /* 0x0000001b1400720c */ /* 0x060fe20003f45270 */
[----:B------:R-:W-:Y:S01]  /*b460*/  IMAD.IADD R45, R41, 0x1, R40 ;  /* 0x00000001292d7824 */ /* 0x000fe200078e0228 */
[----:B------:R-:W-:Y:S02]  /*b470*/  ISETP.NE.AND P3, PT, R37, R26, PT ;  /* 0x0000001a2500720c */ /* 0x000fe40003f65270 */
[----:B------:R-:W-:Y:S02]  /*b480*/  ISETP.GE.U32.AND P1, PT, R21, R41, PT ;  /* 0x000000291500720c */ /* 0x000fe40003f26070 */
[----:B------:R-:W-:Y:S02]  /*b490*/  ISETP.GE.AND P5, PT, R20, R27, PT ;  /* 0x0000001b1400720c */ /* 0x000fe40003fa6270 */
[----:B------:R-:W-:Y:S02]  /*b4a0*/  ISETP.GE.U32.AND P0, PT, R34, R41, PT ;  /* 0x000000292200720c */ /* 0x000fe40003f06070 */
[----:B------:R-:W-:-:S02]  /*b4b0*/  ISETP.GE.AND.EX P1, PT, R16, RZ, PT, P1 ;  /* 0x000000ff1000720c */ /* 0x000fc40003f26310 */
[----:B------:R-:W-:Y:S02]  /*b4c0*/  ISETP.GE.AND P4, PT, R37, R26, PT ;  /* 0x0000001a2500720c */ /* 0x000fe40003f86270 */
[----:B------:R-:W-:Y:S02]  /*b4d0*/  SEL R19, RZ, 0xffffffff, P5 ;  /* 0xffffffffff137807 */ /* 0x000fe40002800000 */
[----:B------:R-:W-:Y:S02]  /*b4e0*/  ISETP.GE.AND.EX P0, PT, R35, RZ, PT, P0 ;  /* 0x000000ff2300720c */ /* 0x000fe40003f06300 */
[----:B------:R-:W-:Y:S02]  /*b4f0*/  @!P2 SEL R19, RZ, 0xffffffff, P1 ;  /* 0xffffffffff13a807 */ /* 0x000fe40000800000 */
[----:B------:R-:W-:Y:S02]  /*b500*/  ISETP.GE.U32.AND P2, PT, R45, R42, PT ;  /* 0x0000002a2d00720c */ /* 0x000fe40003f46070 */
        /* <DEDUP_REMOVED lines=8> */
[-C--:B------:R-:W-:Y:S02]  /*b590*/  SEL R34, R34, R41.reuse, !P0 ;  /* 0x0000002922227207 */ /* 0x080fe40004000000 */
[----:B------:R-:W-:Y:S02]  /*b5a0*/  SEL R21, R21, R41, !P1 ;  /* 0x0000002915157207 */ /* 0x000fe40004800000 */
[----:B------:R-:W-:Y:S02]  /*b5b0*/  SEL R35, R35, RZ, !P0 ;  /* 0x000000ff23237207 */ /* 0x000fe40004000000 */
[----:B------:R-:W-:Y:S01]  /*b5c0*/  SEL R16, R16, RZ, !P1 ;  /* 0x000000ff10107207 */ /* 0x000fe20004800000 */
[----:B------:R-:W-:Y:S06]  /*b5d0*/  @P2 BRA `(.L_x_3432) ;  /* 0x0000000400202947 */ /* 0x000fec0003800000 */
[----:B------:R-:W-:Y:S01]  /*b5e0*/  ISETP.NE.AND P2, PT, R12, R29, PT ;  /* 0x0000001d0c00720c */ /* 0x000fe20003f45270 */
[----:B-1----:R-:W-:Y:S01]  /*b5f0*/  IMAD.IADD R25, R45, 0x1, R40 ;  /* 0x000000012d197824 */ /* 0x002fe200078e0228 */
        /* <DEDUP_REMOVED lines=48> */
[CC--:B------:R-:W-:Y:S02]  /*b900*/  ISETP.NE.AND P3, PT, R43.reuse, R32.reuse, PT ;  /* 0x000000202b00720c */ /* 0x0c0fe40003f65270 */
[----:B------:R-:W-:Y:S02]  /*b910*/  ISETP.NE.AND P2, PT, R38, R33, PT ;  /* 0x000000212600720c */ /* 0x000fe40003f45270 */
[-C--:B------:R-:W-:Y:S02]  /*b920*/  ISETP.GE.U32.AND P0, PT, R0, R27.reuse, PT ;  /* 0x0000001b0000720c */ /* 0x080fe40003f06070 */
[----:B------:R-:W-:Y:S02]  /*b930*/  ISETP.GE.U32.AND P1, PT, R8, R27, PT ;  /* 0x0000001b0800720c */ /* 0x000fe40003f26070 */
[----:B------:R-:W-:Y:S02]  /*b940*/  ISETP.GE.AND P4, PT, R43, R32, PT ;  /* 0x000000202b00720c */ /* 0x000fe40003f86270 */
[----:B------:R-:W-:-:S02]  /*b950*/  ISETP.GE.AND P5, PT, R38, R33, PT ;  /* 0x000000212600720c */ /* 0x000fc40003fa6270 */
[----:B------:R-:W-:Y:S02]  /*b960*/  ISETP.GE.AND.EX P0, PT, R3, RZ, PT, P0 ;  /* 0x000000ff0300720c */ /* 0x000fe40003f06300 */
[----:B------:R-:W-:Y:S02]  /*b970*/  ISETP.GE.AND.EX P1, PT, R9, RZ, PT, P1 ;  /* 0x000000ff0900720c */ /* 0x000fe40003f26310 */
        /* <DEDUP_REMOVED lines=10> */
[-C--:B------:R-:W-:Y:S02]  /*ba20*/  SEL R0, R0, R27.reuse, !P0 ;  /* 0x0000001b00007207 */ /* 0x080fe40004000000 */
[----:B------:R-:W-:Y:S02]  /*ba30*/  SEL R8, R8, R27, !P1 ;  /* 0x0000001b08087207 */ /* 0x000fe40004800000 */
[----:B------:R-:W-:Y:S02]  /*ba40*/  SEL R3, R3, RZ, !P0 ;  /* 0x000000ff03037207 */ /* 0x000fe40004000000 */
[----:B------:R-:W-:-:S07]  /*ba50*/  SEL R9, R9, RZ, !P1 ;  /* 0x000000ff09097207 */ /* 0x000fce0004800000 */
.L_x_3432:
[----:B------:R-:W-:Y:S05]  /*ba60*/  BSYNC B0 ;  /* 0x0000000000007941 */ /* 0x000fea0003800000 */
.L_x_3431:
[----:B------:R-:W-:Y:S02]  /*ba70*/  ISETP.NE.AND P3, PT, R37, R15, PT ;  /* 0x0000000f2500720c */ /* 0x000fe40003f65270 */
[----:B------:R-:W-:Y:S02]  /*ba80*/  ISETP.NE.AND P2, PT, R20, R12, PT ;  /* 0x0000000c1400720c */ /* 0x000fe40003f45270 */
        /* <DEDUP_REMOVED lines=16> */
[----:B------:R-:W-:Y:S02]  /*bb90*/  ISETP.NE.AND P2, PT, R18, R39, PT ;  /* 0x000000271200720c */ /* 0x000fe40003f45270 */
[----:B------:R-:W-:Y:S02]  /*bba0*/  ISETP.NE.AND P3, PT, R15, R36, PT ;  /* 0x000000240f00720c */ /* 0x000fe40003f65270 */
[----:B------:R-:W-:Y:S02]  /*bbb0*/  SEL R13, R34, R13, !P0 ;  /* 0x0000000d220d7207 */ /* 0x000fe40004000000 */
[----:B------:R-:W-:Y:S02]  /*bbc0*/  SEL R21, R21, R10, !P1 ;  /* 0x0000000a15157207 */ /* 0x000fe40004800000 */
[----:B------:R-:W-:Y:S02]  /*bbd0*/  SEL R14, R35, R14, !P0 ;  /* 0x0000000e230e7207 */ /* 0x000fe40004000000 */
[----:B------:R-:W-:-:S02]  /*bbe0*/  SEL R16, R16, R11, !P1 ;  /* 0x0000000b10107207 */ /* 0x000fc40004800000 */
        /* <DEDUP_REMOVED lines=42> */
[----:B------:R-:W-:Y:S06]  /*be90*/  BRA `(.L_x_3400) ;  /* 0x0000002800e07947 */ /* 0x000fec0003800000 */
.L_x_3417:
[----:B------:R-:W-:Y:S01]  /*bea0*/  ISETP.GE.U32.AND P0, PT, R5, R42, PT ;  /* 0x0000002a0500720c */ /* 0x000fe20003f06070 */
[----:B------:R-:W-:Y:S01]  /*beb0*/  BSSY B0, `(.L_x_3433) ;  /* 0x0000097000007945 */ /* 0x000fe20003800000 */
[----:B------:R-:W-:Y:S01]  /*bec0*/  IMAD.MOV.U32 R5, RZ, RZ, R9 ;  /* 0x000000ffff057224 */ /* 0x000fe200078e0009 */
[----:B------:R-:W-:Y:S01]  /*bed0*/  MOV R6, R37 ;  /* 0x0000002500067202 */ /* 0x000fe20000000f00 */
[----:B------:R-:W-:Y:S01]  /*bee0*/  IMAD.MOV.U32 R8, RZ, RZ, R37 ;  /* 0x000000ffff087224 */ /* 0x000fe200078e0025 */
[----:B------:R-:W-:Y:S01]  /*bef0*/  MOV R14, R9 ;  /* 0x00000009000e7202 */ /* 0x000fe20000000f00 */
[--C-:B------:R-:W-:Y:S01]  /*bf00*/  IMAD.MOV.U32 R7, RZ, RZ, R4.reuse ;  /* 0x000000ffff077224 */ /* 0x100fe200078e0004 */
[----:B------:R-:W-:Y:S01]  /*bf10*/  MOV R34, R37 ;  /* 0x0000002500227202 */ /* 0x000fe20000000f00 */
        /* <DEDUP_REMOVED lines=8> */
[--C-:B------:R-:W-:Y:S02]  /*bfa0*/  IMAD.MOV.U32 R32, RZ, RZ, R4.reuse ;  /* 0x000000ffff207224 */ /* 0x100fe400078e0004 */
[--C-:B------:R-:W-:Y:S02]  /*bfb0*/  IMAD.MOV.U32 R33, RZ, RZ, R9.reuse ;  /* 0x000000ffff217224 */ /* 0x100fe400078e0009 */
[----:B------:R-:W-:Y:S02]  /*bfc0*/  IMAD.MOV.U32 R36, RZ, RZ, R4 ;  /* 0x000000ffff247224 */ /* 0x000fe400078e0004 */
        /* <DEDUP_REMOVED lines=20> */
[----:B------:R-:W-:-:S07]  /*c110*/  IMAD.MOV.U32 R34, RZ, RZ, R37 ;  /* 0x000000ffff227224 */ /* 0x000fce00078e0025 */
.L_x_3435:
[-C--:B------:R-:W-:Y:S01]  /*c120*/  IMAD R20, R38, R41.reuse, RZ ;  /* 0x0000002926147224 */ /* 0x080fe200078e02ff */
[----:B------:R-:W-:-:S04]  /*c130*/  IADD3 R45, R40, R41, RZ ;  /* 0x00000029282d7210 */ /* 0x000fc80007ffe0ff */
[----:B------:R-:W-:Y:S01]  /*c140*/  SHF.R.U32.HI R21, RZ, 0x1, R20 ;  /* 0x00000001ff157819 */ /* 0x000fe20000011614 */
[----:B------:R-:W-:-:S04]  /*c150*/  IMAD R24, R38, R45, RZ ;  /* 0x0000002d26187224 */ /* 0x000fc800078e02ff */
[----:B------:R-:W-:Y:S01]  /*c160*/  IMAD.WIDE.U32 R20, R21, 0x8, R18 ;  /* 0x0000000815147825 */ /* 0x000fe200078e0012 */
[----:B------:R-:W-:-:S05]  /*c170*/  SHF.R.U32.HI R25, RZ, 0x1, R24 ;  /* 0x00000001ff197819 */ /* 0x000fca0000011618 */
[----:B------:R-:W2:Y:S01]  /*c180*/  LDG.E.64 R20, desc[UR60][R20.64] ;  /* 0x0000003c14147981 */ /* 0x000ea2000c1e1b00 */
[----:B------:R-:W-:Y:S02]  /*c190*/  IMAD.IADD R39, R45, 0x1, R40 ;  /* 0x000000012d277824 */ /* 0x000fe400078e0228 */
[----:B------:R-:W-:-:S04]  /*c1a0*/  IMAD.WIDE.U32 R24, R25, 0x8, R18 ;  /* 0x0000000819187825 */ /* 0x000fc800078e0012 */
[C---:B------:R-:W-:Y:S02]  /*c1b0*/  IMAD R26, R38.reuse, R39, RZ ;  /* 0x00000027261a7224 */ /* 0x040fe400078e02ff */
[----:B------:R-:W3:Y:S01]  /*c1c0*/  LDG.E.64 R24, desc[UR60][R24.64] ;  /* 0x0000003c18187981 */ /* 0x000ee2000c1e1b00 */
[----:B------:R-:W-:Y:S02]  /*c1d0*/  IMAD.IADD R47, R39, 0x1, R40 ;  /* 0x00000001272f7824 */ /* 0x000fe400078e0228 */
[----:B------:R-:W-:Y:S02]  /*c1e0*/  SHF.R.U32.HI R29, RZ, 0x1, R26 ;  /* 0x00000001ff1d7819 */ /* 0x000fe4000001161a */
[----:B------:R-:W-:-:S03]  /*c1f0*/  IMAD R26, R38, R47, RZ ;  /* 0x0000002f261a7224 */ /* 0x000fc600078e02ff */
[----:B------:R-:W-:Y:S02]  /*c200*/  IMAD.WIDE.U32 R28, R29, 0x8, R18 ;  /* 0x000000081d1c7825 */ /* 0x000fe400078e0012 */
[----:B------:R-:W-:-:S04]  /*c210*/  SHF.R.U32.HI R27, RZ, 0x1, R26 ;  /* 0x00000001ff1b7819 */ /* 0x000fc8000001161a */
[----:B------:R-:W4:Y:S01]  /*c220*/  LDG.E.64 R28, desc[UR60][R28.64] ;  /* 0x0000003c1c1c7981 */ /* 0x000f22000c1e1b00 */
[----:B------:R-:W-:-:S06]  /*c230*/  IMAD.WIDE.U32 R26, R27, 0x8, R18 ;  /* 0x000000081b1a7825 */ /* 0x000fcc00078e0012 */
[----:B------:R-:W5:Y:S01]  /*c240*/  LDG.E.64 R26, desc[UR60][R26.64] ;  /* 0x0000003c1a1a7981 */ /* 0x000f62000c1e1b00 */
[-C--:B------:R-:W-:Y:S02]  /*c250*/  ISETP.GE.U32.AND P1, PT, R32, R41.reuse, PT ;  /* 0x000000292000720c */ /* 0x080fe40003f26070 */
[----:B------:R-:W-:Y:S02]  /*c260*/  ISETP.GE.U32.AND P0, PT, R36, R41, PT ;  /* 0x000000292400720c */ /* 0x000fe40003f06070 */
[----:B------:R-:W-:Y:S02]  /*c270*/  ISETP.GE.AND.EX P1, PT, R33, RZ, PT, P1 ;  /* 0x000000ff2100720c */ /* 0x000fe40003f26310 */
[----:B------:R-:W-:Y:S02]  /*c280*/  ISETP.GE.AND.EX P0, PT, R35, RZ, PT, P0 ;  /* 0x000000ff2300720c */ /* 0x000fe40003f06300 */
[----:B------:R-:W-:Y:S02]  /*c290*/  SEL R46, RZ, 0xffffffff, P1 ;  /* 0xffffffffff2e7807 */ /* 0x000fe40000800000 */
[----:B------:R-:W-:-:S02]  /*c2a0*/  SEL R44, RZ, 0xffffffff, P0 ;  /* 0xffffffffff2c7807 */ /* 0x000fc40000000000 */
[----:B------:R-:W-:Y:S02]  /*c2b0*/  ISETP.GE.U32.AND P5, PT, R12, R45, PT ;  /* 0x0000002d0c00720c */ /* 0x000fe40003fa6070 */
[----:B------:R-:W-:Y:S02]  /*c2c0*/  ISETP.GE.U32.AND P6, PT, R7, R39, PT ;  /* 0x000000270700720c */ /* 0x000fe40003fc6070 */
[----:B------:R-:W-:Y:S02]  /*c2d0*/  ISETP.GE.AND.EX P5, PT, R14, RZ, PT, P5 ;  /* 0x000000ff0e00720c */ /* 0x000fe40003fa6350 */
[----:B------:R-:W-:Y:S02]  /*c2e0*/  ISETP.GE.AND.EX P6, PT, R9, RZ, PT, P6 ;  /* 0x000000ff0900720c */ /* 0x000fe40003fc6360 */
[----:B------:R-:W-:Y:S02]  /*c2f0*/  SEL R50, RZ, 0xffffffff, P5 ;  /* 0xffffffffff327807 */ /* 0x000fe40002800000 */
[----:B------:R-:W-:-:S02]  /*c300*/  SEL R48, RZ, 0xffffffff, P6 ;  /* 0xffffffffff307807 */ /* 0x000fc40003000000 */
[CC--:B--2---:R-:W-:Y:S02]  /*c310*/  ISETP.NE.AND P2, PT, R34.reuse, R21.reuse, PT ;  /* 0x000000152200720c */ /* 0x0c4fe40003f45270 */
[CC--:B------:R-:W-:Y:S02]  /*c320*/  ISETP.NE.AND P3, PT, R37.reuse, R20.reuse, PT ;  /* 0x000000142500720c */ /* 0x0c0fe40003f65270 */
[----:B------:R-:W-:Y:S02]  /*c330*/  ISETP.GE.AND P1, PT, R34, R21, PT ;  /* 0x000000152200720c */ /* 0x000fe40003f26270 */
[----:B------:R-:W-:Y:S02]  /*c340*/  ISETP.GE.AND P0, PT, R37, R20, PT ;  /* 0x000000142500720c */ /* 0x000fe40003f06270 */
[----:B---3--:R-:W-:Y:S02]  /*c350*/  ISETP.NE.AND P4, PT, R16, R25, PT ;  /* 0x000000191000720c */ /* 0x008fe40003f85270 */
[----:B------:R-:W-:-:S03]  /*c360*/  ISETP.GE.AND P5, PT, R31, R24, PT ;  /* 0x000000181f00720c */ /* 0x000fc60003fa6270 */
[----:B------:R-:W-:Y:S02]  /*c370*/  @P2 SEL R46, RZ, 0xffffffff, P1 ;  /* 0xffffffffff2e2807 */ /* 0x000fe40000800000 */
[----:B------:R-:W-:Y:S02]  /*c380*/  ISETP.NE.AND P1, PT, R31, R24, PT ;  /* 0x000000181f00720c */ /* 0x000fe40003f25270 */
[----:B------:R-:W-:Y:S02]  /*c390*/  @P3 SEL R44, RZ, 0xffffffff, P0 ;  /* 0xffffffffff2c3807 */ /* 0x000fe40000000000 */
[----:B------:R-:W-:Y:S02]  /*c3a0*/  ISETP.GE.U32.AND P0, PT, R15, R45, PT ;  /* 0x0000002d0f00720c */ /* 0x000fe40003f06070 */
[----:B------:R-:W-:Y:S02]  /*c3b0*/  LOP3.LUT R46, R46, 0x1, RZ, 0xc0, !PT ;  /* 0x000000012e2e7812 */ /* 0x000fe400078ec0ff */
[----:B------:R-:W-:-:S02]  /*c3c0*/  ISETP.GE.AND.EX P0, PT, R30, RZ, PT, P0 ;  /* 0x000000ff1e00720c */ /* 0x000fc40003f06300 */
[----:B----4-:R-:W-:Y:S02]  /*c3d0*/  ISETP.NE.AND P6, PT, R13, R28, PT ;  /* 0x0000001c0d00720c */ /* 0x010fe40003fc5270 */
[----:B------:R-:W-:Y:S02]  /*c3e0*/  SEL R49, RZ, 0xffffffff, P0 ;  /* 0xffffffffff317807 */ /* 0x000fe40000000000 */
[----:B------:R-:W-:Y:S02]  /*c3f0*/  ISETP.GE.U32.AND P0, PT, R4, R39, PT ;  /* 0x000000270400720c */ /* 0x000fe40003f06070 */
[----:B------:R-:W-:Y:S02]  /*c400*/  @P1 SEL R49, RZ, 0xffffffff, P5 ;  /* 0xffffffffff311807 */ /* 0x000fe40002800000 */
[----:B------:R-:W-:Y:S02]  /*c410*/  ISETP.GE.AND P5, PT, R16, R25, PT ;  /* 0x000000191000720c */ /* 0x000fe40003fa6270 */
[----:B------:R-:W-:-:S02]  /*c420*/  ISETP.GE.AND.EX P0, PT, R5, RZ, PT, P0 ;  /* 0x000000ff0500720c */ /* 0x000fc40003f06300 */
[----:B------:R-:W-:Y:S02]  /*c430*/  ISETP.NE.AND P1, PT, R8, R29, PT ;  /* 0x0000001d0800720c */ /* 0x000fe40003f25270 */
[----:B------:R-:W-:Y:S02]  /*c440*/  ISETP.NE.U32.AND P2, PT, R46, 0x1, PT ;  /* 0x000000012e00780c */ /* 0x000fe40003f45070 */
[----:B------:R-:W-:Y:S02]  /*c450*/  @P4 SEL R50, RZ, 0xffffffff, P5 ;  /* 0xffffffffff324807 */ /* 0x000fe40002800000 */
[----:B------:R-:W-:Y:S02]  /*c460*/  SEL R46, RZ, 0xffffffff, P0 ;  /* 0xffffffffff2e7807 */ /* 0x000fe40000000000 */
[----:B------:R-:W-:Y:S02]  /*c470*/  ISETP.GE.AND P5, PT, R13, R28, PT ;  /* 0x0000001c0d00720c */ /* 0x000fe40003fa6270 */
[----:B------:R-:W-:-:S02]  /*c480*/  ISETP.GE.U32.AND P0, PT, R0, R47, PT ;  /* 0x0000002f0000720c */ /* 0x000fc40003f06070 */
[----:B------:R-:W-:Y:S02]  /*c490*/  LOP3.LUT R44, R44, 0x1, RZ, 0xc0, !PT ;  /* 0x000000012c2c7812 */ /* 0x000fe400078ec0ff */
[----:B-----5:R-:W-:Y:S02]  /*c4a0*/  ISETP.NE.AND P4, PT, R43, R26, PT ;  /* 0x0000001a2b00720c */ /* 0x020fe40003f85270 */
[----:B------:R-:W-:Y:S02]  /*c4b0*/  @P6 SEL R48, RZ, 0xffffffff, P5 ;  /* 0xffffffffff306807 */ /* 0x000fe40002800000 */
[----:B------:R-:W-:Y:S02]  /*c4c0*/  ISETP.GE.AND.EX P0, PT, R3, RZ, PT, P0 ;  /* 0x000000ff0300720c */ /* 0x000fe40003f06300 */
[----:B------:R-:W-:Y:S02]  /*c4d0*/  ISETP.GE.AND P6, PT, R8, R29, PT ;  /* 0x0000001d0800720c */ /* 0x000fe40003fc6270 */
[----:B------:R-:W-:-:S02]  /*c4e0*/  ISETP.NE.U32.AND P3, PT, R44, 0x1, PT ;  /* 0x000000012c00780c */ /* 0x000fc40003f65070 */
[----:B------:R-:W-:Y:S02]  /*c4f0*/  SEL R44, RZ, 0xffffffff, P0 ;  /* 0xffffffffff2c7807 */ /* 0x000fe40000000000 */
[----:B------:R-:W-:Y:S02]  /*c500*/  @P1 SEL R46, RZ, 0xffffffff, P6 ;  /* 0xffffffffff2e1807 */ /* 0x000fe40003000000 */
[-C--:B------:R-:W-:Y:S02]  /*c510*/  SEL R36, R36, R41.reuse, !P3 ;  /* 0x0000002924247207 */ /* 0x080fe40005800000 */
[----:B------:R-:W-:Y:S01]  /*c520*/  SEL R32, R32, R41, !P2 ;  /* 0x0000002920207207 */ /* 0x000fe20005000000 */
[----:B------:R-:W-:Y:S01]  /*c530*/  IMAD.IADD R41, R47, 0x1, R40 ;  /* 0x000000012f297824 */ /* 0x000fe200078e0228 */
[----:B------:R-:W-:Y:S02]  /*c540*/  ISETP.GE.U32.AND P0, PT, R10, R47, PT ;  /* 0x0000002f0a00720c */ /* 0x000fe40003f06070 */
[----:B------:R-:W-:Y:S01]  /*c550*/  ISETP.NE.AND P1, PT, R6, R27, PT ;  /* 0x0000001b0600720c */ /* 0x000fe20003f25270 */
[----:B------:R-:W-:Y:S01]  /*c560*/  IMAD R51, R40, 0x3, R41 ;  /* 0x0000000328337824 */ /* 0x000fe200078e0229 */
[----:B------:R-:W-:-:S02]  /*c570*/  ISETP.GE.AND P6, PT, R43, R26, PT ;  /* 0x0000001a2b00720c */ /* 0x000fc40003fc6270 */
[----:B------:R-:W-:Y:S02]  /*c580*/  LOP3.LUT R49, R49, 0x1, RZ, 0xc0, !PT ;  /* 0x0000000131317812 */ /* 0x000fe400078ec0ff */
[----:B------:R-:W-:Y:S02]  /*c590*/  ISETP.GE.AND.EX P0, PT, R11, RZ, PT, P0 ;  /* 0x000000ff0b00720c */ /* 0x000fe40003f06300 */
[----:B------:R-:W-:Y:S02]  /*c5a0*/  @P4 SEL R44, RZ, 0xffffffff, P6 ;  /* 0xffffffffff2c4807 */ /* 0x000fe40003000000 */
[----:B------:R-:W-:Y:S02]  /*c5b0*/  ISETP.NE.U32.AND P4, PT, R49, 0x1, PT ;  /* 0x000000013100780c */ /* 0x000fe40003f85070 */
[----:B------:R-:W-:Y:S02]  /*c5c0*/  SEL R49, RZ, 0xffffffff, P0 ;  /* 0xffffffffff317807 */ /* 0x000fe40000000000 */
[----:B------:R-:W-:-:S02]  /*c5d0*/  ISETP.GE.AND P0, PT, R6, R27, PT ;  /* 0x0000001b0600720c */ /* 0x000fc40003f06270 */
[----:B------:R-:W-:Y:S02]  /*c5e0*/  ISETP.GE.U32.AND P5, PT, R51, R42, PT ;  /* 0x0000002a3300720c */ /* 0x000fe40003fa6070 */
[----:B------:R-:W-:Y:S02]  /*c5f0*/  @P1 SEL R49, RZ, 0xffffffff, P0 ;  /* 0xffffffffff311807 */ /* 0x000fe40000000000 */
[----:B------:R-:W-:Y:S02]  /*c600*/  LOP3.LUT R50, R50, 0x1, RZ, 0xc0, !PT ;  /* 0x0000000132327812 */ /* 0x000fe400078ec0ff */
[----:B------:R-:W-:Y:S02]  /*c610*/  LOP3.LUT R48, R48, 0x1, RZ, 0xc0, !PT ;  /* 0x0000000130307812 */ /* 0x000fe400078ec0ff */
[----:B------:R-:W-:Y:S02]  /*c620*/  LOP3.LUT R46, R46, 0x1, RZ, 0xc0, !PT ;  /* 0x000000012e2e7812 */ /* 0x000fe400078ec0ff */
[----:B------:R-:W-:-:S02]  /*c630*/  LOP3.LUT R44, R44, 0x1, RZ, 0xc0, !PT ;  /* 0x000000012c2c7812 */ /* 0x000fc400078ec0ff */
[----:B------:R-:W-:Y:S02]  /*c640*/  LOP3.LUT R49, R49, 0x1, RZ, 0xc0, !PT ;  /* 0x0000000131317812 */ /* 0x000fe400078ec0ff */
[----:B------:R-:W-:Y:S02]  /*c650*/  SEL R37, R37, R20, !P3 ;  /* 0x0000001425257207 */ /* 0x000fe40005800000 */
[----:B------:R-:W-:Y:S02]  /*c660*/  SEL R35, R35, RZ, !P3 ;  /* 0x000000ff23237207 */ /* 0x000fe40005800000 */
[----:B------:R-:W-:Y:S02]  /*c670*/  SEL R34, R34, R21, !P2 ;  /* 0x0000001522227207 */ /* 0x000fe40005000000 */
[----:B------:R-:W-:Y:S02]  /*c680*/  SEL R33, R33, RZ, !P2 ;  /* 0x000000ff21217207 */ /* 0x000fe40005000000 */
[----:B------:R-:W-:-:S02]  /*c690*/  ISETP.NE.U32.AND P6, PT, R50, 0x1, PT ;  /* 0x000000013200780c */ /* 0x000fc40003fc5070 */
[----:B------:R-:W-:Y:S02]  /*c6a0*/  ISETP.NE.U32.AND P1, PT, R48, 0x1, PT ;  /* 0x000000013000780c */ /* 0x000fe40003f25070 */
[----:B------:R-:W-:Y:S02]  /*c6b0*/  ISETP.NE.U32.AND P0, PT, R46, 0x1, PT ;  /* 0x000000012e00780c */ /* 0x000fe40003f05070 */
[----:B------:R-:W-:Y:S02]  /*c6c0*/  ISETP.NE.U32.AND P3, PT, R44, 0x1, PT ;  /* 0x000000012c00780c */ /* 0x000fe40003f65070 */
[----:B------:R-:W-:Y:S02]  /*c6d0*/  ISETP.NE.U32.AND P2, PT, R49, 0x1, PT ;  /* 0x000000013100780c */ /* 0x000fe40003f45070 */
[-C--:B------:R-:W-:Y:S02]  /*c6e0*/  SEL R15, R15, R45.reuse, !P4 ;  /* 0x0000002d0f0f7207 */ /* 0x080fe40006000000 */
[----:B------:R-:W-:-:S02]  /*c6f0*/  SEL R12, R12, R45, !P6 ;  /* 0x0000002d0c0c7207 */ /* 0x000fc40007000000 */
        /* <DEDUP_REMOVED lines=13> */
[----:B------:R-:W-:Y:S02]  /*c7d0*/  SEL R3, R3, RZ, !P3 ;  /* 0x000000ff03037207 */ /* 0x000fe40005800000 */
[----:B------:R-:W-:Y:S02]  /*c7e0*/  SEL R6, R6, R27, !P2 ;  /* 0x0000001b06067207 */ /* 0x000fe40005000000 */
[----:B------:R-:W-:Y:S01]  /*c7f0*/  SEL R11, R11, RZ, !P2 ;  /* 0x000000ff0b0b7207 */ /* 0x000fe20005000000 */
[----:B------:R-:W-:Y:S06]  /*c800*/  @!P5 BRA `(.L_x_3435) ;  /* 0xfffffff80044d947 */ /* 0x000fec000383ffff */
[----:B------:R-:W-:Y:S05]  /*c810*/  BSYNC B1 ;  /* 0x0000000000017941 */ /* 0x000fea0003800000 */
.L_x_3434:
[----:B------:R-:W-:Y:S05]  /*c820*/  BSYNC B0 ;  /* 0x0000000000007941 */ /* 0x000fea0003800000 */
.L_x_3433:
        /* <DEDUP_REMOVED lines=27> */
.L_x_3437:
[----:B------:R-:W-:Y:S05]  /*c9e0*/  BSYNC B0 ;  /* 0x0000000000007941 */ /* 0x000fea0003800000 */
.L_x_3436:
[----:B------:R-:W-:Y:S04]  /*c9f0*/  BSSY B0, `(.L_x_3438) ;  /* 0x0000063000007945 */ /* 0x000fe80003800000 */
[----:B------:R-:W-:Y:S05]  /*ca00*/  @P1 BRA `(.L_x_3439) ;  /* 0x0000000400841947 */ /* 0x000fea0003800000 */
[----:B-----5:R-:W-:Y:S02]  /*ca10*/  ISETP.NE.AND P2, PT, R34, R21, PT ;  /* 0x000000152200720c */ /* 0x020fe40003f45270 */
[----:B------:R-:W-:Y:S02]  /*ca20*/  ISETP.NE.AND P3, PT, R37, R20, PT ;  /* 0x000000142500720c */ /* 0x000fe40003f65270 */
[----:B------:R-:W-:Y:S02]  /*ca30*/  ISETP.GE.U32.AND P1, PT, R32, R41, PT ;  /* 0x000000292000720c */ /* 0x000fe40003f26070 */
[----:B------:R-:W-:Y:S02]  /*ca40*/  ISETP.GE.AND P5, PT, R34, R21, PT ;  /* 0x000000152200720c */ /* 0x000fe40003fa6270 */
[----:B------:R-:W-:Y:S02]  /*ca50*/  ISETP.GE.U32.AND P0, PT, R36, R41, PT ;  /* 0x000000292400720c */ /* 0x000fe40003f06070 */
[----:B------:R-:W-:-:S02]  /*ca60*/  ISETP.GE.AND.EX P1, PT, R33, RZ, PT, P1 ;  /* 0x000000ff2100720c */ /* 0x000fc40003f26310 */
[----:B------:R-:W-:Y:S02]  /*ca70*/  IADD3 R39, R41, R40, RZ ;  /* 0x0000002829277210 */ /* 0x000fe40007ffe0ff */
[----:B------:R-:W-:Y:S02]  /*ca80*/  ISETP.GE.AND P4, PT, R37, R20, PT ;  /* 0x000000142500720c */ /* 0x000fe40003f86270 */
[----:B0-----:R-:W-:Y:S02]  /*ca90*/  SEL R19, RZ, 0xffffffff, P5 ;  /* 0xffffffffff137807 */ /* 0x001fe40002800000 */
[----:B------:R-:W-:Y:S02]  /*caa0*/  ISETP.GE.AND.EX P0, PT, R35, RZ, PT, P0 ;  /* 0x000000ff2300720c */ /* 0x000fe40003f06300 */
[----:B------:R-:W-:Y:S02]  /*cab0*/  @!P2 SEL R19, RZ, 0xffffffff, P1 ;  /* 0xffffffffff13a807 */ /* 0x000fe40000800000 */
[----:B------:R-:W-:-:S02]  /*cac0*/  ISETP.GE.U32.AND P2, PT, R39, R42, PT ;  /* 0x0000002a2700720c */ /* 0x000fc40003f46070 */
        /* <DEDUP_REMOVED lines=85> */
.L_x_3439:
[----:B------:R-:W-:Y:S05]  /*d020*/  BSYNC B0 ;  /* 0x0000000000007941 */ /* 0x000fea0003800000 */
.L_x_3438:
[----:B------:R-:W-:Y:S02]  /*d030*/  ISETP.NE.AND P2, PT, R34, R16, PT ;  /* 0x000000102200720c */ /* 0x000fe40003f45270 */
[C---:B------:R-:W-:Y:S02]  /*d040*/  ISETP.NE.AND P3, PT, R37.reuse, R31, PT ;  /* 0x0000001f2500720c */ /* 0x040fe40003f65270 */
[----:B------:R-:W-:Y:S02]  /*d050*/  ISETP.GE.U32.AND P1, PT, R32, R12, PT ;  /* 0x0000000c2000720c */ /* 0x000fe40003f26070 */
[----:B------:R-:W-:Y:S02]  /*d060*/  ISETP.GE.U32.AND P0, PT, R36, R15, PT ;  /* 0x0000000f2400720c */ /* 0x000fe40003f06070 */
[----:B------:R-:W-:Y:S02]  /*d070*/  ISETP.GE.AND P5, PT, R34, R16, PT ;  /* 0x000000102200720c */ /* 0x000fe40003fa6270 */
[----:B------:R-:W-:-:S02]  /*d080*/  ISETP.GE.AND P4, PT, R37, R31, PT ;  /* 0x0000001f2500720c */ /* 0x000fc40003f86270 */
[----:B------:R-:W-:Y:S02]  /*d090*/  ISETP.GE.AND.EX P1, PT, R33, R14, PT, P1 ;  /* 0x0000000e2100720c */ /* 0x000fe40003f26310 */
[----:B------:R-:W-:Y:S02]  /*d0a0*/  ISETP.GE.AND.EX P0, PT, R35, R30, PT, P0 ;  /* 0x0000001e2300720c */ /* 0x000fe40003f06300 */
[----:B0-----:R-:W-:Y:S02]  /*d0b0*/  SEL R19, RZ, 0xffffffff, P5 ;  /* 0xffffffffff137807 */ /* 0x001fe40002800000 */
        /* <DEDUP_REMOVED lines=10> */
[----:B------:R-:W-:Y:S02]  /*d160*/  ISETP.NE.AND P3, PT, R19, R8, PT ;  /* 0x000000081300720c */ /* 0x000fe40003f65270 */
[----:B------:R-:W-:Y:S02]  /*d170*/  SEL R15, R32, R12, !P1 ;  /* 0x0000000c200f7207 */ /* 0x000fe40004800000 */
[----:B------:R-:W-:Y:S02]  /*d180*/  ISETP.NE.AND P2, PT, R18, R13, PT ;  /* 0x0000000d1200720c */ /* 0x000fe40003f45270 */
        /* <DEDUP_REMOVED lines=19> */
[----:B------:R-:W-:-:S02]  /*d2c0*/  ISETP.NE.AND P2, PT, R19, R6, PT ;  /* 0x000000061300720c */ /* 0x000fc40003f45270 */
[----:B------:R-:W-:Y:S02]  /*d2d0*/  SEL R7, R15, R4, !P1 ;  /* 0x000000040f077207 */ /* 0x000fe40004800000 */
[----:B------:R-:W-:Y:S02]  /*d2e0*/  ISETP.NE.AND P3, PT, R18, R43, PT ;  /* 0x0000002b1200720c */ /* 0x000fe40003f65270 */
        /* <DEDUP_REMOVED lines=23> */
.L_x_3416:
[----:B------:R-:W0:Y:S01]  /*d460*/  LDC R0, c[0x0][0x234] ;  /* 0x00008d00ff007b82 */ /* 0x000e220000000800 */
[----:B------:R-:W-:Y:S07]  /*d470*/  BSSY B0, `(.L_x_3440) ;  /* 0x000009c000007945 */ /* 0x000fee0003800000 */
[----:B------:R-:W1:Y:S08]  /*d480*/  LDC R4, c[0x0][0x218] ;  /* 0x00008600ff047b82 */ /* 0x000e700000000800 */
[----:B------:R-:W2:Y:S08]  /*d490*/  LDC R13, c[0x0][0x220] ;  /* 0x00008800ff0d7b82 */ /* 0x000eb00000000800 */
[----:B------:R-:W3:Y:S01]  /*d4a0*/  LDC R33, c[0x0][0x224] ;  /* 0x00008900ff217b82 */ /* 0x000ee20000000800 */
[----:B0-----:R-:W-:-:S05]  /*d4b0*/  IMAD R3, R0, 0x3, R41 ;  /* 0x0000000300037824 */ /* 0x001fca00078e0229 */
[----:B------:R-:W-:Y:S01]  /*d4c0*/  ISETP.GE.U32.AND P0, PT, R3, R42, PT ;  /* 0x0000002a0300720c */ /* 0x000fe20003f06070 */
[----:B------:R-:W-:Y:S01]  /*d4d0*/  IMAD.MOV.U32 R3, RZ, RZ, R41 ;  /* 0x000000ffff037224 */ /* 0x000fe200078e0029 */
[----:B-1----:R-:W-:Y:S01]  /*d4e0*/  MOV R8, R4 ;  /* 0x0000000400087202 */ /* 0x002fe20000000f00 */
        /* <DEDUP_REMOVED lines=8> */
[--C-:B------:R-:W-:Y:S01]  /*d570*/  IMAD.MOV.U32 R14, RZ, RZ, R13.reuse ;  /* 0x000000ffff0e7224 */ /* 0x100fe200078e000d */
[----:B---3--:R-:W-:Y:S01]  /*d580*/  MOV R37, R33 ;  /* 0x0000002100257202 */ /* 0x008fe20000000f00 */
        /* <DEDUP_REMOVED lines=16> */
[--C-:B------:R-:W-:Y:S01]  /*d690*/  IMAD.MOV.U32 R16, RZ, RZ, R13.reuse ;  /* 0x000000ffff107224 */ /* 0x100fe200078e000d */
[----:B------:R-:W-:Y:S01]  /*d6a0*/  MOV R11, R4 ;  /* 0x00000004000b7202 */ /* 0x000fe20000000f00 */
        /* <DEDUP_REMOVED lines=11> */
[----:B------:R-:W-:-:S07]  /*d760*/  IMAD.MOV.U32 R10, RZ, RZ, R4 ;  /* 0x000000ffff0a7224 */ /* 0x000fce00078e0004 */
.L_x_3442:
[----:B------:R-:W-:Y:S01]  /*d770*/  SHF.R.U32.HI R25, RZ, 0x1, R3 ;  /* 0x00000001ff197819 */ /* 0x000fe20000011603 */
[----:B------:R-:W-:-:S04]  /*d780*/  IMAD.IADD R41, R3, 0x1, R0 ;  /* 0x0000000103297824 */ /* 0x000fc800078e0200 */
[----:B------:R-:W-:Y:S01]  /*d790*/  IMAD.WIDE.U32 R24, R25, 0x8, R18 ;  /* 0x0000000819187825 */ /* 0x000fe200078e0012 */
[----:B------:R-:W-:-:S05]  /*d7a0*/  SHF.R.U32.HI R27, RZ, 0x1, R41 ;  /* 0x00000001ff1b7819 */ /* 0x000fca0000011629 */
[----:B------:R-:W2:Y:S01]  /*d7b0*/  LDG.E.64 R24, desc[UR60][R24.64] ;  /* 0x0000003c18187981 */ /* 0x000ea2000c1e1b00 */
[----:B------:R-:W-:-:S04]  /*d7c0*/  IMAD.WIDE.U32 R26, R27, 0x8, R18 ;  /* 0x000000081b1a7825 */ /* 0x000fc800078e0012 */
[--C-:B------:R-:W-:Y:S02]  /*d7d0*/  IMAD.IADD R43, R41, 0x1, R0.reuse ;  /* 0x00000001292b7824 */ /* 0x100fe400078e0200 */
[----:B------:R-:W3:Y:S02]  /*d7e0*/  LDG.E.64 R26, desc[UR60][R26.64] ;  /* 0x0000003c1a1a7981 */ /* 0x000ee4000c1e1b00 */
[----:B------:R-:W-:Y:S01]  /*d7f0*/  IMAD.IADD R45, R43, 0x1, R0 ;  /* 0x000000012b2d7824 */ /* 0x000fe200078e0200 */
[----:B------:R-:W-:-:S05]  /*d800*/  SHF.R.U32.HI R31, RZ, 0x1, R43 ;  /* 0x00000001ff1f7819 */ /* 0x000fca000001162b */
[----:B------:R-:W-:Y:S01]  /*d810*/  IMAD.WIDE.U32 R30, R31, 0x8, R18 ;  /* 0x000000081f1e7825 */ /* 0x000fe200078e0012 */
[----:B------:R-:W-:-:S05]  /*d820*/  SHF.R.U32.HI R29, RZ, 0x1, R45 ;  /* 0x00000001ff1d7819 */ /* 0x000fca000001162d */
        /* <DEDUP_REMOVED lines=25> */
[----:B----4-:R-:W-:Y:S02]  /*d9c0*/  ISETP.NE.AND P6, PT, R7, R30, PT ;  /* 0x0000001e0700720c */ /* 0x010fe40003fc5270 */
[----:B------:R-:W-:-:S02]  /*d9d0*/  ISETP.GE.AND.EX P0, PT, R38, RZ, PT, P0 ;  /* 0x000000ff2600720c */ /* 0x000fc40003f06300 */
[----:B------:R-:W-:Y:S02]  /*d9e0*/  LOP3.LUT R46, R46, 0x1, RZ, 0xc0, !PT ;  /* 0x000000012e2e7812 */ /* 0x000fe400078ec0ff */
        /* <DEDUP_REMOVED lines=68> */
.L_x_3441:
[----:B------:R-:W-:Y:S05]  /*de30*/  BSYNC B0 ;  /* 0x0000000000007941 */ /* 0x000fea0003800000 */
.L_x_3440:
        /* <DEDUP_REMOVED lines=15> */
[----:B------:R-:W-:Y:S02]  /*df30*/  IADD3 R43, R41, R0, RZ ;  /* 0x00000000292b7210 */ /* 0x000fe40007ffe0ff */
[----:B------:R-:W-:Y:S02]  /*df40*/  SHF.R.U32.HI R31, RZ, 0x1, R41 ;  /* 0x00000001ff1f7819 */ /* 0x000fe40000011629 */
[----:B------:R-:W-:-:S03]  /*df50*/  ISETP.GE.U32.AND P0, PT, R43, R42, PT ;  /* 0x0000002a2b00720c */ /* 0x000fc60003f06070 */
[----:B------:R-:W-:-:S06]  /*df60*/  IMAD.WIDE.U32 R30, R31, 0x8, R18 ;  /* 0x000000081f1e7825 */ /* 0x000fcc00078e0012 */
[----:B------:R-:W5:Y:S04]  /*df70*/  LDG.E.64 R30, desc[UR60][R30.64] ;  /* 0x0000003c1e1e7981 */ /* 0x000f68000c1e1b00 */
[----:B------:R-:W-:-:S05]  /*df80*/  @!P0 SHF.R.U32.HI R41, RZ, 0x1, R43 ;  /* 0x00000001ff298819 */ /* 0x000fca000001162b */
[----:B------:R-:W-:-:S05]  /*df90*/  @!P0 IMAD.WIDE.U32 R18, R41, 0x8, R18 ;  /* 0x0000000829128825 */ /* 0x000fca00078e0012 */
[----:B------:R0:W5:Y:S02]  /*dfa0*/  @!P0 LDG.E.64 R28, desc[UR60][R18.64] ;  /* 0x0000003c121c8981 */ /* 0x000164000c1e1b00 */
.L_x_3444:
[----:B------:R-:W-:Y:S05]  /*dfb0*/  BSYNC B0 ;  /* 0x0000000000007941 */ /* 0x000fea0003800000 */
.L_x_3443:
[----:B------:R-:W-:Y:S04]  /*dfc0*/  BSSY B0, `(.L_x_3445) ;  /* 0x0000063000007945 */ /* 0x000fe80003800000 */
[----:B------:R-:W-:Y:S05]  /*dfd0*/  @P1 BRA `(.L_x_3446) ;  /* 0x0000000400841947 */ /* 0x000fea0003800000 */
[----:B-----5:R-:W-:Y:S01]  /*dfe0*/  ISETP.NE.AND P2, PT, R10, R25, PT ;  /* 0x000000190a00720c */ /* 0x020fe20003f45270 */
[----:B------:R-:W-:Y:S01]  /*dff0*/  IMAD.IADD R41, R3, 0x1, R0 ;  /* 0x0000000103297824 */ /* 0x000fe200078e0200 */
[----:B------:R-:W-:Y:S02]  /*e000*/  ISETP.NE.AND P3, PT, R11, R24, PT ;  /* 0x000000180b00720c */ /* 0x000fe40003f65270 */
[----:B------:R-:W-:Y:S02]  /*e010*/  ISETP.GE.U32.AND P1, PT, R32, R3, PT ;  /* 0x000000032000720c */ /* 0x000fe40003f26070 */
[----:B------:R-:W-:Y:S02]  /*e020*/  ISETP.GE.AND P5, PT, R10, R25, PT ;  /* 0x000000190a00720c */ /* 0x000fe40003fa6270 */
[----:B------:R-:W-:Y:S02]  /*e030*/  ISETP.GE.U32.AND P0, PT, R34, R3, PT ;  /* 0x000000032200720c */ /* 0x000fe40003f06070 */
[----:B------:R-:W-:-:S02]  /*e040*/  ISETP.GE.AND.EX P1, PT, R40, RZ, PT, P1 ;  /* 0x000000ff2800720c */ /* 0x000fc40003f26310 */
[----:B------:R-:W-:Y:S02]  /*e050*/  ISETP.GE.AND P4, PT, R11, R24, PT ;  /* 0x000000180b00720c */ /* 0x000fe40003f86270 */
[----:B0-----:R-:W-:Y:S02]  /*e060*/  SEL R19, RZ, 0xffffffff, P5 ;  /* 0xffffffffff137807 */ /* 0x001fe40002800000 */
        /* <DEDUP_REMOVED lines=41> */
[C---:B------:R-:W-:Y:S01]  /*e300*/  ISETP.NE.AND P2, PT, R6.reuse, R31, PT ;  /* 0x0000001f0600720c */ /* 0x040fe20003f45270 */
        /* <DEDUP_REMOVED lines=24> */
[-C--:B------:R-:W-:Y:S02]  /*e490*/  ISETP.NE.AND P3, PT, R5, R28.reuse, PT ;  /* 0x0000001c0500720c */ /* 0x080fe40003f65270 */
        /* <DEDUP_REMOVED lines=21> */
.L_x_3446:
[----:B------:R-:W-:Y:S05]  /*e5f0*/  BSYNC B0 ;  /* 0x0000000000007941 */ /* 0x000fea0003800000 */
.L_x_3445:
[CC--:B------:R-:W-:Y:S02]  /*e600*/  ISETP.NE.AND P3, PT, R11.reuse, R9.reuse, PT ;  /* 0x000000090b00720c */ /* 0x0c0fe40003f65270 */
        /* <DEDUP_REMOVED lines=19> */
[----:B------:R-:W-:Y:S02]  /*e740*/  ISETP.NE.AND P2, PT, R0, R7, PT ;  /* 0x000000070000720c */ /* 0x000fe40003f45270 */
        /* <DEDUP_REMOVED lines=20> */
[----:B------:R-:W-:-:S02]  /*e890*/  SEL R8, R16, R13, !P1 ;  /* 0x0000000d10087207 */ /* 0x000fc40004800000 */
[----:B------:R-:W-:Y:S02]  /*e8a0*/  ISETP.NE.AND P3, PT, R6, R5, PT ;  /* 0x000000050600720c */ /* 0x000fe40003f65270 */
        /* <DEDUP_REMOVED lines=22> */
[----:B------:R-:W-:-:S07]  /*ea10*/  SEL R43, R6, R5, !P0 ;  /* 0x00000005062b7207 */ /* 0x000fce0004000000 */
.L_x_3400:
[----:B------:R-:W-:Y:S05]  /*ea20*/  BSYNC B6 ;  /* 0x0000000000067941 */ /* 0x000fea0003800000 */
.L_x_3399:
[----:B------:R-:W-:Y:S02]  /*ea30*/  ULDC UR4, c[0x0][0x244] ;  /* 0x0000910000047ab9 */ /* 0x000fe40000000800 */
[----:B------:R-:W-:-:S13]  /*ea40*/  ISETP.NE.AND P0, PT, RZ, UR4, PT ;  /* 0x00000004ff007c0c */ /* 0x000fda000bf05270 */
[----:B------:R-:W-:Y:S05]  /*ea50*/  @!P0 BRA `(.L_x_3447) ;  /* 0x0000000000fc8947 */ /* 0x000fea0003800000 */
[----:B------:R-:W2:Y:S01]  /*ea60*/  S2R R6, SR_CgaCtaId ;  /* 0x0000000000067919 */ /* 0x000ea20000008800 */
[----:B-----5:R-:W3:Y:S01]  /*ea70*/  LDC R20, c[0x0][RZ] ;  /* 0x00000000ff147b82 */ /* 0x020ee20000000800 */
[----:B------:R-:W-:-:S05]  /*ea80*/  MOV R4, 0x400 ;  /* 0x0000040000047802 */ /* 0x000fca0000000f00 */
[----:B------:R-:W-:Y:S02]  /*ea90*/  VIADD R5, R4, 0x10 ;  /* 0x0000001004057836 */ /* 0x000fe40000000000 */
[----:B------:R-:W4:Y:S01]  /*eaa0*/  LDC R21, c[0x0][0x4] ;  /* 0x00000100ff157b82 */ /* 0x000f220000000800 */
[----:B---3--:R-:W-:Y:S02]  /*eab0*/  IMAD R4, R2, R20, R17 ;  /* 0x0000001402047224 */ /* 0x008fe400078e0211 */
[----:B--2---:R-:W-:Y:S02]  /*eac0*/  LEA R13, R6, R5, 0x18 ;  /* 0x00000005060d7211 */ /* 0x004fe400078ec0ff */
[----:B------:R-:W-:Y:S02]  /*ead0*/  MOV R5, R3 ;  /* 0x0000000300057202 */ /* 0x000fe40000000f00 */
[----:B----4-:R-:W-:Y:S01]  /*eae0*/  SHF.R.U32.HI R10, RZ, 0x1, R21 ;  /* 0x00000001ff0a7819 */ /* 0x010fe20000011615 */
[----:B------:R-:W-:-:S02]  /*eaf0*/  IMAD R6, R4, 0x20, R13 ;  /* 0x0000002004067824 */ /* 0x000fc400078e020d */
[----:B------:R-:W-:Y:S01]  /*eb00*/  IMAD.MOV.U32 R4, RZ, RZ, R0 ;  /* 0x000000ffff047224 */ /* 0x000fe200078e0000 */
[----:B------:R-:W-:Y:S02]  /*eb10*/  ISETP.NE.AND P0, PT, R10, RZ, PT ;  /* 0x000000ff0a00720c */ /* 0x000fe40003f05270 */
[----:B------:R2:W-:Y:S04]  /*eb20*/  STS.64 [R6+0x18], R8 ;  /* 0x0000180806007388 */ /* 0x0005e80000000a00 */
[----:B------:R2:W-:Y:S04]  /*eb30*/  STS.64 [R6+0x8], R4 ;  /* 0x0000080406007388 */ /* 0x0005e80000000a00 */
[----:B------:R2:W-:Y:S04]  /*eb40*/  STS [R6], R43 ;  /* 0x0000002b06007388 */ /* 0x0005e80000000800 */
[----:B------:R2:W-:Y:S01]  /*eb50*/  STS [R6+0x10], R7 ;  /* 0x0000100706007388 */ /* 0x0005e20000000800 */
[----:B------:R-:W-:Y:S05]  /*eb60*/  @!P0 BRA `(.L_x_3447) ;  /* 0x0000000000b88947 */ /* 0x000fea0003800000 */
.L_x_3450:
[--C-:B0-2---:R-:W-:Y:S01]  /*eb70*/  IMAD.IADD R4, R2, 0x1, R10.reuse ;  /* 0x0000000102047824 */ /* 0x105fe200078e020a */
[----:B------:R-:W-:Y:S05]  /*eb80*/  WARPSYNC.ALL ;  /* 0x0000000000007948 */ /* 0x000fea0003800000 */
[----:B------:R-:W-:Y:S01]  /*eb90*/  BAR.SYNC.DEFER_BLOCKING 0x0 ;  /* 0x0000000000007b1d */ /* 0x000fe20000010000 */
[----:B------:R-:W-:Y:S02]  /*eba0*/  ISETP.GE.U32.AND P0, PT, R4, R21, PT ;  /* 0x000000150400720c */ /* 0x000fe40003f06070 */
[----:B------:R-:W-:Y:S02]  /*ebb0*/  ISETP.GT.AND P2, PT, R10, 0x1, PT ;  /* 0x000000010a00780c */ /* 0x000fe40003f44270 */
[----:B------:R-:W-:Y:S01]  /*ebc0*/  ISETP.GE.U32.OR P0, PT, R2, R10, P0 ;  /* 0x0000000a0200720c */ /* 0x000fe20000706470 */
[----:B------:R-:W-:Y:S01]  /*ebd0*/  BSSY B0, `(.L_x_3448) ;  /* 0x0000025000007945 */ /* 0x000fe20003800000 */
[----:B0-----:R-:W-:-:S11]  /*ebe0*/  SHF.R.S32.HI R19, RZ, 0x1, R10 ;  /* 0x00000001ff137819 */ /* 0x001fd6000001140a */
[----:B------:R-:W-:Y:S05]  /*ebf0*/  @P0 BRA `(.L_x_3449) ;  /* 0x0000000000880947 */ /* 0x000fea0003800000 */
[----:B------:R-:W-:-:S04]  /*ec00*/  IMAD R4, R4, R20, R17 ;  /* 0x0000001404047224 */ /* 0x000fc800078e0211 */
[----:B------:R-:W-:-:S05]  /*ec10*/  IMAD R12, R4, 0x20, R13 ;  /* 0x00000020040c7824 */ /* 0x000fca00078e020d */
[----:B------:R-:W0:Y:S04]  /*ec20*/  LDS R14, [R12] ;  /* 0x000000000c0e7984 */ /* 0x000e280000000800 */
[----:B------:R-:W2:Y:S04]  /*ec30*/  LDS R16, [R12+0x10] ;  /* 0x000010000c107984 */ /* 0x000ea80000000800 */
[----:B------:R-:W3:Y:S04]  /*ec40*/  LDS.64 R4, [R12+0x8] ;  /* 0x000008000c047984 */ /* 0x000ee80000000a00 */
[----:B------:R-:W4:Y:S01]  /*ec50*/  LDS.64 R10, [R12+0x18] ;  /* 0x000018000c0a7984 */ /* 0x000f220000000a00 */
[----:B0-----:R-:W-:-:S02]  /*ec60*/  ISETP.NE.AND P3, PT, R43, R14, PT ;  /* 0x0000000e2b00720c */ /* 0x001fc40003f65270 */
[----:B------:R-:W-:Y:S02]  /*ec70*/  ISETP.GE.AND P5, PT, R43, R14, PT ;  /* 0x0000000e2b00720c */ /* 0x000fe40003fa6270 */
[C---:B--2---:R-:W-:Y:S02]  /*ec80*/  ISETP.NE.AND P4, PT, R7.reuse, R16, PT ;  /* 0x000000100700720c */ /* 0x044fe40003f85270 */
[----:B------:R-:W-:Y:S02]  /*ec90*/  SEL R15, RZ, 0xffffffff, P5 ;  /* 0xffffffffff0f7807 */ /* 0x000fe40002800000 */
[----:B---3--:R-:W-:Y:S02]  /*eca0*/  ISETP.GE.U32.AND P0, PT, R0, R4, PT ;  /* 0x000000040000720c */ /* 0x008fe40003f06070 */
[----:B------:R-:W-:Y:S02]  /*ecb0*/  ISETP.GE.AND P6, PT, R7, R16, PT ;  /* 0x000000100700720c */ /* 0x000fe40003fc6270 */
[----:B------:R-:W-:-:S02]  /*ecc0*/  ISETP.GE.AND.EX P0, PT, R3, R5, PT, P0 ;  /* 0x000000050300720c */ /* 0x000fc40003f06300 */
[----:B----4-:R-:W-:Y:S02]  /*ecd0*/  ISETP.GE.U32.AND P1, PT, R8, R10, PT ;  /* 0x0000000a0800720c */ /* 0x010fe40003f26070 */
[----:B------:R-:W-:Y:S02]  /*ece0*/  @!P3 SEL R15, RZ, 0xffffffff, P0 ;  /* 0xffffffffff0fb807 */ /* 0x000fe40000000000 */
[----:B------:R-:W-:Y:S02]  /*ecf0*/  ISETP.GE.AND.EX P1, PT, R9, R11, PT, P1 ;  /* 0x0000000b0900720c */ /* 0x000fe40003f26310 */
[----:B------:R-:W-:Y:S02]  /*ed00*/  SEL R18, RZ, 0xffffffff, P6 ;  /* 0xffffffffff127807 */ /* 0x000fe40003000000 */
[----:B------:R-:W-:Y:S02]  /*ed10*/  LOP3.LUT R15, R15, 0x1, RZ, 0xc0, !PT ;  /* 0x000000010f0f7812 */ /* 0x000fe400078ec0ff */
[----:B------:R-:W-:-:S02]  /*ed20*/  @!P4 SEL R18, RZ, 0xffffffff, P1 ;  /* 0xffffffffff12c807 */ /* 0x000fc40000800000 */
[----:B------:R-:W-:Y:S02]  /*ed30*/  ISETP.NE.U32.AND P0, PT, R15, 0x1, PT ;  /* 0x000000010f00780c */ /* 0x000fe40003f05070 */
[----:B------:R-:W-:Y:S02]  /*ed40*/  LOP3.LUT R18, R18, 0x1, RZ, 0xc0, !PT ;  /* 0x0000000112127812 */ /* 0x000fe400078ec0ff */
[----:B------:R-:W-:Y:S02]  /*ed50*/  SEL R0, R0, R4, !P0 ;  /* 0x0000000400007207 */ /* 0x000fe40004000000 */
[----:B------:R-:W-:Y:S02]  /*ed60*/  SEL R3, R3, R5, !P0 ;  /* 0x0000000503037207 */ /* 0x000fe40004000000 */
[----:B------:R-:W-:Y:S01]  /*ed70*/  ISETP.NE.U32.AND P1, PT, R18, 0x1, PT ;  /* 0x000000011200780c */ /* 0x000fe20003f25070 */
[----:B------:R-:W-:Y:S01]  /*ed80*/  IMAD.MOV.U32 R4, RZ, RZ, R0 ;  /* 0x000000ffff047224 */ /* 0x000fe200078e0000 */
[----:B------:R-:W-:Y:S01]  /*ed90*/  SEL R43, R43, R14, !P0 ;  /* 0x0000000e2b2b7207 */ /* 0x000fe20004000000 */
[----:B------:R-:W-:Y:S01]  /*eda0*/  IMAD.MOV.U32 R5, RZ, RZ, R3 ;  /* 0x000000ffff057224 */ /* 0x000fe200078e0003 */
[----:B------:R-:W-:-:S02]  /*edb0*/  SEL R8, R8, R10, !P1 ;  /* 0x0000000a08087207 */ /* 0x000fc40004800000 */
[----:B------:R-:W-:Y:S01]  /*edc0*/  SEL R9, R9, R11, !P1 ;  /* 0x0000000b09097207 */ /* 0x000fe20004800000 */
[----:B------:R0:W-:Y:S01]  /*edd0*/  STS [R6], R43 ;  /* 0x0000002b06007388 */ /* 0x0001e20000000800 */
[----:B------:R-:W-:-:S03]  /*ede0*/  SEL R7, R7, R16, !P1 ;  /* 0x0000001007077207 */ /* 0x000fc60004800000 */
[----:B------:R0:W-:Y:S04]  /*edf0*/  STS.64 [R6+0x8], R4 ;  /* 0x0000080406007388 */ /* 0x0001e80000000a00 */
[----:B------:R0:W-:Y:S04]  /*ee00*/  STS.64 [R6+0x18], R8 ;  /* 0x0000180806007388 */ /* 0x0001e80000000a00 */
[----:B------:R0:W-:Y:S02]  /*ee10*/  STS [R6+0x10], R7 ;  /* 0x0000100706007388 */ /* 0x0001e40000000800 */
.L_x_3449:
[----:B------:R-:W-:Y:S05]  /*ee20*/  BSYNC B0 ;  /* 0x0000000000007941 */ /* 0x000fea0003800000 */
.L_x_3448:
[----:B------:R-:W-:Y:S01]  /*ee30*/  IMAD.MOV.U32 R10, RZ, RZ, R19 ;  /* 0x000000ffff0a7224 */ /* 0x000fe200078e0013 */
[----:B------:R-:W-:Y:S06]  /*ee40*/  @P2 BRA `(.L_x_3450) ;  /* 0xfffffffc00482947 */ /* 0x000fec000383ffff */
.L_x_3447:
[----:B------:R-:W-:Y:S02]  /*ee50*/  ULDC UR4, c[0x0][0x240] ;  /* 0x0000900000047ab9 */ /* 0x000fe40000000800 */
[----:B------:R-:W-:-:S13]  /*ee60*/  ISETP.NE.AND P0, PT, RZ, UR4, PT ;  /* 0x00000004ff007c0c */ /* 0x000fda000bf05270 */
[----:B------:R-:W-:Y:S05]  /*ee70*/  @!P0 BRA `(.L_x_3451) ;  /* 0x00000004009c8947 */ /* 0x000fea0003800000 */
[----:B0-----:R-:W0:Y:S02]  /*ee80*/  LDC R19, c[0x0][RZ] ;  /* 0x00000000ff137b82 */ /* 0x001e240000000800 */
[----:B0-----:R-:W-:Y:S01]  /*ee90*/  ISETP.GT.AND P0, PT, R19, 0x20, PT ;  /* 0x000000201300780c */ /* 0x001fe20003f04270 */
[----:B--2---:R-:W-:-:S12]  /*eea0*/  IMAD.MOV.U32 R6, RZ, RZ, R19 ;  /* 0x000000ffff067224 */ /* 0x004fd800078e0013 */
[----:B------:R-:W-:Y:S05]  /*eeb0*/  @!P0 BRA `(.L_x_3452) ;  /* 0x0000000000fc8947 */ /* 0x000fea0003800000 */
[----:B------:R-:W0:Y:S01]  /*eec0*/  S2UR UR5, SR_CgaCtaId ;  /* 0x00000000000579c3 */ /* 0x000e220000008800 */
[----:B------:R-:W-:Y:S01]  /*eed0*/  UMOV UR4, 0x400 ;  /* 0x0000040000047882 */ /* 0x000fe20000000000 */
[-C--:B------:R-:W-:Y:S01]  /*eee0*/  IMAD R4, R2, R19.reuse, R17 ;  /* 0x0000001302047224 */ /* 0x080fe200078e0211 */
[----:B------:R-:W-:Y:S01]  /*eef0*/  UIADD3 UR4, UR4, 0x10, URZ ;  /* 0x0000001004047890 */ /* 0x000fe2000fffe03f */
[----:B------:R-:W-:Y:S01]  /*ef00*/  IMAD.MOV.U32 R5, RZ, RZ, R3 ;  /* 0x000000ffff057224 */ /* 0x000fe200078e0003 */
[----:B------:R-:W-:-:S04]  /*ef10*/  LEA.HI R6, R19, R19, RZ, 0x1 ;  /* 0x0000001313067211 */ /* 0x000fc800078f08ff */
[----:B------:R-:W-:Y:S01]  /*ef20*/  SHF.R.S32.HI R10, RZ, 0x1, R6 ;  /* 0x00000001ff0a7819 */ /* 0x000fe20000011406 */
[----:B------:R-:W-:-:S03]  /*ef30*/  IMAD.MOV.U32 R6, RZ, RZ, 0x20 ;  /* 0x00000020ff067424 */ /* 0x000fc600078e00ff */
[----:B------:R-:W-:Y:S01]  /*ef40*/  ISETP.GE.AND P0, PT, R10, 0x20, PT ;  /* 0x000000200a00780c */ /* 0x000fe20003f06270 */
[----:B0-----:R-:W-:-:S06]  /*ef50*/  ULEA UR4, UR5, UR4, 0x18 ;  /* 0x0000000405047291 */ /* 0x001fcc000f8ec03f */
[----:B------:R-:W-:Y:S02]  /*ef60*/  LEA R12, R4, UR4, 0x5 ;  /* 0x00000004040c7c11 */ /* 0x000fe4000f8e28ff */
[----:B------:R-:W-:-:S03]  /*ef70*/  MOV R4, R0 ;  /* 0x0000000000047202 */ /* 0x000fc60000000f00 */
[----:B------:R0:W-:Y:S04]  /*ef80*/  STS.64 [R12+0x18], R8 ;  /* 0x000018080c007388 */ /* 0x0001e80000000a00 */
[----:B------:R0:W-:Y:S04]  /*ef90*/  STS.64 [R12+0x8], R4 ;  /* 0x000008040c007388 */ /* 0x0001e80000000a00 */
[----:B------:R0:W-:Y:S04]  /*efa0*/  STS [R12], R43 ;  /* 0x0000002b0c007388 */ /* 0x0001e80000000800 */
[----:B------:R0:W-:Y:S01]  /*efb0*/  STS [R12+0x10], R7 ;  /* 0x000010070c007388 */ /* 0x0001e20000000800 */
[----:B------:R-:W-:Y:S05]  /*efc0*/  @!P0 BRA `(.L_x_3452) ;  /* 0x0000000000b88947 */ /* 0x000fea0003800000 */
[----:B------:R-:W-:-:S07]  /*efd0*/  IMAD.MOV.U32 R6, RZ, RZ, R10 ;  /* 0x000000ffff067224 */ /* 0x000fce00078e000a */
.L_x_3455:
[----:B0-----:R-:W-:Y:S01]  /*efe0*/  IMAD.IADD R4, R17, 0x1, R6 ;  /* 0x0000000111047824 */ /* 0x001fe200078e0206 */
[----:B------:R-:W-:Y:S05]  /*eff0*/  WARPSYNC.ALL ;  /* 0x0000000000007948 */ /* 0x000fea0003800000 */
[----:B------:R-:W-:Y:S01]  /*f000*/  BAR.SYNC.DEFER_BLOCKING 0x0 ;  /* 0x0000000000007b1d */ /* 0x000fe20000010000 */
[----:B------:R-:W-:-:S04]  /*f010*/  ISETP.GE.U32.AND P0, PT, R4, R19, PT ;  /* 0x000000130400720c */ /* 0x000fc80003f06070 */
[----:B------:R-:W-:Y:S01]  /*f020*/  ISETP.GE.U32.OR P0, PT, R17, R6, P0 ;  /* 0x000000061100720c */ /* 0x000fe20000706470 */
[----:B------:R-:W-:-:S12]  /*f030*/  BSSY B0, `(.L_x_3453) ;  /* 0x0000023000007945 */ /* 0x000fd80003800000 */
[----:B------:R-:W-:Y:S05]  /*f040*/  @P0 BRA `(.L_x_3454) ;  /* 0x0000000000840947 */ /* 0x000fea0003800000 */
        /* <DEDUP_REMOVED lines=21> */
[----:B------:R-:W-:Y:S02]  /*f1a0*/  ISETP.NE.U32.AND P1, PT, R18, 0x1, PT ;  /* 0x000000011200780c */ /* 0x000fe40003f25070 */
[----:B------:R-:W-:Y:S01]  /*f1b0*/  SEL R3, R3, R5, !P0 ;  /* 0x0000000503037207 */ /* 0x000fe20004000000 */
[----:B------:R-:W-:Y:S01]  /*f1c0*/  IMAD.MOV.U32 R4, RZ, RZ, R0 ;  /* 0x000000ffff047224 */ /* 0x000fe200078e0000 */
[----:B------:R-:W-:-:S02]  /*f1d0*/  SEL R8, R8, R10, !P1 ;  /* 0x0000000a08087207 */ /* 0x000fc40004800000 */
[----:B------:R-:W-:Y:S02]  /*f1e0*/  SEL R9, R9, R11, !P1 ;  /* 0x0000000b09097207 */ /* 0x000fe40004800000 */
[----:B------:R-:W-:Y:S02]  /*f1f0*/  SEL R43, R43, R14, !P0 ;  /* 0x0000000e2b2b7207 */ /* 0x000fe40004000000 */
[----:B------:R-:W-:Y:S01]  /*f200*/  SEL R7, R7, R16, !P1 ;  /* 0x0000001007077207 */ /* 0x000fe20004800000 */
[----:B------:R0:W-:Y:S01]  /*f210*/  STS.64 [R12+0x18], R8 ;  /* 0x000018080c007388 */ /* 0x0001e20000000a00 */
[----:B------:R-:W-:-:S03]  /*f220*/  MOV R5, R3 ;  /* 0x0000000300057202 */ /* 0x000fc60000000f00 */
[----:B------:R0:W-:Y:S04]  /*f230*/  STS [R12], R43 ;  /* 0x0000002b0c007388 */ /* 0x0001e80000000800 */
[----:B------:R0:W-:Y:S04]  /*f240*/  STS.64 [R12+0x8], R4 ;  /* 0x000008040c007388 */ /* 0x0001e80000000a00 */
[----:B------:R0:W-:Y:S02]  /*f250*/  STS [R12+0x10], R7 ;  /* 0x000010070c007388 */ /* 0x0001e40000000800 */
.L_x_3454:
[----:B------:R-:W-:Y:S05]  /*f260*/  BSYNC B0 ;  /* 0x0000000000007941 */ /* 0x000fea0003800000 */
.L_x_3453:
[----:B------:R-:W-:-:S04]  /*f270*/  SHF.R.S32.HI R6, RZ, 0x1, R6 ;  /* 0x00000001ff067819 */ /* 0x000fc80000011406 */
[----:B------:R-:W-:-:S13]  /*f280*/  ISETP.GE.AND P0, PT, R6, 0x20, PT ;  /* 0x000000200600780c */ /* 0x000fda0003f06270 */
[----:B------:R-:W-:Y:S05]  /*f290*/  @P0 BRA `(.L_x_3455) ;  /* 0xfffffffc00500947 */ /* 0x000fea000383ffff */
[----:B------:R-:W-:-:S07]  /*f2a0*/  IMAD.MOV.U32 R6, RZ, RZ, 0x20 ;  /* 0x00000020ff067424 */ /* 0x000fce00078e00ff */
.L_x_3452:
[----:B------:R-:W-:Y:S01]  /*f2b0*/  ISETP.GE.AND P0, PT, R6, 0x2, PT ;  /* 0x000000020600780c */ /* 0x000fe20003f06270 */
[----:B------:R-:W-:Y:S05]  /*f2c0*/  WARPSYNC.ALL ;  /* 0x0000000000007948 */ /* 0x000fea0003800000 */
[----:B------:R-:W-:Y:S07]  /*f2d0*/  BAR.SYNC.DEFER_BLOCKING 0x0 ;  /* 0x0000000000007b1d */ /* 0x000fee0000010000 */
[----:B------:R-:W-:Y:S05]  /*f2e0*/  @!P0 BRA `(.L_x_3451) ;  /* 0x0000000000808947 */ /* 0x000fea0003800000 */
[----:B0-----:R-:W-:-:S07]  /*f2f0*/  IMAD.MOV.U32 R4, RZ, RZ, 0x1 ;  /* 0x00000001ff047424 */ /* 0x001fce00078e00ff */
.L_x_3456:
[----:B------:R-:W0:Y:S04]  /*f300*/  SHFL.DOWN PT, R5, R0, R4, 0x1f ;  /* 0x08001f0400057589 */ /* 0x000e2800000e0000 */
[----:B------:R-:W2:Y:S04]  /*f310*/  SHFL.DOWN PT, R14, R7, R4, 0x1f ;  /* 0x08001f04070e7589 */ /* 0x000ea800000e0000 */
[----:B------:R-:W3:Y:S04]  /*f320*/  SHFL.DOWN PT, R10, R43, R4, 0x1f ;  /* 0x08001f042b0a7589 */ /* 0x000ee800000e0000 */
[----:B------:R-:W4:Y:S04]  /*f330*/  SHFL.DOWN PT, R13, R8, R4, 0x1f ;  /* 0x08001f04080d7589 */ /* 0x000f2800000e0000 */
[----:B------:R-:W1:Y:S04]  /*f340*/  SHFL.DOWN PT, R12, R3, R4, 0x1f ;  /* 0x08001f04030c7589 */ /* 0x000e6800000e0000 */
[----:B------:R2:W1:Y:S01]  /*f350*/  SHFL.DOWN PT, R16, R9, R4, 0x1f ;  /* 0x08001f0409107589 */ /* 0x00046200000e0000 */
[----:B0-----:R-:W-:-:S02]  /*f360*/  ISETP.GE.U32.AND P0, PT, R0, R5, PT ;  /* 0x000000050000720c */ /* 0x001fc40003f06070 */
[----:B--2---:R-:W-:Y:S01]  /*f370*/  ISETP.NE.AND P2, PT, R7, R14, PT ;  /* 0x0000000e0700720c */ /* 0x004fe20003f45270 */
[----:B------:R-:W-:Y:S01]  /*f380*/  IMAD.SHL.U32 R4, R4, 0x2, RZ ;  /* 0x0000000204047824 */ /* 0x000fe200078e00ff */
[CC--:B---3--:R-:W-:Y:S02]  /*f390*/  ISETP.NE.AND P3, PT, R43.reuse, R10.reuse, PT ;  /* 0x0000000a2b00720c */ /* 0x0c8fe40003f65270 */
[----:B------:R-:W-:Y:S02]  /*f3a0*/  ISETP.GE.AND P4, PT, R43, R10, PT ;  /* 0x0000000a2b00720c */ /* 0x000fe40003f86270 */
[----:B----4-:R-:W-:Y:S02]  /*f3b0*/  ISETP.GE.U32.AND P1, PT, R8, R13, PT ;  /* 0x0000000d0800720c */ /* 0x010fe40003f26070 */
[----:B-1----:R-:W-:Y:S02]  /*f3c0*/  ISETP.GE.AND.EX P0, PT, R3, R12, PT, P0 ;  /* 0x0000000c0300720c */ /* 0x002fe40003f06300 */
[----:B------:R-:W-:-:S02]  /*f3d0*/  ISETP.GE.AND.EX P1, PT, R9, R16, PT, P1 ;  /* 0x000000100900720c */ /* 0x000fc40003f26310 */
[----:B------:R-:W-:Y:S02]  /*f3e0*/  SEL R11, RZ, 0xffffffff, P0 ;  /* 0xffffffffff0b7807 */ /* 0x000fe40000000000 */
[----:B------:R-:W-:Y:S02]  /*f3f0*/  ISETP.GE.AND P0, PT, R7, R14, PT ;  /* 0x0000000e0700720c */ /* 0x000fe40003f06270 */
[----:B------:R-:W-:Y:S02]  /*f400*/  SEL R15, RZ, 0xffffffff, P1 ;  /* 0xffffffffff0f7807 */ /* 0x000fe40000800000 */
[----:B------:R-:W-:Y:S02]  /*f410*/  @P2 SEL R15, RZ, 0xffffffff, P0 ;  /* 0xffffffffff0f2807 */ /* 0x000fe40000000000 */
[----:B------:R-:W-:Y:S02]  /*f420*/  ISETP.GE.AND P2, PT, R4, R6, PT ;  /* 0x000000060400720c */ /* 0x000fe40003f46270 */
[----:B------:R-:W-:-:S02]  /*f430*/  @P3 SEL R11, RZ, 0xffffffff, P4 ;  /* 0xffffffffff0b3807 */ /* 0x000fc40002000000 */
        /* <DEDUP_REMOVED lines=11> */
.L_x_3451:
[----:B0-2---:R-:W0:Y:S01]  /*f4f0*/  LDC R6, c[0x0][0x3fc] ;  /* 0x0000ff00ff067b82 */ /* 0x005e220000000800 */
[----:B------:R-:W-:Y:S02]  /*f500*/  CS2R R18, SRZ ;  /* 0x0000000000127805 */ /* 0x000fe4000001ff00 */
[----:B0-----:R-:W-:-:S13]  /*f510*/  ISETP.NE.AND P0, PT, R6, RZ, PT ;  /* 0x000000ff0600720c */ /* 0x001fda0003f05270 */
        /* <DEDUP_REMOVED lines=275> */
.L_x_3457:
[----:B------:R-:W-:Y:S05]  /*10650*/  @!P0 BRA `(.L_x_3458) ;  /* 0x0000001000488947 */ /* 0x000fea0003800000 */
[----:B------:R-:W-:Y:S01]  /*10660*/  HFMA2.MMA R4, -RZ, RZ, 0, 0 ;  /* 0x00000000ff047435 */ /* 0x000fe200000001ff */
[----:B------:R-:W-:Y:S01]  /*10670*/  VIADD R5, R23, 0x1 ;  /* 0x0000000117057836 */ /* 0x000fe20000000000 */
[----:B------:R-:W-:Y:S01]  /*10680*/  ULDC.64 UR6, c[0x0][0x400] ;  /* 0x0001000000067ab9 */ /* 0x000fe20000000a00 */
[----:B------:R-:W-:Y:S01]  /*10690*/  ULDC UR4, c[0x0][0x408] ;  /* 0x0001020000047ab9 */ /* 0x000fe20000000800 */
[----:B------:R-:W-:-:S06]  /*106a0*/  ISETP.NE.AND P0, PT, R6, 0x1, PT ;  /* 0x000000010600780c */ /* 0x000fcc0003f05270 */
        /* <DEDUP_REMOVED lines=269> */
.L_x_3458:
        /* <DEDUP_REMOVED lines=11> */
.L_x_3464:
[-C--:B------:R-:W-:Y:S01]  /*11830*/  LOP3.LUT R6, R12, R5.reuse, RZ, 0xfc, !PT ;  /* 0x000000050c067212 */ /* 0x080fe200078efcff */
[----:B------:R-:W-:Y:S01]  /*11840*/  BSSY B1, `(.L_x_3461) ;  /* 0x000001f000017945 */ /* 0x000fe20003800000 */
[----:B------:R-:W-:Y:S02]  /*11850*/  MOV R11, R5 ;  /* 0x00000005000b7202 */ /* 0x000fe40000000f00 */
[----:B------:R-:W-:Y:S01]  /*11860*/  ISETP.NE.U32.AND P0, PT, R6, RZ, PT ;  /* 0x000000ff0600720c */ /* 0x000fe20003f05070 */
[----:B------:R-:W-:-:S12]  /*11870*/  IMAD.MOV.U32 R6, RZ, RZ, R4 ;  /* 0x000000ffff067224 */ /* 0x000fd800078e0004 */
[----:B------:R-:W-:Y:S05]  /*11880*/  @!P0 BRA `(.L_x_3462) ;  /* 0x00000000001c8947 */ /* 0x000fea0003800000 */
[----:B------:R-:W-:Y:S02]  /*11890*/  IMAD.MOV.U32 R13, RZ, RZ, R5 ;  /* 0x000000ffff0d7224 */ /* 0x000fe400078e0005 */
[----:B------:R-:W-:Y:S01]  /*118a0*/  IMAD.MOV.U32 R5, RZ, RZ, R10 ;  /* 0x000000ffff057224 */ /* 0x000fe200078e000a */
[----:B------:R-:W-:-:S07]  /*118b0*/  MOV R10, 0x118d0 ;  /* 0x000118d0000a7802 */ /* 0x000fce0000000f00 */
[----:B-1---5:R-:W-:Y:S05]  /*118c0*/  CALL.REL.NOINC `($__internal_27_$__cuda_sm20_rem_u64) ;  /* 0x0000005c00bc7944 */ /* 0x022fea0003c00000 */
[----:B------:R-:W-:Y:S02]  /*118d0*/  IMAD.MOV.U32 R4, RZ, RZ, R12 ;  /* 0x000000ffff047224 */ /* 0x000fe400078e000c */
[----:B------:R-:W-:Y:S01]  /*118e0*/  IMAD.MOV.U32 R5, RZ, RZ, R13 ;  /* 0x000000ffff057224 */ /* 0x000fe200078e000d */
[----:B------:R-:W-:Y:S06]  /*118f0*/  BRA `(.L_x_3463) ;  /* 0x00000000004c7947 */ /* 0x000fec0003800000 */
.L_x_3462:
[----:B------:R-:W0:Y:S01]  /*11900*/  I2F.U32.RP R5, R4 ;  /* 0x0000000400057306 */ /* 0x000e220000209000 */
[----:B------:R-:W-:-:S07]  /*11910*/  ISETP.NE.U32.AND P1, PT, R4, RZ, PT ;  /* 0x000000ff0400720c */ /* 0x000fce0003f25070 */
[----:B0-----:R-:W0:Y:S02]  /*11920*/  MUFU.RCP R5, R5 ;  /* 0x0000000500057308 */ /* 0x001e240000001000 */
[----:B0-----:R-:W-:Y:S02]  /*11930*/  VIADD R12, R5, 0xffffffe ;  /* 0x0ffffffe050c7836 */ /* 0x001fe40000000000 */
[----:B------:R-:W-:-:S04]  /*11940*/  IMAD.MOV.U32 R5, RZ, RZ, RZ ;  /* 0x000000ffff057224 */ /* 0x000fc800078e00ff */
[----:B------:R0:W2:Y:S02]  /*11950*/  F2I.FTZ.U32.TRUNC.NTZ R13, R12 ;  /* 0x0000000c000d7305 */ /* 0x0000a4000021f000 */
[----:B0-----:R-:W-:Y:S01]  /*11960*/  HFMA2.MMA R12, -RZ, RZ, 0, 0 ;  /* 0x00000000ff0c7435 */ /* 0x001fe200000001ff */
[----:B--2---:R-:W-:-:S04]  /*11970*/  IMAD.MOV R15, RZ, RZ, -R13 ;  /* 0x000000ffff0f7224 */ /* 0x004fc800078e0a0d */
        /* <DEDUP_REMOVED lines=11> */
.L_x_3463:
[----:B------:R-:W-:Y:S05]  /*11a30*/  BSYNC B1 ;  /* 0x0000000000017941 */ /* 0x000fea0003800000 */
.L_x_3461:
[----:B------:R-:W-:Y:S01]  /*11a40*/  ISETP.NE.U32.AND P0, PT, R4, RZ, PT ;  /* 0x000000ff0400720c */ /* 0x000fe20003f05070 */
[----:B------:R-:W-:Y:S01]  /*11a50*/  IMAD.MOV.U32 R10, RZ, RZ, R6 ;  /* 0x000000ffff0a7224 */ /* 0x000fe200078e0006 */
[----:B------:R-:W-:Y:S02]  /*11a60*/  MOV R12, R11 ;  /* 0x0000000b000c7202 */ /* 0x000fe40000000f00 */
[----:B------:R-:W-:-:S13]  /*11a70*/  ISETP.NE.AND.EX P0, PT, R5, RZ, PT, P0 ;  /* 0x000000ff0500720c */ /* 0x000fda0003f05300 */
[----:B------:R-:W-:Y:S05]  /*11a80*/  @P0 BRA `(.L_x_3464) ;  /* 0xfffffffc00680947 */ /* 0x000fea000383ffff */
[----:B------:R-:W-:Y:S05]  /*11a90*/  BSYNC B0 ;  /* 0x0000000000007941 */ /* 0x000fea0003800000 */
.L_x_3460:
[----:B------:R-:W-:Y:S01]  /*11aa0*/  ISETP.NE.U32.AND P2, PT, R11, RZ, PT ;  /* 0x000000ff0b00720c */ /* 0x000fe20003f45070 */
[----:B------:R-:W-:-:S12]  /*11ab0*/  BSSY B0, `(.L_x_3465) ;  /* 0x000001c000007945 */ /* 0x000fd80003800000 */
[----:B------:R-:W-:Y:S05]  /*11ac0*/  @!P2 BRA `(.L_x_3466) ;  /* 0x00000000001ca947 */ /* 0x000fea0003800000 */
[----:B------:R-:W-:Y:S01]  /*11ad0*/  IMAD.MOV.U32 R10, RZ, RZ, 0x10 ;  /* 0x00000010ff0a7424 */ /* 0x000fe200078e00ff */
[----:B------:R-:W-:Y:S01]  /*11ae0*/  MOV R12, 0x11b10 ;  /* 0x00011b10000c7802 */ /* 0x000fe20000000f00 */
[----:B------:R-:W-:-:S07]  /*11af0*/  IMAD.MOV.U32 R13, RZ, RZ, RZ ;  /* 0x000000ffff0d7224 */ /* 0x000fce00078e00ff */
[----:B-1---5:R-:W-:Y:S05]  /*11b00*/  CALL.REL.NOINC `($__internal_26_$__cuda_sm20_div_u64) ;  /* 0x0000005800187944 */ /* 0x022fea0003c00000 */
[----:B------:R-:W-:Y:S02]  /*11b10*/  IMAD.MOV.U32 R4, RZ, RZ, R10 ;  /* 0x000000ffff047224 */ /* 0x000fe400078e000a */
[----:B------:R-:W-:Y:S01]  /*11b20*/  IMAD.MOV.U32 R5, RZ, RZ, R15 ;  /* 0x000000ffff057224 */ /* 0x000fe200078e000f */
[----:B------:R-:W-:Y:S06]  /*11b30*/  BRA `(.L_x_3467) ;  /* 0x00000000004c7947 */ /* 0x000fec0003800000 */
.L_x_3466:
[----:B------:R-:W0:Y:S01]  /*11b40*/  I2F.U32.RP R10, R6 ;  /* 0x00000006000a7306 */ /* 0x000e220000209000 */
[----:B------:R-:W-:Y:S01]  /*11b50*/  HFMA2.MMA R4, -RZ, RZ, 0, 0 ;  /* 0x00000000ff047435 */ /* 0x000fe200000001ff */
        /* <DEDUP_REMOVED lines=17> */
.L_x_3467:
[----:B------:R-:W-:Y:S05]  /*11c70*/  BSYNC B0 ;  /* 0x0000000000007941 */ /* 0x000fea0003800000 */
.L_x_3465:
[----:B------:R-:W-:Y:S04]  /*11c80*/  BSSY B0, `(.L_x_3468) ;  /* 0x000001c000007945 */ /* 0x000fe80003800000 */
[----:B------:R-:W-:Y:S05]  /*11c90*/  @!P2 BRA `(.L_x_3469) ;  /* 0x00000000001ca947 */ /* 0x000fea0003800000 */
[----:B------:R-:W-:Y:S01]  /*11ca0*/  IMAD.MOV.U32 R10, RZ, RZ, 0x8 ;  /* 0x00000008ff0a7424 */ /* 0x000fe200078e00ff */
[----:B------:R-:W-:Y:S02]  /*11cb0*/  MOV R13, RZ ;  /* 0x000000ff000d7202 */ /* 0x000fe40000000f00 */
[----:B------:R-:W-:-:S07]  /*11cc0*/  MOV R12, 0x11ce0 ;  /* 0x00011ce0000c7802 */ /* 0x000fce0000000f00 */
[----:B-1---5:R-:W-:Y:S05]  /*11cd0*/  CALL.REL.NOINC `($__internal_26_$__cuda_sm20_div_u64) ;  /* 0x0000005400a47944 */ /* 0x022fea0003c00000 */
[----:B------:R-:W-:Y:S02]  /*11ce0*/  IMAD.MOV.U32 R12, RZ, RZ, R10 ;  /* 0x000000ffff0c7224 */ /* 0x000fe400078e000a */
[----:B------:R-:W-:Y:S01]  /*11cf0*/  IMAD.MOV.U32 R13, RZ, RZ, R15 ;  /* 0x000000ffff0d7224 */ /* 0x000fe200078e000f */
[----:B------:R-:W-:Y:S06]  /*11d00*/  BRA `(.L_x_3470) ;  /* 0x00000000004c7947 */ /* 0x000fec0003800000 */
.L_x_3469:
[----:B------:R-:W0:Y:S01]  /*11d10*/  I2F.U32.RP R13, R6 ;  /* 0x00000006000d7306 */ /* 0x000e220000209000 */
[----:B------:R-:W-:-:S07]  /*11d20*/  ISETP.NE.U32.AND P2, PT, R6, RZ, PT ;  /* 0x000000ff0600720c */ /* 0x000fce0003f45070 */
[----:B0-----:R-:W0:Y:S02]  /*11d30*/  MUFU.RCP R13, R13 ;  /* 0x0000000d000d7308 */ /* 0x001e240000001000 */
[----:B0-----:R-:W-:Y:S02]  /*11d40*/  VIADD R10, R13, 0xffffffe ;  /* 0x0ffffffe0d0a7836 */ /* 0x001fe40000000000 */
[----:B------:R-:W-:-:S04]  /*11d50*/  IMAD.MOV.U32 R13, RZ, RZ, RZ ;  /* 0x000000ffff0d7224 */ /* 0x000fc800078e00ff */
[----:B------:R0:W2:Y:S02]  /*11d60*/  F2I.FTZ.U32.TRUNC.NTZ R11, R10 ;  /* 0x0000000a000b7305 */ /* 0x0000a4000021f000 */
[----:B0-----:R-:W-:Y:S02]  /*11d70*/  IMAD.MOV.U32 R10, RZ, RZ, RZ ;  /* 0x000000ffff0a7224 */ /* 0x001fe400078e00ff */
[----:B--2---:R-:W-:-:S04]  /*11d80*/  IMAD.MOV R15, RZ, RZ, -R11 ;  /* 0x000000ffff0f7224 */ /* 0x004fc800078e0a0b */
[----:B------:R-:W-:-:S04]  /*11d90*/  IMAD R15, R15, R6, RZ ;  /* 0x000000060f0f7224 */ /* 0x000fc800078e02ff */
[----:B------:R-:W-:-:S06]  /*11da0*/  IMAD.HI.U32 R15, R11, R15, R10 ;  /* 0x0000000f0b0f7227 */ /* 0x000fcc00078e000a */
        /* <DEDUP_REMOVED lines=9> */
.L_x_3470:
[----:B------:R-:W-:Y:S05]  /*11e40*/  BSYNC B0 ;  /* 0x0000000000007941 */ /* 0x000fea0003800000 */
.L_x_3468:
        /* <DEDUP_REMOVED lines=8> */
[----:B------:R-:W-:Y:S01]  /*11ed0*/  IMAD.MOV.U32 R11, RZ, RZ, R13 ;  /* 0x000000ffff0b7224 */ /* 0x000fe200078e000d */
[----:B------:R-:W-:-:S07]  /*11ee0*/  MOV R13, R5 ;  /* 0x00000005000d7202 */ /* 0x000fce0000000f00 */
[----:B-1---5:R-:W-:Y:S05]  /*11ef0*/  CALL.REL.NOINC `($__internal_26_$__cuda_sm20_div_u64) ;  /* 0x00000054001c7944 */ /* 0x022fea0003c00000 */
[----:B------:R-:W-:Y:S02]  /*11f00*/  IMAD.MOV.U32 R4, RZ, RZ, R10 ;  /* 0x000000ffff047224 */ /* 0x000fe400078e000a */
[----:B------:R-:W-:Y:S01]  /*11f10*/  IMAD.MOV.U32 R5, RZ, RZ, R15 ;  /* 0x000000ffff057224 */ /* 0x000fe200078e000f */
[----:B------:R-:W-:Y:S06]  /*11f20*/  BRA `(.L_x_3473) ;  /* 0x00000000004c7947 */ /* 0x000fec0003800000 */
.L_x_3472:
        /* <DEDUP_REMOVED lines=19> */
.L_x_3473:
[----:B------:R-:W-:Y:S05]  /*12060*/  BSYNC B0 ;  /* 0x0000000000007941 */ /* 0x000fea0003800000 */
.L_x_3471:
[----:B------:R-:W-:Y:S02]  /*12070*/  ULDC.64 UR4, c[0x0][0x610] ;  /* 0x0001840000047ab9 */ /* 0x000fe40000000a00 */
[----:B------:R-:W-:-:S04]  /*12080*/  IADD3 R4, P0, R4, UR4, RZ ;  /* 0x0000000404047c10 */ /* 0x000fc8000ff1e0ff */
[----:B------:R-:W-:-:S05]  /*12090*/  IADD3.X R5, R5, UR5, RZ, P0, !PT ;  /* 0x0000000505057c10 */ /* 0x000fca00087fe4ff */
[----:B------:R-:W-:-:S07]  /*120a0*/  IMAD.MOV.U32 R6, RZ, RZ, R5 ;  /* 0x000000ffff067224 */ /* 0x000fce00078e0005 */
.L_x_3459:
[----:B------:R-:W-:Y:S02]  /*120b0*/  ULDC UR4, c[0x0][0x248] ;  /* 0x0000920000047ab9 */ /* 0x000fe40000000800 */
[----:B------:R-:W-:-:S13]  /*120c0*/  ISETP.NE.AND P0, PT, RZ, UR4, PT ;  /* 0x00000004ff007c0c */ /* 0x000fda000bf05270 */
[----:B------:R-:W-:Y:S05]  /*120d0*/  @!P0 BRA `(.L_x_3474) ;  /* 0x00000044006c8947 */ /* 0x000fea0003800000 */
[----:B------:R-:W0:Y:S01]  /*120e0*/  LDC R11, c[0x0][0x3fc] ;  /* 0x0000ff00ff0b7b82 */ /* 0x000e220000000800 */
[----:B------:R-:W2:Y:S01]  /*120f0*/  S2R R10, SR_CTAID.X ;  /* 0x00000000000a7919 */ /* 0x000ea20000002500 */
[----:B------:R-:W-:Y:S01]  /*12100*/  ULDC UR4, c[0x0][0x24c] ;  /* 0x0000930000047ab9 */ /* 0x000fe20000000800 */
[----:B------:R-:W-:Y:S01]  /*12110*/  CS2R R18, SRZ ;  /* 0x0000000000127805 */ /* 0x000fe2000001ff00 */
[----:B------:R-:W-:Y:S01]  /*12120*/  IMAD R13, R17, UR4, RZ ;  /* 0x00000004110d7c24 */ /* 0x000fe2000f8e02ff */
[----:B------:R-:W-:-:S03]  /*12130*/  ULDC UR4, c[0x0][0x250] ;  /* 0x0000940000047ab9 */ /* 0x000fc60000000800 */
[----:B------:R-:W-:Y:S01]  /*12140*/  IMAD R13, R2, UR4, R13 ;  /* 0x00000004020d7c24 */ /* 0x000fe2000f8e020d */
[----:B------:R-:W-:Y:S01]  /*12150*/  ULDC UR4, c[0x0][0x238] ;  /* 0x00008e0000047ab9 */ /* 0x000fe20000000800 */
[----:B0-----:R-:W-:Y:S02]  /*12160*/  ISETP.NE.AND P0, PT, R11, RZ, PT ;  /* 0x000000ff0b00720c */ /* 0x001fe40003f05270 */
        /* <DEDUP_REMOVED lines=276> */
.L_x_3475:
[----:B------:R-:W-:Y:S05]  /*132b0*/  @!P0 BRA `(.L_x_3476) ;  /* 0x0000001000488947 */ /* 0x000fea0003800000 */
[----:B------:R-:W-:Y:S01]  /*132c0*/  IADD3 R15, R13, 0x1, RZ ;  /* 0x000000010d0f7810 */ /* 0x000fe20007ffe0ff */
[----:B------:R-:W-:Y:S01]  /*132d0*/  IMAD.MOV.U32 R14, RZ, RZ, RZ ;  /* 0x000000ffff0e7224 */ /* 0x000fe200078e00ff */
[----:B------:R-:W-:Y:S01]  /*132e0*/  ULDC.64 UR6, c[0x0][0x400] ;  /* 0x0001000000067ab9 */ /* 0x000fe20000000a00 */
[----:B------:R-:W-:Y:S01]  /*132f0*/  ULDC UR4, c[0x0][0x408] ;  /* 0x0001020000047ab9 */ /* 0x000fe20000000800 */
[----:B------:R-:W-:Y:S01]  /*13300*/  ISETP.NE.AND P0, PT, R11, 0x1, PT ;  /* 0x000000010b00780c */ /* 0x000fe20003f05270 */
        /* <DEDUP_REMOVED lines=269> */
.L_x_3476:
        /* <DEDUP_REMOVED lines=14> */
.L_x_3478:
[----:B------:R-:W-:Y:S05]  /*144c0*/  BSYNC B0 ;  /* 0x0000000000007941 */ /* 0x000fea0003800000 */
.L_x_3477:
        /* <DEDUP_REMOVED lines=8> */
[----:B------:R-:W-:-:S04]  /*14550*/  IMAD.MOV.U32 R15, RZ, RZ, R3 ;  /* 0x000000ffff0f7224 */ /* 0x000fc800078e0003 */
[----:B------:R-:W0:Y:S08]  /*14560*/  LDC R11, c[0x0][0x10] ;  /* 0x00000400ff0b7b82 */ /* 0x000e300000000800 */
[----:B------:R-:W2:Y:S01]  /*14570*/  LDC.64 R12, c[0x0][0x618] ;  /* 0x00018600ff0c7b82 */ /* 0x000ea20000000a00 */
[----:B0-----:R-:W-:Y:S01]  /*14580*/  IMAD R11, R10, R11, UR4 ;  /* 0x000000040a0b7e24 */ /* 0x001fe2000f8e020b */
[----:B------:R-:W-:-:S03]  /*14590*/  ULDC UR4, c[0x0][0x0] ;  /* 0x0000000000047ab9 */ /* 0x000fc60000000800 */
[----:B------:R-:W-:-:S04]  /*145a0*/  @!P1 IMAD R11, R11, UR4, R17 ;  /* 0x000000040b0b9c24 */ /* 0x000fc8000f8e0211 */
[----:B--2---:R-:W-:-:S05]  /*145b0*/  IMAD.WIDE.U32 R12, R11, 0x20, R12 ;  /* 0x000000200b0c7825 */ /* 0x004fca00078e000c */
[----:B------:R0:W-:Y:S04]  /*145c0*/  STG.E.64 desc[UR60][R12.64+0x8], R14 ;  /* 0x0000080e0c007986 */ /* 0x0001e8000c101b3c */
[----:B------:R0:W-:Y:S04]  /*145d0*/  STG.E.64 desc[UR60][R12.64+0x18], R8 ;  /* 0x000018080c007986 */ /* 0x0001e8000c101b3c */
[----:B------:R0:W-:Y:S04]  /*145e0*/  STG.E desc[UR60][R12.64], R43 ;  /* 0x0000002b0c007986 */ /* 0x0001e8000c10193c */
[----:B------:R0:W-:Y:S02]  /*145f0*/  STG.E desc[UR60][R12.64+0x10], R7 ;  /* 0x000010070c007986 */ /* 0x0001e4000c10193c */
.L_x_3480:
[----:B------:R-:W-:Y:S05]  /*14600*/  BSYNC B0 ;  /* 0x0000000000007941 */ /* 0x000fea0003800000 */
.L_x_3479:
        /* <DEDUP_REMOVED lines=35> */
.L_x_3482:
[----:B------:R-:W-:Y:S05]  /*14840*/  BSYNC B0 ;  /* 0x0000000000007941 */ /* 0x000fea0003800000 */
.L_x_3481:
        /* <DEDUP_REMOVED lines=17> */
[----:B------:R-:W-:Y:S01]  /*14960*/  ULDC UR9, c[0x0][0x218] ;  /* 0x0000860000097ab9 */ /* 0x000fe20000000800 */
[----:B------:R-:W-:Y:S01]  /*14970*/  ULDC.64 UR10, c[0x0][0x220] ;  /* 0x00008800000a7ab9 */ /* 0x000fe20000000a00 */
[----:B------:R-:W-:Y:S01]  /*14980*/  BSSY B0, `(.L_x_3483) ;  /* 0x0000067000007945 */ /* 0x000fe20003800000 */
[----:B------:R-:W-:Y:S01]  /*14990*/  IMAD.U32 R3, RZ, RZ, UR9 ;  /* 0x00000009ff037e24 */ /* 0x000fe2000f8e00ff */
[----:B------:R-:W-:Y:S01]  /*149a0*/  MOV R0, UR10 ;  /* 0x0000000a00007c02 */ /* 0x000fe20008000f00 */
[----:B0-----:R-:W-:Y:S01]  /*149b0*/  IMAD.U32 R9, RZ, RZ, UR11 ;  /* 0x0000000bff097e24 */ /* 0x001fe2000f8e00ff */
        /* <DEDUP_REMOVED lines=10> */
[----:B-----5:R-:W0:Y:S01]  /*14a60*/  LDC R27, c[0x0][0x4] ;  /* 0x00000100ff1b7b82 */ /* 0x020e220000000800 */
[----:B------:R-:W-:Y:S01]  /*14a70*/  BSSY B1, `(.L_x_3486) ;  /* 0x0000027000017945 */ /* 0x000fe20003800000 */
[----:B------:R-:W-:Y:S01]  /*14a80*/  IMAD.MOV.U32 R16, RZ, RZ, R14 ;  /* 0x000000ffff107224 */ /* 0x000fe200078e000e */
[----:B------:R-:W-:Y:S01]  /*14a90*/  MOV R8, UR10 ;  /* 0x0000000a00087c02 */ /* 0x000fe20008000f00 */
[----:B------:R-:W-:Y:S02]  /*14aa0*/  IMAD.U32 R7, RZ, RZ, UR9 ;  /* 0x00000009ff077e24 */ /* 0x000fe4000f8e00ff */
[----:B------:R-:W-:Y:S02]  /*14ab0*/  IMAD.U32 R11, RZ, RZ, UR11 ;  /* 0x0000000bff0b7e24 */ /* 0x000fe4000f8e00ff */
[----:B------:R-:W2:Y:S01]  /*14ac0*/  LDC.64 R12, c[0x0][0x618] ;  /* 0x00018600ff0c7b82 */ /* 0x000ea20000000a00 */
[----:B-1----:R-:W-:-:S02]  /*14ad0*/  IMAD R25, R10, UR7, RZ ;  /* 0x000000070a197c24 */ /* 0x002fc4000f8e02ff */
[----:B0-----:R-:W-:-:S07]  /*14ae0*/  IMAD R27, R27, UR6, RZ ;  /* 0x000000061b1b7c24 */ /* 0x001fce000f8e02ff */
.L_x_3487:
[----:B------:R-:W-:-:S04]  /*14af0*/  IMAD.IADD R15, R25, 0x1, R16 ;  /* 0x00000001190f7824 */ /* 0x000fc800078e0210 */
[----:B--2---:R-:W-:-:S05]  /*14b00*/  IMAD.WIDE.U32 R14, R15, 0x20, R12 ;  /* 0x000000200f0e7825 */ /* 0x004fca00078e000c */
[----:B------:R-:W2:Y:S04]  /*14b10*/  LDG.E R10, desc[UR60][R14.64] ;  /* 0x0000003c0e0a7981 */ /* 0x000ea8000c1e1900 */
[----:B------:R-:W3:Y:S04]  /*14b20*/  LDG.E R26, desc[UR60][R14.64+0x10] ;  /* 0x0000103c0e1a7981 */ /* 0x000ee8000c1e1900 */
[----:B------:R-:W4:Y:S04]  /*14b30*/  LDG.E.64 R20, desc[UR60][R14.64+0x8] ;  /* 0x0000083c0e147981 */ /* 0x000f28000c1e1b00 */
[----:B------:R-:W5:Y:S01]  /*14b40*/  LDG.E.64 R22, desc[UR60][R14.64+0x18] ;  /* 0x0000183c0e167981 */ /* 0x000f62000c1e1b00 */
[----:B------:R-:W-:Y:S01]  /*14b50*/  IMAD.IADD R16, R27, 0x1, R16 ;  /* 0x000000011b107824 */ /* 0x000fe200078e0210 */
[----:B--2---:R-:W-:-:S02]  /*14b60*/  ISETP.NE.AND P3, PT, R3, R10, PT ;  /* 0x0000000a0300720c */ /* 0x004fc40003f65270 */
[----:B------:R-:W-:Y:S02]  /*14b70*/  ISETP.GE.AND P5, PT, R3, R10, PT ;  /* 0x0000000a0300720c */ /* 0x000fe40003fa6270 */
[CC--:B---3--:R-:W-:Y:S02]  /*14b80*/  ISETP.NE.AND P4, PT, R7.reuse, R26.reuse, PT ;  /* 0x0000001a0700720c */ /* 0x0c8fe40003f85270 */
[----:B------:R-:W-:Y:S02]  /*14b90*/  ISETP.GE.AND P6, PT, R7, R26, PT ;  /* 0x0000001a0700720c */ /* 0x000fe40003fc6270 */
[----:B----4-:R-:W-:Y:S02]  /*14ba0*/  ISETP.GE.U32.AND P0, PT, R0, R20, PT ;  /* 0x000000140000720c */ /* 0x010fe40003f06070 */
[----:B------:R-:W-:Y:S02]  /*14bb0*/  SEL R24, RZ, 0xffffffff, P5 ;  /* 0xffffffffff187807 */ /* 0x000fe40002800000 */
[----:B-----5:R-:W-:-:S02]  /*14bc0*/  ISETP.GE.U32.AND P1, PT, R8, R22, PT ;  /* 0x000000160800720c */ /* 0x020fc40003f26070 */
[----:B------:R-:W-:Y:S02]  /*14bd0*/  ISETP.GE.AND.EX P0, PT, R9, R21, PT, P0 ;  /* 0x000000150900720c */ /* 0x000fe40003f06300 */
[----:B------:R-:W-:Y:S02]  /*14be0*/  ISETP.GE.AND.EX P1, PT, R11, R23, PT, P1 ;  /* 0x000000170b00720c */ /* 0x000fe40003f26310 */
[----:B------:R-:W-:Y:S02]  /*14bf0*/  @!P3 SEL R24, RZ, 0xffffffff, P0 ;  /* 0xffffffffff18b807 */ /* 0x000fe40000000000 */
[----:B------:R-:W-:Y:S02]  /*14c00*/  ISETP.GE.U32.AND P3, PT, R16, UR8, PT ;  /* 0x0000000810007c0c */ /* 0x000fe4000bf66070 */
        /* <DEDUP_REMOVED lines=14> */
.L_x_3486:
[----:B------:R-:W-:Y:S05]  /*14cf0*/  BRA `(.L_x_3485) ;  /* 0x0000000000bc7947 */ /* 0x000fea0003800000 */
.L_x_3484:
[----:B------:R-:W-:Y:S01]  /*14d00*/  ULDC UR7, c[0x0][0x23c] ;  /* 0x00008f0000077ab9 */ /* 0x000fe20000000800 */
[----:B------:R-:W-:Y:S01]  /*14d10*/  IMAD.U32 R7, RZ, RZ, UR9 ;  /* 0x00000009ff077e24 */ /* 0x000fe2000f8e00ff */
[----:B------:R-:W-:Y:S01]  /*14d20*/  ISETP.GE.U32.AND P0, PT, R2, UR7, PT ;  /* 0x0000000702007c0c */ /* 0x000fe2000bf06070 */
[----:B------:R-:W-:Y:S02]  /*14d30*/  IMAD.U32 R8, RZ, RZ, UR10 ;  /* 0x0000000aff087e24 */ /* 0x000fe4000f8e00ff */
[----:B------:R-:W-:-:S10]  /*14d40*/  IMAD.U32 R11, RZ, RZ, UR11 ;  /* 0x0000000bff0b7e24 */ /* 0x000fd4000f8e00ff */
[----:B------:R-:W-:Y:S05]  /*14d50*/  @P0 BRA `(.L_x_3485) ;  /* 0x0000000000a40947 */ /* 0x000fea0003800000 */
[----:B------:R-:W-:Y:S01]  /*14d60*/  ULDC UR6, c[0x0][0x10] ;  /* 0x0000040000067ab9 */ /* 0x000fe20000000800 */
[----:B-----5:R-:W0:Y:S01]  /*14d70*/  LDC R28, c[0x0][RZ] ;  /* 0x00000000ff1c7b82 */ /* 0x020e220000000800 */
[----:B------:R-:W-:Y:S01]  /*14d80*/  MOV R7, UR9 ;  /* 0x0000000900077c02 */ /* 0x000fe20008000f00 */
[----:B------:R-:W-:Y:S02]  /*14d90*/  IMAD.U32 R8, RZ, RZ, UR10 ;  /* 0x0000000aff087e24 */ /* 0x000fe4000f8e00ff */
[----:B------:R-:W-:Y:S02]  /*14da0*/  IMAD.U32 R11, RZ, RZ, UR11 ;  /* 0x0000000bff0b7e24 */ /* 0x000fe4000f8e00ff */
[----:B-1----:R-:W-:Y:S02]  /*14db0*/  IMAD.MOV.U32 R25, RZ, RZ, R2 ;  /* 0x000000ffff197224 */ /* 0x002fe400078e0002 */
[----:B------:R-:W1:Y:S01]  /*14dc0*/  LDC.64 R12, c[0x0][0x618] ;  /* 0x00018600ff0c7b82 */ /* 0x000e620000000a00 */
[----:B------:R-:W-:-:S07]  /*14dd0*/  IMAD R10, R10, UR6, RZ ;  /* 0x000000060a0a7c24 */ /* 0x000fce000f8e02ff */
[----:B------:R-:W2:Y:S02]  /*14de0*/  LDC R30, c[0x0][0x4] ;  /* 0x00000100ff1e7b82 */ /* 0x000ea40000000800 */
.L_x_3488:
[----:B------:R-:W-:-:S04]  /*14df0*/  IMAD.IADD R14, R10, 0x1, R25 ;  /* 0x000000010a0e7824 */ /* 0x000fc800078e0219 */
[----:B0-----:R-:W-:-:S04]  /*14e00*/  IMAD R21, R14, R28, R17 ;  /* 0x0000001c0e157224 */ /* 0x001fc800078e0211 */
[----:B-1----:R-:W-:-:S05]  /*14e10*/  IMAD.WIDE.U32 R20, R21, 0x20, R12 ;  /* 0x0000002015147825 */ /* 0x002fca00078e000c */
[----:B------:R-:W3:Y:S04]  /*14e20*/  LDG.E R16, desc[UR60][R20.64] ;  /* 0x0000003c14107981 */ /* 0x000ee8000c1e1900 */
[----:B------:R-:W4:Y:S04]  /*14e30*/  LDG.E.64 R14, desc[UR60][R20.64+0x8] ;  /* 0x0000083c140e7981 */ /* 0x000f28000c1e1b00 */
[----:B------:R-:W5:Y:S04]  /*14e40*/  LDG.E R26, desc[UR60][R20.64+0x10] ;  /* 0x0000103c141a7981 */ /* 0x000f68000c1e1900 */
[----:B------:R-:W5:Y:S01]  /*14e50*/  LDG.E.64 R22, desc[UR60][R20.64+0x18] ;  /* 0x0000183c14167981 */ /* 0x000f62000c1e1b00 */
[----:B--2---:R-:W-:Y:S01]  /*14e60*/  IMAD.IADD R25, R30, 0x1, R25 ;  /* 0x000000011e197824 */ /* 0x004fe200078e0219 */
[----:B---3--:R-:W-:-:S02]  /*14e70*/  ISETP.NE.AND P3, PT, R3, R16, PT ;  /* 0x000000100300720c */ /* 0x008fc40003f65270 */
[----:B----4-:R-:W-:Y:S02]  /*14e80*/  ISETP.GE.U32.AND P0, PT, R0, R14, PT ;  /* 0x0000000e0000720c */ /* 0x010fe40003f06070 */
[----:B------:R-:W-:Y:S02]  /*14e90*/  ISETP.GE.AND P5, PT, R3, R16, PT ;  /* 0x000000100300720c */ /* 0x000fe40003fa6270 */
[----:B------:R-:W-:Y:S02]  /*14ea0*/  ISETP.GE.AND.EX P0, PT, R9, R15, PT, P0 ;  /* 0x0000000f0900720c */ /* 0x000fe40003f06300 */
[----:B------:R-:W-:-:S05]  /*14eb0*/  SEL R24, RZ, 0xffffffff, P5 ;  /* 0xffffffffff187807 */ /* 0x000fca0002800000 */
[----:B------:R-:W-:Y:S02]  /*14ec0*/  @!P3 SEL R24, RZ, 0xffffffff, P0 ;  /* 0xffffffffff18b807 */ /* 0x000fe40000000000 */
[C---:B-----5:R-:W-:Y:S02]  /*14ed0*/  ISETP.NE.AND P4, PT, R7.reuse, R26, PT ;  /* 0x0000001a0700720c */ /* 0x060fe40003f85270 */
        /* <DEDUP_REMOVED lines=17> */
.L_x_3485:
[----:B------:R-:W-:Y:S05]  /*14ff0*/  BSYNC B0 ;  /* 0x0000000000007941 */ /* 0x000fea0003800000 */
.L_x_3483:
[----:B------:R-:W0:Y:S01]  /*15000*/  LDC R10, c[0x0][RZ] ;  /* 0x00000000ff0a7b82 */ /* 0x000e220000000800 */
[----:B------:R-:W-:Y:S01]  /*15010*/  UIADD3 UR4, UR4, 0x10, URZ ;  /* 0x0000001004047890 */ /* 0x000fe2000fffe03f */
[----:B------:R-:W-:Y:S01]  /*15020*/  IMAD.MOV.U32 R14, RZ, RZ, R0 ;  /* 0x000000ffff0e7224 */ /* 0x000fe200078e0000 */
[----:B------:R-:W-:Y:S01]  /*15030*/  MOV R15, R9 ;  /* 0x00000009000f7202 */ /* 0x000fe20000000f00 */
[----:B-----5:R-:W-:Y:S01]  /*15040*/  IMAD.MOV.U32 R20, RZ, RZ, R8 ;  /* 0x000000ffff147224 */ /* 0x020fe200078e0008 */
[----:B------:R-:W-:Y:S01]  /*15050*/  ULEA UR4, UR5, UR4, 0x18 ;  /* 0x0000000405047291 */ /* 0x000fe2000f8ec03f */
[----:B------:R-:W-:Y:S01]  /*15060*/  IMAD.MOV.U32 R21, RZ, RZ, R11 ;  /* 0x000000ffff157224 */ /* 0x000fe200078e000b */
[----:B------:R-:W-:Y:S02]  /*15070*/  ULDC UR6, c[0x0][0x4] ;  /* 0x0000010000067ab9 */ /* 0x000fe40000000800 */
[----:B------:R-:W-:-:S06]  /*15080*/  USHF.R.U32.HI UR5, URZ, 0x1, UR6 ;  /* 0x000000013f057899 */ /* 0x000fcc0008011606 */
[----:B------:R-:W-:Y:S01]  /*15090*/  ISETP.NE.AND P0, PT, RZ, UR5, PT ;  /* 0x00000005ff007c0c */ /* 0x000fe2000bf05270 */
[----:B0-----:R-:W-:-:S05]  /*150a0*/  IMAD R12, R2, R10, R17 ;  /* 0x0000000a020c7224 */ /* 0x001fca00078e0211 */
[----:B------:R-:W-:-:S05]  /*150b0*/  LEA R12, R12, UR4, 0x5 ;  /* 0x000000040c0c7c11 */ /* 0x000fca000f8e28ff */
[----:B------:R0:W-:Y:S04]  /*150c0*/  STS.64 [R12+0x8], R14 ;  /* 0x0000080e0c007388 */ /* 0x0001e80000000a00 */
[----:B------:R0:W-:Y:S04]  /*150d0*/  STS.64 [R12+0x18], R20 ;  /* 0x000018140c007388 */ /* 0x0001e80000000a00 */
[----:B------:R0:W-:Y:S04]  /*150e0*/  STS [R12], R3 ;  /* 0x000000030c007388 */ /* 0x0001e80000000800 */
[----:B------:R0:W-:Y:S01]  /*150f0*/  STS [R12+0x10], R7 ;  /* 0x000010070c007388 */ /* 0x0001e20000000800 */
[----:B------:R-:W-:Y:S05]  /*15100*/  @!P0 BRA `(.L_x_3489) ;  /* 0x0000000000c08947 */ /* 0x000fea0003800000 */
[----:B------:R-:W-:-:S07]  /*15110*/  IMAD.U32 R13, RZ, RZ, UR5 ;  /* 0x00000005ff0d7e24 */ /* 0x000fce000f8e00ff */
.L_x_3492:
[--C-:B01----:R-:W-:Y:S01]  /*15120*/  IMAD.IADD R14, R2, 0x1, R13.reuse ;  /* 0x00000001020e7824 */ /* 0x103fe200078e020d */
[----:B------:R-:W-:Y:S01]  /*15130*/  BAR.SYNC.DEFER_BLOCKING 0x0 ;  /* 0x0000000000007b1d */ /* 0x000fe20000010000 */
[----:B------:R-:W-:Y:S02]  /*15140*/  ISETP.GT.AND P3, PT, R13, 0x1, PT ;  /* 0x000000010d00780c */ /* 0x000fe40003f64270 */
[----:B-1----:R-:W-:Y:S02]  /*15150*/  SHF.R.S32.HI R25, RZ, 0x1, R13 ;  /* 0x00000001ff197819 */ /* 0x002fe4000001140d */
[----:B------:R-:W-:Y:S01]  /*15160*/  ISETP.GE.U32.AND P0, PT, R14, UR6, PT ;  /* 0x000000060e007c0c */ /* 0x000fe2000bf06070 */
[----:B------:R-:W-:Y:S03]  /*15170*/  BSSY B0, `(.L_x_3490) ;  /* 0x0000027000007945 */ /* 0x000fe60003800000 */
[----:B------:R-:W-:-:S13]  /*15180*/  ISETP.GE.U32.OR P0, PT, R2, R13, P0 ;  /* 0x0000000d0200720c */ /* 0x000fda0000706470 */
[----:B------:R-:W-:Y:S05]  /*15190*/  @P0 BRA `(.L_x_3491) ;  /* 0x0000000000900947 */ /* 0x000fea0003800000 */
[----:B------:R-:W-:-:S05]  /*151a0*/  IMAD R13, R14, R10, R17 ;  /* 0x0000000a0e0d7224 */ /* 0x000fca00078e0211 */
[----:B------:R-:W-:-:S05]  /*151b0*/  LEA R13, R13, UR4, 0x5 ;  /* 0x000000040d0d7c11 */ /* 0x000fca000f8e28ff */
[----:B------:R-:W0:Y:S04]  /*151c0*/  LDS R16, [R13] ;  /* 0x000000000d107984 */ /* 0x000e280000000800 */
[----:B------:R-:W1:Y:S04]  /*151d0*/  LDS.64 R14, [R13+0x8] ;  /* 0x000008000d0e7984 */ /* 0x000e680000000a00 */
[----:B------:R-:W2:Y:S04]  /*151e0*/  LDS R24, [R13+0x10] ;  /* 0x000010000d187984 */ /* 0x000ea80000000800 */
[----:B------:R-:W3:Y:S01]  /*151f0*/  LDS.64 R20, [R13+0x18] ;  /* 0x000018000d147984 */ /* 0x000ee20000000a00 */
[----:B0-----:R-:W-:-:S02]  /*15200*/  ISETP.NE.AND P4, PT, R3, R16, PT ;  /* 0x000000100300720c */ /* 0x001fc40003f85270 */
[----:B------:R-:W-:Y:S02]  /*15210*/  ISETP.GE.AND P0, PT, R3, R16, PT ;  /* 0x000000100300720c */ /* 0x000fe40003f06270 */
[----:B-1----:R-:W-:Y:S02]  /*15220*/  ISETP.GE.U32.AND P1, PT, R0, R14, PT ;  /* 0x0000000e0000720c */ /* 0x002fe40003f26070 */
[----:B------:R-:W-:Y:S02]  /*15230*/  SEL R22, RZ, 0xffffffff, P0 ;  /* 0xffffffffff167807 */ /* 0x000fe40000000000 */
[----:B--2---:R-:W-:Y:S02]  /*15240*/  ISETP.NE.AND P5, PT, R7, R24, PT ;  /* 0x000000180700720c */ /* 0x004fe40003fa5270 */
[----:B------:R-:W-:Y:S02]  /*15250*/  ISETP.GE.AND.EX P1, PT, R9, R15, PT, P1 ;  /* 0x0000000f0900720c */ /* 0x000fe40003f26310 */
[----:B---3--:R-:W-:-:S02]  /*15260*/  ISETP.GE.U32.AND P0, PT, R8, R20, PT ;  /* 0x000000140800720c */ /* 0x008fc40003f06070 */
[----:B------:R-:W-:Y:S02]  /*15270*/  @!P4 SEL R22, RZ, 0xffffffff, P1 ;  /* 0xffffffffff16c807 */ /* 0x000fe40000800000 */
[----:B------:R-:W-:Y:S02]  /*15280*/  ISETP.GE.AND P6, PT, R7, R24, PT ;  /* 0x000000180700720c */ /* 0x000fe40003fc6270 */
[----:B------:R-:W-:Y:S02]  /*15290*/  ISETP.GE.AND.EX P0, PT, R11, R21, PT, P0 ;  /* 0x000000150b00720c */ /* 0x000fe40003f06300 */
[----:B------:R-:W-:Y:S02]  /*152a0*/  LOP3.LUT R22, R22, 0x1, RZ, 0xc0, !PT ;  /* 0x0000000116167812 */ /* 0x000fe400078ec0ff */
[----:B------:R-:W-:Y:S02]  /*152b0*/  SEL R23, RZ, 0xffffffff, P6 ;  /* 0xffffffffff177807 */ /* 0x000fe40003000000 */
        /* <DEDUP_REMOVED lines=11> */
[----:B------:R-:W-:Y:S01]  /*15370*/  STS [R12], R3 ;  /* 0x000000030c007388 */ /* 0x000fe20000000800 */
[----:B------:R-:W-:-:S03]  /*15380*/  SEL R7, R7, R24, !P1 ;  /* 0x0000001807077207 */ /* 0x000fc60004800000 */
[----:B------:R0:W-:Y:S04]  /*15390*/  STS.64 [R12+0x8], R14 ;  /* 0x0000080e0c007388 */ /* 0x0001e80000000a00 */
[----:B------:R1:W-:Y:S01]  /*153a0*/  STS [R12+0x10], R7 ;  /* 0x000010070c007388 */ /* 0x0003e20000000800 */
[----:B0-----:R-:W-:Y:S01]  /*153b0*/  MOV R14, R8 ;  /* 0x00000008000e7202 */ /* 0x001fe20000000f00 */
[----:B------:R-:W-:-:S05]  /*153c0*/  IMAD.MOV.U32 R15, RZ, RZ, R11 ;  /* 0x000000ffff0f7224 */ /* 0x000fca00078e000b */
[----:B------:R1:W-:Y:S02]  /*153d0*/  STS.64 [R12+0x18], R14 ;  /* 0x0000180e0c007388 */ /* 0x0003e40000000a00 */
.L_x_3491:
[----:B------:R-:W-:Y:S05]  /*153e0*/  BSYNC B0 ;  /* 0x0000000000007941 */ /* 0x000fea0003800000 */
.L_x_3490:
[----:B------:R-:W-:Y:S01]  /*153f0*/  IMAD.MOV.U32 R13, RZ, RZ, R25 ;  /* 0x000000ffff0d7224 */ /* 0x000fe200078e0019 */
[----:B------:R-:W-:Y:S06]  /*15400*/  @P3 BRA `(.L_x_3492) ;  /* 0xfffffffc00443947 */ /* 0x000fec000383ffff */
.L_x_3489:
[----:B------:R-:W-:Y:S02]  /*15410*/  ULDC UR4, c[0x0][0x240] ;  /* 0x0000900000047ab9 */ /* 0x000fe40000000800 */
[----:B------:R-:W-:-:S13]  /*15420*/  ISETP.NE.AND P0, PT, RZ, UR4, PT ;  /* 0x00000004ff007c0c */ /* 0x000fda000bf05270 */
[----:B------:R-:W-:Y:S05]  /*15430*/  @!P0 BRA `(.L_x_3493) ;  /* 0x0000000400848947 */ /* 0x000fea0003800000 */
[----:B------:R-:W-:Y:S01]  /*15440*/  ISETP.GT.AND P0, PT, R10, 0x20, PT ;  /* 0x000000200a00780c */ /* 0x000fe20003f04270 */
[----:B------:R-:W-:-:S12]  /*15450*/  IMAD.MOV.U32 R2, RZ, RZ, R10 ;  /* 0x000000ffff027224 */ /* 0x000fd800078e000a */
[----:B------:R-:W-:Y:S05]  /*15460*/  @!P0 BRA `(.L_x_3494) ;  /* 0x0000000000ec8947 */ /* 0x000fea0003800000 */
[----:B01----:R-:W-:Y:S01]  /*15470*/  IMAD.MOV.U32 R14, RZ, RZ, R0 ;  /* 0x000000ffff0e7224 */ /* 0x003fe200078e0000 */
[----:B------:R-:W-:Y:S01]  /*15480*/  MOV R21, R11 ;  /* 0x0000000b00157202 */ /* 0x000fe20000000f00 */
[----:B------:R-:W-:Y:S01]  /*15490*/  IMAD.MOV.U32 R15, RZ, RZ, R9 ;  /* 0x000000ffff0f7224 */ /* 0x000fe200078e0009 */
[----:B------:R-:W-:Y:S01]  /*154a0*/  LEA.HI R2, R10, R10, RZ, 0x1 ;  /* 0x0000000a0a027211 */ /* 0x000fe200078f08ff */
[----:B------:R-:W-:Y:S01]  /*154b0*/  IMAD.MOV.U32 R20, RZ, RZ, R8 ;  /* 0x000000ffff147224 */ /* 0x000fe200078e0008 */
[----:B------:R2:W-:Y:S02]  /*154c0*/  STS [R12], R3 ;  /* 0x000000030c007388 */ /* 0x0005e40000000800 */
[----:B------:R-:W-:Y:S01]  /*154d0*/  SHF.R.S32.HI R13, RZ, 0x1, R2 ;  /* 0x00000001ff0d7819 */ /* 0x000fe20000011402 */
[----:B------:R-:W-:Y:S01]  /*154e0*/  IMAD.MOV.U32 R2, RZ, RZ, 0x20 ;  /* 0x00000020ff027424 */ /* 0x000fe200078e00ff */
[----:B------:R2:W-:Y:S02]  /*154f0*/  STS.64 [R12+0x8], R14 ;  /* 0x0000080e0c007388 */ /* 0x0005e40000000a00 */
[----:B------:R-:W-:-:S02]  /*15500*/  ISETP.GE.AND P0, PT, R13, 0x20, PT ;  /* 0x000000200d00780c */ /* 0x000fc40003f06270 */
[----:B------:R2:W-:Y:S04]  /*15510*/  STS.64 [R12+0x18], R20 ;  /* 0x000018140c007388 */ /* 0x0005e80000000a00 */
[----:B------:R2:W-:Y:S07]  /*15520*/  STS [R12+0x10], R7 ;  /* 0x000010070c007388 */ /* 0x0005ee0000000800 */
[----:B------:R-:W-:Y:S05]  /*15530*/  @!P0 BRA `(.L_x_3494) ;  /* 0x0000000000b88947 */ /* 0x000fea0003800000 */
.L_x_3497:
[----:B-12---:R-:W-:Y:S01]  /*15540*/  IMAD.IADD R15, R17, 0x1, R13 ;  /* 0x00000001110f7824 */ /* 0x006fe200078e020d */
[----:B------:R-:W-:Y:S04]  /*15550*/  BAR.SYNC.DEFER_BLOCKING 0x0 ;  /* 0x0000000000007b1d */ /* 0x000fe80000010000 */
[----:B------:R-:W-:Y:S02]  /*15560*/  ISETP.GE.U32.AND P0, PT, R15, R10, PT ;  /* 0x0000000a0f00720c */ /* 0x000fe40003f06070 */
[----:B------:R-:W-:Y:S02]  /*15570*/  BSSY B0, `(.L_x_3495) ;  /* 0x0000026000007945 */ /* 0x000fe40003800000 */
[----:B------:R-:W-:-:S13]  /*15580*/  ISETP.GE.U32.OR P0, PT, R17, R13, P0 ;  /* 0x0000000d1100720c */ /* 0x000fda0000706470 */
[----:B------:R-:W-:Y:S05]  /*15590*/  @P0 BRA `(.L_x_3496) ;  /* 0x00000000008c0947 */ /* 0x000fea0003800000 */
[----:B------:R-:W-:-:S05]  /*155a0*/  IMAD R2, R13, 0x20, R12 ;  /* 0x000000200d027824 */ /* 0x000fca00078e020c */
        /* <DEDUP_REMOVED lines=31> */
[----:B0-----:R-:W-:Y:S01]  /*157a0*/  IMAD.MOV.U32 R14, RZ, RZ, R8 ;  /* 0x000000ffff0e7224 */ /* 0x001fe200078e0008 */
[----:B------:R-:W-:-:S05]  /*157b0*/  MOV R15, R11 ;  /* 0x0000000b000f7202 */ /* 0x000fca0000000f00 */
[----:B------:R1:W-:Y:S02]  /*157c0*/  STS.64 [R12+0x18], R14 ;  /* 0x0000180e0c007388 */ /* 0x0003e40000000a00 */
.L_x_3496:
[----:B------:R-:W-:Y:S05]  /*157d0*/  BSYNC B0 ;  /* 0x0000000000007941 */ /* 0x000fea0003800000 */
.L_x_3495:
[----:B------:R-:W-:-:S04]  /*157e0*/  SHF.R.S32.HI R13, RZ, 0x1, R13 ;  /* 0x00000001ff0d7819 */ /* 0x000fc8000001140d */
[----:B------:R-:W-:-:S13]  /*157f0*/  ISETP.GE.AND P0, PT, R13, 0x20, PT ;  /* 0x000000200d00780c */ /* 0x000fda0003f06270 */
[----:B------:R-:W-:Y:S05]  /*15800*/  @P0 BRA `(.L_x_3497) ;  /* 0xfffffffc004c0947 */ /* 0x000fea000383ffff */
[----:B------:R-:W-:-:S07]  /*15810*/  IMAD.MOV.U32 R2, RZ, RZ, 0x20 ;  /* 0x00000020ff027424 */ /* 0x000fce00078e00ff */
.L_x_3494:
[----:B------:R-:W-:Y:S01]  /*15820*/  BAR.SYNC.DEFER_BLOCKING 0x0 ;  /* 0x0000000000007b1d */ /* 0x000fe20000010000 */
[----:B------:R-:W-:-:S13]  /*15830*/  ISETP.GE.AND P0, PT, R2, 0x2, PT ;  /* 0x000000020200780c */ /* 0x000fda0003f06270 */
[----:B------:R-:W-:Y:S05]  /*15840*/  @!P0 BRA `(.L_x_3493) ;  /* 0x0000000000808947 */ /* 0x000fea0003800000 */
[----:B------:R-:W-:-:S07]  /*15850*/  IMAD.MOV.U32 R10, RZ, RZ, 0x1 ;  /* 0x00000001ff0a7424 */ /* 0x000fce00078e00ff */
.L_x_3498:
[----:B------:R-:W3:Y:S04]  /*15860*/  SHFL.DOWN PT, R13, R0, R10, 0x1f ;  /* 0x08001f0a000d7589 */ /* 0x000ee800000e0000 */
[----:B------:R-:W4:Y:S04]  /*15870*/  SHFL.DOWN PT, R16, R7, R10, 0x1f ;  /* 0x08001f0a07107589 */ /* 0x000f2800000e0000 */
[----:B012---:R-:W0:Y:S04]  /*15880*/  SHFL.DOWN PT, R12, R3, R10, 0x1f ;  /* 0x08001f0a030c7589 */ /* 0x007e2800000e0000 */
[----:B------:R-:W1:Y:S04]  /*15890*/  SHFL.DOWN PT, R17, R8, R10, 0x1f ;  /* 0x08001f0a08117589 */ /* 0x000e6800000e0000 */
[----:B------:R-:W2:Y:S04]  /*158a0*/  SHFL.DOWN PT, R14, R9, R10, 0x1f ;  /* 0x08001f0a090e7589 */ /* 0x000ea800000e0000 */
[----:B------:R5:W2:Y:S01]  /*158b0*/  SHFL.DOWN PT, R20, R11, R10, 0x1f ;  /* 0x08001f0a0b147589 */ /* 0x000aa200000e0000 */
[----:B---3--:R-:W-:-:S02]  /*158c0*/  ISETP.GE.U32.AND P0, PT, R0, R13, PT ;  /* 0x0000000d0000720c */ /* 0x008fc40003f06070 */
[----:B----4-:R-:W-:Y:S01]  /*158d0*/  ISETP.NE.AND P3, PT, R7, R16, PT ;  /* 0x000000100700720c */ /* 0x010fe20003f65270 */
[----:B-----5:R-:W-:Y:S01]  /*158e0*/  IMAD.SHL.U32 R10, R10, 0x2, RZ ;  /* 0x000000020a0a7824 */ /* 0x020fe200078e00ff */
[CC--:B0-----:R-:W-:Y:S02]  /*158f0*/  ISETP.NE.AND P4, PT, R3.reuse, R12.reuse, PT ;  /* 0x0000000c0300720c */ /* 0x0c1fe40003f85270 */
[----:B------:R-:W-:Y:S02]  /*15900*/  ISETP.GE.AND P5, PT, R3, R12, PT ;  /* 0x0000000c0300720c */ /* 0x000fe40003fa6270 */
[----:B-1----:R-:W-:Y:S02]  /*15910*/  ISETP.GE.U32.AND P1, PT, R8, R17, PT ;  /* 0x000000110800720c */ /* 0x002fe40003f26070 */
[----:B--2---:R-:W-:Y:S02]  /*15920*/  ISETP.GE.AND.EX P0, PT, R9, R14, PT, P0 ;  /* 0x0000000e0900720c */ /* 0x004fe40003f06300 */
        /* <DEDUP_REMOVED lines=18> */
.L_x_3493:
[----:B------:R-:W-:Y:S05]  /*15a50*/  @!P2 EXIT ;  /* 0x000000000000a94d */ /* 0x000fea0003800000 */
[----:B012---:R-:W0:Y:S01]  /*15a60*/  LDC.64 R14, c[0x0][0x628] ;  /* 0x00018a00ff0e7b82 */ /* 0x007e220000000a00 */
[----:B------:R-:W-:Y:S01]  /*15a70*/  ISETP.NE.U32.AND P0, PT, R4, RZ, PT ;  /* 0x000000ff0400720c */ /* 0x000fe20003f05070 */
[----:B------:R-:W-:Y:S02]  /*15a80*/  ULDC.U8 UR4, c[0x0][0x630] ;  /* 0x00018c0000047ab9 */ /* 0x000fe40000000000 */
[----:B------:R-:W-:Y:S02]  /*15a90*/  ISETP.NE.AND P1, PT, RZ, UR4, PT ;  /* 0x00000004ff007c0c */ /* 0x000fe4000bf25270 */
[----:B------:R-:W-:Y:S02]  /*15aa0*/  ISETP.NE.AND.EX P0, PT, R6, RZ, PT, P0 ;  /* 0x000000ff0600720c */ /* 0x000fe40003f05300 */
[----:B0-----:R-:W-:-:S04]  /*15ab0*/  SEL R13, R14, RZ, P1 ;  /* 0x000000ff0e0d7207 */ /* 0x001fc80000800000 */
        /* <DEDUP_REMOVED lines=34> */
[----:B------:R-:W-:-:S07]  /*15ce0*/  SEL R7, R6, R7, !P1 ;  /* 0x0000000706077207 */ /* 0x000fce0004800000 */
.L_x_3500:
        /* <DEDUP_REMOVED lines=12> */
[----:B------:R-:W-:Y:S01]  /*15db0*/  HFMA2.MMA R13, -RZ, RZ, 0, 0 ;  /* 0x00000000ff0d7435 */ /* 0x000fe200000001ff */
[----:B------:R-:W-:Y:S02]  /*15dc0*/  IMAD.U32 R6, RZ, RZ, UR6 ;  /* 0x00000006ff067e24 */ /* 0x000fe4000f8e00ff */
[----:B------:R-:W-:-:S02]  /*15dd0*/  IMAD.U32 R7, RZ, RZ, UR7 ;  /* 0x00000007ff077e24 */ /* 0x000fc4000f8e00ff */
[----:B------:R-:W-:Y:S02]  /*15de0*/  IMAD.U32 R10, RZ, RZ, UR4 ;  /* 0x00000004ff0a7e24 */ /* 0x000fe4000f8e00ff */
[----:B------:R-:W-:Y:S02]  /*15df0*/  IMAD.U32 R11, RZ, RZ, UR5 ;  /* 0x00000005ff0b7e24 */ /* 0x000fe4000f8e00ff */
[----:B------:R-:W-:Y:S02]  /*15e00*/  IMAD.MOV.U32 R8, RZ, RZ, 0x2ef ;  /* 0x000002efff087424 */ /* 0x000fe400078e00ff */
[----:B0-----:R-:W-:-:S07]  /*15e10*/  IMAD.MOV.U32 R12, RZ, RZ, 0x1 ;  /* 0x00000001ff0c7424 */ /* 0x001fce00078e00ff */
[----:B------:R-:W-:-:S07]  /*15e20*/  LEPC R20, `(.L_x_3502) ;  /* 0x000000001014794e */ /* 0x000fce0000000000 */
[----:B-1----:R-:W-:Y:S05]  /*15e30*/  CALL.ABS.NOINC R2 ;  /* 0x0000000002007343 */ /* 0x002fea0003c00000 */
.L_x_3502:
        /* <DEDUP_REMOVED lines=22> */
.L_x_3503:
[----:B------:R-:W-:Y:S02]  /*15fa0*/  ULDC.64 UR4, c[0x0][0x600] ;  /* 0x0001800000047ab9 */ /* 0x000fe40000000a00 */
[----:B------:R-:W-:-:S05]  /*15fb0*/  IADD3 R18, P0, R18, UR4, RZ ;  /* 0x0000000412127c10 */ /* 0x000fca000ff1e0ff */
[----:B------:R-:W-:-:S05]  /*15fc0*/  IMAD.X R19, RZ, RZ, UR5, P0 ;  /* 0x00000005ff137e24 */ /* 0x000fca00080e06ff */
[----:B------:R-:W-:Y:S01]  /*15fd0*/  STG.E.64 desc[UR60][R18.64], R16 ;  /* 0x0000001012007986 */ /* 0x000fe2000c101b3c */
[----:B------:R-:W-:Y:S05]  /*15fe0*/  EXIT ;  /* 0x000000000000794d */ /* 0x000fea0003800000 */
.L_x_3501:
[----:B------:R-:W-:Y:S04]  /*15ff0*/  STG.E.64 desc[UR60][R4.64+0x8], R22 ;  /* 0x0000081604007986 */ /* 0x000fe8000c101b3c */
[----:B------:R-:W-:Y:S04]  /*16000*/  STG.E.64 desc[UR60][R4.64+0x18], R16 ;  /* 0x0000181004007986 */ /* 0x000fe8000c101b3c */
[----:B------:R-:W-:Y:S04]  /*16010*/  STG.E desc[UR60][R4.64], R3 ;  /* 0x0000000304007986 */ /* 0x000fe8000c10193c */
[----:B------:R-:W-:Y:S01]  /*16020*/  STG.E desc[UR60][R4.64+0x10], R7 ;  /* 0x0000100704007986 */ /* 0x000fe2000c10193c */
[----:B------:R-:W-:Y:S05]  /*16030*/  EXIT ;  /* 0x000000000000794d */ /* 0x000fea0003800000 */
.L_x_3499:
        /* <DEDUP_REMOVED lines=17> */
.L_x_3505:
[----:B------:R-:W-:Y:S02]  /*16150*/  CS2R R22, SRZ ;  /* 0x0000000000167805 */ /* 0x000fe4000001ff00 */
[----:B------:R-:W-:-:S07]  /*16160*/  CS2R R16, SRZ ;  /* 0x0000000000107805 */ /* 0x000fce000001ff00 */
.L_x_3504:
        /* <DEDUP_REMOVED lines=23> */
.L_x_3507:
        /* <DEDUP_REMOVED lines=22> */
.L_x_3508:
[----:B------:R-:W-:Y:S02]  /*16440*/  ULDC.64 UR4, c[0x0][0x600] ;  /* 0x0001800000047ab9 */ /* 0x000fe40000000a00 */
[----:B------:R-:W-:-:S05]  /*16450*/  IADD3 R18, P0, R18, UR4, RZ ;  /* 0x0000000412127c10 */ /* 0x000fca000ff1e0ff */
[----:B------:R-:W-:-:S05]  /*16460*/  IMAD.X R19, RZ, RZ, UR5, P0 ;  /* 0x00000005ff137e24 */ /* 0x000fca00080e06ff */
[----:B------:R-:W-:Y:S01]  /*16470*/  STG.E.64 desc[UR60][R18.64], R16 ;  /* 0x0000001012007986 */ /* 0x000fe2000c101b3c */
[----:B------:R-:W-:Y:S05]  /*16480*/  EXIT ;  /* 0x000000000000794d */ /* 0x000fea0003800000 */
.L_x_3506:
        /* <DEDUP_REMOVED lines=16> */
.L_x_3509:
[----:B------:R-:W0:Y:S01]  /*16590*/  LDC.64 R2, c[0x4][R2] ;  /* 0x0100000002027b82 */ /* 0x000e220000000a00 */
[----:B------:R-:W-:Y:S01]  /*165a0*/  ULDC.64 UR4, c[0x4][0x3c8] ;  /* 0x0100f20000047ab9 */ /* 0x000fe20000000a00 */
[----:B------:R-:W-:Y:S01]  /*165b0*/  ULDC.64 UR6, c[0x4][0x168] ;  /* 0x01005a0000067ab9 */ /* 0x000fe20000000a00 */
[----:B------:R-:W-:Y:S01]  /*165c0*/  IMAD.U32 R4, RZ, RZ, UR4 ;  /* 0x00000004ff047e24 */ /* 0x000fe2000f8e00ff */
[----:B------:R-:W-:Y:S01]  /*165d0*/  HFMA2.MMA R8, -RZ, RZ, 0, 4.4405460357666015625e-05 ;  /* 0x000002e9ff087435 */ /* 0x000fe200000001ff */
[----:B------:R-:W-:Y:S01]  /*165e0*/  IMAD.U32 R5, RZ, RZ, UR5 ;  /* 0x00000005ff057e24 */ /* 0x000fe2000f8e00ff */
[----:B------:R-:W-:Y:S01]  /*165f0*/  ULDC.64 UR4, c[0x4][0x3c0] ;  /* 0x0100f00000047ab9 */ /* 0x000fe20000000a00 */
[----:B------:R-:W-:Y:S02]  /*16600*/  IMAD.U32 R10, RZ, RZ, UR6 ;  /* 0x00000006ff0a7e24 */ /* 0x000fe4000f8e00ff */
[----:B------:R-:W-:Y:S02]  /*16610*/  IMAD.U32 R6, RZ, RZ, UR4 ;  /* 0x00000004ff067e24 */ /* 0x000fe4000f8e00ff */
[----:B------:R-:W-:-:S02]  /*16620*/  IMAD.U32 R7, RZ, RZ, UR5 ;  /* 0x00000005ff077e24 */ /* 0x000fc4000f8e00ff */
[----:B------:R-:W-:Y:S02]  /*16630*/  IMAD.U32 R11, RZ, RZ, UR7 ;  /* 0x00000007ff0b7e24 */ /* 0x000fe4000f8e00ff */
[----:B------:R-:W-:Y:S02]  /*16640*/  IMAD.MOV.U32 R12, RZ, RZ, 0x1 ;  /* 0x00000001ff0c7424 */ /* 0x000fe400078e00ff */
[----:B------:R-:W-:-:S07]  /*16650*/  IMAD.MOV.U32 R13, RZ, RZ, RZ ;  /* 0x000000ffff0d7224 */ /* 0x000fce00078e00ff */
[----:B------:R-:W-:-:S07]  /*16660*/  LEPC R20, `(.L_x_3510) ;  /* 0x000000001014794e */ /* 0x000fce0000000000 */
[----:B0-----:R-:W-:Y:S05]  /*16670*/  CALL.ABS.NOINC R2 ;  /* 0x0000000002007343 */ /* 0x001fea0003c00000 */
.L_x_3510:
[----:B------:R-:W-:Y:S05]  /*16680*/  EXIT ;  /* 0x000000000000794d */ /* 0x000fea0003800000 */
.L_x_3474:
        /* <DEDUP_REMOVED lines=29> */
[----:B------:R-:W4:Y:S01]  /*16860*/  LDG.E.64 R8, desc[UR60][R4.64+0x18] ;  /* 0x0000183c04087981 */ /* 0x000f22000c1e1b00 */
[----:B--2---:R-:W-:-:S02]  /*16870*/  ISETP.NE.AND P4, PT, R0, R43, PT ;  /* 0x0000002b0000720c */ /* 0x004fc40003f85270 */
[----:B------:R-:W-:Y:S02]  /*16880*/  ISETP.GE.AND P6, PT, R0, R43, PT ;  /* 0x0000002b0000720c */ /* 0x000fe40003fc6270 */
[CC--:B---3--:R-:W-:Y:S02]  /*16890*/  ISETP.NE.AND P3, PT, R10.reuse, R7.reuse, PT ;  /* 0x000000070a00720c */ /* 0x0c8fe40003f65270 */
[----:B------:R-:W-:Y:S02]  /*168a0*/  ISETP.GE.AND P5, PT, R10, R7, PT ;  /* 0x000000070a00720c */ /* 0x000fe40003fa6270 */
[----:B----4-:R-:W-:Y:S02]  /*168b0*/  ISETP.GE.U32.AND P0, PT, R2, R22, PT ;  /* 0x000000160200720c */ /* 0x010fe40003f06070 */
[----:B------:R-:W-:Y:S02]  /*168c0*/  SEL R6, RZ, 0xffffffff, P6 ;  /* 0xffffffffff067807 */ /* 0x000fe40003000000 */
[----:B------:R-:W-:-:S02]  /*168d0*/  ISETP.GE.U32.AND P1, PT, R8, R16, PT ;  /* 0x000000100800720c */ /* 0x000fc40003f26070 */
        /* <DEDUP_REMOVED lines=15> */
.L_x_3512:
[----:B------:R-:W-:Y:S05]  /*169d0*/  @!P2 BRA `(.L_x_3513) ;  /* 0x0000000000bca947 */ /* 0x000fea0003800000 */
[----:B-1---5:R-:W0:Y:S02]  /*169e0*/  LDC R24, c[0x0][0x634] ;  /* 0x00018d00ff187b82 */ /* 0x022e240000000800 */
        /* <DEDUP_REMOVED lines=19> */
.L_x_3514:
[----:B------:R-:W-:Y:S01]  /*16b20*/  ULDC.64 UR4, c[0x0][0x600] ;  /* 0x0001800000047ab9 */ /* 0x000fe20000000a00 */
[----:B------:R-:W-:Y:S02]  /*16b30*/  ISETP.NE.AND P6, PT, R24, 0x1, PT ;  /* 0x000000011800780c */ /* 0x000fe40003fc5270 */
[----:B------:R-:W-:-:S04]  /*16b40*/  IADD3 R2, P0, R19, UR4, RZ ;  /* 0x0000000413027c10 */ /* 0x000fc8000ff1e0ff */
[----:B------:R-:W-:-:S05]  /*16b50*/  IADD3.X R3, RZ, UR5, RZ, P0, !PT ;  /* 0x00000005ff037c10 */ /* 0x000fca00087fe4ff */
[----:B------:R0:W-:Y:S02]  /*16b60*/  STG.E.64 desc[UR60][R2.64], R22 ;  /* 0x0000001602007986 */ /* 0x0001e4000c101b3c */
        /* <DEDUP_REMOVED lines=17> */
.L_x_3515:
[----:B------:R-:W-:Y:S02]  /*16c80*/  ULDC.64 UR4, c[0x0][0x600] ;  /* 0x0001800000047ab9 */ /* 0x000fe40000000a00 */
[----:B------:R-:W-:-:S05]  /*16c90*/  IADD3 R18, P0, R18, UR4, RZ ;  /* 0x0000000412127c10 */ /* 0x000fca000ff1e0ff */
[----:B------:R-:W-:-:S05]  /*16ca0*/  IMAD.X R19, RZ, RZ, UR5, P0 ;  /* 0x00000005ff137e24 */ /* 0x000fca00080e06ff */
[----:B------:R-:W-:Y:S01]  /*16cb0*/  STG.E.64 desc[UR60][R18.64], R16 ;  /* 0x0000001012007986 */ /* 0x000fe2000c101b3c */
[----:B------:R-:W-:Y:S05]  /*16cc0*/  EXIT ;  /* 0x000000000000794d */ /* 0x000fea0003800000 */
.L_x_3513:
[----:B------:R-:W-:Y:S04]  /*16cd0*/  STG.E.64 desc[UR60][R4.64+0x8], R22 ;  /* 0x0000081604007986 */ /* 0x000fe8000c101b3c */
[----:B------:R-:W-:Y:S04]  /*16ce0*/  STG.E.64 desc[UR60][R4.64+0x18], R16 ;  /* 0x0000181004007986 */ /* 0x000fe8000c101b3c */
[----:B------:R-:W-:Y:S04]  /*16cf0*/  STG.E desc[UR60][R4.64], R43 ;  /* 0x0000002b04007986 */ /* 0x000fe8000c10193c */
[----:B------:R-:W-:Y:S01]  /*16d00*/  STG.E desc[UR60][R4.64+0x10], R7 ;  /* 0x0000100704007986 */ /* 0x000fe2000c10193c */
[----:B------:R-:W-:Y:S05]  /*16d10*/  EXIT ;  /* 0x000000000000794d */ /* 0x000fea0003800000 */
.L_x_3511:
        /* <DEDUP_REMOVED lines=15> */
[----:B-----5:R-:W-:-:S07]  /*16e10*/  LEPC R20, `(.L_x_3517) ;  /* 0x000000001014794e */ /* 0x020fce0000000000 */
[----:B-12---:R-:W-:Y:S05]  /*16e20*/  CALL.ABS.NOINC R2 ;  /* 0x0000000002007343 */ /* 0x006fea0003c00000 */
.L_x_3517:
[----:B------:R-:W-:Y:S02]  /*16e30*/  CS2R R16, SRZ ;  /* 0x0000000000107805 */ /* 0x000fe4000001ff00 */
[----:B------:R-:W-:-:S07]  /*16e40*/  CS2R R22, SRZ ;  /* 0x0000000000167805 */ /* 0x000fce000001ff00 */
.L_x_3516:
[----:B------:R-:W-:Y:S02]  /*16e50*/  ULDC.U8 UR4, c[0x0][0x631] ;  /* 0x00018c4000047ab9 */ /* 0x000fe40000000000 */
[----:B------:R-:W-:-:S13]  /*16e60*/  ISETP.NE.AND P0, PT, RZ, UR4, PT ;  /* 0x00000004ff007c0c */ /* 0x000fda000bf05270 */
        /* <DEDUP_REMOVED lines=21> */
.L_x_3519:
        /* <DEDUP_REMOVED lines=22> */
.L_x_3520:
[----:B------:R-:W-:Y:S02]  /*17120*/  ULDC.64 UR4, c[0x0][0x600] ;  /* 0x0001800000047ab9 */ /* 0x000fe40000000a00 */
[----:B------:R-:W-:-:S05]  /*17130*/  IADD3 R18, P0, R18, UR4, RZ ;  /* 0x0000000412127c10 */ /* 0x000fca000ff1e0ff */
[----:B------:R-:W-:-:S05]  /*17140*/  IMAD.X R19, RZ, RZ, UR5, P0 ;  /* 0x00000005ff137e24 */ /* 0x000fca00080e06ff */
[----:B------:R-:W-:Y:S01]  /*17150*/  STG.E.64 desc[UR60][R18.64], R16 ;  /* 0x0000001012007986 */ /* 0x000fe2000c101b3c */
[----:B------:R-:W-:Y:S05]  /*17160*/  EXIT ;  /* 0x000000000000794d */ /* 0x000fea0003800000 */
.L_x_3518:
        /* <DEDUP_REMOVED lines=16> */
.L_x_3521:
[----:B------:R-:W0:Y:S01]  /*17270*/  LDC.64 R2, c[0x4][R2] ;  /* 0x0100000002027b82 */ /* 0x000e220000000a00 */
[----:B------:R-:W-:Y:S01]  /*17280*/  ULDC.64 UR4, c[0x4][0x3c8] ;  /* 0x0100f20000047ab9 */ /* 0x000fe20000000a00 */
[----:B------:R-:W-:Y:S01]  /*17290*/  ULDC.64 UR6, c[0x4][0x168] ;  /* 0x01005a0000067ab9 */ /* 0x000fe20000000a00 */
[----:B------:R-:W-:Y:S01]  /*172a0*/  MOV R4, UR4 ;  /* 0x0000000400047c02 */ /* 0x000fe20008000f00 */
[----:B------:R-:W-:Y:S01]  /*172b0*/  IMAD.U32 R5, RZ, RZ, UR5 ;  /* 0x00000005ff057e24 */ /* 0x000fe2000f8e00ff */
[----:B------:R-:W-:Y:S01]  /*172c0*/  ULDC.64 UR4, c[0x4][0x3c0] ;  /* 0x0100f00000047ab9 */ /* 0x000fe20000000a00 */
[----:B------:R-:W-:Y:S01]  /*172d0*/  HFMA2.MMA R12, -RZ, RZ, 0, 5.9604644775390625e-08 ;  /* 0x00000001ff0c7435 */ /* 0x000fe200000001ff */
        /* <DEDUP_REMOVED lines=8> */
.L_x_3522:
[----:B------:R-:W-:Y:S05]  /*17360*/  EXIT ;  /* 0x000000000000794d */ /* 0x000fea0003800000 */
        .weak           $__internal_26_$__cuda_sm20_div_u64
        .type           $__internal_26_$__cuda_sm20_div_u64,@function
        .size           $__internal_26_$__cuda_sm20_div_u64,($__internal_27_$__cuda_sm20_rem_u64 - $__internal_26_$__cuda_sm20_div_u64)
$__internal_26_$__cuda_sm20_div_u64:
        /* <DEDUP_REMOVED lines=16> */
[----:B------:R-:W-:Y:S01]  /*17470*/  IMAD.HI.U32 R20, P1, R15, R27, R20 ;  /* 0x0000001b0f147227 */ /* 0x000fe20007820014 */
[----:B------:R-:W-:-:S04]  /*17480*/  IADD3.X R16, R29, R15, RZ, P0, !PT ;  /* 0x0000000f1d107210 */ /* 0x000fc800007fe4ff */
        /* <DEDUP_REMOVED lines=50> */
[----:B------:R-:W-:Y:S06]  /*177b0*/  RET.REL.NODEC R12 `(_ZN2at6native13reduce_kernelILi256ELi2ENS0_8ReduceOpIiNS0_9ArgMinOpsIiEEjlLi4ELi4EEEEEvT1_) ;  /* 0xfffffe880c107950 */ /* 0x000fec0003c3ffff */
        .weak           $__internal_27_$__cuda_sm20_rem_u64
        .type           $__internal_27_$__cuda_sm20_rem_u64,@function
        .size           $__internal_27_$__cuda_sm20_rem_u64,(.L_x_6984 - $__internal_27_$__cuda_sm20_rem_u64)
$__internal_27_$__cuda_sm20_rem_u64:
        /* <DEDUP_REMOVED lines=65> */
[----:B------:R-:W-:Y:S06]  /*17bd0*/  RET.REL.NODEC R4 `(_ZN2at6native13reduce_kernelILi256ELi2ENS0_8ReduceOpIiNS0_9ArgMinOpsIiEEjlLi4ELi4EEEEEvT1_) ;  /* 0xfffffe8404087950 */ /* 0x000fec0003c3ffff */
.L_x_3523:
        /* <DEDUP_REMOVED lines=10> */
.L_x_6984:


//--------------------- .text._ZN2at6native13reduce_kernelILi128ELi4ENS0_8ReduceOpIiNS0_9ArgMinOpsIiEEjlLi4ELi4EEEEEvT1_ --------------------------
	.section	.text._ZN2at6native13reduce_kernelILi128ELi4ENS0_8ReduceOpIiNS0_9ArgMinOpsIiEEjlLi4ELi4EEEEEvT1_,"ax",@progbits
	.align	128
        .global         _ZN2at6native13reduce_kernelILi128ELi4ENS0_8ReduceOpIiNS0_9ArgMinOpsIiEEjlLi4ELi4EEEEEvT1_
        .type           _ZN2at6native13reduce_kernelILi128ELi4ENS0_8ReduceOpIiNS0_9ArgMinOpsIiEEjlLi4ELi4EEEEEvT1_,@function
        .size           _ZN2at6native13reduce_kernelILi128ELi4ENS0_8ReduceOpIiNS0_9ArgMinOpsIiEEjlLi4ELi4EEEEEvT1_,(.L_x_6986 - _ZN2at6native13reduce_kernelILi128ELi4ENS0_8ReduceOpIiNS0_9ArgMinOpsIiEEjlLi4ELi4EEEEEvT1_)
        .other          _ZN2at6native13reduce_kernelILi128ELi4ENS0_8ReduceOpIiNS0_9ArgMinOpsIiEEjlLi4ELi4EEEEEvT1_,@"STO_CUDA_ENTRY STV_DEFAULT"
_ZN2at6native13reduce_kernelILi128ELi4ENS0_8ReduceOpIiNS0_9ArgMinOpsIiEEjlLi4ELi4EEEEEvT1_:
.text._ZN2at6native13reduce_kernelILi128ELi4ENS0_8ReduceOpIiNS0_9ArgMinOpsIiEEjlLi4ELi4EEEEEvT1_:
        /* <DEDUP_REMOVED lines=289> */
.L_x_3524:
        /* <DEDUP_REMOVED lines=11> */
[----:B------:R-:W-:Y:S01]  /*12c0*/  CS2R R40, SRZ ;  /* 0x0000000000287805 */ /* 0x000fe2000001ff00 */
[----:B------:R-:W-:Y:S01]  /*12d0*/  IMAD.MOV.U32 R73, RZ, RZ, RZ ;  /* 0x000000ffff497224 */ /* 0x000fe200078e00ff */
[----:B------:R-:W-:Y:S01]  /*12e0*/  CS2R R6, SRZ ;  /* 0x0000000000067805 */ /* 0x000fe2000001ff00 */
[----:B------:R-:W-:Y:S02]  /*12f0*/  IMAD.MOV.U32 R15, RZ, RZ, RZ ;  /* 0x000000ffff0f7224 */ /* 0x000fe400078e00ff */
        /* <DEDUP_REMOVED lines=30> */
.L_x_3528:
        /* <DEDUP_REMOVED lines=29> */
.L_x_3534:
[----:B------:R-:W-:Y:S05]  /*16b0*/  BSYNC B2 ;  /* 0x0000000000027941 */ /* 0x000fea0003800000 */
.L_x_3533:
        /* <DEDUP_REMOVED lines=22> */
.L_x_3532:
[----:B------:R-:W-:Y:S05]  /*1820*/  BSYNC B1 ;  /* 0x0000000000017941 */ /* 0x000fea0003800000 */
.L_x_3531:
[----:B------:R-:W0:Y:S01]  /*1830*/  LDC R7, c[0x0][0x22c] ;  /* 0x00008b00ff077b82 */ /* 0x000e220000000800 */
[C---:B------:R-:W-:Y:S02]  /*1840*/  IADD3 R5, P0, -R8.reuse, 0x4, RZ ;  /* 0x0000000408057810 */ /* 0x040fe40007f1e1ff */
[----:B------:R-:W-:Y:S02]  /*1850*/  IADD3 R16, -R8, 0x4, RZ ;  /* 0x0000000408107810 */ /* 0x000fe40007ffe1ff */
[----:B------:R-:W-:Y:S01]  /*1860*/  LEA R18, P1, R5, R18, 0x2 ;  /* 0x0000001205127211 */ /* 0x000fe200078210ff */
[----:B------:R-:W-:-:S05]  /*1870*/  IMAD.X R4, RZ, RZ, -0x1, P0 ;  /* 0xffffffffff047424 */ /* 0x000fca00000e06ff */
[----:B------:R-:W-:Y:S02]  /*1880*/  LEA.HI.X R19, R5, R19, R4, 0x2, P1 ;  /* 0x0000001305137211 */ /* 0x000fe400008f1404 */
[----:B0-----:R-:W-:-:S07]  /*1890*/  IADD3 R0, R8, -0x4, R7 ;  /* 0xfffffffc08007810 */ /* 0x001fce0007ffe007 */
.L_x_3530:
[----:B------:R-:W-:Y:S05]  /*18a0*/  BSYNC B0 ;  /* 0x0000000000007941 */ /* 0x000fea0003800000 */
.L_x_3529:
        /* <DEDUP_REMOVED lines=22> */
.L_x_3537:
[----:B------:R-:W-:Y:S01]  /*1a10*/  IMAD.WIDE.U32 R4, R9, 0x10, R18 ;  /* 0x0000001009047825 */ /* 0x000fe200078e0012 */
[----:B------:R-:W-:-:S05]  /*1a20*/  ULDC UR4, c[0x0][0x234] ;  /* 0x00008d0000047ab9 */ /* 0x000fca0000000800 */
[----:B------:R-:W2:Y:S01]  /*1a30*/  LDG.E.128 R4, desc[UR60][R4.64] ;  /* 0x0000003c04047981 */ /* 0x000ea2000c1e1d00 */
[----:B------:R-:W-:Y:S02]  /*1a40*/  IMAD.IADD R12, R11, 0x1, R16 ;  /* 0x000000010b0c7824 */ /* 0x000fe400078e0210 */
[----:B------:R-:W-:Y:S02]  /*1a50*/  VIADD R9, R9, UR4 ;  /* 0x0000000409097c36 */ /* 0x000fe40008000000 */
[C---:B------:R-:W-:Y:S01]  /*1a60*/  VIADD R15, R12.reuse, 0x1 ;  /* 0x000000010c0f7836 */ /* 0x040fe20000000000 */
[----:B------:R-:W-:Y:S01]  /*1a70*/  ISETP.GE.U32.AND P0, PT, R33, R12, PT ;  /* 0x0000000c2100720c */ /* 0x000fe20003f06070 */
[C---:B------:R-:W-:Y:S02]  /*1a80*/  VIADD R21, R12.reuse, 0x2 ;  /* 0x000000020c157836 */ /* 0x040fe40000000000 */
[----:B------:R-:W-:Y:S01]  /*1a90*/  VIADD R25, R12, 0x3 ;  /* 0x000000030c197836 */ /* 0x000fe20000000000 */
[----:B------:R-:W-:Y:S01]  /*1aa0*/  ISETP.GE.U32.AND P5, PT, R28, R15, PT ;  /* 0x0000000f1c00720c */ /* 0x000fe20003fa6070 */
[----:B------:R-:W-:Y:S01]  /*1ab0*/  IMAD.SHL.U32 R11, R9, 0x4, RZ ;  /* 0x00000004090b7824 */ /* 0x000fe200078e00ff */
[----:B------:R-:W-:-:S02]  /*1ac0*/  ISETP.GE.AND.EX P0, PT, R34, RZ, PT, P0 ;  /* 0x000000ff2200720c */ /* 0x000fc40003f06300 */
[----:B------:R-:W-:Y:S01]  /*1ad0*/  ISETP.GE.AND.EX P5, PT, R57, RZ, PT, P5 ;  /* 0x000000ff3900720c */ /* 0x000fe20003fa6350 */
[----:B------:R-:W-:Y:S01]  /*1ae0*/  VIADD R27, R11, 0x3 ;  /* 0x000000030b1b7836 */ /* 0x000fe20000000000 */
        /* <DEDUP_REMOVED lines=11> */
[-C--:B------:R-:W-:Y:S02]  /*1ba0*/  ISETP.NE.AND P6, PT, R13, R6.reuse, PT ;  /* 0x000000060d00720c */ /* 0x080fe40003fc5270 */
        /* <DEDUP_REMOVED lines=30> */
.L_x_3536:
[----:B------:R-:W-:Y:S05]  /*1d90*/  BSYNC B0 ;  /* 0x0000000000007941 */ /* 0x000fea0003800000 */
.L_x_3535:
        /* <DEDUP_REMOVED lines=8> */
.L_x_3539:
[----:B------:R-:W-:Y:S05]  /*1e20*/  BSYNC B0 ;  /* 0x0000000000007941 */ /* 0x000fea0003800000 */
.L_x_3538:
        /* <DEDUP_REMOVED lines=23> */
.L_x_3541:
[----:B------:R-:W-:Y:S05]  /*1fa0*/  BSYNC B0 ;  /* 0x0000000000007941 */ /* 0x000fea0003800000 */
.L_x_3540:
[----:B------:R-:W-:Y:S01]  /*1fb0*/  ISETP.NE.AND P2, PT, R3, R10, PT ;  /* 0x0000000a0300720c */ /* 0x000fe20003f45270 */
[----:B------:R-:W-:Y:S01]  /*1fc0*/  IMAD.MOV.U32 R15, RZ, RZ, RZ ;  /* 0x000000ffff0f7224 */ /* 0x000fe200078e00ff */
[----:B------:R-:W-:Y:S01]  /*1fd0*/  ISETP.GE.U32.AND P0, PT, R33, R28, PT ;  /* 0x0000001c2100720c */ /* 0x000fe20003f06070 */
[----:B------:R-:W-:Y:S01]  /*1fe0*/  IMAD.MOV.U32 R73, RZ, RZ, RZ ;  /* 0x000000ffff497224 */ /* 0x000fe200078e00ff */
[----:B------:R-:W-:Y:S02]  /*1ff0*/  ISETP.GE.AND P1, PT, R3, R10, PT ;  /* 0x0000000a0300720c */ /* 0x000fe40003f26270 */
[----:B------:R-:W-:Y:S02]  /*2000*/  CS2R R40, SRZ ;  /* 0x0000000000287805 */ /* 0x000fe4000001ff00 */
[----:B------:R-:W-:Y:S02]  /*2010*/  ISETP.GE.AND.EX P0, PT, R34, R57, PT, P0 ;  /* 0x000000392200720c */ /* 0x000fe40003f06300 */
[----:B------:R-:W-:-:S03]  /*2020*/  SEL R0, RZ, 0xffffffff, P1 ;  /* 0xffffffffff007807 */ /* 0x000fc60000800000 */
[----:B------:R-:W-:-:S04]  /*2030*/  @!P2 SEL R0, RZ, 0xffffffff, P0 ;  /* 0xffffffffff00a807 */ /* 0x000fc80000000000 */
[----:B------:R-:W-:-:S04]  /*2040*/  LOP3.LUT R0, R0, 0x1, RZ, 0xc0, !PT ;  /* 0x0000000100007812 */ /* 0x000fc800078ec0ff */
[----:B------:R-:W-:-:S04]  /*2050*/  ISETP.NE.U32.AND P0, PT, R0, 0x1, PT ;  /* 0x000000010000780c */ /* 0x000fc80003f05070 */
[----:B------:R-:W-:Y:S01]  /*2060*/  SEL R10, R3, R10, !P0 ;  /* 0x0000000a030a7207 */ /* 0x000fe20004000000 */
[----:B------:R-:W-:Y:S01]  /*2070*/  IMAD.MOV.U32 R3, RZ, RZ, RZ ;  /* 0x000000ffff037224 */ /* 0x000fe200078e00ff */
        /* <DEDUP_REMOVED lines=21> */
[----:B------:R-:W-:Y:S01]  /*21d0*/  ISETP.NE.U32.AND P0, PT, R0, 0x1, PT ;  /* 0x000000010000780c */ /* 0x000fe20003f05070 */
[----:B------:R-:W-:-:S03]  /*21e0*/  IMAD.MOV.U32 R0, RZ, RZ, RZ ;  /* 0x000000ffff007224 */ /* 0x000fc600078e00ff */
[----:B------:R-:W-:Y:S02]  /*21f0*/  SEL R7, R7, R8, !P0 ;  /* 0x0000000807077207 */ /* 0x000fe40004000000 */
[----:B------:R-:W-:Y:S02]  /*2200*/  CS2R R8, SRZ ;  /* 0x0000000000087805 */ /* 0x000fe4000001ff00 */
[----:B------:R-:W-:Y:S02]  /*2210*/  SEL R6, R6, R31, !P0 ;  /* 0x0000001f06067207 */ /* 0x000fe40004000000 */
[----:B------:R-:W-:Y:S01]  /*2220*/  SEL R57, R57, R32, !P0 ;  /* 0x0000002039397207 */ /* 0x000fe20004000000 */
[----:B------:R-:W-:Y:S06]  /*2230*/  BRA `(.L_x_3526) ;  /* 0x000000fc00847947 */ /* 0x000fec0003800000 */
.L_x_3527:
        /* <DEDUP_REMOVED lines=63> */
[----:B------:R-:W-:Y:S01]  /*2630*/  BSSY B1, `(.L_x_3545) ;  /* 0x00004fb000017945 */ /* 0x000fe20003800000 */
[----:B------:R-:W-:Y:S01]  /*2640*/  ISETP.NE.AND P2, PT, R24, RZ, PT ;  /* 0x000000ff1800720c */ /* 0x000fe20003f45270 */
[--C-:B------:R-:W-:Y:S02]  /*2650*/  IMAD.MOV.U32 R69, RZ, RZ, R10.reuse ;  /* 0x000000ffff457224 */ /* 0x100fe400078e000a */
[--C-:B------:R-:W-:Y:S02]  /*2660*/  IMAD.MOV.U32 R65, RZ, RZ, R10.reuse ;  /* 0x000000ffff417224 */ /* 0x100fe400078e000a */
[--C-:B------:R-:W-:Y:S01]  /*2670*/  IMAD.MOV.U32 R63, RZ, RZ, R10.reuse ;  /* 0x000000ffff3f7224 */ /* 0x100fe200078e000a */
[----:B------:R-:W1:Y:S01]  /*2680*/  LDC.64 R56, c[0x0][0x268] ;  /* 0x00009a00ff387b82 */ /* 0x000e620000000a00 */
        /* <DEDUP_REMOVED lines=38> */
[----:B01----:R-:W-:-:S07]  /*28f0*/  IMAD.MOV.U32 R3, RZ, RZ, R6 ;  /* 0x000000ffff037224 */ /* 0x003fce00078e0006 */
.L_x_3550:
        /* <DEDUP_REMOVED lines=285> */
.L_x_3546:
        /* <DEDUP_REMOVED lines=251> */
.L_x_3547:
[----:B------:R-:W-:-:S04]  /*4a80*/  LOP3.LUT R29, R28, 0xfffffff0, RZ, 0xc0, !PT ;  /* 0xfffffff01c1d7812 */ /* 0x000fc800078ec0ff */
[----:B------:R-:W-:-:S05]  /*4a90*/  IADD3 R28, P0, R18, R29, RZ ;  /* 0x0000001d121c7210 */ /* 0x000fca0007f1e0ff */
[----:B------:R-:W-:-:S06]  /*4aa0*/  IMAD.X R29, RZ, RZ, R19, P0 ;  /* 0x000000ffff1d7224 */ /* 0x000fcc00000e0613 */
[----:B------:R-:W5:Y:S01]  /*4ab0*/  LDG.E.128 R28, desc[UR60][R28.64] ;  /* 0x0000003c1c1c7981 */ /* 0x000f62000c1e1d00 */
[----:B------:R-:W-:Y:S02]  /*4ac0*/  IMAD.MOV.U32 R72, RZ, RZ, RZ ;  /* 0x000000ffff487224 */ /* 0x000fe400078e00ff */
[----:B------:R-:W-:Y:S01]  /*4ad0*/  IMAD.MOV.U32 R36, RZ, RZ, RZ ;  /* 0x000000ffff247224 */ /* 0x000fe200078e00ff */
        /* <DEDUP_REMOVED lines=246> */
.L_x_3548:
[----:B------:R-:W-:-:S04]  /*5a40*/  LOP3.LUT R25, R36, 0xfffffff0, RZ, 0xc0, !PT ;  /* 0xfffffff024197812 */ /* 0x000fc800078ec0ff */
[----:B------:R-:W-:-:S05]  /*5a50*/  IADD3 R24, P0, R18, R25, RZ ;  /* 0x0000001912187210 */ /* 0x000fca0007f1e0ff */
[----:B------:R-:W-:-:S06]  /*5a60*/  IMAD.X R25, RZ, RZ, R19, P0 ;  /* 0x000000ffff197224 */ /* 0x000fcc00000e0613 */
[----:B------:R-:W5:Y:S01]  /*5a70*/  LDG.E.128 R24, desc[UR60][R24.64] ;  /* 0x0000003c18187981 */ /* 0x000f62000c1e1d00 */
[----:B------:R-:W-:Y:S05]  /*5a80*/  @!P2 BRA `(.L_x_3549) ;  /* 0x0000000c00d8a947 */ /* 0x000fea0003800000 */
        /* <DEDUP_REMOVED lines=246> */
.L_x_3549:
[----:B------:R-:W-:Y:S01]  /*69f0*/  LOP3.LUT R37, R72, 0xfffffff0, RZ, 0xc0, !PT ;  /* 0xfffffff048257812 */ /* 0x000fe200078ec0ff */
[----:B------:R-:W-:-:S03]  /*6a00*/  ULDC UR4, c[0x0][0x234] ;  /* 0x00008d0000047ab9 */ /* 0x000fc60000000800 */
[----:B------:R-:W-:-:S05]  /*6a10*/  IADD3 R36, P0, R18, R37, RZ ;  /* 0x0000002512247210 */ /* 0x000fca0007f1e0ff */
[----:B------:R-:W-:-:S06]  /*6a20*/  IMAD.X R37, RZ, RZ, R19, P0 ;  /* 0x000000ffff257224 */ /* 0x000fcc00000e0613 */
[----:B------:R-:W2:Y:S01]  /*6a30*/  LDG.E.128 R36, desc[UR60][R36.64] ;  /* 0x0000003c24247981 */ /* 0x000ea2000c1e1d00 */
[-C--:B-----5:R-:W-:Y:S01]  /*6a40*/  ISETP.NE.AND P6, PT, R3, R32.reuse, PT ;  /* 0x000000200300720c */ /* 0x0a0fe20003fc5270 */
[----:B------:R-:W-:Y:S01]  /*6a50*/  IMAD.U32 R72, RZ, RZ, UR4 ;  /* 0x00000004ff487e24 */ /* 0x000fe2000f8e00ff */
[----:B------:R-:W-:Y:S01]  /*6a60*/  ISETP.NE.AND P5, PT, R6, R33, PT ;  /* 0x000000210600720c */ /* 0x000fe20003fa5270 */
[----:B------:R-:W-:Y:S01]  /*6a70*/  ULDC UR4, c[0x0][0x22c] ;  /* 0x00008b0000047ab9 */ /* 0x000fe20000000800 */
[-C--:B------:R-:W-:Y:S01]  /*6a80*/  ISETP.GE.U32.AND P4, PT, R4, R75.reuse, PT ;  /* 0x0000004b0400720c */ /* 0x080fe20003f86070 */
[--C-:B------:R-:W-:Y:S01]  /*6a90*/  IMAD.IADD R79, R75, 0x1, R72.reuse ;  /* 0x000000014b4f7824 */ /* 0x100fe200078e0248 */
[----:B------:R-:W-:Y:S02]  /*6aa0*/  ISETP.GE.U32.AND P1, PT, R7, R75, PT ;  /* 0x0000004b0700720c */ /* 0x000fe40003f26070 */
[----:B------:R-:W-:Y:S01]  /*6ab0*/  ISETP.GE.AND P3, PT, R6, R33, PT ;  /* 0x000000210600720c */ /* 0x000fe20003f66270 */
[----:B------:R-:W-:Y:S01]  /*6ac0*/  IMAD.IADD R77, R79, 0x1, R72 ;  /* 0x000000014f4d7824 */ /* 0x000fe200078e0248 */
[----:B------:R-:W-:-:S02]  /*6ad0*/  ISETP.GE.AND P0, PT, R3, R32, PT ;  /* 0x000000200300720c */ /* 0x000fc40003f06270 */
[----:B------:R-:W-:Y:S01]  /*6ae0*/  ISETP.GE.AND.EX P4, PT, R0, RZ, PT, P4 ;  /* 0x000000ff0000720c */ /* 0x000fe20003f86340 */
[----:B------:R-:W-:Y:S01]  /*6af0*/  IMAD.IADD R78, R77, 0x1, R72 ;  /* 0x000000014d4e7824 */ /* 0x000fe200078e0248 */
[----:B------:R-:W-:Y:S02]  /*6b00*/  ISETP.GE.AND.EX P1, PT, R5, RZ, PT, P1 ;  /* 0x000000ff0500720c */ /* 0x000fe40003f26310 */
[----:B------:R-:W-:Y:S02]  /*6b10*/  SEL R88, RZ, 0xffffffff, P3 ;  /* 0xffffffffff587807 */ /* 0x000fe40001800000 */
[----:B------:R-:W-:Y:S02]  /*6b20*/  SEL R87, RZ, 0xffffffff, P0 ;  /* 0xffffffffff577807 */ /* 0x000fe40000000000 */
[----:B------:R-:W-:Y:S02]  /*6b30*/  ISETP.NE.AND P3, PT, R9, R34, PT ;  /* 0x000000220900720c */ /* 0x000fe40003f65270 */
[----:B------:R-:W-:-:S02]  /*6b40*/  @!P6 SEL R87, RZ, 0xffffffff, P4 ;  /* 0xffffffffff57e807 */ /* 0x000fc40002000000 */
[----:B------:R-:W-:Y:S02]  /*6b50*/  @!P5 SEL R88, RZ, 0xffffffff, P1 ;  /* 0xffffffffff58d807 */ /* 0x000fe40000800000 */
[----:B------:R-:W-:Y:S02]  /*6b60*/  ISETP.GE.U32.AND P4, PT, R13, R75, PT ;  /* 0x0000004b0d00720c */ /* 0x000fe40003f86070 */
[----:B------:R-:W-:Y:S02]  /*6b70*/  ISETP.NE.AND P1, PT, R12, R35, PT ;  /* 0x000000230c00720c */ /* 0x000fe40003f25270 */
[----:B------:R-:W-:Y:S02]  /*6b80*/  ISETP.GE.U32.AND P0, PT, R10, R75, PT ;  /* 0x0000004b0a00720c */ /* 0x000fe40003f06070 */
[----:B------:R-:W-:Y:S02]  /*6b90*/  ISETP.GE.AND.EX P4, PT, R11, RZ, PT, P4 ;  /* 0x000000ff0b00720c */ /* 0x000fe40003f86340 */
[----:B------:R-:W-:-:S02]  /*6ba0*/  ISETP.GE.AND.EX P0, PT, R8, RZ, PT, P0 ;  /* 0x000000ff0800720c */ /* 0x000fc40003f06300 */
[----:B------:R-:W-:Y:S02]  /*6bb0*/  ISETP.GE.AND P6, PT, R9, R34, PT ;  /* 0x000000220900720c */ /* 0x000fe40003fc6270 */
[----:B------:R-:W-:Y:S02]  /*6bc0*/  SEL R86, RZ, 0xffffffff, P4 ;  /* 0xffffffffff567807 */ /* 0x000fe40002000000 */
[----:B------:R-:W-:Y:S02]  /*6bd0*/  ISETP.GE.AND P5, PT, R12, R35, PT ;  /* 0x000000230c00720c */ /* 0x000fe40003fa6270 */
[----:B------:R-:W-:Y:S02]  /*6be0*/  ISETP.NE.AND P4, PT, R15, R28, PT ;  /* 0x0000001c0f00720c */ /* 0x000fe40003f85270 */
[----:B------:R-:W-:Y:S02]  /*6bf0*/  SEL R90, RZ, 0xffffffff, P0 ;  /* 0xffffffffff5a7807 */ /* 0x000fe40000000000 */
[----:B------:R-:W-:-:S02]  /*6c00*/  @P3 SEL R90, RZ, 0xffffffff, P6 ;  /* 0xffffffffff5a3807 */ /* 0x000fc40003000000 */
[----:B------:R-:W-:Y:S02]  /*6c10*/  ISETP.GE.AND P0, PT, R15, R28, PT ;  /* 0x0000001c0f00720c */ /* 0x000fe40003f06270 */
[C---:B------:R-:W-:Y:S02]  /*6c20*/  ISETP.NE.AND P3, PT, R14.reuse, R29, PT ;  /* 0x0000001d0e00720c */ /* 0x040fe40003f65270 */
[----:B------:R-:W-:Y:S02]  /*6c30*/  @P1 SEL R86, RZ, 0xffffffff, P5 ;  /* 0xffffffffff561807 */ /* 0x000fe40002800000 */
[----:B------:R-:W-:Y:S02]  /*6c40*/  ISETP.GE.U32.AND P1, PT, R41, R79, PT ;  /* 0x0000004f2900720c */ /* 0x000fe40003f26070 */
[----:B------:R-:W-:Y:S02]  /*6c50*/  ISETP.GE.AND P6, PT, R14, R29, PT ;  /* 0x0000001d0e00720c */ /* 0x000fe40003fc6270 */
[----:B------:R-:W-:-:S02]  /*6c60*/  SEL R74, RZ, 0xffffffff, P0 ;  /* 0xffffffffff4a7807 */ /* 0x000fc40000000000 */
[----:B------:R-:W-:Y:S02]  /*6c70*/  ISETP.GE.U32.AND P0, PT, R20, R79, PT ;  /* 0x0000004f1400720c */ /* 0x000fe40003f06070 */
[----:B------:R-:W-:Y:S02]  /*6c80*/  ISETP.GE.AND.EX P1, PT, R21, RZ, PT, P1 ;  /* 0x000000ff1500720c */ /* 0x000fe40003f26310 */
[----:B------:R-:W-:Y:S02]  /*6c90*/  SEL R80, RZ, 0xffffffff, P6 ;  /* 0xffffffffff507807 */ /* 0x000fe40003000000 */
[----:B------:R-:W-:Y:S02]  /*6ca0*/  ISETP.NE.AND P6, PT, R43, R30, PT ;  /* 0x0000001e2b00720c */ /* 0x000fe40003fc5270 */
[----:B------:R-:W-:Y:S02]  /*6cb0*/  ISETP.GE.AND.EX P0, PT, R16, RZ, PT, P0 ;  /* 0x000000ff1000720c */ /* 0x000fe40003f06300 */
[----:B------:R-:W-:-:S02]  /*6cc0*/  @!P4 SEL R74, RZ, 0xffffffff, P1 ;  /* 0xffffffffff4ac807 */ /* 0x000fc40000800000 */
[----:B------:R-:W-:Y:S02]  /*6cd0*/  ISETP.NE.AND P4, PT, R40, R31, PT ;  /* 0x0000001f2800720c */ /* 0x000fe40003f85270 */
[-C--:B------:R-:W-:Y:S02]  /*6ce0*/  ISETP.GE.U32.AND P1, PT, R44, R79.reuse, PT ;  /* 0x0000004f2c00720c */ /* 0x080fe40003f26070 */
[----:B------:R-:W-:Y:S02]  /*6cf0*/  ISETP.GE.AND P5, PT, R43, R30, PT ;  /* 0x0000001e2b00720c */ /* 0x000fe40003fa6270 */
[----:B------:R-:W-:Y:S02]  /*6d00*/  @!P3 SEL R80, RZ, 0xffffffff, P0 ;  /* 0xffffffffff50b807 */ /* 0x000fe40000000000 */
[----:B------:R-:W-:Y:S02]  /*6d10*/  ISETP.GE.U32.AND P0, PT, R47, R79, PT ;  /* 0x0000004f2f00720c */ /* 0x000fe40003f06070 */
[----:B------:R-:W-:-:S02]  /*6d20*/  ISETP.GE.AND.EX P1, PT, R42, RZ, PT, P1 ;  /* 0x000000ff2a00720c */ /* 0x000fc40003f26310 */
[----:B------:R-:W-:Y:S02]  /*6d30*/  SEL R81, RZ, 0xffffffff, P5 ;  /* 0xffffffffff517807 */ /* 0x000fe40002800000 */
[-C--:B------:R-:W-:Y:S02]  /*6d40*/  ISETP.NE.AND P5, PT, R49, R24.reuse, PT ;  /* 0x000000183100720c */ /* 0x080fe40003fa5270 */
[----:B------:R-:W-:Y:S02]  /*6d50*/  ISETP.GE.AND.EX P0, PT, R45, RZ, PT, P0 ;  /* 0x000000ff2d00720c */ /* 0x000fe40003f06300 */
[----:B------:R-:W-:Y:S02]  /*6d60*/  SEL R82, RZ, 0xffffffff, P1 ;  /* 0xffffffffff527807 */ /* 0x000fe40000800000 */
[----:B------:R-:W-:Y:S02]  /*6d70*/  ISETP.GE.AND P3, PT, R40, R31, PT ;  /* 0x0000001f2800720c */ /* 0x000fe40003f66270 */
[----:B------:R-:W-:-:S02]  /*6d80*/  ISETP.GE.AND P1, PT, R49, R24, PT ;  /* 0x000000183100720c */ /* 0x000fc40003f26270 */
[----:B------:R-:W-:Y:S02]  /*6d90*/  @!P6 SEL R81, RZ, 0xffffffff, P0 ;  /* 0xffffffffff51e807 */ /* 0x000fe40000000000 */
[----:B------:R-:W-:Y:S02]  /*6da0*/  ISETP.GE.U32.AND P0, PT, R48, R77, PT ;  /* 0x0000004d3000720c */ /* 0x000fe40003f06070 */
[----:B------:R-:W-:Y:S02]  /*6db0*/  @P4 SEL R82, RZ, 0xffffffff, P3 ;  /* 0xffffffffff524807 */ /* 0x000fe40001800000 */
[----:B------:R-:W-:Y:S02]  /*6dc0*/  SEL R83, RZ, 0xffffffff, P1 ;  /* 0xffffffffff537807 */ /* 0x000fe40000800000 */
[CC--:B------:R-:W-:Y:S02]  /*6dd0*/  ISETP.GE.AND P3, PT, R53.reuse, R26.reuse, PT ;  /* 0x0000001a3500720c */ /* 0x0c0fe40003f66270 */
[----:B------:R-:W-:-:S02]  /*6de0*/  ISETP.NE.AND P1, PT, R53, R26, PT ;  /* 0x0000001a3500720c */ /* 0x000fc40003f25270 */
[----:B------:R-:W-:Y:S02]  /*6df0*/  ISETP.NE.AND P4, PT, R50, R25, PT ;  /* 0x000000193200720c */ /* 0x000fe40003f85270 */
[----:B------:R-:W-:Y:S02]  /*6e00*/  ISETP.GE.AND.EX P0, PT, R46, RZ, PT, P0 ;  /* 0x000000ff2e00720c */ /* 0x000fe40003f06300 */
[----:B------:R-:W-:Y:S02]  /*6e10*/  SEL R85, RZ, 0xffffffff, P3 ;  /* 0xffffffffff557807 */ /* 0x000fe40001800000 */
[-C--:B------:R-:W-:Y:S02]  /*6e20*/  ISETP.GE.U32.AND P3, PT, R55, R77.reuse, PT ;  /* 0x0000004d3700720c */ /* 0x080fe40003f66070 */
[----:B------:R-:W-:Y:S02]  /*6e30*/  @!P5 SEL R83, RZ, 0xffffffff, P0 ;  /* 0xffffffffff53d807 */ /* 0x000fe40000000000 */
[----:B------:R-:W-:-:S02]  /*6e40*/  ISETP.GE.U32.AND P0, PT, R52, R77, PT ;  /* 0x0000004d3400720c */ /* 0x000fc40003f06070 */
[----:B------:R-:W-:Y:S02]  /*6e50*/  ISETP.GE.AND P6, PT, R50, R25, PT ;  /* 0x000000193200720c */ /* 0x000fe40003fc6270 */
[----:B------:R-:W-:Y:S02]  /*6e60*/  ISETP.NE.AND P5, PT, R58, R27, PT ;  /* 0x0000001b3a00720c */ /* 0x000fe40003fa5270 */
[----:B------:R-:W-:Y:S02]  /*6e70*/  ISETP.GE.AND.EX P3, PT, R54, RZ, PT, P3 ;  /* 0x000000ff3600720c */ /* 0x000fe40003f66330 */
[----:B------:R-:W-:Y:S02]  /*6e80*/  ISETP.GE.AND.EX P0, PT, R51, RZ, PT, P0 ;  /* 0x000000ff3300720c */ /* 0x000fe40003f06300 */
[----:B------:R-:W-:Y:S02]  /*6e90*/  SEL R84, RZ, 0xffffffff, P6 ;  /* 0xffffffffff547807 */ /* 0x000fe40003000000 */
[----:B------:R-:W-:-:S02]  /*6ea0*/  LOP3.LUT R87, R87, 0x1, RZ, 0xc0, !PT ;  /* 0x0000000157577812 */ /* 0x000fc400078ec0ff */
[----:B------:R-:W-:Y:S02]  /*6eb0*/  ISETP.GE.AND P6, PT, R58, R27, PT ;  /* 0x0000001b3a00720c */ /* 0x000fe40003fc6270 */
[----:B------:R-:W-:Y:S02]  /*6ec0*/  @!P1 SEL R85, RZ, 0xffffffff, P3 ;  /* 0xffffffffff559807 */ /* 0x000fe40001800000 */
[----:B------:R-:W-:Y:S02]  /*6ed0*/  ISETP.GE.U32.AND P1, PT, R60, R77, PT ;  /* 0x0000004d3c00720c */ /* 0x000fe40003f26070 */
[----:B------:R-:W-:Y:S02]  /*6ee0*/  @!P4 SEL R84, RZ, 0xffffffff, P0 ;  /* 0xffffffffff54c807 */ /* 0x000fe40000000000 */
[----:B------:R-:W-:Y:S02]  /*6ef0*/  ISETP.GE.U32.AND P0, PT, R65, R78, PT ;  /* 0x0000004e4100720c */ /* 0x000fe40003f06070 */
[----:B------:R-:W-:-:S02]  /*6f00*/  ISETP.NE.U32.AND P3, PT, R87, 0x1, PT ;  /* 0x000000015700780c */ /* 0x000fc40003f65070 */
[----:B------:R-:W-:Y:S02]  /*6f10*/  SEL R87, RZ, 0xffffffff, P6 ;  /* 0xffffffffff577807 */ /* 0x000fe40003000000 */
[----:B------:R-:W-:Y:S02]  /*6f20*/  ISETP.GE.AND.EX P6, PT, R59, RZ, PT, P1 ;  /* 0x000000ff3b00720c */ /* 0x000fe40003fc6310 */
[----:B------:R-:W-:Y:S02]  /*6f30*/  ISETP.GE.AND.EX P0, PT, R64, RZ, PT, P0 ;  /* 0x000000ff4000720c */ /* 0x000fe40003f06300 */
[----:B------:R-:W-:Y:S02]  /*6f40*/  @!P5 SEL R87, RZ, 0xffffffff, P6 ;  /* 0xffffffffff57d807 */ /* 0x000fe40003000000 */
[----:B------:R-:W-:Y:S02]  /*6f50*/  LOP3.LUT R89, R88, 0x1, RZ, 0xc0, !PT ;  /* 0x0000000158597812 */ /* 0x000fe400078ec0ff */
[----:B------:R-:W-:-:S02]  /*6f60*/  ISETP.GE.U32.AND P1, PT, R69, R78, PT ;  /* 0x0000004e4500720c */ /* 0x000fc40003f26070 */
[----:B------:R-:W-:Y:S02]  /*6f70*/  SEL R88, RZ, 0xffffffff, P0 ;  /* 0xffffffffff587807 */ /* 0x000fe40000000000 */
[----:B------:R-:W-:Y:S02]  /*6f80*/  ISETP.GE.AND.EX P1, PT, R67, RZ, PT, P1 ;  /* 0x000000ff4300720c */ /* 0x000fe40003f26310 */
[----:B------:R-:W-:Y:S02]  /*6f90*/  ISETP.GE.U32.AND P5, PT, R71, R78, PT ;  /* 0x0000004e4700720c */ /* 0x000fe40003fa6070 */
[----:B------:R-:W-:Y:S02]  /*6fa0*/  LOP3.LUT R91, R86, 0x1, RZ, 0xc0, !PT ;  /* 0x00000001565b7812 */ /* 0x000fe400078ec0ff */
[----:B------:R-:W-:Y:S02]  /*6fb0*/  ISETP.GE.AND.EX P5, PT, R70, RZ, PT, P5 ;  /* 0x000000ff4600720c */ /* 0x000fe40003fa6350 */
[----:B------:R-:W-:-:S02]  /*6fc0*/  LOP3.LUT R90, R90, 0x1, RZ, 0xc0, !PT ;  /* 0x000000015a5a7812 */ /* 0x000fc400078ec0ff */
[----:B------:R-:W-:Y:S02]  /*6fd0*/  SEL R86, RZ, 0xffffffff, P5 ;  /* 0xffffffffff567807 */ /* 0x000fe40002800000 */
[----:B------:R-:W-:Y:S02]  /*6fe0*/  LOP3.LUT R74, R74, 0x1, RZ, 0xc0, !PT ;  /* 0x000000014a4a7812 */ /* 0x000fe400078ec0ff */
[----:B------:R-:W-:Y:S02]  /*6ff0*/  LOP3.LUT R80, R80, 0x1, RZ, 0xc0, !PT ;  /* 0x0000000150507812 */ /* 0x000fe400078ec0ff */
[----:B------:R-:W-:Y:S02]  /*7000*/  LOP3.LUT R81, R81, 0x1, RZ, 0xc0, !PT ;  /* 0x0000000151517812 */ /* 0x000fe400078ec0ff */
[----:B------:R-:W-:Y:S02]  /*7010*/  LOP3.LUT R82, R82, 0x1, RZ, 0xc0, !PT ;  /* 0x0000000152527812 */ /* 0x000fe400078ec0ff */
[----:B------:R-:W-:-:S02]  /*7020*/  SEL R4, R4, R75, !P3 ;  /* 0x0000004b04047207 */ /* 0x000fc40005800000 */
[----:B------:R-:W-:Y:S02]  /*7030*/  SEL R3, R3, R32, !P3 ;  /* 0x0000002003037207 */ /* 0x000fe40005800000 */
[----:B------:R-:W-:Y:S02]  /*7040*/  SEL R0, R0, RZ, !P3 ;  /* 0x000000ff00007207 */ /* 0x000fe40005800000 */
[----:B------:R-:W-:Y:S02]  /*7050*/  ISETP.NE.U32.AND P3, PT, R81, 0x1, PT ;  /* 0x000000015100780c */ /* 0x000fe40003f65070 */
[----:B------:R-:W-:Y:S02]  /*7060*/  LOP3.LUT R83, R83, 0x1, RZ, 0xc0, !PT ;  /* 0x0000000153537812 */ /* 0x000fe400078ec0ff */
[----:B------:R-:W-:Y:S02]  /*7070*/  SEL R47, R47, R79, !P3 ;  /* 0x0000004f2f2f7207 */ /* 0x000fe40005800000 */
[----:B------:R-:W-:-:S02]  /*7080*/  SEL R43, R43, R30, !P3 ;  /* 0x0000001e2b2b7207 */ /* 0x000fc40005800000 */
[----:B------:R-:W-:Y:S02]  /*7090*/  SEL R45, R45, RZ, !P3 ;  /* 0x000000ff2d2d7207 */ /* 0x000fe40005800000 */
[----:B------:R-:W-:Y:S02]  /*70a0*/  LOP3.LUT R84, R84, 0x1, RZ, 0xc0, !PT ;  /* 0x0000000154547812 */ /* 0x000fe400078ec0ff */
[----:B------:R-:W-:Y:S02]  /*70b0*/  LOP3.LUT R85, R85, 0x1, RZ, 0xc0, !PT ;  /* 0x0000000155557812 */ /* 0x000fe400078ec0ff */
[----:B------:R-:W-:Y:S02]  /*70c0*/  LOP3.LUT R87, R87, 0x1, RZ, 0xc0, !PT ;  /* 0x0000000157577812 */ /* 0x000fe400078ec0ff */
[----:B--2---:R-:W-:Y:S02]  /*70d0*/  ISETP.NE.AND P4, PT, R61, R36, PT ;  /* 0x000000243d00720c */ /* 0x004fe40003f85270 */
[----:B------:R-:W-:-:S02]  /*70e0*/  ISETP.NE.AND P6, PT, R66, R37, PT ;  /* 0x000000254200720c */ /* 0x000fc40003fc5270 */
[----:B------:R-:W-:Y:S02]  /*70f0*/  ISETP.GE.AND P0, PT, R61, R36, PT ;  /* 0x000000243d00720c */ /* 0x000fe40003f06270 */
[----:B------:R-:W-:-:S07]  /*7100*/  ISETP.GE.AND P5, PT, R73, R38, PT ;  /* 0x000000264900720c */ /* 0x000fce0003fa6270 */
[----:B------:R-:W-:Y:S02]  /*7110*/  @P4 SEL R88, RZ, 0xffffffff, P0 ;  /* 0xffffffffff584807 */ /* 0x000fe40000000000 */
[----:B------:R-:W-:Y:S02]  /*7120*/  ISETP.NE.AND P0, PT, R73, R38, PT ;  /* 0x000000264900720c */ /* 0x000fe40003f05270 */
[----:B------:R-:W-:Y:S02]  /*7130*/  ISETP.NE.U32.AND P4, PT, R89, 0x1, PT ;  /* 0x000000015900780c */ /* 0x000fe40003f85070 */
[----:B------:R-:W-:Y:S02]  /*7140*/  SEL R89, RZ, 0xffffffff, P1 ;  /* 0xffffffffff597807 */ /* 0x000fe40000800000 */
[----:B------:R-:W-:Y:S02]  /*7150*/  ISETP.GE.AND P1, PT, R66, R37, PT ;  /* 0x000000254200720c */ /* 0x000fe40003f26270 */
[----:B------:R-:W-:-:S02]  /*7160*/  SEL R7, R7, R75, !P4 ;  /* 0x0000004b07077207 */ /* 0x000fc40006000000 */
[----:B------:R-:W-:Y:S02]  /*7170*/  @P6 SEL R89, RZ, 0xffffffff, P1 ;  /* 0xffffffffff596807 */ /* 0x000fe40000800000 */
[----:B------:R-:W-:Y:S02]  /*7180*/  ISETP.GE.U32.AND P1, PT, R63, R78, PT ;  /* 0x0000004e3f00720c */ /* 0x000fe40003f26070 */
[----:B------:R-:W-:Y:S02]  /*7190*/  ISETP.NE.AND P6, PT, R68, R39, PT ;  /* 0x000000274400720c */ /* 0x000fe40003fc5270 */
[----:B------:R-:W-:Y:S02]  /*71a0*/  ISETP.GE.AND.EX P1, PT, R62, RZ, PT, P1 ;  /* 0x000000ff3e00720c */ /* 0x000fe40003f26310 */
[----:B------:R-:W-:Y:S02]  /*71b0*/  @P0 SEL R86, RZ, 0xffffffff, P5 ;  /* 0xffffffffff560807 */ /* 0x000fe40002800000 */
[----:B------:R-:W-:-:S02]  /*71c0*/  ISETP.NE.U32.AND P0, PT, R90, 0x1, PT ;  /* 0x000000015a00780c */ /* 0x000fc40003f05070 */
[----:B------:R-:W-:Y:S02]  /*71d0*/  SEL R90, RZ, 0xffffffff, P1 ;  /* 0xffffffffff5a7807 */ /* 0x000fe40000800000 */
[----:B------:R-:W-:Y:S02]  /*71e0*/  ISETP.GE.AND P1, PT, R68, R39, PT ;  /* 0x000000274400720c */ /* 0x000fe40003f26270 */
[----:B------:R-:W-:Y:S02]  /*71f0*/  ISETP.NE.U32.AND P5, PT, R91, 0x1, PT ;  /* 0x000000015b00780c */ /* 0x000fe40003fa5070 */
[----:B------:R-:W-:Y:S02]  /*7200*/  @P6 SEL R90, RZ, 0xffffffff, P1 ;  /* 0xffffffffff5a6807 */ /* 0x000fe40000800000 */
[----:B------:R-:W-:Y:S02]  /*7210*/  SEL R6, R6, R33, !P4 ;  /* 0x0000002106067207 */ /* 0x000fe40006000000 */
[----:B------:R-:W-:-:S02]  /*7220*/  SEL R5, R5, RZ, !P4 ;  /* 0x000000ff05057207 */ /* 0x000fc40006000000 */
[-C--:B------:R-:W-:Y:S02]  /*7230*/  SEL R10, R10, R75.reuse, !P0 ;  /* 0x0000004b0a0a7207 */ /* 0x080fe40004000000 */
[----:B------:R-:W-:Y:S01]  /*7240*/  SEL R13, R13, R75, !P5 ;  /* 0x0000004b0d0d7207 */ /* 0x000fe20006800000 */
[----:B------:R-:W-:Y:S01]  /*7250*/  IMAD.IADD R75, R78, 0x1, R72 ;  /* 0x000000014e4b7824 */ /* 0x000fe200078e0248 */
[----:B------:R-:W-:Y:S01]  /*7260*/  ISETP.NE.U32.AND P6, PT, R74, 0x1, PT ;  /* 0x000000014a00780c */ /* 0x000fe20003fc5070 */
[----:B------:R-:W-:Y:S01]  /*7270*/  IMAD.U32 R74, RZ, RZ, UR4 ;  /* 0x00000004ff4a7e24 */ /* 0x000fe2000f8e00ff */
[----:B------:R-:W-:Y:S02]  /*7280*/  ISETP.NE.U32.AND P1, PT, R80, 0x1, PT ;  /* 0x000000015000780c */ /* 0x000fe40003f25070 */
[----:B------:R-:W-:Y:S02]  /*7290*/  ISETP.NE.U32.AND P4, PT, R82, 0x1, PT ;  /* 0x000000015200780c */ /* 0x000fe40003f85070 */
[----:B------:R-:W-:-:S02]  /*72a0*/  SEL R41, R41, R79, !P6 ;  /* 0x0000004f29297207 */ /* 0x000fc40007000000 */
[-C--:B------:R-:W-:Y:S02]  /*72b0*/  SEL R20, R20, R79.reuse, !P1 ;  /* 0x0000004f14147207 */ /* 0x080fe40004800000 */
[----:B------:R-:W-:Y:S01]  /*72c0*/  SEL R44, R44, R79, !P4 ;  /* 0x0000004f2c2c7207 */ /* 0x000fe20006000000 */
[----:B------:R-:W-:Y:S01]  /*72d0*/  IMAD R79, R72, 0x3, R75 ;  /* 0x00000003484f7824 */ /* 0x000fe200078e024b */
[----:B------:R-:W-:Y:S02]  /*72e0*/  SEL R9, R9, R34, !P0 ;  /* 0x0000002209097207 */ /* 0x000fe40004000000 */
[----:B------:R-:W-:Y:S02]  /*72f0*/  SEL R8, R8, RZ, !P0 ;  /* 0x000000ff08087207 */ /* 0x000fe40004000000 */
[----:B------:R-:W-:Y:S02]  /*7300*/  ISETP.GE.U32.AND P3, PT, R79, R74, PT ;  /* 0x0000004a4f00720c */ /* 0x000fe40003f66070 */
[----:B------:R-:W-:-:S02]  /*7310*/  SEL R12, R12, R35, !P5 ;  /* 0x000000230c0c7207 */ /* 0x000fc40006800000 */
[----:B------:R-:W-:Y:S02]  /*7320*/  SEL R11, R11, RZ, !P5 ;  /* 0x000000ff0b0b7207 */ /* 0x000fe40006800000 */
[----:B------:R-:W-:Y:S02]  /*7330*/  SEL R15, R15, R28, !P6 ;  /* 0x0000001c0f0f7207 */ /* 0x000fe40007000000 */
[----:B------:R-:W-:Y:S02]  /*7340*/  SEL R21, R21, RZ, !P6 ;  /* 0x000000ff15157207 */ /* 0x000fe40007000000 */
[----:B------:R-:W-:Y:S02]  /*7350*/  ISETP.NE.U32.AND P0, PT, R83, 0x1, PT ;  /* 0x000000015300780c */ /* 0x000fe40003f05070 */
[----:B------:R-:W-:Y:S02]  /*7360*/  ISETP.NE.U32.AND P5, PT, R84, 0x1, PT ;  /* 0x000000015400780c */ /* 0x000fe40003fa5070 */
[----:B------:R-:W-:-:S02]  /*7370*/  ISETP.NE.U32.AND P6, PT, R85, 0x1, PT ;  /* 0x000000015500780c */ /* 0x000fc40003fc5070 */
[----:B------:R-:W-:Y:S02]  /*7380*/  LOP3.LUT R88, R88, 0x1, RZ, 0xc0, !PT ;  /* 0x0000000158587812 */ /* 0x000fe400078ec0ff */
[----:B------:R-:W-:Y:S02]  /*7390*/  LOP3.LUT R89, R89, 0x1, RZ, 0xc0, !PT ;  /* 0x0000000159597812 */ /* 0x000fe400078ec0ff */
[----:B------:R-:W-:Y:S02]  /*73a0*/  LOP3.LUT R86, R86, 0x1, RZ, 0xc0, !PT ;  /* 0x0000000156567812 */ /* 0x000fe400078ec0ff */
[----:B------:R-:W-:Y:S02]  /*73b0*/  LOP3.LUT R90, R90, 0x1, RZ, 0xc0, !PT ;  /* 0x000000015a5a7812 */ /* 0x000fe400078ec0ff */
[----:B------:R-:W-:Y:S02]  /*73c0*/  SEL R14, R14, R29, !P1 ;  /* 0x0000001d0e0e7207 */ /* 0x000fe40004800000 */
[----:B------:R-:W-:-:S02]  /*73d0*/  SEL R16, R16, RZ, !P1 ;  /* 0x000000ff10107207 */ /* 0x000fc40004800000 */
[-C--:B------:R-:W-:Y:S02]  /*73e0*/  SEL R48, R48, R77.reuse, !P0 ;  /* 0x0000004d30307207 */ /* 0x080fe40004000000 */
[-C--:B------:R-:W-:Y:S02]  /*73f0*/  SEL R52, R52, R77.reuse, !P5 ;  /* 0x0000004d34347207 */ /* 0x080fe40006800000 */
[----:B------:R-:W-:Y:S02]  /*7400*/  SEL R55, R55, R77, !P6 ;  /* 0x0000004d37377207 */ /* 0x000fe40007000000 */
[----:B------:R-:W-:Y:S02]  /*7410*/  SEL R40, R40, R31, !P4 ;  /* 0x0000001f28287207 */ /* 0x000fe40006000000 */
[----:B------:R-:W-:Y:S02]  /*7420*/  SEL R42, R42, RZ, !P4 ;  /* 0x000000ff2a2a7207 */ /* 0x000fe40006000000 */
[----:B------:R-:W-:-:S02]  /*7430*/  SEL R49, R49, R24, !P0 ;  /* 0x0000001831317207 */ /* 0x000fc40004000000 */
[----:B------:R-:W-:Y:S02]  /*7440*/  SEL R46, R46, RZ, !P0 ;  /* 0x000000ff2e2e7207 */ /* 0x000fe40004000000 */
        /* <DEDUP_REMOVED lines=9> */
[----:B------:R-:W-:Y:S02]  /*74e0*/  SEL R60, R60, R77, !P1 ;  /* 0x0000004d3c3c7207 */ /* 0x000fe40004800000 */
[----:B------:R-:W-:-:S02]  /*74f0*/  SEL R65, R65, R78, !P4 ;  /* 0x0000004e41417207 */ /* 0x000fc40006000000 */
        /* <DEDUP_REMOVED lines=11> */
[----:B------:R-:W-:-:S02]  /*75b0*/  SEL R68, R68, R39, !P6 ;  /* 0x0000002744447207 */ /* 0x000fc40007000000 */
[----:B------:R-:W-:Y:S01]  /*75c0*/  SEL R62, R62, RZ, !P6 ;  /* 0x000000ff3e3e7207 */ /* 0x000fe20007000000 */
[----:B------:R-:W-:Y:S06]  /*75d0*/  @!P3 BRA `(.L_x_3550) ;  /* 0xffffffb000c8b947 */ /* 0x000fec000383ffff */
[----:B------:R-:W-:Y:S05]  /*75e0*/  BSYNC B1 ;  /* 0x0000000000017941 */ /* 0x000fea0003800000 */
.L_x_3545:
[----:B------:R-:W-:Y:S05]  /*75f0*/  BSYNC B0 ;  /* 0x0000000000007941 */ /* 0x000fea0003800000 */
.L_x_3544:
        /* <DEDUP_REMOVED lines=280> */
.L_x_3553:
        /* <DEDUP_REMOVED lines=281> */
.L_x_3554:
        /* <DEDUP_REMOVED lines=281> */
.L_x_3555:
        /* <DEDUP_REMOVED lines=281> */
.L_x_3556:
[----:B------:R-:W-:-:S04]  /*bc30*/  LOP3.LUT R37, R77, 0xfffffff0, RZ, 0xc0, !PT ;  /* 0xfffffff04d257812 */ /* 0x000fc800078ec0ff */
[----:B------:R-:W-:-:S05]  /*bc40*/  IADD3 R36, P1, R18, R37, RZ ;  /* 0x0000002512247210 */ /* 0x000fca0007f3e0ff */
[----:B------:R-:W-:-:S06]  /*bc50*/  IMAD.X R37, RZ, RZ, R19, P1 ;  /* 0x000000ffff257224 */ /* 0x000fcc00008e0613 */
[----:B------:R-:W5:Y:S02]  /*bc60*/  LDG.E.128 R36, desc[UR60][R36.64] ;  /* 0x0000003c24247981 */ /* 0x000f64000c1e1d00 */
.L_x_3552:
[----:B------:R-:W-:Y:S05]  /*bc70*/  BSYNC B0 ;  /* 0x0000000000007941 */ /* 0x000fea0003800000 */
.L_x_3551:
[----:B------:R-:W-:Y:S04]  /*bc80*/  BSSY B0, `(.L_x_3557) ;  /* 0x00000bb000007945 */ /* 0x000fe80003800000 */
[----:B------:R-:W-:Y:S05]  /*bc90*/  @P0 BRA `(.L_x_3558) ;  /* 0x0000000800e40947 */ /* 0x000fea0003800000 */
[CC--:B-----5:R-:W-:Y:S02]  /*bca0*/  ISETP.NE.AND P5, PT, R3.reuse, R32.reuse, PT ;  /* 0x000000200300720c */ /* 0x0e0fe40003fa5270 */
[----:B------:R-:W-:Y:S02]  /*bcb0*/  ISETP.GE.U32.AND P0, PT, R4, R75, PT ;  /* 0x0000004b0400720c */ /* 0x000fe40003f06070 */
[----:B------:R-:W-:Y:S02]  /*bcc0*/  ISETP.GE.AND P3, PT, R3, R32, PT ;  /* 0x000000200300720c */ /* 0x000fe40003f66270 */
[----:B------:R-:W-:Y:S02]  /*bcd0*/  ISETP.GE.AND.EX P0, PT, R0, RZ, PT, P0 ;  /* 0x000000ff0000720c */ /* 0x000fe40003f06300 */
[----:B------:R-:W-:Y:S02]  /*bce0*/  SEL R18, RZ, 0xffffffff, P3 ;  /* 0xffffffffff127807 */ /* 0x000fe40001800000 */
[----:B------:R-:W-:-:S02]  /*bcf0*/  ISETP.GE.AND P1, PT, R6, R33, PT ;  /* 0x000000210600720c */ /* 0x000fc40003f26270 */
[----:B------:R-:W-:Y:S02]  /*bd00*/  ISETP.GE.AND P6, PT, R9, R34, PT ;  /* 0x000000220900720c */ /* 0x000fe40003fc6270 */
[----:B------:R-:W-:Y:S02]  /*bd10*/  @!P5 SEL R18, RZ, 0xffffffff, P0 ;  /* 0xffffffffff12d807 */ /* 0x000fe40000000000 */
[----:B------:R-:W-:Y:S02]  /*bd20*/  ISETP.NE.AND P5, PT, R12, R35, PT ;  /* 0x000000230c00720c */ /* 0x000fe40003fa5270 */
[----:B------:R-:W-:Y:S02]  /*bd30*/  SEL R19, RZ, 0xffffffff, P1 ;  /* 0xffffffffff137807 */ /* 0x000fe40000800000 */
[----:B------:R-:W-:Y:S02]  /*bd40*/  ISETP.GE.U32.AND P1, PT, R13, R75, PT ;  /* 0x0000004b0d00720c */ /* 0x000fe40003f26070 */
[----:B------:R-:W-:-:S02]  /*bd50*/  ISETP.NE.AND P3, PT, R6, R33, PT ;  /* 0x000000210600720c */ /* 0x000fc40003f65270 */
[----:B------:R-:W-:Y:S02]  /*bd60*/  SEL R56, RZ, 0xffffffff, P6 ;  /* 0xffffffffff387807 */ /* 0x000fe40003000000 */
[----:B------:R-:W-:Y:S02]  /*bd70*/  ISETP.GE.AND P6, PT, R12, R35, PT ;  /* 0x000000230c00720c */ /* 0x000fe40003fc6270 */
[----:B------:R-:W-:Y:S02]  /*bd80*/  ISETP.GE.AND.EX P1, PT, R11, RZ, PT, P1 ;  /* 0x000000ff0b00720c */ /* 0x000fe40003f26310 */
[----:B------:R-:W-:Y:S02]  /*bd90*/  ISETP.GE.U32.AND P2, PT, R7, R75, PT ;  /* 0x0000004b0700720c */ /* 0x000fe40003f46070 */
[----:B------:R-:W-:Y:S02]  /*bda0*/  SEL R57, RZ, 0xffffffff, P6 ;  /* 0xffffffffff397807 */ /* 0x000fe40003000000 */
[----:B------:R-:W-:-:S02]  /*bdb0*/  ISETP.NE.AND P4, PT, R9, R34, PT ;  /* 0x000000220900720c */ /* 0x000fc40003f85270 */
[----:B------:R-:W-:Y:S02]  /*bdc0*/  @!P5 SEL R57, RZ, 0xffffffff, P1 ;  /* 0xffffffffff39d807 */ /* 0x000fe40000800000 */
[----:B------:R-:W-:Y:S02]  /*bdd0*/  ISETP.GE.AND.EX P2, PT, R5, RZ, PT, P2 ;  /* 0x000000ff0500720c */ /* 0x000fe40003f46320 */
[----:B------:R-:W-:Y:S02]  /*bde0*/  LOP3.LUT R57, R57, 0x1, RZ, 0xc0, !PT ;  /* 0x0000000139397812 */ /* 0x000fe400078ec0ff */
[----:B------:R-:W-:Y:S02]  /*bdf0*/  ISETP.GE.U32.AND P0, PT, R10, R75, PT ;  /* 0x0000004b0a00720c */ /* 0x000fe40003f06070 */
[----:B------:R-:W-:Y:S02]  /*be00*/  @!P3 SEL R19, RZ, 0xffffffff, P2 ;  /* 0xffffffffff13b807 */ /* 0x000fe40001000000 */
[----:B------:R-:W-:Y:S01]  /*be10*/  ISETP.NE.U32.AND P3, PT, R57, 0x1, PT ;  /* 0x000000013900780c */ /* 0x000fe20003f65070 */
[----:B------:R-:W-:Y:S01]  /*be20*/  IMAD.IADD R57, R75, 0x1, R72 ;  /* 0x000000014b397824 */ /* 0x000fe200078e0248 */
[----:B------:R-:W-:-:S02]  /*be30*/  ISETP.GE.AND.EX P0, PT, R8, RZ, PT, P0 ;  /* 0x000000ff0800720c */ /* 0x000fc40003f06300 */
[----:B------:R-:W-:Y:S02]  /*be40*/  LOP3.LUT R18, R18, 0x1, RZ, 0xc0, !PT ;  /* 0x0000000112127812 */ /* 0x000fe400078ec0ff */
[----:B------:R-:W-:Y:S02]  /*be50*/  @!P4 SEL R56, RZ, 0xffffffff, P0 ;  /* 0xffffffffff38c807 */ /* 0x000fe40000000000 */
[----:B------:R-:W-:Y:S02]  /*be60*/  ISETP.GE.U32.AND P4, PT, R57, R74, PT ;  /* 0x0000004a3900720c */ /* 0x000fe40003f86070 */
[----:B------:R-:W-:Y:S02]  /*be70*/  LOP3.LUT R19, R19, 0x1, RZ, 0xc0, !PT ;  /* 0x0000000113137812 */ /* 0x000fe400078ec0ff */
[----:B------:R-:W-:Y:S02]  /*be80*/  LOP3.LUT R56, R56, 0x1, RZ, 0xc0, !PT ;  /* 0x0000000138387812 */ /* 0x000fe400078ec0ff */
[----:B------:R-:W-:-:S02]  /*be90*/  ISETP.NE.U32.AND P0, PT, R18, 0x1, PT ;  /* 0x000000011200780c */ /* 0x000fc40003f05070 */
[----:B------:R-:W-:Y:S02]  /*bea0*/  ISETP.NE.U32.AND P1, PT, R19, 0x1, PT ;  /* 0x000000011300780c */ /* 0x000fe40003f25070 */
[----:B------:R-:W-:Y:S02]  /*beb0*/  ISETP.NE.U32.AND P2, PT, R56, 0x1, PT ;  /* 0x000000013800780c */ /* 0x000fe40003f45070 */
        /* <DEDUP_REMOVED lines=11> */
[----:B------:R-:W-:Y:S01]  /*bf70*/  SEL R11, R11, RZ, !P3 ;  /* 0x000000ff0b0b7207 */ /* 0x000fe20005800000 */
[----:B------:R-:W-:Y:S06]  /*bf80*/  @P4 BRA `(.L_x_3558) ;  /* 0x0000000800284947 */ /* 0x000fec0003800000 */
[-C--:B------:R-:W-:Y:S02]  /*bf90*/  ISETP.NE.AND P5, PT, R15, R28.reuse, PT ;  /* 0x0000001c0f00720c */ /* 0x080fe40003fa5270 */
        /* <DEDUP_REMOVED lines=52> */
[----:B------:R-:W-:-:S02]  /*c2e0*/  ISETP.GE.AND P1, PT, R50, R25, PT ;  /* 0x000000193200720c */ /* 0x000fc40003f26270 */
[----:B------:R-:W-:Y:S02]  /*c2f0*/  ISETP.NE.AND P3, PT, R50, R25, PT ;  /* 0x000000193200720c */ /* 0x000fe40003f65270 */
[----:B------:R-:W-:Y:S02]  /*c300*/  @!P6 SEL R18, RZ, 0xffffffff, P5 ;  /* 0xffffffffff12e807 */ /* 0x000fe40002800000 */
[CC--:B------:R-:W-:Y:S02]  /*c310*/  ISETP.GE.AND P4, PT, R53.reuse, R26.reuse, PT ;  /* 0x0000001a3500720c */ /* 0x0c0fe40003f86270 */
[----:B------:R-:W-:Y:S02]  /*c320*/  ISETP.NE.AND P6, PT, R53, R26, PT ;  /* 0x0000001a3500720c */ /* 0x000fe40003fc5270 */
[----:B------:R-:W-:Y:S02]  /*c330*/  ISETP.NE.AND P5, PT, R58, R27, PT ;  /* 0x0000001b3a00720c */ /* 0x000fe40003fa5270 */
[----:B------:R-:W-:-:S02]  /*c340*/  SEL R19, RZ, 0xffffffff, P1 ;  /* 0xffffffffff137807 */ /* 0x000fc40000800000 */
[----:B------:R-:W-:Y:S02]  /*c350*/  SEL R28, RZ, 0xffffffff, P4 ;  /* 0xffffffffff1c7807 */ /* 0x000fe40002000000 */
[-C--:B------:R-:W-:Y:S02]  /*c360*/  ISETP.GE.U32.AND P0, PT, R52, R33.reuse, PT ;  /* 0x000000213400720c */ /* 0x080fe40003f06070 */
[-C--:B------:R-:W-:Y:S02]  /*c370*/  ISETP.GE.U32.AND P2, PT, R55, R33.reuse, PT ;  /* 0x000000213700720c */ /* 0x080fe40003f46070 */
[----:B------:R-:W-:Y:S02]  /*c380*/  ISETP.GE.U32.AND P1, PT, R60, R33, PT ;  /* 0x000000213c00720c */ /* 0x000fe40003f26070 */
[----:B------:R-:W-:Y:S02]  /*c390*/  ISETP.GE.AND P4, PT, R58, R27, PT ;  /* 0x0000001b3a00720c */ /* 0x000fe40003f86270 */
[----:B------:R-:W-:-:S02]  /*c3a0*/  ISETP.GE.AND.EX P0, PT, R51, RZ, PT, P0 ;  /* 0x000000ff3300720c */ /* 0x000fc40003f06300 */
[----:B------:R-:W-:Y:S02]  /*c3b0*/  ISETP.GE.AND.EX P2, PT, R54, RZ, PT, P2 ;  /* 0x000000ff3600720c */ /* 0x000fe40003f46320 */
[----:B------:R-:W-:Y:S02]  /*c3c0*/  ISETP.GE.AND.EX P1, PT, R59, RZ, PT, P1 ;  /* 0x000000ff3b00720c */ /* 0x000fe40003f26310 */
[----:B------:R-:W-:Y:S02]  /*c3d0*/  SEL R29, RZ, 0xffffffff, P4 ;  /* 0xffffffffff1d7807 */ /* 0x000fe40002000000 */
[----:B------:R-:W-:Y:S02]  /*c3e0*/  ISETP.GE.U32.AND P4, PT, R72, R74, PT ;  /* 0x0000004a4800720c */ /* 0x000fe40003f86070 */
[----:B------:R-:W-:Y:S02]  /*c3f0*/  @!P3 SEL R19, RZ, 0xffffffff, P0 ;  /* 0xffffffffff13b807 */ /* 0x000fe40000000000 */
[----:B------:R-:W-:-:S02]  /*c400*/  @!P6 SEL R28, RZ, 0xffffffff, P2 ;  /* 0xffffffffff1ce807 */ /* 0x000fc40001000000 */
[----:B------:R-:W-:Y:S02]  /*c410*/  @!P5 SEL R29, RZ, 0xffffffff, P1 ;  /* 0xffffffffff1dd807 */ /* 0x000fe40000800000 */
[----:B------:R-:W-:Y:S02]  /*c420*/  LOP3.LUT R18, R18, 0x1, RZ, 0xc0, !PT ;  /* 0x0000000112127812 */ /* 0x000fe400078ec0ff */
[----:B------:R-:W-:Y:S02]  /*c430*/  LOP3.LUT R19, R19, 0x1, RZ, 0xc0, !PT ;  /* 0x0000000113137812 */ /* 0x000fe400078ec0ff */
[----:B------:R-:W-:Y:S02]  /*c440*/  LOP3.LUT R28, R28, 0x1, RZ, 0xc0, !PT ;  /* 0x000000011c1c7812 */ /* 0x000fe400078ec0ff */
[----:B------:R-:W-:Y:S02]  /*c450*/  LOP3.LUT R29, R29, 0x1, RZ, 0xc0, !PT ;  /* 0x000000011d1d7812 */ /* 0x000fe400078ec0ff */
[----:B------:R-:W-:-:S02]  /*c460*/  ISETP.NE.U32.AND P0, PT, R18, 0x1, PT ;  /* 0x000000011200780c */ /* 0x000fc40003f05070 */
[----:B------:R-:W-:Y:S02]  /*c470*/  ISETP.NE.U32.AND P1, PT, R19, 0x1, PT ;  /* 0x000000011300780c */ /* 0x000fe40003f25070 */
[----:B------:R-:W-:Y:S02]  /*c480*/  ISETP.NE.U32.AND P2, PT, R28, 0x1, PT ;  /* 0x000000011c00780c */ /* 0x000fe40003f45070 */
[----:B------:R-:W-:Y:S02]  /*c490*/  ISETP.NE.U32.AND P3, PT, R29, 0x1, PT ;  /* 0x000000011d00780c */ /* 0x000fe40003f65070 */
        /* <DEDUP_REMOVED lines=13> */
[----:B------:R-:W-:Y:S02]  /*c570*/  ISETP.NE.AND P5, PT, R61, R36, PT ;  /* 0x000000243d00720c */ /* 0x000fe40003fa5270 */
[----:B------:R-:W-:Y:S02]  /*c580*/  ISETP.GE.U32.AND P0, PT, R65, R72, PT ;  /* 0x000000484100720c */ /* 0x000fe40003f06070 */
[----:B------:R-:W-:Y:S02]  /*c590*/  ISETP.GE.AND P3, PT, R61, R36, PT ;  /* 0x000000243d00720c */ /* 0x000fe40003f66270 */
[----:B------:R-:W-:Y:S02]  /*c5a0*/  ISETP.GE.AND.EX P0, PT, R64, RZ, PT, P0 ;  /* 0x000000ff4000720c */ /* 0x000fe40003f06300 */
[----:B------:R-:W-:Y:S02]  /*c5b0*/  SEL R18, RZ, 0xffffffff, P3 ;  /* 0xffffffffff127807 */ /* 0x000fe40001800000 */
[----:B------:R-:W-:-:S02]  /*c5c0*/  ISETP.GE.AND P1, PT, R66, R37, PT ;  /* 0x000000254200720c */ /* 0x000fc40003f26270 */
[----:B------:R-:W-:Y:S02]  /*c5d0*/  ISETP.NE.AND P3, PT, R66, R37, PT ;  /* 0x000000254200720c */ /* 0x000fe40003f65270 */
[----:B------:R-:W-:Y:S02]  /*c5e0*/  @!P5 SEL R18, RZ, 0xffffffff, P0 ;  /* 0xffffffffff12d807 */ /* 0x000fe40000000000 */
[CC--:B------:R-:W-:Y:S02]  /*c5f0*/  ISETP.NE.AND P4, PT, R73.reuse, R38.reuse, PT ;  /* 0x000000264900720c */ /* 0x0c0fe40003f85270 */
[----:B------:R-:W-:Y:S02]  /*c600*/  ISETP.NE.AND P5, PT, R68, R39, PT ;  /* 0x000000274400720c */ /* 0x000fe40003fa5270 */
[----:B------:R-:W-:Y:S02]  /*c610*/  ISETP.GE.AND P6, PT, R73, R38, PT ;  /* 0x000000264900720c */ /* 0x000fe40003fc6270 */
[----:B------:R-:W-:-:S02]  /*c620*/  SEL R19, RZ, 0xffffffff, P1 ;  /* 0xffffffffff137807 */ /* 0x000fc40000800000 */
[-C--:B------:R-:W-:Y:S02]  /*c630*/  ISETP.GE.U32.AND P2, PT, R69, R72.reuse, PT ;  /* 0x000000484500720c */ /* 0x080fe40003f46070 */
[-C--:B------:R-:W-:Y:S02]  /*c640*/  ISETP.GE.U32.AND P0, PT, R71, R72.reuse, PT ;  /* 0x000000484700720c */ /* 0x080fe40003f06070 */
[----:B------:R-:W-:Y:S02]  /*c650*/  ISETP.GE.U32.AND P1, PT, R63, R72, PT ;  /* 0x000000483f00720c */ /* 0x000fe40003f26070 */
[----:B------:R-:W-:Y:S02]  /*c660*/  SEL R24, RZ, 0xffffffff, P6 ;  /* 0xffffffffff187807 */ /* 0x000fe40003000000 */
[----:B------:R-:W-:Y:S02]  /*c670*/  ISETP.GE.AND P6, PT, R68, R39, PT ;  /* 0x000000274400720c */ /* 0x000fe40003fc6270 */
[----:B------:R-:W-:-:S02]  /*c680*/  ISETP.GE.AND.EX P2, PT, R67, RZ, PT, P2 ;  /* 0x000000ff4300720c */ /* 0x000fc40003f46320 */
[----:B------:R-:W-:Y:S02]  /*c690*/  ISETP.GE.AND.EX P0, PT, R70, RZ, PT, P0 ;  /* 0x000000ff4600720c */ /* 0x000fe40003f06300 */
[----:B------:R-:W-:Y:S02]  /*c6a0*/  ISETP.GE.AND.EX P1, PT, R62, RZ, PT, P1 ;  /* 0x000000ff3e00720c */ /* 0x000fe40003f26310 */
        /* <DEDUP_REMOVED lines=24> */
.L_x_3558:
[----:B------:R-:W-:Y:S05]  /*c830*/  BSYNC B0 ;  /* 0x0000000000007941 */ /* 0x000fea0003800000 */
.L_x_3557:
[C---:B------:R-:W-:Y:S02]  /*c840*/  ISETP.NE.AND P5, PT, R3.reuse, R15, PT ;  /* 0x0000000f0300720c */ /* 0x040fe40003fa5270 */
[----:B------:R-:W-:Y:S02]  /*c850*/  ISETP.GE.U32.AND P0, PT, R4, R41, PT ;  /* 0x000000290400720c */ /* 0x000fe40003f06070 */
[----:B------:R-:W-:Y:S02]  /*c860*/  ISETP.GE.AND P3, PT, R3, R15, PT ;  /* 0x0000000f0300720c */ /* 0x000fe40003f66270 */
[----:B------:R-:W-:Y:S02]  /*c870*/  ISETP.GE.AND.EX P0, PT, R0, R21, PT, P0 ;  /* 0x000000150000720c */ /* 0x000fe40003f06300 */
[----:B------:R-:W-:Y:S02]  /*c880*/  SEL R18, RZ, 0xffffffff, P3 ;  /* 0xffffffffff127807 */ /* 0x000fe40001800000 */
[----:B------:R-:W-:-:S02]  /*c890*/  ISETP.NE.AND P3, PT, R6, R14, PT ;  /* 0x0000000e0600720c */ /* 0x000fc40003f65270 */
[----:B------:R-:W-:Y:S02]  /*c8a0*/  ISETP.GE.AND P1, PT, R6, R14, PT ;  /* 0x0000000e0600720c */ /* 0x000fe40003f26270 */
[----:B------:R-:W-:Y:S02]  /*c8b0*/  @!P5 SEL R18, RZ, 0xffffffff, P0 ;  /* 0xffffffffff12d807 */ /* 0x000fe40000000000 */
[-C--:B------:R-:W-:Y:S02]  /*c8c0*/  ISETP.NE.AND P4, PT, R9, R43.reuse, PT ;  /* 0x0000002b0900720c */ /* 0x080fe40003f85270 */
[----:B------:R-:W-:Y:S02]  /*c8d0*/  ISETP.NE.AND P5, PT, R12, R40, PT ;  /* 0x000000280c00720c */ /* 0x000fe40003fa5270 */
[----:B------:R-:W-:Y:S02]  /*c8e0*/  ISETP.GE.U32.AND P2, PT, R7, R20, PT ;  /* 0x000000140700720c */ /* 0x000fe40003f46070 */
[----:B------:R-:W-:-:S02]  /*c8f0*/  ISETP.GE.AND P6, PT, R9, R43, PT ;  /* 0x0000002b0900720c */ /* 0x000fc40003fc6270 */
[----:B------:R-:W-:Y:S02]  /*c900*/  SEL R19, RZ, 0xffffffff, P1 ;  /* 0xffffffffff137807 */ /* 0x000fe40000800000 */
[----:B------:R-:W-:Y:S02]  /*c910*/  ISETP.GE.U32.AND P0, PT, R10, R47, PT ;  /* 0x0000002f0a00720c */ /* 0x000fe40003f06070 */
[----:B------:R-:W-:Y:S02]  /*c920*/  ISETP.GE.U32.AND P1, PT, R13, R44, PT ;  /* 0x0000002c0d00720c */ /* 0x000fe40003f26070 */
[----:B------:R-:W-:Y:S02]  /*c930*/  ISETP.GE.AND.EX P2, PT, R5, R16, PT, P2 ;  /* 0x000000100500720c */ /* 0x000fe40003f46320 */
[----:B-----5:R-:W-:Y:S02]  /*c940*/  SEL R24, RZ, 0xffffffff, P6 ;  /* 0xffffffffff187807 */ /* 0x020fe40003000000 */
[----:B------:R-:W-:-:S02]  /*c950*/  ISETP.GE.AND P6, PT, R12, R40, PT ;  /* 0x000000280c00720c */ /* 0x000fc40003fc6270 */
[----:B------:R-:W-:Y:S02]  /*c960*/  ISETP.GE.AND.EX P0, PT, R8, R45, PT, P0 ;  /* 0x0000002d0800720c */ /* 0x000fe40003f06300 */
[----:B------:R-:W-:Y:S02]  /*c970*/  ISETP.GE.AND.EX P1, PT, R11, R42, PT, P1 ;  /* 0x0000002a0b00720c */ /* 0x000fe40003f26310 */
[----:B------:R-:W-:Y:S02]  /*c980*/  @!P3 SEL R19, RZ, 0xffffffff, P2 ;  /* 0xffffffffff13b807 */ /* 0x000fe40001000000 */
[----:B------:R-:W-:Y:S02]  /*c990*/  LOP3.LUT R18, R18, 0x1, RZ, 0xc0, !PT ;  /* 0x0000000112127812 */ /* 0x000fe400078ec0ff */
[----:B------:R-:W-:Y:S02]  /*c9a0*/  SEL R25, RZ, 0xffffffff, P6 ;  /* 0xffffffffff197807 */ /* 0x000fe40003000000 */
[----:B------:R-:W-:-:S02]  /*c9b0*/  @!P4 SEL R24, RZ, 0xffffffff, P0 ;  /* 0xffffffffff18c807 */ /* 0x000fc40000000000 */
[----:B------:R-:W-:Y:S02]  /*c9c0*/  @!P5 SEL R25, RZ, 0xffffffff, P1 ;  /* 0xffffffffff19d807 */ /* 0x000fe40000800000 */
[----:B------:R-:W-:Y:S02]  /*c9d0*/  LOP3.LUT R19, R19, 0x1, RZ, 0xc0, !PT ;  /* 0x0000000113137812 */ /* 0x000fe400078ec0ff */
[----:B------:R-:W-:Y:S02]  /*c9e0*/  ISETP.NE.U32.AND P0, PT, R18, 0x1, PT ;  /* 0x000000011200780c */ /* 0x000fe40003f05070 */
[----:B------:R-:W-:Y:S02]  /*c9f0*/  LOP3.LUT R25, R25, 0x1, RZ, 0xc0, !PT ;  /* 0x0000000119197812 */ /* 0x000fe400078ec0ff */
[----:B------:R-:W-:Y:S02]  /*ca00*/  ISETP.NE.U32.AND P1, PT, R19, 0x1, PT ;  /* 0x000000011300780c */ /* 0x000fe40003f25070 */
[----:B------:R-:W-:-:S02]  /*ca10*/  SEL R18, R3, R15, !P0 ;  /* 0x0000000f03127207 */ /* 0x000fc40004000000 */
[----:B------:R-:W-:Y:S02]  /*ca20*/  LOP3.LUT R24, R24, 0x1, RZ, 0xc0, !PT ;  /* 0x0000000118187812 */ /* 0x000fe400078ec0ff */
[----:B------:R-:W-:Y:S02]  /*ca30*/  ISETP.NE.U32.AND P3, PT, R25, 0x1, PT ;  /* 0x000000011900780c */ /* 0x000fe40003f65070 */
[----:B------:R-:W-:Y:S02]  /*ca40*/  SEL R3, R6, R14, !P1 ;  /* 0x0000000e06037207 */ /* 0x000fe40004800000 */
[----:B------:R-:W-:Y:S02]  /*ca50*/  ISETP.NE.AND P6, PT, R18, R49, PT ;  /* 0x000000311200720c */ /* 0x000fe40003fc5270 */
[----:B------:R-:W-:Y:S02]  /*ca60*/  SEL R15, R4, R41, !P0 ;  /* 0x00000029040f7207 */ /* 0x000fe40004000000 */
[----:B------:R-:W-:-:S02]  /*ca70*/  SEL R19, R7, R20, !P1 ;  /* 0x0000001407137207 */ /* 0x000fc40004800000 */
[----:B------:R-:W-:Y:S02]  /*ca80*/  ISETP.NE.U32.AND P2, PT, R24, 0x1, PT ;  /* 0x000000011800780c */ /* 0x000fe40003f45070 */
[----:B------:R-:W-:Y:S02]  /*ca90*/  SEL R7, R12, R40, !P3 ;  /* 0x000000280c077207 */ /* 0x000fe40005800000 */
[----:B------:R-:W-:Y:S02]  /*caa0*/  SEL R13, R13, R44, !P3 ;  /* 0x0000002c0d0d7207 */ /* 0x000fe40005800000 */
[----:B------:R-:W-:Y:S02]  /*cab0*/  SEL R42, R11, R42, !P3 ;  /* 0x0000002a0b2a7207 */ /* 0x000fe40005800000 */
[----:B------:R-:W-:Y:S02]  /*cac0*/  SEL R16, R5, R16, !P1 ;  /* 0x0000001005107207 */ /* 0x000fe40004800000 */
[----:B------:R-:W-:-:S02]  /*cad0*/  ISETP.GE.AND P3, PT, R3, R50, PT ;  /* 0x000000320300720c */ /* 0x000fc40003f66270 */
[----:B------:R-:W-:Y:S02]  /*cae0*/  SEL R21, R0, R21, !P0 ;  /* 0x0000001500157207 */ /* 0x000fe40004000000 */
[----:B------:R-:W-:Y:S02]  /*caf0*/  ISETP.GE.U32.AND P1, PT, R15, R48, PT ;  /* 0x000000300f00720c */ /* 0x000fe40003f26070 */
[----:B------:R-:W-:Y:S02]  /*cb00*/  SEL R6, R9, R43, !P2 ;  /* 0x0000002b09067207 */ /* 0x000fe40005000000 */
[----:B------:R-:W-:Y:S02]  /*cb10*/  SEL R14, R10, R47, !P2 ;  /* 0x0000002f0a0e7207 */ /* 0x000fe40005000000 */
[----:B------:R-:W-:Y:S02]  /*cb20*/  SEL R41, R8, R45, !P2 ;  /* 0x0000002d08297207 */ /* 0x000fe40005000000 */
[----:B------:R-:W-:-:S02]  /*cb30*/  ISETP.GE.AND P2, PT, R18, R49, PT ;  /* 0x000000311200720c */ /* 0x000fc40003f46270 */
[----:B------:R-:W-:Y:S02]  /*cb40*/  SEL R4, RZ, 0xffffffff, P3 ;  /* 0xffffffffff047807 */ /* 0x000fe40001800000 */
[----:B------:R-:W-:Y:S02]  /*cb50*/  ISETP.NE.AND P3, PT, R7, R58, PT ;  /* 0x0000003a0700720c */ /* 0x000fe40003f65270 */
[----:B------:R-:W-:Y:S02]  /*cb60*/  ISETP.GE.AND.EX P1, PT, R21, R46, PT, P1 ;  /* 0x0000002e1500720c */ /* 0x000fe40003f26310 */
[----:B------:R-:W-:Y:S02]  /*cb70*/  SEL R0, RZ, 0xffffffff, P2 ;  /* 0xffffffffff007807 */ /* 0x000fe40001000000 */
[----:B------:R-:W-:Y:S02]  /*cb80*/  @!P6 SEL R0, RZ, 0xffffffff, P1 ;  /* 0xffffffffff00e807 */ /* 0x000fe40000800000 */
[----:B------:R-:W-:-:S02]  /*cb90*/  ISETP.GE.U32.AND P1, PT, R13, R60, PT ;  /* 0x0000003c0d00720c */ /* 0x000fc40003f26070 */
[----:B------:R-:W-:Y:S02]  /*cba0*/  ISETP.GE.AND P6, PT, R7, R58, PT ;  /* 0x0000003a0700720c */ /* 0x000fe40003fc6270 */
[CC--:B------:R-:W-:Y:S02]  /*cbb0*/  ISETP.GE.AND P0, PT, R6.reuse, R53.reuse, PT ;  /* 0x000000350600720c */ /* 0x0c0fe40003f06270 */
[----:B------:R-:W-:Y:S02]  /*cbc0*/  ISETP.NE.AND P5, PT, R6, R53, PT ;  /* 0x000000350600720c */ /* 0x000fe40003fa5270 */
[----:B------:R-:W-:Y:S02]  /*cbd0*/  ISETP.GE.AND.EX P1, PT, R42, R59, PT, P1 ;  /* 0x0000003b2a00720c */ /* 0x000fe40003f26310 */
[----:B------:R-:W-:Y:S02]  /*cbe0*/  ISETP.NE.AND P4, PT, R3, R50, PT ;  /* 0x000000320300720c */ /* 0x000fe40003f85270 */
[----:B------:R-:W-:-:S02]  /*cbf0*/  SEL R8, RZ, 0xffffffff, P6 ;  /* 0xffffffffff087807 */ /* 0x000fc40003000000 */
[----:B------:R-:W-:Y:S02]  /*cc00*/  SEL R5, RZ, 0xffffffff, P0 ;  /* 0xffffffffff057807 */ /* 0x000fe40000000000 */
[----:B------:R-:W-:Y:S02]  /*cc10*/  @!P3 SEL R8, RZ, 0xffffffff, P1 ;  /* 0xffffffffff08b807 */ /* 0x000fe40000800000 */
[----:B------:R-:W-:Y:S02]  /*cc20*/  ISETP.GE.U32.AND P0, PT, R14, R55, PT ;  /* 0x000000370e00720c */ /* 0x000fe40003f06070 */
[----:B------:R-:W-:Y:S02]  /*cc30*/  ISETP.GE.U32.AND P2, PT, R19, R52, PT ;  /* 0x000000341300720c */ /* 0x000fe40003f46070 */
[----:B------:R-:W-:Y:S02]  /*cc40*/  LOP3.LUT R8, R8, 0x1, RZ, 0xc0, !PT ;  /* 0x0000000108087812 */ /* 0x000fe400078ec0ff */
[----:B------:R-:W-:-:S02]  /*cc50*/  ISETP.GE.AND.EX P0, PT, R41, R54, PT, P0 ;  /* 0x000000362900720c */ /* 0x000fc40003f06300 */
[----:B------:R-:W-:Y:S02]  /*cc60*/  ISETP.GE.AND.EX P2, PT, R16, R51, PT, P2 ;  /* 0x000000331000720c */ /* 0x000fe40003f46320 */
[----:B------:R-:W-:Y:S02]  /*cc70*/  LOP3.LUT R0, R0, 0x1, RZ, 0xc0, !PT ;  /* 0x0000000100007812 */ /* 0x000fe400078ec0ff */
[----:B------:R-:W-:Y:S02]  /*cc80*/  ISETP.NE.U32.AND P3, PT, R8, 0x1, PT ;  /* 0x000000010800780c */ /* 0x000fe40003f65070 */
[----:B------:R-:W-:Y:S02]  /*cc90*/  @!P5 SEL R5, RZ, 0xffffffff, P0 ;  /* 0xffffffffff05d807 */ /* 0x000fe40000000000 */
[----:B------:R-:W-:Y:S02]  /*cca0*/  @!P4 SEL R4, RZ, 0xffffffff, P2 ;  /* 0xffffffffff04c807 */ /* 0x000fe40001000000 */
[----:B------:R-:W-:-:S02]  /*ccb0*/  ISETP.NE.U32.AND P0, PT, R0, 0x1, PT ;  /* 0x000000010000780c */ /* 0x000fc40003f05070 */
[----:B------:R-:W-:Y:S02]  /*ccc0*/  SEL R7, R7, R58, !P3 ;  /* 0x0000003a07077207 */ /* 0x000fe40005800000 */
[----:B------:R-:W-:Y:S02]  /*ccd0*/  LOP3.LUT R5, R5, 0x1, RZ, 0xc0, !PT ;  /* 0x0000000105057812 */ /* 0x000fe400078ec0ff */
[----:B------:R-:W-:Y:S02]  /*cce0*/  LOP3.LUT R4, R4, 0x1, RZ, 0xc0, !PT ;  /* 0x0000000104047812 */ /* 0x000fe400078ec0ff */
[----:B------:R-:W-:Y:S02]  /*ccf0*/  SEL R8, R13, R60, !P3 ;  /* 0x0000003c0d087207 */ /* 0x000fe40005800000 */
[----:B------:R-:W-:Y:S02]  /*cd00*/  SEL R9, R42, R59, !P3 ;  /* 0x0000003b2a097207 */ /* 0x000fe40005800000 */
[----:B------:R-:W-:-:S02]  /*cd10*/  SEL R18, R18, R49, !P0 ;  /* 0x0000003112127207 */ /* 0x000fc40004000000 */
[----:B------:R-:W-:Y:S02]  /*cd20*/  ISETP.NE.AND P3, PT, R7, R68, PT ;  /* 0x000000440700720c */ /* 0x000fe40003f65270 */
[----:B------:R-:W-:Y:S02]  /*cd30*/  ISETP.NE.U32.AND P2, PT, R5, 0x1, PT ;  /* 0x000000010500780c */ /* 0x000fe40003f45070 */
[----:B------:R-:W-:Y:S02]  /*cd40*/  ISETP.NE.U32.AND P1, PT, R4, 0x1, PT ;  /* 0x000000010400780c */ /* 0x000fe40003f25070 */
        /* <DEDUP_REMOVED lines=10> */
[----:B------:R-:W-:Y:S02]  /*cdf0*/  SEL R52, R19, R52, !P1 ;  /* 0x0000003413347207 */ /* 0x000fe40004800000 */
[----:B------:R-:W-:Y:S02]  /*ce00*/  SEL R10, R16, R51, !P1 ;  /* 0x00000033100a7207 */ /* 0x000fe40004800000 */
[----:B------:R-:W-:Y:S02]  /*ce10*/  ISETP.NE.AND P4, PT, R6, R73, PT ;  /* 0x000000490600720c */ /* 0x000fe40003f85270 */
[----:B------:R-:W-:Y:S02]  /*ce20*/  ISETP.GE.AND.EX P0, PT, R9, R62, PT, P0 ;  /* 0x0000003e0900720c */ /* 0x000fe40003f06300 */
[----:B------:R-:W-:-:S02]  /*ce30*/  ISETP.NE.AND P6, PT, R18, R61, PT ;  /* 0x0000003d1200720c */ /* 0x000fc40003fc5270 */
[CC--:B------:R-:W-:Y:S02]  /*ce40*/  ISETP.GE.AND P1, PT, R15.reuse, R66.reuse, PT ;  /* 0x000000420f00720c */ /* 0x0c0fe40003f26270 */
[----:B------:R-:W-:Y:S02]  /*ce50*/  ISETP.NE.AND P5, PT, R15, R66, PT ;  /* 0x000000420f00720c */ /* 0x000fe40003fa5270 */
[----:B------:R-:W-:Y:S02]  /*ce60*/  SEL R5, RZ, 0xffffffff, P2 ;  /* 0xffffffffff057807 */ /* 0x000fe40001000000 */
[----:B------:R-:W-:Y:S02]  /*ce70*/  @!P3 SEL R5, RZ, 0xffffffff, P0 ;  /* 0xffffffffff05b807 */ /* 0x000fe40000000000 */
[----:B------:R-:W-:Y:S02]  /*ce80*/  SEL R3, RZ, 0xffffffff, P1 ;  /* 0xffffffffff037807 */ /* 0x000fe40000800000 */
[----:B------:R-:W-:-:S02]  /*ce90*/  ISETP.GE.U32.AND P0, PT, R40, R71, PT ;  /* 0x000000472800720c */ /* 0x000fc40003f06070 */
        /* <DEDUP_REMOVED lines=31> */
.L_x_3543:
        /* <DEDUP_REMOVED lines=88> */
.L_x_3561:
        /* <DEDUP_REMOVED lines=10> */
[----:B------:R-:W-:Y:S02]  /*d6b0*/  IMAD R12, R78, R67, RZ ;  /* 0x000000434e0c7224 */ /* 0x000fe400078e02ff */
[----:B------:R-:W-:-:S03]  /*d6c0*/  IMAD.IADD R69, R67, 0x1, R72 ;  /* 0x0000000143457824 */ /* 0x000fc600078e0248 */
[----:B------:R-:W-:-:S05]  /*d6d0*/  SHF.R.U32.HI R13, RZ, 0x2, R12 ;  /* 0x00000002ff0d7819 */ /* 0x000fca000001160c */
[----:B------:R-:W-:-:S06]  /*d6e0*/  IMAD.WIDE.U32 R12, R13, 0x10, R18 ;  /* 0x000000100d0c7825 */ /* 0x000fcc00078e0012 */
[----:B------:R-:W4:Y:S01]  /*d6f0*/  LDG.E.128 R12, desc[UR60][R12.64] ;  /* 0x0000003c0c0c7981 */ /* 0x000f22000c1e1d00 */
[----:B------:R-:W-:-:S05]  /*d700*/  IMAD R24, R78, R69, RZ ;  /* 0x000000454e187224 */ /* 0x000fca00078e02ff */
[----:B------:R-:W-:-:S05]  /*d710*/  SHF.R.U32.HI R25, RZ, 0x2, R24 ;  /* 0x00000002ff197819 */ /* 0x000fca0000011618 */
[----:B------:R-:W-:-:S06]  /*d720*/  IMAD.WIDE.U32 R24, R25, 0x10, R18 ;  /* 0x0000001019187825 */ /* 0x000fcc00078e0012 */
[----:B------:R-:W5:Y:S01]  /*d730*/  LDG.E.128 R24, desc[UR60][R24.64] ;  /* 0x0000003c18187981 */ /* 0x000f62000c1e1d00 */
[-C--:B------:R-:W-:Y:S02]  /*d740*/  ISETP.GE.U32.AND P0, PT, R76, R75.reuse, PT ;  /* 0x0000004b4c00720c */ /* 0x080fe40003f06070 */
[-C--:B------:R-:W-:Y:S02]  /*d750*/  ISETP.GE.U32.AND P2, PT, R56, R75.reuse, PT ;  /* 0x0000004b3800720c */ /* 0x080fe40003f46070 */
[----:B------:R-:W-:Y:S02]  /*d760*/  ISETP.GE.AND.EX P0, PT, R61, RZ, PT, P0 ;  /* 0x000000ff3d00720c */ /* 0x000fe40003f06300 */
[----:B------:R-:W-:Y:S02]  /*d770*/  ISETP.GE.U32.AND P4, PT, R62, R75, PT ;  /* 0x0000004b3e00720c */ /* 0x000fe40003f86070 */
[----:B------:R-:W-:Y:S02]  /*d780*/  SEL R77, RZ, 0xffffffff, P0 ;  /* 0xffffffffff4d7807 */ /* 0x000fe40000000000 */
[----:B------:R-:W-:-:S02]  /*d790*/  ISETP.GE.AND.EX P2, PT, R58, RZ, PT, P2 ;  /* 0x000000ff3a00720c */ /* 0x000fc40003f46320 */
[----:B------:R-:W-:Y:S02]  /*d7a0*/  ISETP.GE.AND.EX P4, PT, R57, RZ, PT, P4 ;  /* 0x000000ff3900720c */ /* 0x000fe40003f86340 */
[----:B------:R-:W-:Y:S02]  /*d7b0*/  SEL R88, RZ, 0xffffffff, P2 ;  /* 0xffffffffff587807 */ /* 0x000fe40001000000 */
[----:B------:R-:W-:Y:S02]  /*d7c0*/  SEL R87, RZ, 0xffffffff, P4 ;  /* 0xffffffffff577807 */ /* 0x000fe40002000000 */
[----:B------:R-:W-:-:S04]  /*d7d0*/  ISETP.GE.U32.AND P4, PT, R53, R65, PT ;  /* 0x000000413500720c */ /* 0x000fc80003f86070 */
[----:B------:R-:W-:Y:S02]  /*d7e0*/  ISETP.GE.AND.EX P4, PT, R54, RZ, PT, P4 ;  /* 0x000000ff3600720c */ /* 0x000fe40003f86340 */
[CC--:B--2---:R-:W-:Y:S02]  /*d7f0*/  ISETP.NE.AND P1, PT, R63.reuse, R28.reuse, PT ;  /* 0x0000001c3f00720c */ /* 0x0c4fe40003f25270 */
[----:B------:R-:W-:Y:S02]  /*d800*/  ISETP.GE.AND P0, PT, R63, R28, PT ;  /* 0x0000001c3f00720c */ /* 0x000fe40003f06270 */
[CC--:B------:R-:W-:Y:S02]  /*d810*/  ISETP.NE.AND P3, PT, R68.reuse, R29.reuse, PT ;  /* 0x0000001d4400720c */ /* 0x0c0fe40003f65270 */
[----:B------:R-:W-:Y:S02]  /*d820*/  ISETP.GE.AND P6, PT, R68, R29, PT ;  /* 0x0000001d4400720c */ /* 0x000fe40003fc6270 */
[----:B------:R-:W-:-:S05]  /*d830*/  ISETP.GE.AND P2, PT, R60, R31, PT ;  /* 0x0000001f3c00720c */ /* 0x000fca0003f46270 */
[----:B------:R-:W-:Y:S02]  /*d840*/  @P1 SEL R77, RZ, 0xffffffff, P0 ;  /* 0xffffffffff4d1807 */ /* 0x000fe40000000000 */
[----:B------:R-:W-:Y:S02]  /*d850*/  ISETP.GE.U32.AND P0, PT, R64, R75, PT ;  /* 0x0000004b4000720c */ /* 0x000fe40003f06070 */
[----:B------:R-:W-:Y:S02]  /*d860*/  ISETP.NE.AND P1, PT, R59, R30, PT ;  /* 0x0000001e3b00720c */ /* 0x000fe40003f25270 */
[----:B------:R-:W-:Y:S02]  /*d870*/  ISETP.GE.AND.EX P0, PT, R66, RZ, PT, P0 ;  /* 0x000000ff4200720c */ /* 0x000fe40003f06300 */
[----:B------:R-:W-:Y:S02]  /*d880*/  LOP3.LUT R77, R77, 0x1, RZ, 0xc0, !PT ;  /* 0x000000014d4d7812 */ /* 0x000fe400078ec0ff */
[----:B------:R-:W-:-:S02]  /*d890*/  SEL R86, RZ, 0xffffffff, P0 ;  /* 0xffffffffff567807 */ /* 0x000fc40000000000 */
[----:B------:R-:W-:Y:S02]  /*d8a0*/  ISETP.NE.AND P0, PT, R60, R31, PT ;  /* 0x0000001f3c00720c */ /* 0x000fe40003f05270 */
[----:B------:R-:W-:Y:S02]  /*d8b0*/  @P3 SEL R86, RZ, 0xffffffff, P6 ;  /* 0xffffffffff563807 */ /* 0x000fe40003000000 */
[----:B------:R-:W-:Y:S02]  /*d8c0*/  ISETP.GE.AND P3, PT, R59, R30, PT ;  /* 0x0000001e3b00720c */ /* 0x000fe40003f66270 */
[----:B------:R-:W-:Y:S02]  /*d8d0*/  ISETP.GE.U32.AND P6, PT, R50, R65, PT ;  /* 0x000000413200720c */ /* 0x000fe40003fc6070 */
[----:B------:R-:W-:Y:S02]  /*d8e0*/  @P1 SEL R87, RZ, 0xffffffff, P3 ;  /* 0xffffffffff571807 */ /* 0x000fe40001800000 */
[----:B---3--:R-:W-:-:S02]  /*d8f0*/  ISETP.NE.AND P1, PT, R55, R32, PT ;  /* 0x000000203700720c */ /* 0x008fc40003f25270 */
[----:B------:R-:W-:Y:S02]  /*d900*/  ISETP.GE.AND.EX P6, PT, R51, RZ, PT, P6 ;  /* 0x000000ff3300720c */ /* 0x000fe40003fc6360 */
[----:B------:R-:W-:Y:S02]  /*d910*/  @P0 SEL R88, RZ, 0xffffffff, P2 ;  /* 0xffffffffff580807 */ /* 0x000fe40001000000 */
[----:B------:R-:W-:Y:S02]  /*d920*/  ISETP.NE.AND P2, PT, R52, R33, PT ;  /* 0x000000213400720c */ /* 0x000fe40003f45270 */
[----:B------:R-:W-:Y:S02]  /*d930*/  ISETP.NE.U32.AND P5, PT, R77, 0x1, PT ;  /* 0x000000014d00780c */ /* 0x000fe40003fa5070 */
[----:B------:R-:W-:Y:S02]  /*d940*/  SEL R77, RZ, 0xffffffff, P4 ;  /* 0xffffffffff4d7807 */ /* 0x000fe40002000000 */
[----:B------:R-:W-:-:S02]  /*d950*/  SEL R79, RZ, 0xffffffff, P6 ;  /* 0xffffffffff4f7807 */ /* 0x000fc40003000000 */
[----:B------:R-:W-:Y:S02]  /*d960*/  ISETP.GE.AND P4, PT, R55, R32, PT ;  /* 0x000000203700720c */ /* 0x000fe40003f86270 */
[----:B------:R-:W-:Y:S02]  /*d970*/  ISETP.GE.AND P6, PT, R52, R33, PT ;  /* 0x000000213400720c */ /* 0x000fe40003fc6270 */
[----:B------:R-:W-:Y:S02]  /*d980*/  ISETP.GE.U32.AND P0, PT, R44, R65, PT ;  /* 0x000000412c00720c */ /* 0x000fe40003f06070 */
[----:B------:R-:W-:Y:S02]  /*d990*/  @P1 SEL R77, RZ, 0xffffffff, P4 ;  /* 0xffffffffff4d1807 */ /* 0x000fe40002000000 */
[----:B------:R-:W-:Y:S02]  /*d9a0*/  @P2 SEL R79, RZ, 0xffffffff, P6 ;  /* 0xffffffffff4f2807 */ /* 0x000fe40003000000 */
[----:B------:R-:W-:-:S02]  /*d9b0*/  ISETP.GE.AND.EX P0, PT, R45, RZ, PT, P0 ;  /* 0x000000ff2d00720c */ /* 0x000fc40003f06300 */
[-C--:B------:R-:W-:Y:S02]  /*d9c0*/  ISETP.GE.U32.AND P4, PT, R41, R67.reuse, PT ;  /* 0x000000432900720c */ /* 0x080fe40003f86070 */
[----:B------:R-:W-:Y:S02]  /*d9d0*/  ISETP.NE.AND P6, PT, R49, R34, PT ;  /* 0x000000223100720c */ /* 0x000fe40003fc5270 */
[----:B------:R-:W-:Y:S02]  /*d9e0*/  ISETP.GE.U32.AND P1, PT, R38, R67, PT ;  /* 0x000000432600720c */ /* 0x000fe40003f26070 */
[----:B------:R-:W-:Y:S02]  /*d9f0*/  ISETP.GE.U32.AND P3, PT, R47, R65, PT ;  /* 0x000000412f00720c */ /* 0x000fe40003f66070 */
[----:B------:R-:W-:Y:S02]  /*da00*/  ISETP.GE.AND.EX P4, PT, R42, RZ, PT, P4 ;  /* 0x000000ff2a00720c */ /* 0x000fe40003f86340 */
[----:B------:R-:W-:-:S02]  /*da10*/  SEL R81, RZ, 0xffffffff, P0 ;  /* 0xffffffffff517807 */ /* 0x000fc40000000000 */
[----:B------:R-:W-:Y:S02]  /*da20*/  ISETP.NE.AND P0, PT, R46, R35, PT ;  /* 0x000000232e00720c */ /* 0x000fe40003f05270 */
[----:B------:R-:W-:Y:S02]  /*da30*/  ISETP.GE.AND.EX P1, PT, R39, RZ, PT, P1 ;  /* 0x000000ff2700720c */ /* 0x000fe40003f26310 */
[----:B------:R-:W-:Y:S02]  /*da40*/  ISETP.GE.AND.EX P3, PT, R48, RZ, PT, P3 ;  /* 0x000000ff3000720c */ /* 0x000fe40003f66330 */
[----:B------:R-:W-:Y:S02]  /*da50*/  SEL R82, RZ, 0xffffffff, P4 ;  /* 0xffffffffff527807 */ /* 0x000fe40002000000 */
[----:B------:R-:W-:Y:S02]  /*da60*/  ISETP.GE.AND P4, PT, R49, R34, PT ;  /* 0x000000223100720c */ /* 0x000fe40003f86270 */
[----:B------:R-:W-:-:S02]  /*da70*/  SEL R83, RZ, 0xffffffff, P1 ;  /* 0xffffffffff537807 */ /* 0x000fc40000800000 */
[----:B----4-:R-:W-:Y:S02]  /*da80*/  ISETP.NE.AND P1, PT, R43, R12, PT ;  /* 0x0000000c2b00720c */ /* 0x010fe40003f25270 */
[----:B------:R-:W-:Y:S02]  /*da90*/  SEL R80, RZ, 0xffffffff, P3 ;  /* 0xffffffffff507807 */ /* 0x000fe40001800000 */
[----:B------:R-:W-:Y:S02]  /*daa0*/  @P6 SEL R80, RZ, 0xffffffff, P4 ;  /* 0xffffffffff506807 */ /* 0x000fe40002000000 */
[----:B------:R-:W-:Y:S02]  /*dab0*/  ISETP.GE.U32.AND P3, PT, R10, R67, PT ;  /* 0x000000430a00720c */ /* 0x000fe40003f66070 */
[----:B------:R-:W-:Y:S02]  /*dac0*/  ISETP.GE.AND P6, PT, R46, R35, PT ;  /* 0x000000232e00720c */ /* 0x000fe40003fc6270 */
[----:B------:R-:W-:-:S02]  /*dad0*/  ISETP.NE.AND P4, PT, R40, R13, PT ;  /* 0x0000000d2800720c */ /* 0x000fc40003f85270 */
[----:B------:R-:W-:Y:S02]  /*dae0*/  ISETP.GE.U32.AND P2, PT, R21, R67, PT ;  /* 0x000000431500720c */ /* 0x000fe40003f46070 */
[----:B------:R-:W-:Y:S02]  /*daf0*/  ISETP.GE.AND.EX P3, PT, R16, RZ, PT, P3 ;  /* 0x000000ff1000720c */ /* 0x000fe40003f66330 */
[----:B------:R-:W-:Y:S02]  /*db00*/  @P0 SEL R81, RZ, 0xffffffff, P6 ;  /* 0xffffffffff510807 */ /* 0x000fe40003000000 */
[----:B------:R-:W-:Y:S02]  /*db10*/  ISETP.GE.AND P6, PT, R43, R12, PT ;  /* 0x0000000c2b00720c */ /* 0x000fe40003fc6270 */
[----:B------:R-:W-:Y:S02]  /*db20*/  ISETP.NE.AND P0, PT, R37, R14, PT ;  /* 0x0000000e2500720c */ /* 0x000fe40003f05270 */
[----:B------:R-:W-:-:S02]  /*db30*/  ISETP.GE.AND.EX P2, PT, R36, RZ, PT, P2 ;  /* 0x000000ff2400720c */ /* 0x000fc40003f46320 */
[----:B------:R-:W-:Y:S02]  /*db40*/  SEL R85, RZ, 0xffffffff, P3 ;  /* 0xffffffffff557807 */ /* 0x000fe40001800000 */
[----:B------:R-:W-:Y:S02]  /*db50*/  ISETP.GE.AND P3, PT, R40, R13, PT ;  /* 0x0000000d2800720c */ /* 0x000fe40003f66270 */
[----:B------:R-:W-:Y:S02]  /*db60*/  @P1 SEL R82, RZ, 0xffffffff, P6 ;  /* 0xffffffffff521807 */ /* 0x000fe40003000000 */
[----:B------:R-:W-:Y:S02]  /*db70*/  ISETP.NE.AND P6, PT, R20, R15, PT ;  /* 0x0000000f1400720c */ /* 0x000fe40003fc5270 */
[----:B------:R-:W-:Y:S02]  /*db80*/  SEL R84, RZ, 0xffffffff, P2 ;  /* 0xffffffffff547807 */ /* 0x000fe40001000000 */
[----:B------:R-:W-:-:S02]  /*db90*/  ISETP.GE.U32.AND P2, PT, R5, R69, PT ;  /* 0x000000450500720c */ /* 0x000fc40003f46070 */
[----:B------:R-:W-:Y:S02]  /*dba0*/  @P4 SEL R83, RZ, 0xffffffff, P3 ;  /* 0xffffffffff534807 */ /* 0x000fe40001800000 */
[----:B------:R-:W-:Y:S02]  /*dbb0*/  ISETP.GE.AND P4, PT, R37, R14, PT ;  /* 0x0000000e2500720c */ /* 0x000fe40003f86270 */
[----:B------:R-:W-:Y:S02]  /*dbc0*/  LOP3.LUT R86, R86, 0x1, RZ, 0xc0, !PT ;  /* 0x0000000156567812 */ /* 0x000fe400078ec0ff */
[----:B-----5:R-:W-:Y:S02]  /*dbd0*/  ISETP.NE.AND P3, PT, R11, R24, PT ;  /* 0x000000180b00720c */ /* 0x020fe40003f65270 */
[----:B------:R-:W-:Y:S02]  /*dbe0*/  ISETP.GE.AND.EX P2, PT, R7, RZ, PT, P2 ;  /* 0x000000ff0700720c */ /* 0x000fe40003f46320 */
[----:B------:R-:W-:-:S02]  /*dbf0*/  @P0 SEL R84, RZ, 0xffffffff, P4 ;  /* 0xffffffffff540807 */ /* 0x000fc40002000000 */
[----:B------:R-:W-:Y:S02]  /*dc00*/  ISETP.NE.U32.AND P1, PT, R86, 0x1, PT ;  /* 0x000000015600780c */ /* 0x000fe40003f25070 */
[----:B------:R-:W-:Y:S02]  /*dc10*/  ISETP.GE.AND P4, PT, R20, R15, PT ;  /* 0x0000000f1400720c */ /* 0x000fe40003f86270 */
[----:B------:R-:W-:Y:S02]  /*dc20*/  SEL R86, RZ, 0xffffffff, P2 ;  /* 0xffffffffff567807 */ /* 0x000fe40001000000 */
[----:B------:R-:W-:Y:S02]  /*dc30*/  ISETP.NE.AND P0, PT, R6, R25, PT ;  /* 0x000000190600720c */ /* 0x000fe40003f05270 */
[----:B------:R-:W-:Y:S02]  /*dc40*/  ISETP.GE.U32.AND P2, PT, R0, R69, PT ;  /* 0x000000450000720c */ /* 0x000fe40003f46070 */
[----:B------:R-:W-:-:S02]  /*dc50*/  @P6 SEL R85, RZ, 0xffffffff, P4 ;  /* 0xffffffffff556807 */ /* 0x000fc40002000000 */
[----:B------:R-:W-:Y:S02]  /*dc60*/  LOP3.LUT R87, R87, 0x1, RZ, 0xc0, !PT ;  /* 0x0000000157577812 */ /* 0x000fe400078ec0ff */
[----:B------:R-:W-:Y:S02]  /*dc70*/  ISETP.GE.AND P6, PT, R11, R24, PT ;  /* 0x000000180b00720c */ /* 0x000fe40003fc6270 */
[----:B------:R-:W-:Y:S02]  /*dc80*/  ISETP.GE.AND.EX P2, PT, R3, RZ, PT, P2 ;  /* 0x000000ff0300720c */ /* 0x000fe40003f46320 */
[----:B------:R-:W-:Y:S02]  /*dc90*/  ISETP.NE.U32.AND P4, PT, R87, 0x1, PT ;  /* 0x000000015700780c */ /* 0x000fe40003f85070 */
[----:B------:R-:W-:Y:S02]  /*dca0*/  @P3 SEL R86, RZ, 0xffffffff, P6 ;  /* 0xffffffffff563807 */ /* 0x000fe40003000000 */
[----:B------:R-:W-:-:S02]  /*dcb0*/  SEL R87, RZ, 0xffffffff, P2 ;  /* 0xffffffffff577807 */ /* 0x000fc40001000000 */
[----:B------:R-:W-:Y:S02]  /*dcc0*/  ISETP.GE.AND P6, PT, R6, R25, PT ;  /* 0x000000190600720c */ /* 0x000fe40003fc6270 */
[-C--:B------:R-:W-:Y:S02]  /*dcd0*/  ISETP.GE.U32.AND P2, PT, R71, R69.reuse, PT ;  /* 0x000000454700720c */ /* 0x080fe40003f46070 */
[----:B------:R-:W-:Y:S02]  /*dce0*/  LOP3.LUT R88, R88, 0x1, RZ, 0xc0, !PT ;  /* 0x0000000158587812 */ /* 0x000fe400078ec0ff */
[----:B------:R-:W-:Y:S02]  /*dcf0*/  @P0 SEL R87, RZ, 0xffffffff, P6 ;  /* 0xffffffffff570807 */ /* 0x000fe40003000000 */
[----:B------:R-:W-:Y:S02]  /*dd00*/  ISETP.GE.U32.AND P3, PT, R8, R69, PT ;  /* 0x000000450800720c */ /* 0x000fe40003f66070 */
[----:B------:R-:W-:-:S02]  /*dd10*/  ISETP.GE.AND.EX P2, PT, R70, RZ, PT, P2 ;  /* 0x000000ff4600720c */ /* 0x000fc40003f46320 */
[----:B------:R-:W-:Y:S02]  /*dd20*/  ISETP.NE.AND P6, PT, R73, R26, PT ;  /* 0x0000001a4900720c */ /* 0x000fe40003fc5270 */
[----:B------:R-:W-:Y:S02]  /*dd30*/  ISETP.NE.U32.AND P0, PT, R88, 0x1, PT ;  /* 0x000000015800780c */ /* 0x000fe40003f05070 */
[----:B------:R-:W-:Y:S02]  /*dd40*/  ISETP.GE.AND.EX P3, PT, R9, RZ, PT, P3 ;  /* 0x000000ff0900720c */ /* 0x000fe40003f66330 */
[----:B------:R-:W-:Y:S02]  /*dd50*/  SEL R89, RZ, 0xffffffff, P2 ;  /* 0xffffffffff597807 */ /* 0x000fe40001000000 */
[----:B------:R-:W-:Y:S02]  /*dd60*/  ISETP.NE.AND P2, PT, R4, R27, PT ;  /* 0x0000001b0400720c */ /* 0x000fe40003f45270 */
[----:B------:R-:W-:-:S02]  /*dd70*/  SEL R76, R76, R75, !P5 ;  /* 0x0000004b4c4c7207 */ /* 0x000fc40006800000 */
[-C--:B------:R-:W-:Y:S02]  /*dd80*/  SEL R64, R64, R75.reuse, !P1 ;  /* 0x0000004b40407207 */ /* 0x080fe40004800000 */
[-C--:B------:R-:W-:Y:S02]  /*dd90*/  SEL R62, R62, R75.reuse, !P4 ;  /* 0x0000004b3e3e7207 */ /* 0x080fe40006000000 */
[----:B------:R-:W-:Y:S01]  /*dda0*/  SEL R56, R56, R75, !P0 ;  /* 0x0000004b38387207 */ /* 0x000fe20004000000 */
[----:B------:R-:W-:Y:S01]  /*ddb0*/  IMAD.IADD R75, R69, 0x1, R72 ;  /* 0x00000001454b7824 */ /* 0x000fe200078e0248 */
[----:B------:R-:W-:Y:S02]  /*ddc0*/  SEL R88, RZ, 0xffffffff, P3 ;  /* 0xffffffffff587807 */ /* 0x000fe40001800000 */
[----:B------:R-:W-:Y:S01]  /*ddd0*/  ISETP.GE.AND P3, PT, R73, R26, PT ;  /* 0x0000001a4900720c */ /* 0x000fe20003f66270 */
[----:B------:R-:W-:Y:S01]  /*dde0*/  IMAD R91, R72, 0x3, R75 ;  /* 0x00000003485b7824 */ /* 0x000fe200078e024b */
[----:B------:R-:W-:-:S02]  /*ddf0*/  LOP3.LUT R77, R77, 0x1, RZ, 0xc0, !PT ;  /* 0x000000014d4d7812 */ /* 0x000fc400078ec0ff */
[----:B------:R-:W-:Y:S02]  /*de00*/  @P6 SEL R89, RZ, 0xffffffff, P3 ;  /* 0xffffffffff596807 */ /* 0x000fe40001800000 */
[----:B------:R-:W-:Y:S02]  /*de10*/  ISETP.GE.AND P6, PT, R4, R27, PT ;  /* 0x0000001b0400720c */ /* 0x000fe40003fc6270 */
[----:B------:R-:W-:Y:S02]  /*de20*/  ISETP.GE.U32.AND P3, PT, R91, R74, PT ;  /* 0x0000004a5b00720c */ /* 0x000fe40003f66070 */
[----:B------:R-:W-:Y:S02]  /*de30*/  LOP3.LUT R79, R79, 0x1, RZ, 0xc0, !PT ;  /* 0x000000014f4f7812 */ /* 0x000fe400078ec0ff */
[----:B------:R-:W-:Y:S02]  /*de40*/  LOP3.LUT R80, R80, 0x1, RZ, 0xc0, !PT ;  /* 0x0000000150507812 */ /* 0x000fe400078ec0ff */
[----:B------:R-:W-:-:S02]  /*de50*/  LOP3.LUT R81, R81, 0x1, RZ, 0xc0, !PT ;  /* 0x0000000151517812 */ /* 0x000fc400078ec0ff */
[----:B------:R-:W-:Y:S02]  /*de60*/  LOP3.LUT R82, R82, 0x1, RZ, 0xc0, !PT ;  /* 0x0000000152527812 */ /* 0x000fe400078ec0ff */
[----:B------:R-:W-:Y:S02]  /*de70*/  LOP3.LUT R83, R83, 0x1, RZ, 0xc0, !PT ;  /* 0x0000000153537812 */ /* 0x000fe400078ec0ff */
[----:B------:R-:W-:Y:S02]  /*de80*/  @P2 SEL R88, RZ, 0xffffffff, P6 ;  /* 0xffffffffff582807 */ /* 0x000fe40003000000 */
        /* <DEDUP_REMOVED lines=13> */
[----:B------:R-:W-:Y:S02]  /*df60*/  ISETP.NE.U32.AND P0, PT, R83, 0x1, PT ;  /* 0x000000015300780c */ /* 0x000fe40003f05070 */
[----:B------:R-:W-:-:S02]  /*df70*/  LOP3.LUT R84, R84, 0x1, RZ, 0xc0, !PT ;  /* 0x0000000154547812 */ /* 0x000fc400078ec0ff */
[----:B------:R-:W-:Y:S02]  /*df80*/  LOP3.LUT R85, R85, 0x1, RZ, 0xc0, !PT ;  /* 0x0000000155557812 */ /* 0x000fe400078ec0ff */
[----:B------:R-:W-:Y:S02]  /*df90*/  LOP3.LUT R86, R86, 0x1, RZ, 0xc0, !PT ;  /* 0x0000000156567812 */ /* 0x000fe400078ec0ff */
[----:B------:R-:W-:Y:S02]  /*dfa0*/  LOP3.LUT R87, R87, 0x1, RZ, 0xc0, !PT ;  /* 0x0000000157577812 */ /* 0x000fe400078ec0ff */
[----:B------:R-:W-:Y:S02]  /*dfb0*/  LOP3.LUT R89, R89, 0x1, RZ, 0xc0, !PT ;  /* 0x0000000159597812 */ /* 0x000fe400078ec0ff */
[----:B------:R-:W-:Y:S02]  /*dfc0*/  LOP3.LUT R88, R88, 0x1, RZ, 0xc0, !PT ;  /* 0x0000000158587812 */ /* 0x000fe400078ec0ff */
        /* <DEDUP_REMOVED lines=24> */
[----:B------:R-:W-:-:S02]  /*e150*/  SEL R21, R21, R67, !P6 ;  /* 0x0000004315157207 */ /* 0x000fc40007000000 */
[----:B------:R-:W-:Y:S02]  /*e160*/  SEL R10, R10, R67, !P2 ;  /* 0x000000430a0a7207 */ /* 0x000fe40005000000 */
[-C--:B------:R-:W-:Y:S02]  /*e170*/  SEL R5, R5, R69.reuse, !P5 ;  /* 0x0000004505057207 */ /* 0x080fe40006800000 */
[-C--:B------:R-:W-:Y:S02]  /*e180*/  SEL R0, R0, R69.reuse, !P1 ;  /* 0x0000004500007207 */ /* 0x080fe40004800000 */
[-C--:B------:R-:W-:Y:S02]  /*e190*/  SEL R71, R71, R69.reuse, !P4 ;  /* 0x0000004547477207 */ /* 0x080fe40006000000 */
[----:B------:R-:W-:Y:S02]  /*e1a0*/  SEL R8, R8, R69, !P0 ;  /* 0x0000004508087207 */ /* 0x000fe40004000000 */
[----:B------:R-:W-:-:S02]  /*e1b0*/  SEL R37, R37, R14, !P6 ;  /* 0x0000000e25257207 */ /* 0x000fc40007000000 */
[----:B------:R-:W-:Y:S02]  /*e1c0*/  SEL R36, R36, RZ, !P6 ;  /* 0x000000ff24247207 */ /* 0x000fe40007000000 */
[----:B------:R-:W-:Y:S02]  /*e1d0*/  SEL R20, R20, R15, !P2 ;  /* 0x0000000f14147207 */ /* 0x000fe40005000000 */
[----:B------:R-:W-:Y:S02]  /*e1e0*/  SEL R16, R16, RZ, !P2 ;  /* 0x000000ff10107207 */ /* 0x000fe40005000000 */
[----:B------:R-:W-:Y:S02]  /*e1f0*/  SEL R11, R11, R24, !P5 ;  /* 0x000000180b0b7207 */ /* 0x000fe40006800000 */
[----:B------:R-:W-:Y:S02]  /*e200*/  SEL R7, R7, RZ, !P5 ;  /* 0x000000ff07077207 */ /* 0x000fe40006800000 */
[----:B------:R-:W-:-:S02]  /*e210*/  SEL R6, R6, R25, !P1 ;  /* 0x0000001906067207 */ /* 0x000fc40004800000 */
[----:B------:R-:W-:Y:S02]  /*e220*/  SEL R3, R3, RZ, !P1 ;  /* 0x000000ff03037207 */ /* 0x000fe40004800000 */
[----:B------:R-:W-:Y:S02]  /*e230*/  SEL R73, R73, R26, !P4 ;  /* 0x0000001a49497207 */ /* 0x000fe40006000000 */
[----:B------:R-:W-:Y:S02]  /*e240*/  SEL R70, R70, RZ, !P4 ;  /* 0x000000ff46467207 */ /* 0x000fe40006000000 */
[----:B------:R-:W-:Y:S02]  /*e250*/  SEL R4, R4, R27, !P0 ;  /* 0x0000001b04047207 */ /* 0x000fe40004000000 */
[----:B------:R-:W-:Y:S01]  /*e260*/  SEL R9, R9, RZ, !P0 ;  /* 0x000000ff09097207 */ /* 0x000fe20004000000 */
[----:B------:R-:W-:Y:S06]  /*e270*/  @!P3 BRA `(.L_x_3561) ;  /* 0xfffffff000e4b947 */ /* 0x000fec000383ffff */
[----:B------:R-:W-:Y:S05]  /*e280*/  BSYNC B1 ;  /* 0x0000000000017941 */ /* 0x000fea0003800000 */
.L_x_3560:
[----:B------:R-:W-:Y:S05]  /*e290*/  BSYNC B0 ;  /* 0x0000000000007941 */ /* 0x000fea0003800000 */
.L_x_3559:
        /* <DEDUP_REMOVED lines=27> */
.L_x_3563:
[----:B------:R-:W-:Y:S05]  /*e450*/  BSYNC B0 ;  /* 0x0000000000007941 */ /* 0x000fea0003800000 */
.L_x_3562:
[----:B------:R-:W-:Y:S04]  /*e460*/  BSSY B0, `(.L_x_3564) ;  /* 0x00000bb000007945 */ /* 0x000fe80003800000 */
[----:B------:R-:W-:Y:S05]  /*e470*/  @P1 BRA `(.L_x_3565) ;  /* 0x0000000800e41947 */ /* 0x000fea0003800000 */
[CC--:B-----5:R-:W-:Y:S02]  /*e480*/  ISETP.NE.AND P5, PT, R63.reuse, R28.reuse, PT ;  /* 0x0000001c3f00720c */ /* 0x0e0fe40003fa5270 */
[----:B------:R-:W-:Y:S02]  /*e490*/  ISETP.GE.U32.AND P0, PT, R76, R75, PT ;  /* 0x0000004b4c00720c */ /* 0x000fe40003f06070 */
[----:B------:R-:W-:Y:S02]  /*e4a0*/  ISETP.GE.AND P3, PT, R63, R28, PT ;  /* 0x0000001c3f00720c */ /* 0x000fe40003f66270 */
[----:B------:R-:W-:Y:S02]  /*e4b0*/  ISETP.GE.AND.EX P0, PT, R61, RZ, PT, P0 ;  /* 0x000000ff3d00720c */ /* 0x000fe40003f06300 */
[----:B------:R-:W-:Y:S02]  /*e4c0*/  ISETP.NE.AND P4, PT, R59, R30, PT ;  /* 0x0000001e3b00720c */ /* 0x000fe40003f85270 */
[----:B0-----:R-:W-:-:S02]  /*e4d0*/  SEL R18, RZ, 0xffffffff, P3 ;  /* 0xffffffffff127807 */ /* 0x001fc40001800000 */
[----:B------:R-:W-:Y:S02]  /*e4e0*/  ISETP.NE.AND P3, PT, R68, R29, PT ;  /* 0x0000001d4400720c */ /* 0x000fe40003f65270 */
[----:B------:R-:W-:Y:S02]  /*e4f0*/  @!P5 SEL R18, RZ, 0xffffffff, P0 ;  /* 0xffffffffff12d807 */ /* 0x000fe40000000000 */
[-C--:B------:R-:W-:Y:S02]  /*e500*/  ISETP.GE.U32.AND P0, PT, R62, R75.reuse, PT ;  /* 0x0000004b3e00720c */ /* 0x080fe40003f06070 */
[----:B------:R-:W-:Y:S02]  /*e510*/  ISETP.GE.AND P6, PT, R59, R30, PT ;  /* 0x0000001e3b00720c */ /* 0x000fe40003fc6270 */
[----:B------:R-:W-:Y:S02]  /*e520*/  ISETP.GE.AND.EX P0, PT, R57, RZ, PT, P0 ;  /* 0x000000ff3900720c */ /* 0x000fe40003f06300 */
[----:B------:R-:W-:-:S02]  /*e530*/  ISETP.GE.U32.AND P2, PT, R64, R75, PT ;  /* 0x0000004b4000720c */ /* 0x000fc40003f46070 */
[----:B------:R-:W-:Y:S02]  /*e540*/  SEL R65, RZ, 0xffffffff, P6 ;  /* 0xffffffffff417807 */ /* 0x000fe40003000000 */
[----:B------:R-:W-:Y:S02]  /*e550*/  @!P4 SEL R65, RZ, 0xffffffff, P0 ;  /* 0xffffffffff41c807 */ /* 0x000fe40000000000 */
[----:B------:R-:W-:Y:S02]  /*e560*/  ISETP.GE.AND P1, PT, R68, R29, PT ;  /* 0x0000001d4400720c */ /* 0x000fe40003f26270 */
[----:B------:R-:W-:Y:S02]  /*e570*/  ISETP.GE.AND.EX P2, PT, R66, RZ, PT, P2 ;  /* 0x000000ff4200720c */ /* 0x000fe40003f46320 */
[----:B------:R-:W-:Y:S02]  /*e580*/  ISETP.NE.AND P5, PT, R60, R31, PT ;  /* 0x0000001f3c00720c */ /* 0x000fe40003fa5270 */
[----:B------:R-:W-:-:S02]  /*e590*/  LOP3.LUT R65, R65, 0x1, RZ, 0xc0, !PT ;  /* 0x0000000141417812 */ /* 0x000fc400078ec0ff */
[----:B------:R-:W-:Y:S02]  /*e5a0*/  SEL R19, RZ, 0xffffffff, P1 ;  /* 0xffffffffff137807 */ /* 0x000fe40000800000 */
[----:B------:R-:W-:Y:S02]  /*e5b0*/  @!P3 SEL R19, RZ, 0xffffffff, P2 ;  /* 0xffffffffff13b807 */ /* 0x000fe40001000000 */
[----:B------:R-:W-:Y:S01]  /*e5c0*/  ISETP.NE.U32.AND P2, PT, R65, 0x1, PT ;  /* 0x000000014100780c */ /* 0x000fe20003f45070 */
[----:B------:R-:W-:Y:S01]  /*e5d0*/  IMAD.IADD R65, R75, 0x1, R72 ;  /* 0x000000014b417824 */ /* 0x000fe200078e0248 */
[----:B------:R-:W-:Y:S02]  /*e5e0*/  ISETP.GE.U32.AND P1, PT, R56, R75, PT ;  /* 0x0000004b3800720c */ /* 0x000fe40003f26070 */
[----:B------:R-:W-:Y:S02]  /*e5f0*/  ISETP.GE.AND P6, PT, R60, R31, PT ;  /* 0x0000001f3c00720c */ /* 0x000fe40003fc6270 */
[----:B------:R-:W-:-:S02]  /*e600*/  ISETP.GE.AND.EX P1, PT, R58, RZ, PT, P1 ;  /* 0x000000ff3a00720c */ /* 0x000fc40003f26310 */
[----:B------:R-:W-:Y:S02]  /*e610*/  ISETP.GE.U32.AND P4, PT, R65, R74, PT ;  /* 0x0000004a4100720c */ /* 0x000fe40003f86070 */
[----:B------:R-:W-:Y:S02]  /*e620*/  SEL R67, RZ, 0xffffffff, P6 ;  /* 0xffffffffff437807 */ /* 0x000fe40003000000 */
[----:B------:R-:W-:Y:S02]  /*e630*/  @!P5 SEL R67, RZ, 0xffffffff, P1 ;  /* 0xffffffffff43d807 */ /* 0x000fe40000800000 */
[----:B------:R-:W-:Y:S02]  /*e640*/  LOP3.LUT R18, R18, 0x1, RZ, 0xc0, !PT ;  /* 0x0000000112127812 */ /* 0x000fe400078ec0ff */
[----:B------:R-:W-:Y:S02]  /*e650*/  LOP3.LUT R19, R19, 0x1, RZ, 0xc0, !PT ;  /* 0x0000000113137812 */ /* 0x000fe400078ec0ff */
[----:B------:R-:W-:-:S02]  /*e660*/  LOP3.LUT R67, R67, 0x1, RZ, 0xc0, !PT ;  /* 0x0000000143437812 */ /* 0x000fc400078ec0ff */
        /* <DEDUP_REMOVED lines=21> */
[----:B------:R-:W-:Y:S02]  /*e7c0*/  ISETP.NE.AND P4, PT, R49, R34, PT ;  /* 0x000000223100720c */ /* 0x000fe40003f85270 */
[----:B------:R-:W-:-:S02]  /*e7d0*/  SEL R18, RZ, 0xffffffff, P3 ;  /* 0xffffffffff127807 */ /* 0x000fc40001800000 */
[CC--:B------:R-:W-:Y:S02]  /*e7e0*/  ISETP.GE.AND P1, PT, R52.reuse, R33.reuse, PT ;  /* 0x000000213400720c */ /* 0x0c0fe40003f26270 */
[----:B------:R-:W-:Y:S02]  /*e7f0*/  @!P5 SEL R18, RZ, 0xffffffff, P0 ;  /* 0xffffffffff12d807 */ /* 0x000fe40000000000 */
[----:B------:R-:W-:Y:S02]  /*e800*/  ISETP.NE.AND P3, PT, R52, R33, PT ;  /* 0x000000213400720c */ /* 0x000fe40003f65270 */
[----:B------:R-:W-:Y:S02]  /*e810*/  ISETP.NE.AND P5, PT, R46, R35, PT ;  /* 0x000000232e00720c */ /* 0x000fe40003fa5270 */
[----:B------:R-:W-:Y:S02]  /*e820*/  ISETP.GE.U32.AND P0, PT, R47, R65, PT ;  /* 0x000000412f00720c */ /* 0x000fe40003f06070 */
[----:B------:R-:W-:-:S02]  /*e830*/  ISETP.GE.AND P6, PT, R49, R34, PT ;  /* 0x000000223100720c */ /* 0x000fc40003fc6270 */
[----:B------:R-:W-:Y:S02]  /*e840*/  SEL R19, RZ, 0xffffffff, P1 ;  /* 0xffffffffff137807 */ /* 0x000fe40000800000 */
[-C--:B------:R-:W-:Y:S02]  /*e850*/  ISETP.GE.U32.AND P2, PT, R50, R65.reuse, PT ;  /* 0x000000413200720c */ /* 0x080fe40003f46070 */
[----:B------:R-:W-:Y:S02]  /*e860*/  ISETP.GE.U32.AND P1, PT, R44, R65, PT ;  /* 0x000000412c00720c */ /* 0x000fe40003f26070 */
[----:B------:R-:W-:Y:S02]  /*e870*/  ISETP.GE.AND.EX P0, PT, R48, RZ, PT, P0 ;  /* 0x000000ff3000720c */ /* 0x000fe40003f06300 */
[----:B------:R-:W-:Y:S02]  /*e880*/  SEL R28, RZ, 0xffffffff, P6 ;  /* 0xffffffffff1c7807 */ /* 0x000fe40003000000 */
[----:B------:R-:W-:-:S02]  /*e890*/  ISETP.GE.AND P6, PT, R46, R35, PT ;  /* 0x000000232e00720c */ /* 0x000fc40003fc6270 */
[----:B------:R-:W-:Y:S02]  /*e8a0*/  ISETP.GE.AND.EX P2, PT, R51, RZ, PT, P2 ;  /* 0x000000ff3300720c */ /* 0x000fe40003f46320 */
[----:B------:R-:W-:Y:S02]  /*e8b0*/  ISETP.GE.AND.EX P1, PT, R45, RZ, PT, P1 ;  /* 0x000000ff2d00720c */ /* 0x000fe40003f26310 */
[----:B------:R-:W-:Y:S02]  /*e8c0*/  @!P4 SEL R28, RZ, 0xffffffff, P0 ;  /* 0xffffffffff1cc807 */ /* 0x000fe40000000000 */
[----:B------:R-:W-:Y:S02]  /*e8d0*/  ISETP.GE.U32.AND P4, PT, R31, R74, PT ;  /* 0x0000004a1f00720c */ /* 0x000fe40003f86070 */
[----:B------:R-:W-:Y:S02]  /*e8e0*/  SEL R29, RZ, 0xffffffff, P6 ;  /* 0xffffffffff1d7807 */ /* 0x000fe40003000000 */
        /* <DEDUP_REMOVED lines=114> */
.L_x_3565:
[----:B------:R-:W-:Y:S05]  /*f010*/  BSYNC B0 ;  /* 0x0000000000007941 */ /* 0x000fea0003800000 */
.L_x_3564:
[C---:B------:R-:W-:Y:S02]  /*f020*/  ISETP.NE.AND P5, PT, R63.reuse, R55, PT ;  /* 0x000000373f00720c */ /* 0x040fe40003fa5270 */
[----:B------:R-:W-:Y:S02]  /*f030*/  ISETP.GE.U32.AND P0, PT, R76, R53, PT ;  /* 0x000000354c00720c */ /* 0x000fe40003f06070 */
[----:B------:R-:W-:Y:S02]  /*f040*/  ISETP.GE.AND P3, PT, R63, R55, PT ;  /* 0x000000373f00720c */ /* 0x000fe40003f66270 */
[----:B------:R-:W-:Y:S02]  /*f050*/  ISETP.GE.AND.EX P0, PT, R61, R54, PT, P0 ;  /* 0x000000363d00720c */ /* 0x000fe40003f06300 */
[----:B-----5:R-:W-:Y:S02]  /*f060*/  SEL R12, RZ, 0xffffffff, P3 ;  /* 0xffffffffff0c7807 */ /* 0x020fe40001800000 */
[----:B------:R-:W-:-:S02]  /*f070*/  ISETP.NE.AND P3, PT, R68, R52, PT ;  /* 0x000000344400720c */ /* 0x000fc40003f65270 */
[----:B------:R-:W-:Y:S02]  /*f080*/  ISETP.GE.AND P1, PT, R68, R52, PT ;  /* 0x000000344400720c */ /* 0x000fe40003f26270 */
[----:B------:R-:W-:Y:S02]  /*f090*/  @!P5 SEL R12, RZ, 0xffffffff, P0 ;  /* 0xffffffffff0cd807 */ /* 0x000fe40000000000 */
[CC--:B------:R-:W-:Y:S02]  /*f0a0*/  ISETP.NE.AND P4, PT, R59.reuse, R49.reuse, PT ;  /* 0x000000313b00720c */ /* 0x0c0fe40003f85270 */
[----:B------:R-:W-:Y:S02]  /*f0b0*/  ISETP.NE.AND P5, PT, R60, R46, PT ;  /* 0x0000002e3c00720c */ /* 0x000fe40003fa5270 */
[----:B------:R-:W-:Y:S02]  /*f0c0*/  ISETP.GE.U32.AND P2, PT, R64, R50, PT ;  /* 0x000000324000720c */ /* 0x000fe40003f46070 */
[----:B------:R-:W-:-:S02]  /*f0d0*/  ISETP.GE.AND P6, PT, R59, R49, PT ;  /* 0x000000313b00720c */ /* 0x000fc40003fc6270 */
[----:B------:R-:W-:Y:S02]  /*f0e0*/  SEL R13, RZ, 0xffffffff, P1 ;  /* 0xffffffffff0d7807 */ /* 0x000fe40000800000 */
[----:B------:R-:W-:Y:S02]  /*f0f0*/  ISETP.GE.U32.AND P0, PT, R62, R47, PT ;  /* 0x0000002f3e00720c */ /* 0x000fe40003f06070 */
[----:B------:R-:W-:Y:S02]  /*f100*/  ISETP.GE.U32.AND P1, PT, R56, R44, PT ;  /* 0x0000002c3800720c */ /* 0x000fe40003f26070 */
[----:B------:R-:W-:Y:S02]  /*f110*/  ISETP.GE.AND.EX P2, PT, R66, R51, PT, P2 ;  /* 0x000000334200720c */ /* 0x000fe40003f46320 */
[----:B------:R-:W-:Y:S02]  /*f120*/  SEL R14, RZ, 0xffffffff, P6 ;  /* 0xffffffffff0e7807 */ /* 0x000fe40003000000 */
        /* <DEDUP_REMOVED lines=18> */
[----:B------:R-:W-:-:S02]  /*f250*/  ISETP.NE.U32.AND P2, PT, R14, 0x1, PT ;  /* 0x000000010e00780c */ /* 0x000fc40003f45070 */
[----:B------:R-:W-:Y:S02]  /*f260*/  SEL R25, R60, R46, !P3 ;  /* 0x0000002e3c197207 */ /* 0x000fe40005800000 */
[----:B------:R-:W-:Y:S02]  /*f270*/  SEL R29, R56, R44, !P3 ;  /* 0x0000002c381d7207 */ /* 0x000fe40005800000 */
[----:B------:R-:W-:Y:S02]  /*f280*/  SEL R45, R58, R45, !P3 ;  /* 0x0000002d3a2d7207 */ /* 0x000fe40005800000 */
[----:B------:R-:W-:Y:S02]  /*f290*/  SEL R27, R64, R50, !P1 ;  /* 0x00000032401b7207 */ /* 0x000fe40004800000 */
[----:B------:R-:W-:Y:S02]  /*f2a0*/  SEL R66, R66, R51, !P1 ;  /* 0x0000003342427207 */ /* 0x000fe40004800000 */
[----:B------:R-:W-:-:S02]  /*f2b0*/  ISETP.GE.AND P3, PT, R15, R40, PT ;  /* 0x000000280f00720c */ /* 0x000fc40003f66270 */
[----:B------:R-:W-:Y:S02]  /*f2c0*/  SEL R61, R61, R54, !P0 ;  /* 0x000000363d3d7207 */ /* 0x000fe40004000000 */
[----:B------:R-:W-:Y:S02]  /*f2d0*/  ISETP.GE.U32.AND P1, PT, R26, R41, PT ;  /* 0x000000291a00720c */ /* 0x000fe40003f26070 */
[----:B0-----:R-:W-:Y:S02]  /*f2e0*/  SEL R18, R59, R49, !P2 ;  /* 0x000000313b127207 */ /* 0x001fe40005000000 */
        /* <DEDUP_REMOVED lines=9> */
[CC--:B------:R-:W-:Y:S02]  /*f380*/  ISETP.GE.AND P0, PT, R18.reuse, R37.reuse, PT ;  /* 0x000000251200720c */ /* 0x0c0fe40003f06270 */
[----:B------:R-:W-:Y:S02]  /*f390*/  ISETP.NE.AND P5, PT, R18, R37, PT ;  /* 0x000000251200720c */ /* 0x000fe40003fa5270 */
[----:B------:R-:W-:Y:S02]  /*f3a0*/  ISETP.NE.AND P4, PT, R15, R40, PT ;  /* 0x000000280f00720c */ /* 0x000fe40003f85270 */
[----:B------:R-:W-:Y:S02]  /*f3b0*/  ISETP.GE.AND P6, PT, R25, R20, PT ;  /* 0x000000141900720c */ /* 0x000fe40003fc6270 */
[----:B------:R-:W-:Y:S02]  /*f3c0*/  ISETP.GE.AND.EX P1, PT, R45, R16, PT, P1 ;  /* 0x000000102d00720c */ /* 0x000fe40003f26310 */
[----:B------:R-:W-:-:S02]  /*f3d0*/  SEL R19, RZ, 0xffffffff, P0 ;  /* 0xffffffffff137807 */ /* 0x000fc40000000000 */
[----:B------:R-:W-:Y:S02]  /*f3e0*/  ISETP.GE.U32.AND P0, PT, R62, R21, PT ;  /* 0x000000153e00720c */ /* 0x000fe40003f06070 */
[----:B------:R-:W-:Y:S02]  /*f3f0*/  SEL R24, RZ, 0xffffffff, P6 ;  /* 0xffffffffff187807 */ /* 0x000fe40003000000 */
[----:B------:R-:W-:Y:S02]  /*f400*/  ISETP.GE.U32.AND P2, PT, R27, R38, PT ;  /* 0x000000261b00720c */ /* 0x000fe40003f46070 */
[----:B------:R-:W-:Y:S02]  /*f410*/  @!P3 SEL R24, RZ, 0xffffffff, P1 ;  /* 0xffffffffff18b807 */ /* 0x000fe40000800000 */
[----:B------:R-:W-:Y:S02]  /*f420*/  ISETP.GE.AND.EX P0, PT, R57, R36, PT, P0 ;  /* 0x000000243900720c */ /* 0x000fe40003f06300 */
[----:B------:R-:W-:-:S02]  /*f430*/  ISETP.GE.AND.EX P2, PT, R66, R39, PT, P2 ;  /* 0x000000274200720c */ /* 0x000fc40003f46320 */
[----:B------:R-:W-:Y:S02]  /*f440*/  LOP3.LUT R24, R24, 0x1, RZ, 0xc0, !PT ;  /* 0x0000000118187812 */ /* 0x000fe400078ec0ff */
[----:B------:R-:W-:Y:S02]  /*f450*/  @!P5 SEL R19, RZ, 0xffffffff, P0 ;  /* 0xffffffffff13d807 */ /* 0x000fe40000000000 */
[----:B------:R-:W-:Y:S02]  /*f460*/  @!P4 SEL R14, RZ, 0xffffffff, P2 ;  /* 0xffffffffff0ec807 */ /* 0x000fe40001000000 */
[----:B------:R-:W-:Y:S02]  /*f470*/  LOP3.LUT R13, R13, 0x1, RZ, 0xc0, !PT ;  /* 0x000000010d0d7812 */ /* 0x000fe400078ec0ff */
[----:B------:R-:W-:Y:S02]  /*f480*/  ISETP.NE.U32.AND P3, PT, R24, 0x1, PT ;  /* 0x000000011800780c */ /* 0x000fe40003f65070 */
[----:B------:R-:W-:-:S02]  /*f490*/  LOP3.LUT R19, R19, 0x1, RZ, 0xc0, !PT ;  /* 0x0000000113137812 */ /* 0x000fc400078ec0ff */
[----:B------:R-:W-:Y:S02]  /*f4a0*/  LOP3.LUT R14, R14, 0x1, RZ, 0xc0, !PT ;  /* 0x000000010e0e7812 */ /* 0x000fe400078ec0ff */
[----:B------:R-:W-:Y:S02]  /*f4b0*/  ISETP.NE.U32.AND P0, PT, R13, 0x1, PT ;  /* 0x000000010d00780c */ /* 0x000fe40003f05070 */
[----:B------:R-:W-:Y:S02]  /*f4c0*/  SEL R25, R25, R20, !P3 ;  /* 0x0000001419197207 */ /* 0x000fe40005800000 */
[----:B------:R-:W-:Y:S02]  /*f4d0*/  ISETP.NE.U32.AND P2, PT, R19, 0x1, PT ;  /* 0x000000011300780c */ /* 0x000fe40003f45070 */
[----:B------:R-:W-:Y:S02]  /*f4e0*/  SEL R19, R29, R10, !P3 ;  /* 0x0000000a1d137207 */ /* 0x000fe40005800000 */
[----:B------:R-:W-:-:S02]  /*f4f0*/  SEL R20, R45, R16, !P3 ;  /* 0x000000102d147207 */ /* 0x000fc40005800000 */
[----:B------:R-:W-:Y:S02]  /*f500*/  ISETP.NE.U32.AND P1, PT, R14, 0x1, PT ;  /* 0x000000010e00780c */ /* 0x000fe40003f25070 */
[----:B------:R-:W-:Y:S02]  /*f510*/  SEL R12, R12, R43, !P0 ;  /* 0x0000002b0c0c7207 */ /* 0x000fe40004000000 */
[----:B------:R-:W-:Y:S02]  /*f520*/  ISETP.NE.AND P3, PT, R25, R4, PT ;  /* 0x000000041900720c */ /* 0x000fe40003f65270 */
[----:B------:R-:W-:Y:S02]  /*f530*/  SEL R26, R26, R41, !P0 ;  /* 0x000000291a1a7207 */ /* 0x000fe40004000000 */
[----:B------:R-:W-:Y:S02]  /*f540*/  SEL R42, R61, R42, !P0 ;  /* 0x0000002a3d2a7207 */ /* 0x000fe40004000000 */
[----:B------:R-:W-:-:S02]  /*f550*/  SEL R15, R15, R40, !P1 ;  /* 0x000000280f0f7207 */ /* 0x000fc40004800000 */
[----:B------:R-:W-:Y:S02]  /*f560*/  ISETP.GE.AND P4, PT, R12, R11, PT ;  /* 0x0000000b0c00720c */ /* 0x000fe40003f86270 */
[----:B------:R-:W-:Y:S02]  /*f570*/  SEL R18, R18, R37, !P2 ;  /* 0x0000002512127207 */ /* 0x000fe40005000000 */
[----:B------:R-:W-:Y:S02]  /*f580*/  ISETP.GE.U32.AND P0, PT, R19, R8, PT ;  /* 0x000000081300720c */ /* 0x000fe40003f06070 */
[----:B------:R-:W-:Y:S02]  /*f590*/  SEL R27, R27, R38, !P1 ;  /* 0x000000261b1b7207 */ /* 0x000fe40004800000 */
[----:B------:R-:W-:Y:S02]  /*f5a0*/  SEL R24, R66, R39, !P1 ;  /* 0x0000002742187207 */ /* 0x000fe40004800000 */
[----:B------:R-:W-:-:S02]  /*f5b0*/  SEL R40, R62, R21, !P2 ;  /* 0x000000153e287207 */ /* 0x000fc40005000000 */
[----:B------:R-:W-:Y:S02]  /*f5c0*/  SEL R41, R57, R36, !P2 ;  /* 0x0000002439297207 */ /* 0x000fe40005000000 */
[----:B------:R-:W-:Y:S02]  /*f5d0*/  ISETP.NE.AND P6, PT, R12, R11, PT ;  /* 0x0000000b0c00720c */ /* 0x000fe40003fc5270 */
[----:B------:R-:W-:Y:S02]  /*f5e0*/  ISETP.GE.AND P1, PT, R15, R6, PT ;  /* 0x000000060f00720c */ /* 0x000fe40003f26270 */
[----:B------:R-:W-:Y:S02]  /*f5f0*/  ISETP.GE.AND P2, PT, R25, R4, PT ;  /* 0x000000041900720c */ /* 0x000fe40003f46270 */
[----:B------:R-:W-:Y:S02]  /*f600*/  SEL R10, RZ, 0xffffffff, P4 ;  /* 0xffffffffff0a7807 */ /* 0x000fe40002000000 */
[----:B------:R-:W-:-:S02]  /*f610*/  ISETP.NE.AND P5, PT, R15, R6, PT ;  /* 0x000000060f00720c */ /* 0x000fc40003fa5270 */
[----:B------:R-:W-:Y:S02]  /*f620*/  ISETP.NE.AND P4, PT, R18, R73, PT ;  /* 0x000000491200720c */ /* 0x000fe40003f85270 */
[----:B------:R-:W-:Y:S02]  /*f630*/  ISETP.GE.AND.EX P0, PT, R20, R9, PT, P0 ;  /* 0x000000091400720c */ /* 0x000fe40003f06300 */
[----:B------:R-:W-:Y:S02]  /*f640*/  SEL R16, RZ, 0xffffffff, P2 ;  /* 0xffffffffff107807 */ /* 0x000fe40001000000 */
[----:B------:R-:W-:Y:S02]  /*f650*/  SEL R13, RZ, 0xffffffff, P1 ;  /* 0xffffffffff0d7807 */ /* 0x000fe40000800000 */
[----:B------:R-:W-:Y:S02]  /*f660*/  ISETP.GE.U32.AND P2, PT, R26, R5, PT ;  /* 0x000000051a00720c */ /* 0x000fe40003f46070 */
[----:B------:R-:W-:-:S02]  /*f670*/  ISETP.GE.U32.AND P1, PT, R27, R0, PT ;  /* 0x000000001b00720c */ /* 0x000fc40003f26070 */
[----:B------:R-:W-:Y:S02]  /*f680*/  @!P3 SEL R16, RZ, 0xffffffff, P0 ;  /* 0xffffffffff10b807 */ /* 0x000fe40000000000 */
        /* <DEDUP_REMOVED lines=30> */
.L_x_3542:
[----:B------:R-:W0:Y:S01]  /*f870*/  LDC R0, c[0x0][0x234] ;  /* 0x00008d00ff007b82 */ /* 0x000e220000000800 */
[----:B------:R-:W-:Y:S07]  /*f880*/  BSSY B0, `(.L_x_3566) ;  /* 0x0000124000007945 */ /* 0x000fee0003800000 */
[----:B------:R-:W1:Y:S08]  /*f890*/  LDC R4, c[0x0][0x218] ;  /* 0x00008600ff047b82 */ /* 0x000e700000000800 */
[----:B------:R-:W2:Y:S08]  /*f8a0*/  LDC R42, c[0x0][0x220] ;  /* 0x00008800ff2a7b82 */ /* 0x000eb00000000800 */
[----:B------:R-:W3:Y:S01]  /*f8b0*/  LDC R55, c[0x0][0x224] ;  /* 0x00008900ff377b82 */ /* 0x000ee20000000800 */
[----:B0-----:R-:W-:-:S05]  /*f8c0*/  IMAD R3, R0, 0x3, R75 ;  /* 0x0000000300037824 */ /* 0x001fca00078e024b */
[----:B------:R-:W-:Y:S01]  /*f8d0*/  ISETP.GE.U32.AND P0, PT, R3, R74, PT ;  /* 0x0000004a0300720c */ /* 0x000fe20003f06070 */
[----:B------:R-:W-:Y:S02]  /*f8e0*/  IMAD.MOV.U32 R3, RZ, RZ, R75 ;  /* 0x000000ffff037224 */ /* 0x000fe400078e004b */
        /* <DEDUP_REMOVED lines=89> */
.L_x_3568:
[----:B------:R-:W-:-:S05]  /*fe80*/  SHF.R.U32.HI R33, RZ, 0x2, R3 ;  /* 0x00000002ff217819 */ /* 0x000fca0000011603 */
[----:B------:R-:W-:-:S06]  /*fe90*/  IMAD.WIDE.U32 R32, R33, 0x10, R18 ;  /* 0x0000001021207825 */ /* 0x000fcc00078e0012 */
[----:B------:R-:W2:Y:S01]  /*fea0*/  LDG.E.128 R32, desc[UR60][R32.64] ;  /* 0x0000003c20207981 */ /* 0x000ea2000c1e1d00 */
[----:B------:R-:W-:-:S05]  /*feb0*/  IMAD.IADD R73, R3, 0x1, R0 ;  /* 0x0000000103497824 */ /* 0x000fca00078e0200 */
        /* <DEDUP_REMOVED lines=192> */
.L_x_3567:
[----:B------:R-:W-:Y:S05]  /*10ac0*/  BSYNC B0 ;  /* 0x0000000000007941 */ /* 0x000fea0003800000 */
.L_x_3566:
        /* <DEDUP_REMOVED lines=23> */
.L_x_3570:
[----:B------:R-:W-:Y:S05]  /*10c40*/  BSYNC B0 ;  /* 0x0000000000007941 */ /* 0x000fea0003800000 */
.L_x_3569:
        /* <DEDUP_REMOVED lines=187> */
.L_x_3572:
[----:B------:R-:W-:Y:S05]  /*11800*/  BSYNC B0 ;  /* 0x0000000000007941 */ /* 0x000fea0003800000 */
.L_x_3571:
[CC--:B------:R-:W-:Y:S02]  /*11810*/  ISETP.NE.AND P5, PT, R41.reuse, R15.reuse, PT ;  /* 0x0000000f2900720c */ /* 0x0c0fe40003fa5270 */
[----:B------:R-:W-:Y:S02]  /*11820*/  ISETP.GE.U32.AND P0, PT, R60, R52, PT ;  /* 0x000000343c00720c */ /* 0x000fe40003f06070 */
[----:B------:R-:W-:Y:S02]  /*11830*/  ISETP.GE.AND P3, PT, R41, R15, PT ;  /* 0x0000000f2900720c */ /* 0x000fe40003f66270 */
[----:B------:R-:W-:Y:S02]  /*11840*/  ISETP.GE.AND.EX P0, PT, R71, R68, PT, P0 ;  /* 0x000000444700720c */ /* 0x000fe40003f06300 */
[----:B------:R-:W-:Y:S02]  /*11850*/  SEL R0, RZ, 0xffffffff, P3 ;  /* 0xffffffffff007807 */ /* 0x000fe40001800000 */
[----:B------:R-:W-:-:S02]  /*11860*/  ISETP.NE.AND P3, PT, R20, R14, PT ;  /* 0x0000000e1400720c */ /* 0x000fc40003f65270 */
[----:B------:R-:W-:Y:S02]  /*11870*/  ISETP.GE.AND P1, PT, R20, R14, PT ;  /* 0x0000000e1400720c */ /* 0x000fe40003f26270 */
[----:B------:R-:W-:Y:S02]  /*11880*/  @!P5 SEL R0, RZ, 0xffffffff, P0 ;  /* 0xffffffffff00d807 */ /* 0x000fe40000000000 */
[C---:B------:R-:W-:Y:S02]  /*11890*/  ISETP.NE.AND P4, PT, R21.reuse, R13, PT ;  /* 0x0000000d1500720c */ /* 0x040fe40003f85270 */
[----:B------:R-:W-:Y:S02]  /*118a0*/  ISETP.NE.AND P5, PT, R16, R12, PT ;  /* 0x0000000c1000720c */ /* 0x000fe40003fa5270 */
[----:B------:R-:W-:Y:S02]  /*118b0*/  ISETP.GE.U32.AND P2, PT, R58, R51, PT ;  /* 0x000000333a00720c */ /* 0x000fe40003f46070 */
[----:B------:R-:W-:-:S02]  /*118c0*/  ISETP.GE.AND P6, PT, R21, R13, PT ;  /* 0x0000000d1500720c */ /* 0x000fc40003fc6270 */
[----:B------:R-:W-:Y:S02]  /*118d0*/  SEL R3, RZ, 0xffffffff, P1 ;  /* 0xffffffffff037807 */ /* 0x000fe40000800000 */
[----:B------:R-:W-:Y:S02]  /*118e0*/  ISETP.GE.U32.AND P0, PT, R56, R50, PT ;  /* 0x000000323800720c */ /* 0x000fe40003f06070 */
[----:B------:R-:W-:Y:S02]  /*118f0*/  ISETP.GE.U32.AND P1, PT, R54, R49, PT ;  /* 0x000000313600720c */ /* 0x000fe40003f26070 */
[----:B------:R-:W-:Y:S02]  /*11900*/  ISETP.GE.AND.EX P2, PT, R72, R67, PT, P2 ;  /* 0x000000434800720c */ /* 0x000fe40003f46320 */
[----:B0-----:R-:W-:Y:S02]  /*11910*/  SEL R18, RZ, 0xffffffff, P6 ;  /* 0xffffffffff127807 */ /* 0x001fe40003000000 */
        /* <DEDUP_REMOVED lines=17> */
[----:B-----5:R-:W-:Y:S02]  /*11a30*/  SEL R25, R60, R52, !P0 ;  /* 0x000000343c197207 */ /* 0x020fe40004000000 */
        /* <DEDUP_REMOVED lines=16> */
[----:B------:R-:W-:Y:S02]  /*11b40*/  ISETP.NE.AND P4, PT, R15, R10, PT ;  /* 0x0000000a0f00720c */ /* 0x000fe40003f85270 */
[----:B------:R-:W-:Y:S02]  /*11b50*/  ISETP.GE.AND P0, PT, R14, R9, PT ;  /* 0x000000090e00720c */ /* 0x000fe40003f06270 */
[----:B------:R-:W-:-:S02]  /*11b60*/  SEL R3, RZ, 0xffffffff, P2 ;  /* 0xffffffffff037807 */ /* 0x000fc40001000000 */
[----:B------:R-:W-:Y:S02]  /*11b70*/  ISETP.NE.AND P5, PT, R14, R9, PT ;  /* 0x000000090e00720c */ /* 0x000fe40003fa5270 */
[----:B------:R-:W-:Y:S02]  /*11b80*/  @!P6 SEL R3, RZ, 0xffffffff, P1 ;  /* 0xffffffffff03e807 */ /* 0x000fe40000800000 */
[----:B------:R-:W-:Y:S02]  /*11b90*/  ISETP.GE.U32.AND P1, PT, R54, R45, PT ;  /* 0x0000002d3600720c */ /* 0x000fe40003f26070 */
[----:B------:R-:W-:Y:S02]  /*11ba0*/  SEL R13, RZ, 0xffffffff, P0 ;  /* 0xffffffffff0d7807 */ /* 0x000fe40000000000 */
[----:B------:R-:W-:Y:S02]  /*11bb0*/  ISETP.GE.U32.AND P2, PT, R58, R47, PT ;  /* 0x0000002f3a00720c */ /* 0x000fe40003f46070 */
[----:B------:R-:W-:-:S02]  /*11bc0*/  ISETP.GE.U32.AND P0, PT, R21, R46, PT ;  /* 0x0000002e1500720c */ /* 0x000fc40003f06070 */
[----:B------:R-:W-:Y:S02]  /*11bd0*/  ISETP.GE.AND P6, PT, R19, R8, PT ;  /* 0x000000081300720c */ /* 0x000fe40003fc6270 */
[----:B------:R-:W-:Y:S02]  /*11be0*/  ISETP.GE.AND.EX P1, PT, R70, R61, PT, P1 ;  /* 0x0000003d4600720c */ /* 0x000fe40003f26310 */
[----:B------:R-:W-:Y:S02]  /*11bf0*/  ISETP.GE.AND.EX P2, PT, R72, R63, PT, P2 ;  /* 0x0000003f4800720c */ /* 0x000fe40003f46320 */
[----:B------:R-:W-:Y:S02]  /*11c00*/  ISETP.GE.AND.EX P0, PT, R69, R62, PT, P0 ;  /* 0x0000003e4500720c */ /* 0x000fe40003f06300 */
        /* <DEDUP_REMOVED lines=17> */
[----:B------:R-:W-:Y:S02]  /*11d20*/  ISETP.NE.AND P3, PT, R13, R4, PT ;  /* 0x000000040d00720c */ /* 0x000fe40003f65270 */
        /* <DEDUP_REMOVED lines=9> */
[----:B------:R-:W-:Y:S02]  /*11dc0*/  ISETP.GE.AND P1, PT, R15, R6, PT ;  /* 0x000000060f00720c */ /* 0x000fe40003f26270 */
[----:B------:R-:W-:Y:S02]  /*11dd0*/  ISETP.GE.AND P2, PT, R13, R4, PT ;  /* 0x000000040d00720c */ /* 0x000fe40003f46270 */
[----:B------:R-:W-:Y:S02]  /*11de0*/  SEL R0, RZ, 0xffffffff, P4 ;  /* 0xffffffffff007807 */ /* 0x000fe40002000000 */
[----:B------:R-:W-:Y:S02]  /*11df0*/  ISETP.NE.AND P5, PT, R15, R6, PT ;  /* 0x000000060f00720c */ /* 0x000fe40003fa5270 */
[----:B------:R-:W-:-:S02]  /*11e00*/  ISETP.NE.AND P6, PT, R12, R7, PT ;  /* 0x000000070c00720c */ /* 0x000fc40003fc5270 */
[----:B------:R-:W-:Y:S02]  /*11e10*/  ISETP.NE.AND P4, PT, R14, R5, PT ;  /* 0x000000050e00720c */ /* 0x000fe40003f85270 */
[----:B------:R-:W-:Y:S02]  /*11e20*/  ISETP.GE.AND.EX P0, PT, R10, R59, PT, P0 ;  /* 0x0000003b0a00720c */ /* 0x000fe40003f06300 */
[----:B------:R-:W-:Y:S02]  /*11e30*/  SEL R9, RZ, 0xffffffff, P2 ;  /* 0xffffffffff097807 */ /* 0x000fe40001000000 */
[----:B------:R-:W-:Y:S02]  /*11e40*/  SEL R3, RZ, 0xffffffff, P1 ;  /* 0xffffffffff037807 */ /* 0x000fe40000800000 */
[----:B------:R-:W-:Y:S02]  /*11e50*/  ISETP.GE.U32.AND P1, PT, R47, R42, PT ;  /* 0x0000002a2f00720c */ /* 0x000fe40003f26070 */
[----:B------:R-:W-:-:S02]  /*11e60*/  @!P3 SEL R9, RZ, 0xffffffff, P0 ;  /* 0xffffffffff09b807 */ /* 0x000fc40000000000 */
        /* <DEDUP_REMOVED lines=30> */
.L_x_3526:
[----:B------:R-:W-:Y:S05]  /*12050*/  BSYNC B6 ;  /* 0x0000000000067941 */ /* 0x000fea0003800000 */
.L_x_3525:
[----:B------:R-:W-:Y:S02]  /*12060*/  ULDC UR4, c[0x0][0x244] ;  /* 0x0000910000047ab9 */ /* 0x000fe40000000800 */
[----:B------:R-:W-:-:S13]  /*12070*/  ISETP.NE.AND P0, PT, RZ, UR4, PT ;  /* 0x00000004ff007c0c */ /* 0x000fda000bf05270 */
[----:B------:R-:W-:Y:S05]  /*12080*/  @!P0 BRA `(.L_x_3573) ;  /* 0x00000004008c8947 */ /* 0x000fea0003800000 */
[----:B------:R-:W0:Y:S01]  /*12090*/  S2R R10, SR_CgaCtaId ;  /* 0x00000000000a7919 */ /* 0x000e220000008800 */
[----:B------:R-:W1:Y:S01]  /*120a0*/  LDC R32, c[0x0][RZ] ;  /* 0x00000000ff207b82 */ /* 0x000e620000000800 */
[----:B------:R-:W-:Y:S01]  /*120b0*/  MOV R4, 0x400 ;  /* 0x0000040000047802 */ /* 0x000fe20000000f00 */
[----:B------:R-:W-:-:S04]  /*120c0*/  IMAD.MOV.U32 R56, RZ, RZ, R6 ;  /* 0x000000ffff387224 */ /* 0x000fc800078e0006 */
[----:B------:R-:W-:Y:S02]  /*120d0*/  VIADD R5, R4, 0x10 ;  /* 0x0000001004057836 */ /* 0x000fe40000000000 */
[----:B------:R-:W2:Y:S01]  /*120e0*/  LDC R31, c[0x0][0x4] ;  /* 0x00000100ff1f7b82 */ /* 0x000ea20000000800 */
[----:B-1----:R-:W-:Y:S02]  /*120f0*/  IMAD R4, R2, R32, R17 ;  /* 0x0000002002047224 */ /* 0x002fe400078e0211 */
[----:B0-----:R-:W-:Y:S01]  /*12100*/  LEA R25, R10, R5, 0x18 ;  /* 0x000000050a197211 */ /* 0x001fe200078ec0ff */
[----:B------:R-:W-:Y:S01]  /*12110*/  IMAD.MOV.U32 R5, RZ, RZ, R3 ;  /* 0x000000ffff057224 */ /* 0x000fe200078e0003 */
[----:B--2---:R-:W-:-:S03]  /*12120*/  SHF.R.U32.HI R10, RZ, 0x1, R31 ;  /* 0x00000001ff0a7819 */ /* 0x004fc6000001161f */
[----:B------:R-:W-:Y:S01]  /*12130*/  IMAD R12, R4, 0x40, R25 ;  /* 0x00000040040c7824 */ /* 0x000fe200078e0219 */
[----:B------:R-:W-:Y:S01]  /*12140*/  ISETP.NE.AND P0, PT, R10, RZ, PT ;  /* 0x000000ff0a00720c */ /* 0x000fe20003f05270 */
[----:B------:R-:W-:-:S03]  /*12150*/  IMAD.MOV.U32 R4, RZ, RZ, R0 ;  /* 0x000000ffff047224 */ /* 0x000fc600078e0000 */
        /* <DEDUP_REMOVED lines=9> */
.L_x_3576:
[--C-:B0-----:R-:W-:Y:S01]  /*121f0*/  IMAD.IADD R4, R2, 0x1, R10.reuse ;  /* 0x0000000102047824 */ /* 0x101fe200078e020a */
[----:B------:R-:W-:Y:S05]  /*12200*/  WARPSYNC.ALL ;  /* 0x0000000000007948 */ /* 0x000fea0003800000 */
[----:B------:R-:W-:Y:S01]  /*12210*/  BAR.SYNC.DEFER_BLOCKING 0x0 ;  /* 0x0000000000007b1d */ /* 0x000fe20000010000 */
[----:B------:R-:W-:Y:S02]  /*12220*/  ISETP.GE.U32.AND P0, PT, R4, R31, PT ;  /* 0x0000001f0400720c */ /* 0x000fe40003f06070 */
[----:B------:R-:W-:Y:S02]  /*12230*/  ISETP.GT.AND P3, PT, R10, 0x1, PT ;  /* 0x000000010a00780c */ /* 0x000fe40003f64270 */
[----:B------:R-:W-:Y:S01]  /*12240*/  ISETP.GE.U32.OR P0, PT, R2, R10, P0 ;  /* 0x0000000a0200720c */ /* 0x000fe20000706470 */
[----:B------:R-:W-:Y:S01]  /*12250*/  BSSY B0, `(.L_x_3574) ;  /* 0x0000044000007945 */ /* 0x000fe20003800000 */
[----:B------:R-:W-:-:S11]  /*12260*/  SHF.R.S32.HI R29, RZ, 0x1, R10 ;  /* 0x00000001ff1d7819 */ /* 0x000fd6000001140a */
[----:B------:R-:W-:Y:S05]  /*12270*/  @P0 BRA `(.L_x_3575) ;  /* 0x0000000400040947 */ /* 0x000fea0003800000 */
[----:B------:R-:W-:-:S04]  /*12280*/  IMAD R4, R4, R32, R17 ;  /* 0x0000002004047224 */ /* 0x000fc800078e0211 */
[----:B------:R-:W-:-:S05]  /*12290*/  IMAD R14, R4, 0x40, R25 ;  /* 0x00000040040e7824 */ /* 0x000fca00078e0219 */
[----:B------:R-:W0:Y:S04]  /*122a0*/  LDS R26, [R14+0x10] ;  /* 0x000010000e1a7984 */ /* 0x000e280000000800 */
[----:B------:R-:W1:Y:S04]  /*122b0*/  LDS R16, [R14] ;  /* 0x000000000e107984 */ /* 0x000e680000000800 */
[----:B------:R-:W2:Y:S04]  /*122c0*/  LDS.64 R10, [R14+0x18] ;  /* 0x000018000e0a7984 */ /* 0x000ea80000000a00 */
[----:B------:R-:W3:Y:S04]  /*122d0*/  LDS.64 R4, [R14+0x8] ;  /* 0x000008000e047984 */ /* 0x000ee80000000a00 */
[----:B------:R-:W4:Y:S04]  /*122e0*/  LDS R28, [R14+0x20] ;  /* 0x000020000e1c7984 */ /* 0x000f280000000800 */
[----:B------:R-:W5:Y:S04]  /*122f0*/  LDS R30, [R14+0x30] ;  /* 0x000030000e1e7984 */ /* 0x000f680000000800 */
[----:B------:R-:W5:Y:S04]  /*12300*/  LDS.64 R18, [R14+0x28] ;  /* 0x000028000e127984 */ /* 0x000f680000000a00 */
[----:B------:R-:W5:Y:S01]  /*12310*/  LDS.64 R20, [R14+0x38] ;  /* 0x000038000e147984 */ /* 0x000f620000000a00 */
[----:B0-----:R-:W-:-:S02]  /*12320*/  ISETP.NE.AND P4, PT, R15, R26, PT ;  /* 0x0000001a0f00720c */ /* 0x001fc40003f85270 */
[----:B------:R-:W-:Y:S02]  /*12330*/  ISETP.GE.AND P5, PT, R15, R26, PT ;  /* 0x0000001a0f00720c */ /* 0x000fe40003fa6270 */
[CC--:B-1----:R-:W-:Y:S02]  /*12340*/  ISETP.NE.AND P6, PT, R7.reuse, R16.reuse, PT ;  /* 0x000000100700720c */ /* 0x0c2fe40003fc5270 */
[----:B------:R-:W-:Y:S02]  /*12350*/  ISETP.GE.AND P0, PT, R7, R16, PT ;  /* 0x000000100700720c */ /* 0x000fe40003f06270 */
[----:B--2---:R-:W-:Y:S02]  /*12360*/  ISETP.GE.U32.AND P1, PT, R0, R10, PT ;  /* 0x0000000a0000720c */ /* 0x004fe40003f26070 */
[----:B------:R-:W-:Y:S02]  /*12370*/  SEL R27, RZ, 0xffffffff, P5 ;  /* 0xffffffffff1b7807 */ /* 0x000fe40002800000 */
[----:B---3--:R-:W-:-:S02]  /*12380*/  ISETP.GE.U32.AND P2, PT, R6, R4, PT ;  /* 0x000000040600720c */ /* 0x008fc40003f46070 */
[----:B------:R-:W-:Y:S02]  /*12390*/  ISETP.GE.AND.EX P1, PT, R3, R11, PT, P1 ;  /* 0x0000000b0300720c */ /* 0x000fe40003f26310 */
[----:B------:R-:W-:Y:S02]  /*123a0*/  ISETP.GE.AND.EX P2, PT, R57, R5, PT, P2 ;  /* 0x000000053900720c */ /* 0x000fe40003f46320 */
[----:B------:R-:W-:Y:S02]  /*123b0*/  @!P4 SEL R27, RZ, 0xffffffff, P1 ;  /* 0xffffffffff1bc807 */ /* 0x000fe40000800000 */
[----:B----4-:R-:W-:Y:S02]  /*123c0*/  ISETP.NE.AND P5, PT, R73, R28, PT ;  /* 0x0000001c4900720c */ /* 0x010fe40003fa5270 */
[----:B-----5:R-:W-:Y:S02]  /*123d0*/  ISETP.NE.AND P4, PT, R13, R30, PT ;  /* 0x0000001e0d00720c */ /* 0x020fe40003f85270 */
[----:B------:R-:W-:-:S02]  /*123e0*/  SEL R24, RZ, 0xffffffff, P0 ;  /* 0xffffffffff187807 */ /* 0x000fc40000000000 */
[----:B------:R-:W-:Y:S02]  /*123f0*/  @!P6 SEL R24, RZ, 0xffffffff, P2 ;  /* 0xffffffffff18e807 */ /* 0x000fe40001000000 */
[----:B------:R-:W-:Y:S02]  /*12400*/  ISETP.GE.U32.AND P0, PT, R40, R18, PT ;  /* 0x000000122800720c */ /* 0x000fe40003f06070 */
[----:B------:R-:W-:Y:S02]  /*12410*/  ISETP.GE.U32.AND P1, PT, R8, R20, PT ;  /* 0x000000140800720c */ /* 0x000fe40003f26070 */
[----:B------:R-:W-:Y:S02]  /*12420*/  ISETP.GE.AND P6, PT, R73, R28, PT ;  /* 0x0000001c4900720c */ /* 0x000fe40003fc6270 */
[----:B------:R-:W-:Y:S02]  /*12430*/  LOP3.LUT R24, R24, 0x1, RZ, 0xc0, !PT ;  /* 0x0000000118187812 */ /* 0x000fe400078ec0ff */
[----:B------:R-:W-:-:S02]  /*12440*/  ISETP.GE.AND P2, PT, R13, R30, PT ;  /* 0x0000001e0d00720c */ /* 0x000fc40003f46270 */
[----:B------:R-:W-:Y:S02]  /*12450*/  ISETP.GE.AND.EX P0, PT, R41, R19, PT, P0 ;  /* 0x000000132900720c */ /* 0x000fe40003f06300 */
[----:B------:R-:W-:Y:S02]  /*12460*/  ISETP.GE.AND.EX P1, PT, R9, R21, PT, P1 ;  /* 0x000000150900720c */ /* 0x000fe40003f26310 */
[----:B------:R-:W-:Y:S02]  /*12470*/  SEL R14, RZ, 0xffffffff, P6 ;  /* 0xffffffffff0e7807 */ /* 0x000fe40003000000 */
        /* <DEDUP_REMOVED lines=10> */
[----:B------:R-:W-:Y:S01]  /*12520*/  SEL R3, R3, R11, !P0 ;  /* 0x0000000b03037207 */ /* 0x000fe20004000000 */
[----:B------:R-:W-:Y:S01]  /*12530*/  IMAD.MOV.U32 R56, RZ, RZ, R6 ;  /* 0x000000ffff387224 */ /* 0x000fe200078e0006 */
[----:B------:R-:W-:Y:S01]  /*12540*/  SEL R15, R15, R26, !P0 ;  /* 0x0000001a0f0f7207 */ /* 0x000fe20004000000 */
[----:B------:R-:W-:Y:S01]  /*12550*/  IMAD.MOV.U32 R4, RZ, RZ, R0 ;  /* 0x000000ffff047224 */ /* 0x000fe200078e0000 */
[----:B------:R-:W-:Y:S02]  /*12560*/  ISETP.NE.U32.AND P1, PT, R14, 0x1, PT ;  /* 0x000000010e00780c */ /* 0x000fe40003f25070 */
[----:B------:R-:W-:Y:S01]  /*12570*/  ISETP.NE.U32.AND P0, PT, R24, 0x1, PT ;  /* 0x000000011800780c */ /* 0x000fe20003f05070 */
[----:B------:R0:W-:Y:S01]  /*12580*/  STS [R12+0x10], R15 ;  /* 0x0000100f0c007388 */ /* 0x0001e20000000800 */
[----:B------:R-:W-:Y:S01]  /*12590*/  SEL R57, R57, R5, !P6 ;  /* 0x0000000539397207 */ /* 0x000fe20007000000 */
[----:B------:R-:W-:Y:S01]  /*125a0*/  IMAD.MOV.U32 R5, RZ, RZ, R3 ;  /* 0x000000ffff057224 */ /* 0x000fe200078e0003 */
[----:B------:R-:W-:-:S02]  /*125b0*/  SEL R7, R7, R16, !P6 ;  /* 0x0000001007077207 */ /* 0x000fc40007000000 */
[----:B------:R-:W-:Y:S01]  /*125c0*/  SEL R40, R40, R18, !P1 ;  /* 0x0000001228287207 */ /* 0x000fe20004800000 */
[----:B------:R0:W-:Y:S01]  /*125d0*/  STS.64 [R12+0x8], R56 ;  /* 0x000008380c007388 */ /* 0x0001e20000000a00 */
[----:B------:R-:W-:Y:S02]  /*125e0*/  SEL R41, R41, R19, !P1 ;  /* 0x0000001329297207 */ /* 0x000fe40004800000 */
[----:B------:R-:W-:Y:S01]  /*125f0*/  SEL R73, R73, R28, !P1 ;  /* 0x0000001c49497207 */ /* 0x000fe20004800000 */
[----:B------:R0:W-:Y:S01]  /*12600*/  STS.64 [R12+0x18], R4 ;  /* 0x000018040c007388 */ /* 0x0001e20000000a00 */
[----:B------:R-:W-:Y:S02]  /*12610*/  SEL R8, R8, R20, !P0 ;  /* 0x0000001408087207 */ /* 0x000fe40004000000 */
[----:B------:R-:W-:Y:S01]  /*12620*/  SEL R9, R9, R21, !P0 ;  /* 0x0000001509097207 */ /* 0x000fe20004000000 */
[----:B------:R0:W-:Y:S01]  /*12630*/  STS.64 [R12+0x28], R40 ;  /* 0x000028280c007388 */ /* 0x0001e20000000a00 */
[----:B------:R-:W-:-:S03]  /*12640*/  SEL R13, R13, R30, !P0 ;  /* 0x0000001e0d0d7207 */ /* 0x000fc60004000000 */
[----:B------:R0:W-:Y:S04]  /*12650*/  STS.64 [R12+0x38], R8 ;  /* 0x000038080c007388 */ /* 0x0001e80000000a00 */
[----:B------:R0:W-:Y:S04]  /*12660*/  STS [R12], R7 ;  /* 0x000000070c007388 */ /* 0x0001e80000000800 */
[----:B------:R0:W-:Y:S04]  /*12670*/  STS [R12+0x20], R73 ;  /* 0x000020490c007388 */ /* 0x0001e80000000800 */
[----:B------:R0:W-:Y:S02]  /*12680*/  STS [R12+0x30], R13 ;  /* 0x0000300d0c007388 */ /* 0x0001e40000000800 */
.L_x_3575:
[----:B------:R-:W-:Y:S05]  /*12690*/  BSYNC B0 ;  /* 0x0000000000007941 */ /* 0x000fea0003800000 */
.L_x_3574:
[----:B------:R-:W-:Y:S01]  /*126a0*/  IMAD.MOV.U32 R10, RZ, RZ, R29 ;  /* 0x000000ffff0a7224 */ /* 0x000fe200078e001d */
[----:B------:R-:W-:Y:S06]  /*126b0*/  @P3 BRA `(.L_x_3576) ;  /* 0xfffffff800cc3947 */ /* 0x000fec000383ffff */
.L_x_3573:
[----:B------:R-:W-:Y:S02]  /*126c0*/  ULDC UR4, c[0x0][0x240] ;  /* 0x0000900000047ab9 */ /* 0x000fe40000000800 */
[----:B------:R-:W-:-:S13]  /*126d0*/  ISETP.NE.AND P0, PT, RZ, UR4, PT ;  /* 0x00000004ff007c0c */ /* 0x000fda000bf05270 */
[----:B------:R-:W-:Y:S05]  /*126e0*/  @!P0 BRA `(.L_x_3577) ;  /* 0x00000008009c8947 */ /* 0x000fea0003800000 */
[----:B------:R-:W1:Y:S02]  /*126f0*/  LDC R29, c[0x0][RZ] ;  /* 0x00000000ff1d7b82 */ /* 0x000e640000000800 */
[----:B-1----:R-:W-:Y:S01]  /*12700*/  ISETP.GT.AND P0, PT, R29, 0x20, PT ;  /* 0x000000201d00780c */ /* 0x002fe20003f04270 */
[----:B0-----:R-:W-:-:S12]  /*12710*/  IMAD.MOV.U32 R4, RZ, RZ, R29 ;  /* 0x000000ffff047224 */ /* 0x001fd800078e001d */
[----:B------:R-:W-:Y:S05]  /*12720*/  @!P0 BRA `(.L_x_3578) ;  /* 0x00000004008c8947 */ /* 0x000fea0003800000 */
[----:B------:R-:W0:Y:S01]  /*12730*/  S2UR UR5, SR_CgaCtaId ;  /* 0x00000000000579c3 */ /* 0x000e220000008800 */
[----:B------:R-:W-:Y:S01]  /*12740*/  UMOV UR4, 0x400 ;  /* 0x0000040000047882 */ /* 0x000fe20000000000 */
[-C--:B------:R-:W-:Y:S01]  /*12750*/  IMAD R4, R2, R29.reuse, R17 ;  /* 0x0000001d02047224 */ /* 0x080fe200078e0211 */
[----:B------:R-:W-:Y:S01]  /*12760*/  UIADD3 UR4, UR4, 0x10, URZ ;  /* 0x0000001004047890 */ /* 0x000fe2000fffe03f */
[----:B------:R-:W-:Y:S01]  /*12770*/  IMAD.MOV.U32 R56, RZ, RZ, R6 ;  /* 0x000000ffff387224 */ /* 0x000fe200078e0006 */
[----:B------:R-:W-:Y:S01]  /*12780*/  LEA.HI R10, R29, R29, RZ, 0x1 ;  /* 0x0000001d1d0a7211 */ /* 0x000fe200078f08ff */
[----:B------:R-:W-:-:S03]  /*12790*/  IMAD.MOV.U32 R5, RZ, RZ, R3 ;  /* 0x000000ffff057224 */ /* 0x000fc600078e0003 */
[----:B------:R-:W-:-:S04]  /*127a0*/  SHF.R.S32.HI R10, RZ, 0x1, R10 ;  /* 0x00000001ff0a7819 */ /* 0x000fc8000001140a */
[----:B------:R-:W-:Y:S01]  /*127b0*/  ISETP.GE.AND P0, PT, R10, 0x20, PT ;  /* 0x000000200a00780c */ /* 0x000fe20003f06270 */
[----:B0-----:R-:W-:-:S06]  /*127c0*/  ULEA UR4, UR5, UR4, 0x18 ;  /* 0x0000000405047291 */ /* 0x001fcc000f8ec03f */
[----:B------:R-:W-:Y:S01]  /*127d0*/  LEA R12, R4, UR4, 0x6 ;  /* 0x00000004040c7c11 */ /* 0x000fe2000f8e30ff */
[----:B------:R-:W-:-:S04]  /*127e0*/  IMAD.MOV.U32 R4, RZ, RZ, R0 ;  /* 0x000000ffff047224 */ /* 0x000fc800078e0000 */
[----:B------:R-:W-:Y:S04]  /*127f0*/  STS.64 [R12+0x8], R56 ;  /* 0x000008380c007388 */ /* 0x000fe80000000a00 */
[----:B------:R-:W-:Y:S04]  /*12800*/  STS.64 [R12+0x28], R40 ;  /* 0x000028280c007388 */ /* 0x000fe80000000a00 */
[----:B------:R-:W-:Y:S04]  /*12810*/  STS.64 [R12+0x38], R8 ;  /* 0x000038080c007388 */ /* 0x000fe80000000a00 */
[----:B------:R-:W-:Y:S04]  /*12820*/  STS [R12], R7 ;  /* 0x000000070c007388 */ /* 0x000fe80000000800 */
[----:B------:R-:W-:Y:S04]  /*12830*/  STS [R12+0x10], R15 ;  /* 0x0000100f0c007388 */ /* 0x000fe80000000800 */
[----:B------:R-:W-:Y:S04]  /*12840*/  STS [R12+0x20], R73 ;  /* 0x000020490c007388 */ /* 0x000fe80000000800 */
[----:B------:R-:W-:Y:S04]  /*12850*/  STS [R12+0x30], R13 ;  /* 0x0000300d0c007388 */ /* 0x000fe80000000800 */
[----:B------:R0:W-:Y:S02]  /*12860*/  STS.64 [R12+0x18], R4 ;  /* 0x000018040c007388 */ /* 0x0001e40000000a00 */
[----:B0-----:R-:W-:Y:S01]  /*12870*/  IMAD.MOV.U32 R4, RZ, RZ, 0x20 ;  /* 0x00000020ff047424 */ /* 0x001fe200078e00ff */
[----:B------:R-:W-:Y:S06]  /*12880*/  @!P0 BRA `(.L_x_3578) ;  /* 0x0000000400348947 */ /* 0x000fec0003800000 */
[----:B------:R-:W-:-:S07]  /*12890*/  IMAD.MOV.U32 R14, RZ, RZ, R10 ;  /* 0x000000ffff0e7224 */ /* 0x000fce00078e000a */
.L_x_3581:
        /* <DEDUP_REMOVED lines=9> */
[----:B------:R-:W1:Y:S04]  /*12930*/  LDS.64 R4, [R16+0x8] ;  /* 0x0000080010047984 */ /* 0x000e680000000a00 */
[----:B------:R-:W2:Y:S04]  /*12940*/  LDS R26, [R16+0x10] ;  /* 0x00001000101a7984 */ /* 0x000ea80000000800 */
[----:B------:R-:W3:Y:S04]  /*12950*/  LDS.64 R10, [R16+0x18] ;  /* 0x00001800100a7984 */ /* 0x000ee80000000a00 */
[----:B------:R-:W4:Y:S04]  /*12960*/  LDS R28, [R16+0x20] ;  /* 0x00002000101c7984 */ /* 0x000f280000000800 */
[----:B------:R-:W5:Y:S04]  /*12970*/  LDS R30, [R16+0x30] ;  /* 0x00003000101e7984 */ /* 0x000f680000000800 */
[----:B------:R-:W5:Y:S04]  /*12980*/  LDS.64 R18, [R16+0x28] ;  /* 0x0000280010127984 */ /* 0x000f680000000a00 */
[----:B------:R2:W5:Y:S01]  /*12990*/  LDS.64 R20, [R16+0x38] ;  /* 0x0000380010147984 */ /* 0x0005620000000a00 */
[----:B0-----:R-:W-:-:S02]  /*129a0*/  ISETP.NE.AND P5, PT, R7, R24, PT ;  /* 0x000000180700720c */ /* 0x001fc40003fa5270 */
[----:B------:R-:W-:Y:S02]  /*129b0*/  ISETP.GE.AND P0, PT, R7, R24, PT ;  /* 0x000000180700720c */ /* 0x000fe40003f06270 */
[----:B-1----:R-:W-:Y:S02]  /*129c0*/  ISETP.GE.U32.AND P4, PT, R6, R4, PT ;  /* 0x000000040600720c */ /* 0x002fe40003f86070 */
[----:B------:R-:W-:Y:S02]  /*129d0*/  SEL R25, RZ, 0xffffffff, P0 ;  /* 0xffffffffff197807 */ /* 0x000fe40000000000 */
[-C--:B--2---:R-:W-:Y:S02]  /*129e0*/  ISETP.GE.AND P6, PT, R15, R26.reuse, PT ;  /* 0x0000001a0f00720c */ /* 0x084fe40003fc6270 */
[----:B------:R-:W-:Y:S02]  /*129f0*/  ISETP.GE.AND.EX P4, PT, R57, R5, PT, P4 ;  /* 0x000000053900720c */ /* 0x000fe40003f86340 */
[----:B------:R-:W-:-:S02]  /*12a00*/  ISETP.NE.AND P3, PT, R15, R26, PT ;  /* 0x0000001a0f00720c */ /* 0x000fc40003f65270 */
[----:B------:R-:W-:Y:S02]  /*12a10*/  @!P5 SEL R25, RZ, 0xffffffff, P4 ;  /* 0xffffffffff19d807 */ /* 0x000fe40002000000 */
[----:B------:R-:W-:Y:S02]  /*12a20*/  SEL R16, RZ, 0xffffffff, P6 ;  /* 0xffffffffff107807 */ /* 0x000fe40003000000 */
[----:B---3--:R-:W-:Y:S02]  /*12a30*/  ISETP.GE.U32.AND P1, PT, R0, R10, PT ;  /* 0x0000000a0000720c */ /* 0x008fe40003f26070 */
[CC--:B----4-:R-:W-:Y:S02]  /*12a40*/  ISETP.GE.AND P2, PT, R73.reuse, R28.reuse, PT ;  /* 0x0000001c4900720c */ /* 0x0d0fe40003f46270 */
[----:B------:R-:W-:Y:S02]  /*12a50*/  ISETP.NE.AND P4, PT, R73, R28, PT ;  /* 0x0000001c4900720c */ /* 0x000fe40003f85270 */
[----:B-----5:R-:W-:-:S02]  /*12a60*/  ISETP.NE.AND P6, PT, R13, R30, PT ;  /* 0x0000001e0d00720c */ /* 0x020fc40003fc5270 */
[----:B------:R-:W-:Y:S02]  /*12a70*/  ISETP.GE.AND.EX P1, PT, R3, R11, PT, P1 ;  /* 0x0000000b0300720c */ /* 0x000fe40003f26310 */
[----:B------:R-:W-:Y:S02]  /*12a80*/  SEL R27, RZ, 0xffffffff, P2 ;  /* 0xffffffffff1b7807 */ /* 0x000fe40001000000 */
[----:B------:R-:W-:Y:S02]  /*12a90*/  ISETP.GE.U32.AND P0, PT, R40, R18, PT ;  /* 0x000000122800720c */ /* 0x000fe40003f06070 */
[----:B------:R-:W-:Y:S02]  /*12aa0*/  ISETP.GE.U32.AND P2, PT, R8, R20, PT ;  /* 0x000000140800720c */ /* 0x000fe40003f46070 */
[----:B------:R-:W-:Y:S02]  /*12ab0*/  LOP3.LUT R25, R25, 0x1, RZ, 0xc0, !PT ;  /* 0x0000000119197812 */ /* 0x000fe400078ec0ff */
[----:B------:R-:W-:-:S02]  /*12ac0*/  ISETP.GE.AND P5, PT, R13, R30, PT ;  /* 0x0000001e0d00720c */ /* 0x000fc40003fa6270 */
        /* <DEDUP_REMOVED lines=15> */
[----:B------:R-:W-:Y:S02]  /*12bc0*/  SEL R0, R0, R10, !P0 ;  /* 0x0000000a00007207 */ /* 0x000fe40004000000 */
[----:B------:R-:W-:Y:S01]  /*12bd0*/  SEL R3, R3, R11, !P0 ;  /* 0x0000000b03037207 */ /* 0x000fe20004000000 */
[----:B------:R0:W-:Y:S01]  /*12be0*/  STS [R12], R7 ;  /* 0x000000070c007388 */ /* 0x0001e20000000800 */
[----:B------:R-:W-:Y:S01]  /*12bf0*/  SEL R15, R15, R26, !P0 ;  /* 0x0000001a0f0f7207 */ /* 0x000fe20004000000 */
[----:B------:R-:W-:Y:S01]  /*12c00*/  IMAD.MOV.U32 R4, RZ, RZ, R0 ;  /* 0x000000ffff047224 */ /* 0x000fe200078e0000 */
[----:B------:R-:W-:Y:S01]  /*12c10*/  ISETP.NE.U32.AND P1, PT, R27, 0x1, PT ;  /* 0x000000011b00780c */ /* 0x000fe20003f25070 */
[----:B------:R-:W-:Y:S01]  /*12c20*/  IMAD.MOV.U32 R5, RZ, RZ, R3 ;  /* 0x000000ffff057224 */ /* 0x000fe200078e0003 */
[----:B------:R-:W-:Y:S01]  /*12c30*/  ISETP.NE.U32.AND P0, PT, R25, 0x1, PT ;  /* 0x000000011900780c */ /* 0x000fe20003f05070 */
[----:B------:R0:W-:Y:S01]  /*12c40*/  STS.64 [R12+0x8], R56 ;  /* 0x000008380c007388 */ /* 0x0001e20000000a00 */
        /* <DEDUP_REMOVED lines=8> */
[----:B------:R0:W-:Y:S04]  /*12cd0*/  STS [R12+0x10], R15 ;  /* 0x0000100f0c007388 */ /* 0x0001e80000000800 */
[----:B------:R0:W-:Y:S04]  /*12ce0*/  STS.64 [R12+0x38], R8 ;  /* 0x000038080c007388 */ /* 0x0001e80000000a00 */
[----:B------:R0:W-:Y:S04]  /*12cf0*/  STS [R12+0x20], R73 ;  /* 0x000020490c007388 */ /* 0x0001e80000000800 */
[----:B------:R0:W-:Y:S02]  /*12d00*/  STS [R12+0x30], R13 ;  /* 0x0000300d0c007388 */ /* 0x0001e40000000800 */
.L_x_3580:
[----:B------:R-:W-:Y:S05]  /*12d10*/  BSYNC B0 ;  /* 0x0000000000007941 */ /* 0x000fea0003800000 */
.L_x_3579:
[----:B------:R-:W-:-:S04]  /*12d20*/  SHF.R.S32.HI R14, RZ, 0x1, R14 ;  /* 0x00000001ff0e7819 */ /* 0x000fc8000001140e */
[----:B------:R-:W-:-:S13]  /*12d30*/  ISETP.GE.AND P0, PT, R14, 0x20, PT ;  /* 0x000000200e00780c */ /* 0x000fda0003f06270 */
[----:B------:R-:W-:Y:S05]  /*12d40*/  @P0 BRA `(.L_x_3581) ;  /* 0xfffffff800d40947 */ /* 0x000fea000383ffff */
[----:B0-----:R-:W-:-:S07]  /*12d50*/  IMAD.MOV.U32 R4, RZ, RZ, 0x20 ;  /* 0x00000020ff047424 */ /* 0x001fce00078e00ff */
.L_x_3578:
[----:B------:R-:W-:Y:S01]  /*12d60*/  ISETP.GE.AND P0, PT, R4, 0x2, PT ;  /* 0x000000020400780c */ /* 0x000fe20003f06270 */
[----:B------:R-:W-:Y:S05]  /*12d70*/  WARPSYNC.ALL ;  /* 0x0000000000007948 */ /* 0x000fea0003800000 */
[----:B------:R-:W-:Y:S07]  /*12d80*/  BAR.SYNC.DEFER_BLOCKING 0x0 ;  /* 0x0000000000007b1d */ /* 0x000fee0000010000 */
[----:B------:R-:W-:Y:S05]  /*12d90*/  @!P0 BRA `(.L_x_3577) ;  /* 0x0000000000f08947 */ /* 0x000fea0003800000 */
[----:B------:R-:W-:-:S07]  /*12da0*/  IMAD.MOV.U32 R10, RZ, RZ, 0x1 ;  /* 0x00000001ff0a7424 */ /* 0x000fce00078e00ff */
.L_x_3582:
[----:B------:R-:W0:Y:S04]  /*12db0*/  SHFL.DOWN PT, R12, R7, R10, 0x1f ;  /* 0x08001f0a070c7589 */ /* 0x000e2800000e0000 */
[----:B------:R-:W1:Y:S04]  /*12dc0*/  SHFL.DOWN PT, R5, R6, R10, 0x1f ;  /* 0x08001f0a06057589 */ /* 0x000e6800000e0000 */
[----:B------:R-:W2:Y:S04]  /*12dd0*/  SHFL.DOWN PT, R19, R0, R10, 0x1f ;  /* 0x08001f0a00137589 */ /* 0x000ea800000e0000 */
[----:B------:R-:W3:Y:S04]  /*12de0*/  SHFL.DOWN PT, R24, R73, R10, 0x1f ;  /* 0x08001f0a49187589 */ /* 0x000ee800000e0000 */
[----:B------:R-:W4:Y:S04]  /*12df0*/  SHFL.DOWN PT, R14, R57, R10, 0x1f ;  /* 0x08001f0a390e7589 */ /* 0x000f2800000e0000 */
[----:B------:R-:W5:Y:S04]  /*12e00*/  SHFL.DOWN PT, R21, R40, R10, 0x1f ;  /* 0x08001f0a28157589 */ /* 0x000f6800000e0000 */
[----:B------:R-:W5:Y:S01]  /*12e10*/  SHFL.DOWN PT, R18, R3, R10, 0x1f ;  /* 0x08001f0a03127589 */ /* 0x000f6200000e0000 */
[----:B0-----:R-:W-:-:S02]  /*12e20*/  ISETP.NE.AND P3, PT, R7, R12, PT ;  /* 0x0000000c0700720c */ /* 0x001fc40003f65270 */
[----:B------:R-:W-:Y:S01]  /*12e30*/  ISETP.GE.AND P5, PT, R7, R12, PT ;  /* 0x0000000c0700720c */ /* 0x000fe20003fa6270 */
[----:B------:R-:W0:Y:S01]  /*12e40*/  SHFL.DOWN PT, R26, R41, R10, 0x1f ;  /* 0x08001f0a291a7589 */ /* 0x000e2200000e0000 */
[----:B-1----:R-:W-:-:S03]  /*12e50*/  ISETP.GE.U32.AND P1, PT, R6, R5, PT ;  /* 0x000000050600720c */ /* 0x002fc60003f26070 */
[----:B------:R-:W1:Y:S01]  /*12e60*/  SHFL.DOWN PT, R16, R15, R10, 0x1f ;  /* 0x08001f0a0f107589 */ /* 0x000e6200000e0000 */
[----:B--2---:R-:W-:-:S03]  /*12e70*/  ISETP.GE.U32.AND P0, PT, R0, R19, PT ;  /* 0x000000130000720c */ /* 0x004fc60003f06070 */
[----:B------:R-:W2:Y:S01]  /*12e80*/  SHFL.DOWN PT, R28, R13, R10, 0x1f ;  /* 0x08001f0a0d1c7589 */ /* 0x000ea200000e0000 */
[----:B---3--:R-:W-:-:S03]  /*12e90*/  ISETP.NE.AND P4, PT, R73, R24, PT ;  /* 0x000000184900720c */ /* 0x008fc60003f85270 */
[----:B------:R-:W3:Y:S01]  /*12ea0*/  SHFL.DOWN PT, R27, R8, R10, 0x1f ;  /* 0x08001f0a081b7589 */ /* 0x000ee200000e0000 */
[----:B----4-:R-:W-:-:S03]  /*12eb0*/  ISETP.GE.AND.EX P1, PT, R57, R14, PT, P1 ;  /* 0x0000000e3900720c */ /* 0x010fc60003f26310 */
[----:B------:R4:W3:Y:S01]  /*12ec0*/  SHFL.DOWN PT, R30, R9, R10, 0x1f ;  /* 0x08001f0a091e7589 */ /* 0x0008e200000e0000 */
[----:B-----5:R-:W-:Y:S02]  /*12ed0*/  ISETP.GE.U32.AND P2, PT, R40, R21, PT ;  /* 0x000000152800720c */ /* 0x020fe40003f46070 */
[----:B------:R-:W-:Y:S02]  /*12ee0*/  SEL R11, RZ, 0xffffffff, P1 ;  /* 0xffffffffff0b7807 */ /* 0x000fe40000800000 */
[----:B------:R-:W-:Y:S02]  /*12ef0*/  ISETP.GE.AND.EX P0, PT, R3, R18, PT, P0 ;  /* 0x000000120300720c */ /* 0x000fe40003f06300 */
[----:B------:R-:W-:Y:S02]  /*12f00*/  @P3 SEL R11, RZ, 0xffffffff, P5 ;  /* 0xffffffffff0b3807 */ /* 0x000fe40002800000 */
[----:B0-----:R-:W-:Y:S01]  /*12f10*/  ISETP.GE.AND.EX P2, PT, R41, R26, PT, P2 ;  /* 0x0000001a2900720c */ /* 0x001fe20003f46320 */
[----:B----4-:R-:W-:Y:S01]  /*12f20*/  IMAD.SHL.U32 R10, R10, 0x2, RZ ;  /* 0x000000020a0a7824 */ /* 0x010fe200078e00ff */
[----:B------:R-:W-:-:S02]  /*12f30*/  SEL R20, RZ, 0xffffffff, P0 ;  /* 0xffffffffff147807 */ /* 0x000fc40000000000 */
[----:B-1----:R-:W-:Y:S02]  /*12f40*/  ISETP.NE.AND P6, PT, R15, R16, PT ;  /* 0x000000100f00720c */ /* 0x002fe40003fc5270 */
[----:B------:R-:W-:Y:S02]  /*12f50*/  ISETP.GE.AND P0, PT, R73, R24, PT ;  /* 0x000000184900720c */ /* 0x000fe40003f06270 */
[----:B--2---:R-:W-:Y:S02]  /*12f60*/  ISETP.NE.AND P3, PT, R13, R28, PT ;  /* 0x0000001c0d00720c */ /* 0x004fe40003f65270 */
[----:B------:R-:W-:Y:S02]  /*12f70*/  LOP3.LUT R11, R11, 0x1, RZ, 0xc0, !PT ;  /* 0x000000010b0b7812 */ /* 0x000fe400078ec0ff */
[----:B------:R-:W-:Y:S02]  /*12f80*/  SEL R25, RZ, 0xffffffff, P2 ;  /* 0xffffffffff197807 */ /* 0x000fe40001000000 */
[----:B---3--:R-:W-:-:S02]  /*12f90*/  ISETP.GE.U32.AND P1, PT, R8, R27, PT ;  /* 0x0000001b0800720c */ /* 0x008fc40003f26070 */
[----:B------:R-:W-:Y:S02]  /*12fa0*/  @P4 SEL R25, RZ, 0xffffffff, P0 ;  /* 0xffffffffff194807 */ /* 0x000fe40000000000 */
[----:B------:R-:W-:Y:S02]  /*12fb0*/  ISETP.NE.U32.AND P0, PT, R11, 0x1, PT ;  /* 0x000000010b00780c */ /* 0x000fe40003f05070 */
[----:B------:R-:W-:Y:S02]  /*12fc0*/  ISETP.GE.AND.EX P1, PT, R9, R30, PT, P1 ;  /* 0x0000001e0900720c */ /* 0x000fe40003f26310 */
[----:B------:R-:W-:Y:S02]  /*12fd0*/  ISETP.GE.AND P5, PT, R15, R16, PT ;  /* 0x000000100f00720c */ /* 0x000fe40003fa6270 */
[----:B------:R-:W-:Y:S02]  /*12fe0*/  ISETP.GE.AND P2, PT, R13, R28, PT ;  /* 0x0000001c0d00720c */ /* 0x000fe40003f46270 */
[----:B------:R-:W-:-:S02]  /*12ff0*/  SEL R6, R6, R5, !P0 ;  /* 0x0000000506067207 */ /* 0x000fc40004000000 */
[----:B------:R-:W-:Y:S02]  /*13000*/  SEL R57, R57, R14, !P0 ;  /* 0x0000000e39397207 */ /* 0x000fe40004000000 */
[----:B------:R-:W-:Y:S02]  /*13010*/  SEL R7, R7, R12, !P0 ;  /* 0x0000000c07077207 */ /* 0x000fe40004000000 */
[----:B------:R-:W-:Y:S02]  /*13020*/  ISETP.GE.AND P0, PT, R10, R4, PT ;  /* 0x000000040a00720c */ /* 0x000fe40003f06270 */
[----:B------:R-:W-:Y:S02]  /*13030*/  SEL R29, RZ, 0xffffffff, P1 ;  /* 0xffffffffff1d7807 */ /* 0x000fe40000800000 */
[----:B------:R-:W-:Y:S02]  /*13040*/  @P6 SEL R20, RZ, 0xffffffff, P5 ;  /* 0xffffffffff146807 */ /* 0x000fe40002800000 */
[----:B------:R-:W-:-:S02]  /*13050*/  @P3 SEL R29, RZ, 0xffffffff, P2 ;  /* 0xffffffffff1d3807 */ /* 0x000fc40001000000 */
        /* <DEDUP_REMOVED lines=16> */
.L_x_3577:
[----:B0-----:R-:W0:Y:S01]  /*13160*/  LDC R12, c[0x0][0x3fc] ;  /* 0x0000ff00ff0c7b82 */ /* 0x001e220000000800 */
[----:B------:R-:W-:Y:S02]  /*13170*/  IMAD.MOV.U32 R19, RZ, RZ, RZ ;  /* 0x000000ffff137224 */ /* 0x000fe400078e00ff */
[----:B------:R-:W-:Y:S01]  /*13180*/  IMAD.MOV.U32 R24, RZ, RZ, RZ ;  /* 0x000000ffff187224 */ /* 0x000fe200078e00ff */
        /* <DEDUP_REMOVED lines=276> */
.L_x_3583:
        /* <DEDUP_REMOVED lines=275> */
.L_x_3584:
        /* <DEDUP_REMOVED lines=277> */
.L_x_3585:
        /* <DEDUP_REMOVED lines=275> */
.L_x_3586:
        /* <DEDUP_REMOVED lines=11> */
.L_x_3592:
        /* <DEDUP_REMOVED lines=9> */
[----:B------:R-:W-:Y:S05]  /*177c0*/  CALL.REL.NOINC `($__internal_29_$__cuda_sm20_rem_u64) ;  /* 0x000000a0003c7944 */ /* 0x000fea0003c00000 */
[----:B------:R-:W-:Y:S02]  /*177d0*/  IMAD.MOV.U32 R10, RZ, RZ, R12 ;  /* 0x000000ffff0a7224 */ /* 0x000fe400078e000c */
[----:B------:R-:W-:Y:S01]  /*177e0*/  IMAD.MOV.U32 R11, RZ, RZ, R21 ;  /* 0x000000ffff0b7224 */ /* 0x000fe200078e0015 */
[----:B------:R-:W-:Y:S06]  /*177f0*/  BRA `(.L_x_3591) ;  /* 0x00000000004c7947 */ /* 0x000fec0003800000 */
.L_x_3590:
        /* <DEDUP_REMOVED lines=19> */
.L_x_3591:
[----:B------:R-:W-:Y:S05]  /*17930*/  BSYNC B1 ;  /* 0x0000000000017941 */ /* 0x000fea0003800000 */
.L_x_3589:
[----:B------:R-:W-:Y:S01]  /*17940*/  ISETP.NE.U32.AND P0, PT, R10, RZ, PT ;  /* 0x000000ff0a00720c */ /* 0x000fe20003f05070 */
[----:B------:R-:W-:Y:S02]  /*17950*/  IMAD.MOV.U32 R14, RZ, RZ, R4 ;  /* 0x000000ffff0e7224 */ /* 0x000fe400078e0004 */
[----:B------:R-:W-:Y:S01]  /*17960*/  IMAD.MOV.U32 R28, RZ, RZ, R5 ;  /* 0x000000ffff1c7224 */ /* 0x000fe200078e0005 */
[----:B------:R-:W-:-:S13]  /*17970*/  ISETP.NE.AND.EX P0, PT, R11, RZ, PT, P0 ;  /* 0x000000ff0b00720c */ /* 0x000fda0003f05300 */
[----:B------:R-:W-:Y:S05]  /*17980*/  @P0 BRA `(.L_x_3592) ;  /* 0xfffffffc00680947 */ /* 0x000fea000383ffff */
[----:B------:R-:W-:Y:S05]  /*17990*/  BSYNC B0 ;  /* 0x0000000000007941 */ /* 0x000fea0003800000 */
.L_x_3588:
[----:B------:R-:W-:Y:S01]  /*179a0*/  ISETP.NE.U32.AND P2, PT, R5, RZ, PT ;  /* 0x000000ff0500720c */ /* 0x000fe20003f45070 */
[----:B------:R-:W-:-:S12]  /*179b0*/  BSSY B0, `(.L_x_3593) ;  /* 0x000001c000007945 */ /* 0x000fd80003800000 */
[----:B------:R-:W-:Y:S05]  /*179c0*/  @!P2 BRA `(.L_x_3594) ;  /* 0x00000000001ca947 */ /* 0x000fea0003800000 */
[----:B------:R-:W-:Y:S01]  /*179d0*/  IMAD.MOV.U32 R30, RZ, RZ, 0x10 ;  /* 0x00000010ff1e7424 */ /* 0x000fe200078e00ff */
[----:B------:R-:W-:Y:S01]  /*179e0*/  MOV R12, 0x17a10 ;  /* 0x00017a10000c7802 */ /* 0x000fe20000000f00 */
[----:B------:R-:W-:-:S07]  /*179f0*/  IMAD.MOV.U32 R32, RZ, RZ, RZ ;  /* 0x000000ffff207224 */ /* 0x000fce00078e00ff */
[----:B------:R-:W-:Y:S05]  /*17a00*/  CALL.REL.NOINC `($__internal_28_$__cuda_sm20_div_u64) ;  /* 0x0000009800947944 */ /* 0x000fea0003c00000 */
[----:B------:R-:W-:Y:S02]  /*17a10*/  IMAD.MOV.U32 R10, RZ, RZ, R14 ;  /* 0x000000ffff0a7224 */ /* 0x000fe400078e000e */
[----:B------:R-:W-:Y:S01]  /*17a20*/  IMAD.MOV.U32 R11, RZ, RZ, R25 ;  /* 0x000000ffff0b7224 */ /* 0x000fe200078e0019 */
[----:B------:R-:W-:Y:S06]  /*17a30*/  BRA `(.L_x_3595) ;  /* 0x00000000004c7947 */ /* 0x000fec0003800000 */
.L_x_3594:
        /* <DEDUP_REMOVED lines=19> */
.L_x_3595:
[----:B------:R-:W-:Y:S05]  /*17b70*/  BSYNC B0 ;  /* 0x0000000000007941 */ /* 0x000fea0003800000 */
.L_x_3593:
[----:B------:R-:W-:Y:S04]  /*17b80*/  BSSY B0, `(.L_x_3596) ;  /* 0x000001d000007945 */ /* 0x000fe80003800000 */
        /* <DEDUP_REMOVED lines=8> */
.L_x_3597:
        /* <DEDUP_REMOVED lines=20> */
.L_x_3598:
[----:B------:R-:W-:Y:S05]  /*17d50*/  BSYNC B0 ;  /* 0x0000000000007941 */ /* 0x000fea0003800000 */
.L_x_3596:
        /* <DEDUP_REMOVED lines=8> */
[----:B------:R-:W-:Y:S05]  /*17de0*/  CALL.REL.NOINC `($__internal_28_$__cuda_sm20_div_u64) ;  /* 0x00000094009c7944 */ /* 0x000fea0003c00000 */
[----:B------:R-:W-:Y:S02]  /*17df0*/  IMAD.MOV.U32 R4, RZ, RZ, R14 ;  /* 0x000000ffff047224 */ /* 0x000fe400078e000e */
[----:B------:R-:W-:Y:S01]  /*17e00*/  IMAD.MOV.U32 R5, RZ, RZ, R25 ;  /* 0x000000ffff057224 */ /* 0x000fe200078e0019 */
[----:B------:R-:W-:Y:S06]  /*17e10*/  BRA `(.L_x_3601) ;  /* 0x0000000000507947 */ /* 0x000fec0003800000 */
.L_x_3600:
        /* <DEDUP_REMOVED lines=20> */
.L_x_3601:
[----:B------:R-:W-:Y:S05]  /*17f60*/  BSYNC B0 ;  /* 0x0000000000007941 */ /* 0x000fea0003800000 */
.L_x_3599:
[----:B------:R-:W-:Y:S02]  /*17f70*/  ULDC.64 UR4, c[0x0][0x610] ;  /* 0x0001840000047ab9 */ /* 0x000fe40000000a00 */
[----:B------:R-:W-:-:S04]  /*17f80*/  IADD3 R4, P0, R4, UR4, RZ ;  /* 0x0000000404047c10 */ /* 0x000fc8000ff1e0ff */
[----:B------:R-:W-:-:S05]  /*17f90*/  IADD3.X R5, R5, UR5, RZ, P0, !PT ;  /* 0x0000000505057c10 */ /* 0x000fca00087fe4ff */
[----:B------:R-:W-:-:S07]  /*17fa0*/  IMAD.MOV.U32 R10, RZ, RZ, R5 ;  /* 0x000000ffff0a7224 */ /* 0x000fce00078e0005 */
.L_x_3587:
        /* <DEDUP_REMOVED lines=12> */
[----:B-1----:R-:W-:Y:S02]  /*18070*/  IMAD R20, R14, UR4, R19 ;  /* 0x000000040e147c24 */ /* 0x002fe4000f8e0213 */
        /* <DEDUP_REMOVED lines=276> */
.L_x_3603:
        /* <DEDUP_REMOVED lines=275> */
.L_x_3604:
        /* <DEDUP_REMOVED lines=277> */
.L_x_3605:
        /* <DEDUP_REMOVED lines=275> */
.L_x_3606:
        /* <DEDUP_REMOVED lines=14> */
.L_x_3608:
[----:B------:R-:W-:Y:S05]  /*1c650*/  BSYNC B0 ;  /* 0x0000000000007941 */ /* 0x000fea0003800000 */
.L_x_3607:
        /* <DEDUP_REMOVED lines=24> */
.L_x_3610:
[----:B------:R-:W-:Y:S05]  /*1c7e0*/  BSYNC B0 ;  /* 0x0000000000007941 */ /* 0x000fea0003800000 */
.L_x_3609:
        /* <DEDUP_REMOVED lines=35> */
.L_x_3612:
[----:B------:R-:W-:Y:S05]  /*1ca20*/  BSYNC B0 ;  /* 0x0000000000007941 */ /* 0x000fea0003800000 */
.L_x_3611:
        /* <DEDUP_REMOVED lines=20> */
[----:B------:R-:W-:-:S02]  /*1cb70*/  IMAD.U32 R23, RZ, RZ, UR9 ;  /* 0x00000009ff177e24 */ /* 0x000fc4000f8e00ff */
[----:B0-----:R-:W-:Y:S02]  /*1cb80*/  IMAD.U32 R20, RZ, RZ, UR10 ;  /* 0x0000000aff147e24 */ /* 0x001fe4000f8e00ff */
        /* <DEDUP_REMOVED lines=31> */
.L_x_3617:
[----:B------:R-:W-:-:S04]  /*1cd80*/  IMAD.IADD R25, R37, 0x1, R6 ;  /* 0x0000000125197824 */ /* 0x000fc800078e0206 */
[----:B-1----:R-:W-:-:S05]  /*1cd90*/  IMAD.WIDE.U32 R24, R25, 0x40, R34 ;  /* 0x0000004019187825 */ /* 0x002fca00078e0022 */
[----:B------:R-:W2:Y:S04]  /*1cda0*/  LDG.E R14, desc[UR60][R24.64] ;  /* 0x0000003c180e7981 */ /* 0x000ea8000c1e1900 */
[----:B------:R-:W3:Y:S04]  /*1cdb0*/  LDG.E.64 R26, desc[UR60][R24.64+0x8] ;  /* 0x0000083c181a7981 */ /* 0x000ee8000c1e1b00 */
[----:B------:R-:W4:Y:S04]  /*1cdc0*/  LDG.E R38, desc[UR60][R24.64+0x10] ;  /* 0x0000103c18267981 */ /* 0x000f28000c1e1900 */
[----:B------:R-:W5:Y:S04]  /*1cdd0*/  LDG.E.64 R28, desc[UR60][R24.64+0x18] ;  /* 0x0000183c181c7981 */ /* 0x000f68000c1e1b00 */
[----:B------:R-:W5:Y:S04]  /*1cde0*/  LDG.E R40, desc[UR60][R24.64+0x20] ;  /* 0x0000203c18287981 */ /* 0x000f68000c1e1900 */
[----:B------:R-:W5:Y:S04]  /*1cdf0*/  LDG.E R42, desc[UR60][R24.64+0x30] ;  /* 0x0000303c182a7981 */ /* 0x000f68000c1e1900 */
[----:B------:R-:W5:Y:S04]  /*1ce00*/  LDG.E.64 R30, desc[UR60][R24.64+0x28] ;  /* 0x0000283c181e7981 */ /* 0x000f68000c1e1b00 */
[----:B------:R0:W5:Y:S01]  /*1ce10*/  LDG.E.64 R32, desc[UR60][R24.64+0x38] ;  /* 0x0000383c18207981 */ /* 0x000162000c1e1b00 */
[----:B------:R-:W-:Y:S01]  /*1ce20*/  IMAD.IADD R6, R39, 0x1, R6 ;  /* 0x0000000127067824 */ /* 0x000fe200078e0206 */
[----:B--2---:R-:W-:-:S02]  /*1ce30*/  ISETP.NE.AND P1, PT, R23, R14, PT ;  /* 0x0000000e1700720c */ /* 0x004fc40003f25270 */
[----:B------:R-:W-:Y:S02]  /*1ce40*/  ISETP.GE.AND P3, PT, R23, R14, PT ;  /* 0x0000000e1700720c */ /* 0x000fe40003f66270 */
[----:B---3--:R-:W-:Y:S02]  /*1ce50*/  ISETP.GE.U32.AND P0, PT, R20, R26, PT ;  /* 0x0000001a1400720c */ /* 0x008fe40003f06070 */
[----:B------:R-:W-:Y:S02]  /*1ce60*/  SEL R36, RZ, 0xffffffff, P3 ;  /* 0xffffffffff247807 */ /* 0x000fe40001800000 */
[----:B------:R-:W-:Y:S02]  /*1ce70*/  ISETP.GE.AND.EX P0, PT, R21, R27, PT, P0 ;  /* 0x0000001b1500720c */ /* 0x000fe40003f06300 */
[----:B----4-:R-:W-:-:S03]  /*1ce80*/  ISETP.NE.AND P6, PT, R15, R38, PT ;  /* 0x000000260f00720c */ /* 0x010fc60003fc5270 */
[----:B------:R-:W-:Y:S02]  /*1ce90*/  @!P1 SEL R36, RZ, 0xffffffff, P0 ;  /* 0xffffffffff249807 */ /* 0x000fe40000000000 */
[----:B------:R-:W-:Y:S02]  /*1cea0*/  ISETP.GE.AND P0, PT, R15, R38, PT ;  /* 0x000000260f00720c */ /* 0x000fe40003f06270 */
[----:B-----5:R-:W-:Y:S02]  /*1ceb0*/  ISETP.GE.U32.AND P1, PT, R12, R28, PT ;  /* 0x0000001c0c00720c */ /* 0x020fe40003f26070 */
[----:B0-----:R-:W-:Y:S02]  /*1cec0*/  SEL R24, RZ, 0xffffffff, P0 ;  /* 0xffffffffff187807 */ /* 0x001fe40000000000 */
[----:B------:R-:W-:Y:S02]  /*1ced0*/  ISETP.NE.AND P4, PT, R11, R40, PT ;  /* 0x000000280b00720c */ /* 0x000fe40003f85270 */
[----:B------:R-:W-:-:S02]  /*1cee0*/  ISETP.GE.AND.EX P1, PT, R13, R29, PT, P1 ;  /* 0x0000001d0d00720c */ /* 0x000fc40003f26310 */
[----:B------:R-:W-:Y:S02]  /*1cef0*/  ISETP.GE.AND P0, PT, R11, R40, PT ;  /* 0x000000280b00720c */ /* 0x000fe40003f06270 */
[----:B------:R-:W-:Y:S02]  /*1cf00*/  ISETP.NE.AND P5, PT, R7, R42, PT ;  /* 0x0000002a0700720c */ /* 0x000fe40003fa5270 */
[----:B------:R-:W-:Y:S02]  /*1cf10*/  LOP3.LUT R36, R36, 0x1, RZ, 0xc0, !PT ;  /* 0x0000000124247812 */ /* 0x000fe400078ec0ff */
[----:B------:R-:W-:Y:S02]  /*1cf20*/  @!P6 SEL R24, RZ, 0xffffffff, P1 ;  /* 0xffffffffff18e807 */ /* 0x000fe40000800000 */
[----:B------:R-:W-:Y:S02]  /*1cf30*/  SEL R25, RZ, 0xffffffff, P0 ;  /* 0xffffffffff197807 */ /* 0x000fe40000000000 */
[----:B------:R-:W-:-:S02]  /*1cf40*/  ISETP.NE.U32.AND P3, PT, R36, 0x1, PT ;  /* 0x000000012400780c */ /* 0x000fc40003f65070 */
[----:B------:R-:W-:Y:S02]  /*1cf50*/  ISETP.GE.U32.AND P1, PT, R8, R30, PT ;  /* 0x0000001e0800720c */ /* 0x000fe40003f26070 */
[----:B------:R-:W-:Y:S02]  /*1cf60*/  ISETP.GE.U32.AND P0, PT, R0, R32, PT ;  /* 0x000000200000720c */ /* 0x000fe40003f06070 */
[----:B------:R-:W-:Y:S02]  /*1cf70*/  ISETP.GE.AND P6, PT, R7, R42, PT ;  /* 0x0000002a0700720c */ /* 0x000fe40003fc6270 */
[----:B------:R-:W-:Y:S02]  /*1cf80*/  SEL R20, R20, R26, !P3 ;  /* 0x0000001a14147207 */ /* 0x000fe40005800000 */
[----:B------:R-:W-:Y:S02]  /*1cf90*/  SEL R21, R21, R27, !P3 ;  /* 0x0000001b15157207 */ /* 0x000fe40005800000 */
[----:B------:R-:W-:-:S02]  /*1cfa0*/  ISETP.GE.AND.EX P1, PT, R9, R31, PT, P1 ;  /* 0x0000001f0900720c */ /* 0x000fc40003f26310 */
[----:B------:R-:W-:Y:S02]  /*1cfb0*/  ISETP.GE.AND.EX P0, PT, R3, R33, PT, P0 ;  /* 0x000000210300720c */ /* 0x000fe40003f06300 */
[----:B------:R-:W-:Y:S02]  /*1cfc0*/  SEL R23, R23, R14, !P3 ;  /* 0x0000000e17177207 */ /* 0x000fe40005800000 */
[----:B------:R-:W-:Y:S02]  /*1cfd0*/  ISETP.GE.U32.AND P3, PT, R6, UR8, PT ;  /* 0x0000000806007c0c */ /* 0x000fe4000bf66070 */
[----:B------:R-:W-:Y:S02]  /*1cfe0*/  LOP3.LUT R24, R24, 0x1, RZ, 0xc0, !PT ;  /* 0x0000000118187812 */ /* 0x000fe400078ec0ff */
[----:B------:R-:W-:Y:S02]  /*1cff0*/  SEL R26, RZ, 0xffffffff, P6 ;  /* 0xffffffffff1a7807 */ /* 0x000fe40003000000 */
        /* <DEDUP_REMOVED lines=15> */
[----:B------:R-:W-:Y:S01]  /*1d0f0*/  SEL R7, R7, R42, !P1 ;  /* 0x0000002a07077207 */ /* 0x000fe20004800000 */
[----:B------:R-:W-:Y:S06]  /*1d100*/  @!P3 BRA `(.L_x_3617) ;  /* 0xfffffffc001cb947 */ /* 0x000fec000383ffff */
[----:B------:R-:W-:Y:S05]  /*1d110*/  BSYNC B1 ;  /* 0x0000000000017941 */ /* 0x000fea0003800000 */
.L_x_3616:
[----:B------:R-:W-:Y:S05]  /*1d120*/  BRA `(.L_x_3615) ;  /* 0x0000000400547947 */ /* 0x000fea0003800000 */
.L_x_3614:
        /* <DEDUP_REMOVED lines=27> */
.L_x_3618:
[----:B------:R-:W-:-:S04]  /*1d2e0*/  IMAD.IADD R6, R14, 0x1, R37 ;  /* 0x000000010e067824 */ /* 0x000fc800078e0225 */
[----:B0-----:R-:W-:-:S04]  /*1d2f0*/  IMAD R25, R6, R41, R17 ;  /* 0x0000002906197224 */ /* 0x001fc800078e0211 */
[----:B-1----:R-:W-:-:S05]  /*1d300*/  IMAD.WIDE.U32 R24, R25, 0x40, R34 ;  /* 0x0000004019187825 */ /* 0x002fca00078e0022 */
[----:B------:R-:W3:Y:S04]  /*1d310*/  LDG.E R6, desc[UR60][R24.64] ;  /* 0x0000003c18067981 */ /* 0x000ee8000c1e1900 */
[----:B------:R-:W4:Y:S04]  /*1d320*/  LDG.E.64 R26, desc[UR60][R24.64+0x8] ;  /* 0x0000083c181a7981 */ /* 0x000f28000c1e1b00 */
[----:B------:R-:W5:Y:S04]  /*1d330*/  LDG.E R38, desc[UR60][R24.64+0x10] ;  /* 0x0000103c18267981 */ /* 0x000f68000c1e1900 */
[----:B------:R-:W5:Y:S04]  /*1d340*/  LDG.E R40, desc[UR60][R24.64+0x20] ;  /* 0x0000203c18287981 */ /* 0x000f68000c1e1900 */
[----:B------:R-:W5:Y:S04]  /*1d350*/  LDG.E.64 R28, desc[UR60][R24.64+0x18] ;  /* 0x0000183c181c7981 */ /* 0x000f68000c1e1b00 */
[----:B------:R-:W5:Y:S04]  /*1d360*/  LDG.E.64 R30, desc[UR60][R24.64+0x28] ;  /* 0x0000283c181e7981 */ /* 0x000f68000c1e1b00 */
[----:B------:R-:W5:Y:S04]  /*1d370*/  LDG.E R42, desc[UR60][R24.64+0x30] ;  /* 0x0000303c182a7981 */ /* 0x000f68000c1e1900 */
[----:B------:R-:W5:Y:S01]  /*1d380*/  LDG.E.64 R32, desc[UR60][R24.64+0x38] ;  /* 0x0000383c18207981 */ /* 0x000f62000c1e1b00 */
[----:B--2---:R-:W-:Y:S01]  /*1d390*/  IMAD.IADD R37, R44, 0x1, R37 ;  /* 0x000000012c257824 */ /* 0x004fe200078e0225 */
[----:B---3--:R-:W-:-:S02]  /*1d3a0*/  ISETP.NE.AND P6, PT, R23, R6, PT ;  /* 0x000000061700720c */ /* 0x008fc40003fc5270 */
[----:B----4-:R-:W-:Y:S02]  /*1d3b0*/  ISETP.GE.U32.AND P3, PT, R20, R26, PT ;  /* 0x0000001a1400720c */ /* 0x010fe40003f66070 */
[----:B------:R-:W-:Y:S02]  /*1d3c0*/  ISETP.GE.AND P0, PT, R23, R6, PT ;  /* 0x000000061700720c */ /* 0x000fe40003f06270 */
[----:B------:R-:W-:Y:S02]  /*1d3d0*/  ISETP.GE.AND.EX P3, PT, R21, R27, PT, P3 ;  /* 0x0000001b1500720c */ /* 0x000fe40003f66330 */
[----:B-----5:R-:W-:Y:S02]  /*1d3e0*/  ISETP.NE.AND P5, PT, R15, R38, PT ;  /* 0x000000260f00720c */ /* 0x020fe40003fa5270 */
[----:B------:R-:W-:-:S03]  /*1d3f0*/  SEL R36, RZ, 0xffffffff, P0 ;  /* 0xffffffffff247807 */ /* 0x000fc60000000000 */
[----:B------:R-:W-:Y:S02]  /*1d400*/  @!P6 SEL R36, RZ, 0xffffffff, P3 ;  /* 0xffffffffff24e807 */ /* 0x000fe40001800000 */
[----:B------:R-:W-:Y:S02]  /*1d410*/  ISETP.NE.AND P3, PT, R11, R40, PT ;  /* 0x000000280b00720c */ /* 0x000fe40003f65270 */
[----:B------:R-:W-:Y:S02]  /*1d420*/  ISETP.GE.U32.AND P1, PT, R12, R28, PT ;  /* 0x0000001c0c00720c */ /* 0x000fe40003f26070 */
[----:B------:R-:W-:Y:S02]  /*1d430*/  ISETP.GE.AND P4, PT, R15, R38, PT ;  /* 0x000000260f00720c */ /* 0x000fe40003f86270 */
[----:B------:R-:W-:Y:S02]  /*1d440*/  ISETP.GE.U32.AND P0, PT, R8, R30, PT ;  /* 0x0000001e0800720c */ /* 0x000fe40003f06070 */
[----:B------:R-:W-:-:S02]  /*1d450*/  SEL R39, RZ, 0xffffffff, P4 ;  /* 0xffffffffff277807 */ /* 0x000fc40002000000 */
[----:B------:R-:W-:Y:S02]  /*1d460*/  ISETP.GE.AND.EX P1, PT, R13, R29, PT, P1 ;  /* 0x0000001d0d00720c */ /* 0x000fe40003f26310 */
[----:B------:R-:W-:Y:S02]  /*1d470*/  ISETP.NE.AND P6, PT, R7, R42, PT ;  /* 0x0000002a0700720c */ /* 0x000fe40003fc5270 */
[----:B------:R-:W-:Y:S02]  /*1d480*/  ISETP.GE.AND P4, PT, R11, R40, PT ;  /* 0x000000280b00720c */ /* 0x000fe40003f86270 */
[----:B------:R-:W-:Y:S02]  /*1d490*/  ISETP.GE.AND.EX P0, PT, R9, R31, PT, P0 ;  /* 0x0000001f0900720c */ /* 0x000fe40003f06300 */
[----:B------:R-:W-:Y:S02]  /*1d4a0*/  @!P5 SEL R39, RZ, 0xffffffff, P1 ;  /* 0xffffffffff27d807 */ /* 0x000fe40000800000 */
[----:B------:R-:W-:-:S02]  /*1d4b0*/  ISETP.GE.U32.AND P1, PT, R0, R32, PT ;  /* 0x000000200000720c */ /* 0x000fc40003f26070 */
[----:B------:R-:W-:Y:S02]  /*1d4c0*/  SEL R24, RZ, 0xffffffff, P4 ;  /* 0xffffffffff187807 */ /* 0x000fe40002000000 */
[----:B------:R-:W-:Y:S02]  /*1d4d0*/  @!P3 SEL R24, RZ, 0xffffffff, P0 ;  /* 0xffffffffff18b807 */ /* 0x000fe40000000000 */
[----:B------:R-:W-:Y:S02]  /*1d4e0*/  ISETP.GE.AND P5, PT, R7, R42, PT ;  /* 0x0000002a0700720c */ /* 0x000fe40003fa6270 */
[----:B------:R-:W-:Y:S02]  /*1d4f0*/  ISETP.GE.AND.EX P1, PT, R3, R33, PT, P1 ;  /* 0x000000210300720c */ /* 0x000fe40003f26310 */
[----:B------:R-:W-:Y:S02]  /*1d500*/  LOP3.LUT R24, R24, 0x1, RZ, 0xc0, !PT ;  /* 0x0000000118187812 */ /* 0x000fe400078ec0ff */
[----:B------:R-:W-:-:S02]  /*1d510*/  SEL R25, RZ, 0xffffffff, P5 ;  /* 0xffffffffff197807 */ /* 0x000fc40002800000 */
[----:B------:R-:W-:Y:S02]  /*1d520*/  @!P6 SEL R25, RZ, 0xffffffff, P1 ;  /* 0xffffffffff19e807 */ /* 0x000fe40000800000 */
[----:B------:R-:W-:-:S04]  /*1d530*/  ISETP.NE.U32.AND P1, PT, R24, 0x1, PT ;  /* 0x000000011800780c */ /* 0x000fc80003f25070 */
[----:B------:R-:W-:Y:S02]  /*1d540*/  SEL R8, R8, R30, !P1 ;  /* 0x0000001e08087207 */ /* 0x000fe40004800000 */
[----:B------:R-:W-:Y:S02]  /*1d550*/  SEL R9, R9, R31, !P1 ;  /* 0x0000001f09097207 */ /* 0x000fe40004800000 */
[----:B------:R-:W-:Y:S02]  /*1d560*/  SEL R11, R11, R40, !P1 ;  /* 0x000000280b0b7207 */ /* 0x000fe40004800000 */
[----:B------:R-:W-:Y:S02]  /*1d570*/  ISETP.GE.U32.AND P1, PT, R37, UR7, PT ;  /* 0x0000000725007c0c */ /* 0x000fe4000bf26070 */
[----:B------:R-:W-:Y:S02]  /*1d580*/  LOP3.LUT R39, R39, 0x1, RZ, 0xc0, !PT ;  /* 0x0000000127277812 */ /* 0x000fe400078ec0ff */
[----:B------:R-:W-:-:S02]  /*1d590*/  LOP3.LUT R36, R36, 0x1, RZ, 0xc0, !PT ;  /* 0x0000000124247812 */ /* 0x000fc400078ec0ff */
[----:B------:R-:W-:Y:S02]  /*1d5a0*/  ISETP.NE.U32.AND P0, PT, R39, 0x1, PT ;  /* 0x000000012700780c */ /* 0x000fe40003f05070 */
[----:B------:R-:W-:Y:S02]  /*1d5b0*/  LOP3.LUT R25, R25, 0x1, RZ, 0xc0, !PT ;  /* 0x0000000119197812 */ /* 0x000fe400078ec0ff */
        /* <DEDUP_REMOVED lines=12> */
.L_x_3615:
[----:B------:R-:W-:Y:S05]  /*1d680*/  BSYNC B0 ;  /* 0x0000000000007941 */ /* 0x000fea0003800000 */
.L_x_3613:
[----:B------:R-:W0:Y:S01]  /*1d690*/  LDC R6, c[0x0][RZ] ;  /* 0x00000000ff067b82 */ /* 0x000e220000000800 */
[----:B------:R-:W-:Y:S01]  /*1d6a0*/  UIADD3 UR4, UR4, 0x10, URZ ;  /* 0x0000001004047890 */ /* 0x000fe2000fffe03f */
[----:B------:R-:W-:Y:S01]  /*1d6b0*/  IMAD.MOV.U32 R24, RZ, RZ, R0 ;  /* 0x000000ffff187224 */ /* 0x000fe200078e0000 */
[----:B------:R-:W-:Y:S01]  /*1d6c0*/  ULDC UR6, c[0x0][0x4] ;  /* 0x0000010000067ab9 */ /* 0x000fe20000000800 */
[----:B------:R-:W-:Y:S01]  /*1d6d0*/  IMAD.MOV.U32 R25, RZ, RZ, R3 ;  /* 0x000000ffff197224 */ /* 0x000fe200078e0003 */
        /* <DEDUP_REMOVED lines=14> */
[----:B0-----:R-:W-:-:S07]  /*1d7c0*/  IMAD.U32 R25, RZ, RZ, UR5 ;  /* 0x00000005ff197e24 */ /* 0x001fce000f8e00ff */
.L_x_3622:
        /* <DEDUP_REMOVED lines=10> */
[----:B------:R-:W0:Y:S04]  /*1d870*/  LDS R34, [R32] ;  /* 0x0000000020227984 */ /* 0x000e280000000800 */
[----:B------:R-:W1:Y:S04]  /*1d880*/  LDS R36, [R32+0x10] ;  /* 0x0000100020247984 */ /* 0x000e680000000800 */
[----:B------:R-:W2:Y:S04]  /*1d890*/  LDS.64 R24, [R32+0x8] ;  /* 0x0000080020187984 */ /* 0x000ea80000000a00 */
[----:B------:R-:W3:Y:S04]  /*1d8a0*/  LDS.64 R26, [R32+0x18] ;  /* 0x00001800201a7984 */ /* 0x000ee80000000a00 */
[----:B------:R-:W4:Y:S04]  /*1d8b0*/  LDS R38, [R32+0x20] ;  /* 0x0000200020267984 */ /* 0x000f280000000800 */
[----:B------:R-:W5:Y:S04]  /*1d8c0*/  LDS R40, [R32+0x30] ;  /* 0x0000300020287984 */ /* 0x000f680000000800 */
[----:B------:R-:W5:Y:S04]  /*1d8d0*/  LDS.64 R30, [R32+0x38] ;  /* 0x00003800201e7984 */ /* 0x000f680000000a00 */
[----:B------:R5:W5:Y:S01]  /*1d8e0*/  LDS.64 R28, [R32+0x28] ;  /* 0x00002800201c7984 */ /* 0x000b620000000a00 */
[----:B0-----:R-:W-:-:S02]  /*1d8f0*/  ISETP.NE.AND P6, PT, R23, R34, PT ;  /* 0x000000221700720c */ /* 0x001fc40003fc5270 */
[----:B------:R-:W-:Y:S02]  /*1d900*/  ISETP.GE.AND P0, PT, R23, R34, PT ;  /* 0x000000221700720c */ /* 0x000fe40003f06270 */
[C---:B-1----:R-:W-:Y:S02]  /*1d910*/  ISETP.NE.AND P5, PT, R15.reuse, R36, PT ;  /* 0x000000240f00720c */ /* 0x042fe40003fa5270 */
[----:B------:R-:W-:Y:S02]  /*1d920*/  SEL R33, RZ, 0xffffffff, P0 ;  /* 0xffffffffff217807 */ /* 0x000fe40000000000 */
[----:B--2---:R-:W-:Y:S02]  /*1d930*/  ISETP.GE.U32.AND P1, PT, R20, R24, PT ;  /* 0x000000181400720c */ /* 0x004fe40003f26070 */
[----:B------:R-:W-:Y:S02]  /*1d940*/  ISETP.GE.AND P4, PT, R15, R36, PT ;  /* 0x000000240f00720c */ /* 0x000fe40003f86270 */
[----:B---3--:R-:W-:-:S02]  /*1d950*/  ISETP.GE.U32.AND P0, PT, R12, R26, PT ;  /* 0x0000001a0c00720c */ /* 0x008fc40003f06070 */
[----:B------:R-:W-:Y:S02]  /*1d960*/  ISETP.GE.AND.EX P1, PT, R21, R25, PT, P1 ;  /* 0x000000191500720c */ /* 0x000fe40003f26310 */
[----:B------:R-:W-:Y:S02]  /*1d970*/  ISETP.GE.AND.EX P0, PT, R13, R27, PT, P0 ;  /* 0x0000001b0d00720c */ /* 0x000fe40003f06300 */
[----:B------:R-:W-:Y:S02]  /*1d980*/  SEL R35, RZ, 0xffffffff, P4 ;  /* 0xffffffffff237807 */ /* 0x000fe40002000000 */
[----:B------:R-:W-:Y:S02]  /*1d990*/  @!P6 SEL R33, RZ, 0xffffffff, P1 ;  /* 0xffffffffff21e807 */ /* 0x000fe40000800000 */
[----:B------:R-:W-:Y:S02]  /*1d9a0*/  @!P5 SEL R35, RZ, 0xffffffff, P0 ;  /* 0xffffffffff23d807 */ /* 0x000fe40000000000 */
[----:B----4-:R-:W-:-:S02]  /*1d9b0*/  ISETP.GE.AND P6, PT, R11, R38, PT ;  /* 0x000000260b00720c */ /* 0x010fc40003fc6270 */
[----:B-----5:R-:W-:Y:S02]  /*1d9c0*/  ISETP.NE.AND P0, PT, R7, R40, PT ;  /* 0x000000280700720c */ /* 0x020fe40003f05270 */
[----:B------:R-:W-:Y:S02]  /*1d9d0*/  SEL R32, RZ, 0xffffffff, P6 ;  /* 0xffffffffff207807 */ /* 0x000fe40003000000 */
[----:B------:R-:W-:Y:S02]  /*1d9e0*/  ISETP.NE.AND P4, PT, R11, R38, PT ;  /* 0x000000260b00720c */ /* 0x000fe40003f85270 */
[----:B------:R-:W-:Y:S02]  /*1d9f0*/  ISETP.GE.U32.AND P6, PT, R0, R30, PT ;  /* 0x0000001e0000720c */ /* 0x000fe40003fc6070 */
[----:B------:R-:W-:Y:S02]  /*1da00*/  ISETP.GE.AND P5, PT, R7, R40, PT ;  /* 0x000000280700720c */ /* 0x000fe40003fa6270 */
[----:B------:R-:W-:-:S02]  /*1da10*/  ISETP.GE.AND.EX P6, PT, R3, R31, PT, P6 ;  /* 0x0000001f0300720c */ /* 0x000fc40003fc6360 */
[----:B------:R-:W-:Y:S02]  /*1da20*/  ISETP.GE.U32.AND P1, PT, R8, R28, PT ;  /* 0x0000001c0800720c */ /* 0x000fe40003f26070 */
[----:B------:R-:W-:Y:S02]  /*1da30*/  SEL R37, RZ, 0xffffffff, P5 ;  /* 0xffffffffff257807 */ /* 0x000fe40002800000 */
[----:B------:R-:W-:Y:S02]  /*1da40*/  LOP3.LUT R35, R35, 0x1, RZ, 0xc0, !PT ;  /* 0x0000000123237812 */ /* 0x000fe400078ec0ff */
[----:B------:R-:W-:Y:S02]  /*1da50*/  @!P0 SEL R37, RZ, 0xffffffff, P6 ;  /* 0xffffffffff258807 */ /* 0x000fe40003000000 */
[----:B------:R-:W-:Y:S02]  /*1da60*/  ISETP.GE.AND.EX P1, PT, R9, R29, PT, P1 ;  /* 0x0000001d0900720c */ /* 0x000fe40003f26310 */
[----:B------:R-:W-:-:S02]  /*1da70*/  ISETP.NE.U32.AND P0, PT, R35, 0x1, PT ;  /* 0x000000012300780c */ /* 0x000fc40003f05070 */
[----:B------:R-:W-:Y:S02]  /*1da80*/  LOP3.LUT R37, R37, 0x1, RZ, 0xc0, !PT ;  /* 0x0000000125257812 */ /* 0x000fe400078ec0ff */
[----:B------:R-:W-:Y:S02]  /*1da90*/  @!P4 SEL R32, RZ, 0xffffffff, P1 ;  /* 0xffffffffff20c807 */ /* 0x000fe40000800000 */
[----:B------:R-:W-:Y:S02]  /*1daa0*/  SEL R12, R12, R26, !P0 ;  /* 0x0000001a0c0c7207 */ /* 0x000fe40004000000 */
[----:B------:R-:W-:Y:S02]  /*1dab0*/  SEL R13, R13, R27, !P0 ;  /* 0x0000001b0d0d7207 */ /* 0x000fe40004000000 */
[----:B------:R-:W-:Y:S02]  /*1dac0*/  SEL R15, R15, R36, !P0 ;  /* 0x000000240f0f7207 */ /* 0x000fe40004000000 */
[----:B------:R-:W-:Y:S01]  /*1dad0*/  LOP3.LUT R33, R33, 0x1, RZ, 0xc0, !PT ;  /* 0x0000000121217812 */ /* 0x000fe200078ec0ff */
[----:B------:R0:W-:Y:S01]  /*1dae0*/  STS.64 [R14+0x18], R12 ;  /* 0x0000180c0e007388 */ /* 0x0001e20000000a00 */
[----:B------:R-:W-:-:S02]  /*1daf0*/  ISETP.NE.U32.AND P0, PT, R37, 0x1, PT ;  /* 0x000000012500780c */ /* 0x000fc40003f05070 */
[----:B------:R-:W-:Y:S01]  /*1db00*/  LOP3.LUT R32, R32, 0x1, RZ, 0xc0, !PT ;  /* 0x0000000120207812 */ /* 0x000fe200078ec0ff */
[----:B------:R0:W-:Y:S01]  /*1db10*/  STS [R14+0x10], R15 ;  /* 0x0000100f0e007388 */ /* 0x0001e20000000800 */
[----:B------:R-:W-:Y:S02]  /*1db20*/  ISETP.NE.U32.AND P5, PT, R33, 0x1, PT ;  /* 0x000000012100780c */ /* 0x000fe40003fa5070 */
[----:B------:R-:W-:Y:S02]  /*1db30*/  SEL R0, R0, R30, !P0 ;  /* 0x0000001e00007207 */ /* 0x000fe40004000000 */
[----:B------:R-:W-:Y:S02]  /*1db40*/  SEL R3, R3, R31, !P0 ;  /* 0x0000001f03037207 */ /* 0x000fe40004000000 */
[----:B------:R-:W-:Y:S02]  /*1db50*/  ISETP.NE.U32.AND P1, PT, R32, 0x1, PT ;  /* 0x000000012000780c */ /* 0x000fe40003f25070 */
[----:B------:R-:W-:Y:S01]  /*1db60*/  SEL R20, R20, R24, !P5 ;  /* 0x0000001814147207 */ /* 0x000fe20006800000 */
[----:B------:R-:W-:Y:S01]  /*1db70*/  IMAD.MOV.U32 R24, RZ, RZ, R0 ;  /* 0x000000ffff187224 */ /* 0x000fe200078e0000 */
        /* <DEDUP_REMOVED lines=13> */
.L_x_3621:
[----:B------:R-:W-:Y:S05]  /*1dc50*/  BSYNC B0 ;  /* 0x0000000000007941 */ /* 0x000fea0003800000 */
.L_x_3620:
[----:B0-----:R-:W-:Y:S01]  /*1dc60*/  IMAD.MOV.U32 R25, RZ, RZ, R39 ;  /* 0x000000ffff197224 */ /* 0x001fe200078e0027 */
[----:B------:R-:W-:Y:S06]  /*1dc70*/  @P3 BRA `(.L_x_3622) ;  /* 0xfffffff800d43947 */ /* 0x000fec000383ffff */
.L_x_3619:
        /* <DEDUP_REMOVED lines=15> */
[----:B------:R0:W-:Y:S04]  /*1dd70*/  STS [R14], R23 ;  /* 0x000000170e007388 */ /* 0x0001e80000000800 */
[----:B------:R0:W-:Y:S04]  /*1dd80*/  STS [R14+0x10], R15 ;  /* 0x0000100f0e007388 */ /* 0x0001e80000000800 */
[----:B------:R0:W-:Y:S04]  /*1dd90*/  STS [R14+0x20], R11 ;  /* 0x0000200b0e007388 */ /* 0x0001e80000000800 */
[----:B------:R0:W-:Y:S01]  /*1dda0*/  STS [R14+0x30], R7 ;  /* 0x000030070e007388 */ /* 0x0001e20000000800 */
[----:B------:R-:W-:Y:S05]  /*1ddb0*/  @!P0 BRA `(.L_x_3624) ;  /* 0x0000000400288947 */ /* 0x000fea0003800000 */
[----:B------:R-:W-:-:S07]  /*1ddc0*/  IMAD.MOV.U32 R32, RZ, RZ, R25 ;  /* 0x000000ffff207224 */ /* 0x000fce00078e0019 */
.L_x_3627:
[----:B------:R-:W-:Y:S01]  /*1ddd0*/  IMAD.IADD R25, R17, 0x1, R32 ;  /* 0x0000000111197824 */ /* 0x000fe200078e0220 */
[----:B------:R-:W-:Y:S04]  /*1dde0*/  BAR.SYNC.DEFER_BLOCKING 0x0 ;  /* 0x0000000000007b1d */ /* 0x000fe80000010000 */
[----:B------:R-:W-:Y:S02]  /*1ddf0*/  ISETP.GE.U32.AND P0, PT, R25, R6, PT ;  /* 0x000000061900720c */ /* 0x000fe40003f06070 */
[----:B------:R-:W-:Y:S02]  /*1de00*/  BSSY B0, `(.L_x_3625) ;  /* 0x0000041000007945 */ /* 0x000fe40003800000 */
[----:B------:R-:W-:-:S13]  /*1de10*/  ISETP.GE.U32.OR P0, PT, R17, R32, P0 ;  /* 0x000000201100720c */ /* 0x000fda0000706470 */
[----:B-1----:R-:W-:Y:S05]  /*1de20*/  @P0 BRA `(.L_x_3626) ;  /* 0x0000000000f80947 */ /* 0x002fea0003800000 */
[----:B0-----:R-:W-:-:S05]  /*1de30*/  IMAD R2, R32, 0x40, R14 ;  /* 0x0000004020027824 */ /* 0x001fca00078e020e */
        /* <DEDUP_REMOVED lines=19> */
[----:B------:R-:W-:Y:S02]  /*1df70*/  SEL R33, RZ, 0xffffffff, P0 ;  /* 0xffffffffff217807 */ /* 0x000fe40000000000 */
[----:B-----5:R-:W-:-:S02]  /*1df80*/  ISETP.NE.AND P5, PT, R11, R38, PT ;  /* 0x000000260b00720c */ /* 0x020fc40003fa5270 */
[----:B------:R-:W-:Y:S02]  /*1df90*/  @!P6 SEL R33, RZ, 0xffffffff, P3 ;  /* 0xffffffffff21e807 */ /* 0x000fe40001800000 */
[----:B------:R-:W-:Y:S02]  /*1dfa0*/  ISETP.GE.U32.AND P1, PT, R0, R30, PT ;  /* 0x0000001e0000720c */ /* 0x000fe40003f26070 */
[----:B------:R-:W-:Y:S02]  /*1dfb0*/  ISETP.GE.AND P6, PT, R11, R38, PT ;  /* 0x000000260b00720c */ /* 0x000fe40003fc6270 */
[----:B------:R-:W-:Y:S02]  /*1dfc0*/  ISETP.GE.U32.AND P0, PT, R8, R28, PT ;  /* 0x0000001c0800720c */ /* 0x000fe40003f06070 */
[----:B------:R-:W-:Y:S02]  /*1dfd0*/  LOP3.LUT R33, R33, 0x1, RZ, 0xc0, !PT ;  /* 0x0000000121217812 */ /* 0x000fe400078ec0ff */
[----:B------:R-:W-:-:S02]  /*1dfe0*/  ISETP.GE.AND P3, PT, R7, R40, PT ;  /* 0x000000280700720c */ /* 0x000fc40003f66270 */
[----:B------:R-:W-:Y:S02]  /*1dff0*/  ISETP.GE.AND.EX P1, PT, R3, R31, PT, P1 ;  /* 0x0000001f0300720c */ /* 0x000fe40003f26310 */
[----:B------:R-:W-:Y:S02]  /*1e000*/  SEL R2, RZ, 0xffffffff, P6 ;  /* 0xffffffffff027807 */ /* 0x000fe40003000000 */
        /* <DEDUP_REMOVED lines=8> */
[----:B------:R-:W-:Y:S02]  /*1e090*/  SEL R12, R12, R26, !P0 ;  /* 0x0000001a0c0c7207 */ /* 0x000fe40004000000 */
[----:B------:R-:W-:-:S02]  /*1e0a0*/  SEL R13, R13, R27, !P0 ;  /* 0x0000001b0d0d7207 */ /* 0x000fc40004000000 */
[----:B------:R-:W-:Y:S02]  /*1e0b0*/  SEL R15, R15, R36, !P0 ;  /* 0x000000240f0f7207 */ /* 0x000fe40004000000 */
[----:B------:R-:W-:Y:S01]  /*1e0c0*/  ISETP.NE.U32.AND P0, PT, R33, 0x1, PT ;  /* 0x000000012100780c */ /* 0x000fe20003f05070 */
[----:B------:R1:W-:Y:S01]  /*1e0d0*/  STS.64 [R14+0x18], R12 ;  /* 0x0000180c0e007388 */ /* 0x0003e20000000a00 */
[----:B------:R-:W-:Y:S02]  /*1e0e0*/  LOP3.LUT R2, R2, 0x1, RZ, 0xc0, !PT ;  /* 0x0000000102027812 */ /* 0x000fe400078ec0ff */
[----:B------:R-:W-:Y:S01]  /*1e0f0*/  SEL R0, R0, R30, !P0 ;  /* 0x0000001e00007207 */ /* 0x000fe20004000000 */
[----:B------:R1:W-:Y:S01]  /*1e100*/  STS [R14+0x10], R15 ;  /* 0x0000100f0e007388 */ /* 0x0003e20000000800 */
[----:B------:R-:W-:Y:S02]  /*1e110*/  ISETP.NE.U32.AND P1, PT, R2, 0x1, PT ;  /* 0x000000010200780c */ /* 0x000fe40003f25070 */
[----:B------:R-:W-:Y:S01]  /*1e120*/  SEL R20, R20, R24, !P6 ;  /* 0x0000001814147207 */ /* 0x000fe20007000000 */
[----:B------:R-:W-:Y:S01]  /*1e130*/  IMAD.MOV.U32 R2, RZ, RZ, R0 ;  /* 0x000000ffff027224 */ /* 0x000fe200078e0000 */
[----:B------:R-:W-:-:S02]  /*1e140*/  SEL R21, R21, R25, !P6 ;  /* 0x0000001915157207 */ /* 0x000fc40007000000 */
[----:B------:R-:W-:Y:S02]  /*1e150*/  SEL R23, R23, R34, !P6 ;  /* 0x0000002217177207 */ /* 0x000fe40007000000 */
[----:B------:R-:W-:Y:S01]  /*1e160*/  SEL R8, R8, R28, !P1 ;  /* 0x0000001c08087207 */ /* 0x000fe20004800000 */
[----:B------:R1:W-:Y:S01]  /*1e170*/  STS.64 [R14+0x8], R20 ;  /* 0x000008140e007388 */ /* 0x0003e20000000a00 */
[----:B------:R-:W-:Y:S02]  /*1e180*/  SEL R9, R9, R29, !P1 ;  /* 0x0000001d09097207 */ /* 0x000fe40004800000 */
[----:B------:R-:W-:Y:S01]  /*1e190*/  SEL R11, R11, R38, !P1 ;  /* 0x000000260b0b7207 */ /* 0x000fe20004800000 */
[----:B------:R1:W-:Y:S01]  /*1e1a0*/  STS [R14], R23 ;  /* 0x000000170e007388 */ /* 0x0003e20000000800 */
[----:B------:R-:W-:Y:S02]  /*1e1b0*/  SEL R3, R3, R31, !P0 ;  /* 0x0000001f03037207 */ /* 0x000fe40004000000 */
[----:B------:R-:W-:Y:S01]  /*1e1c0*/  SEL R7, R7, R40, !P0 ;  /* 0x0000002807077207 */ /* 0x000fe20004000000 */
[----:B------:R1:W-:Y:S04]  /*1e1d0*/  STS.64 [R14+0x28], R8 ;  /* 0x000028080e007388 */ /* 0x0003e80000000a00 */
[----:B------:R1:W-:Y:S04]  /*1e1e0*/  STS.64 [R14+0x38], R2 ;  /* 0x000038020e007388 */ /* 0x0003e80000000a00 */
[----:B------:R1:W-:Y:S04]  /*1e1f0*/  STS [R14+0x20], R11 ;  /* 0x0000200b0e007388 */ /* 0x0003e80000000800 */
[----:B------:R1:W-:Y:S02]  /*1e200*/  STS [R14+0x30], R7 ;  /* 0x000030070e007388 */ /* 0x0003e40000000800 */
.L_x_3626:
[----:B------:R-:W-:Y:S05]  /*1e210*/  BSYNC B0 ;  /* 0x0000000000007941 */ /* 0x000fea0003800000 */
.L_x_3625:
[----:B------:R-:W-:-:S04]  /*1e220*/  SHF.R.S32.HI R32, RZ, 0x1, R32 ;  /* 0x00000001ff207819 */ /* 0x000fc80000011420 */
[----:B------:R-:W-:-:S13]  /*1e230*/  ISETP.GE.AND P0, PT, R32, 0x20, PT ;  /* 0x000000202000780c */ /* 0x000fda0003f06270 */
[----:B------:R-:W-:Y:S05]  /*1e240*/  @P0 BRA `(.L_x_3627) ;  /* 0xfffffff800e00947 */ /* 0x000fea000383ffff */
[----:B------:R-:W-:-:S07]  /*1e250*/  IMAD.MOV.U32 R24, RZ, RZ, 0x20 ;  /* 0x00000020ff187424 */ /* 0x000fce00078e00ff */
.L_x_3624:
[----:B------:R-:W-:Y:S01]  /*1e260*/  BAR.SYNC.DEFER_BLOCKING 0x0 ;  /* 0x0000000000007b1d */ /* 0x000fe20000010000 */
[----:B------:R-:W-:-:S13]  /*1e270*/  ISETP.GE.AND P0, PT, R24, 0x2, PT ;  /* 0x000000021800780c */ /* 0x000fda0003f06270 */
[----:B------:R-:W-:Y:S05]  /*1e280*/  @!P0 BRA `(.L_x_3623) ;  /* 0x0000000000f08947 */ /* 0x000fea0003800000 */
[----:B01----:R-:W-:-:S07]  /*1e290*/  IMAD.MOV.U32 R2, RZ, RZ, 0x1 ;  /* 0x00000001ff027424 */ /* 0x003fce00078e00ff */
.L_x_3628:
        /* <DEDUP_REMOVED lines=18> */
[----:B-----5:R-:W-:Y:S02]  /*1e3c0*/  ISETP.GE.AND.EX P0, PT, R13, R28, PT, P0 ;  /* 0x0000001c0d00720c */ /* 0x020fe40003f06300 */
[----:B------:R-:W-:Y:S02]  /*1e3d0*/  SEL R25, RZ, 0xffffffff, P3 ;  /* 0xffffffffff197807 */ /* 0x000fe40001800000 */
[----:B------:R-:W-:Y:S02]  /*1e3e0*/  @P1 SEL R25, RZ, 0xffffffff, P5 ;  /* 0xffffffffff191807 */ /* 0x000fe40002800000 */
[----:B------:R-:W-:Y:S02]  /*1e3f0*/  SEL R29, RZ, 0xffffffff, P0 ;  /* 0xffffffffff1d7807 */ /* 0x000fe40000000000 */
[----:B------:R-:W-:Y:S01]  /*1e400*/  ISETP.GE.U32.AND P3, PT, R8, R31, PT ;  /* 0x0000001f0800720c */ /* 0x000fe20003f66070 */
[----:B----4-:R-:W-:Y:S01]  /*1e410*/  IMAD.SHL.U32 R2, R2, 0x2, RZ ;  /* 0x0000000202027824 */ /* 0x010fe200078e00ff */
[----:B0-----:R-:W-:-:S02]  /*1e420*/  ISETP.NE.AND P6, PT, R11, R30, PT ;  /* 0x0000001e0b00720c */ /* 0x001fc40003fc5270 */
[----:B-1----:R-:W-:Y:S02]  /*1e430*/  ISETP.GE.U32.AND P1, PT, R0, R35, PT ;  /* 0x000000230000720c */ /* 0x002fe40003f26070 */
[----:B------:R-:W-:Y:S02]  /*1e440*/  ISETP.GE.AND P0, PT, R15, R26, PT ;  /* 0x0000001a0f00720c */ /* 0x000fe40003f06270 */
[----:B--2---:R-:W-:Y:S02]  /*1e450*/  ISETP.NE.AND P5, PT, R7, R34, PT ;  /* 0x000000220700720c */ /* 0x004fe40003fa5270 */
[----:B------:R-:W-:Y:S02]  /*1e460*/  LOP3.LUT R25, R25, 0x1, RZ, 0xc0, !PT ;  /* 0x0000000119197812 */ /* 0x000fe400078ec0ff */
[----:B---3--:R-:W-:Y:S02]  /*1e470*/  ISETP.GE.AND.EX P3, PT, R9, R32, PT, P3 ;  /* 0x000000200900720c */ /* 0x008fe40003f66330 */
[----:B------:R-:W-:-:S02]  /*1e480*/  @P4 SEL R29, RZ, 0xffffffff, P0 ;  /* 0xffffffffff1d4807 */ /* 0x000fc40000000000 */
[----:B------:R-:W-:Y:S02]  /*1e490*/  ISETP.GE.AND.EX P1, PT, R3, R36, PT, P1 ;  /* 0x000000240300720c */ /* 0x000fe40003f26310 */
[----:B------:R-:W-:Y:S02]  /*1e4a0*/  ISETP.NE.U32.AND P0, PT, R25, 0x1, PT ;  /* 0x000000011900780c */ /* 0x000fe40003f05070 */
[----:B------:R-:W-:Y:S02]  /*1e4b0*/  SEL R33, RZ, 0xffffffff, P3 ;  /* 0xffffffffff217807 */ /* 0x000fe40001800000 */
[----:B------:R-:W-:Y:S02]  /*1e4c0*/  SEL R37, RZ, 0xffffffff, P1 ;  /* 0xffffffffff257807 */ /* 0x000fe40000800000 */
[----:B------:R-:W-:Y:S02]  /*1e4d0*/  ISETP.GE.AND P3, PT, R11, R30, PT ;  /* 0x0000001e0b00720c */ /* 0x000fe40003f66270 */
[----:B------:R-:W-:-:S02]  /*1e4e0*/  ISETP.GE.AND P1, PT, R7, R34, PT ;  /* 0x000000220700720c */ /* 0x000fc40003f26270 */
[----:B------:R-:W-:Y:S02]  /*1e4f0*/  SEL R20, R20, R17, !P0 ;  /* 0x0000001114147207 */ /* 0x000fe40004000000 */
[----:B------:R-:W-:Y:S02]  /*1e500*/  SEL R21, R21, R14, !P0 ;  /* 0x0000000e15157207 */ /* 0x000fe40004000000 */
[----:B------:R-:W-:Y:S02]  /*1e510*/  SEL R23, R23, R6, !P0 ;  /* 0x0000000617177207 */ /* 0x000fe40004000000 */
[----:B------:R-:W-:Y:S02]  /*1e520*/  ISETP.GE.AND P0, PT, R2, R24, PT ;  /* 0x000000180200720c */ /* 0x000fe40003f06270 */
        /* <DEDUP_REMOVED lines=18> */
.L_x_3623:
[----:B------:R-:W-:Y:S05]  /*1e650*/  @!P2 EXIT ;  /* 0x000000000000a94d */ /* 0x000fea0003800000 */
[----:B------:R-:W-:Y:S01]  /*1e660*/  ULDC.U8 UR4, c[0x0][0x630] ;  /* 0x00018c0000047ab9 */ /* 0x000fe20000000000 */
[----:B------:R-:W-:Y:S02]  /*1e670*/  ISETP.NE.U32.AND P0, PT, R4, RZ, PT ;  /* 0x000000ff0400720c */ /* 0x000fe40003f05070 */
[----:B------:R-:W-:Y:S02]  /*1e680*/  ISETP.NE.AND P1, PT, RZ, UR4, PT ;  /* 0x00000004ff007c0c */ /* 0x000fe4000bf25270 */
[----:B------:R-:W-:-:S11]  /*1e690*/  ISETP.NE.AND.EX P0, PT, R10, RZ, PT, P0 ;  /* 0x000000ff0a00720c */ /* 0x000fd60003f05300 */
[----:B------:R-:W-:Y:S05]  /*1e6a0*/  @!P1 BRA `(.L_x_3629) ;  /* 0x0000000000249947 */ /* 0x000fea0003800000 */
[----:B------:R-:W-:Y:S02]  /*1e6b0*/  ULDC.64 UR4, c[0x0][0x628] ;  /* 0x00018a0000047ab9 */ /* 0x000fe40000000a00 */
[----:B01----:R-:W-:Y:S02]  /*1e6c0*/  IADD3 R20, P2, R20, UR4, RZ ;  /* 0x0000000414147c10 */ /* 0x003fe4000ff5e0ff */
[----:B------:R-:W-:Y:S02]  /*1e6d0*/  IADD3 R12, P3, R12, UR4, RZ ;  /* 0x000000040c0c7c10 */ /* 0x000fe4000ff7e0ff */
[----:B------:R-:W-:Y:S02]  /*1e6e0*/  IADD3 R8, P4, R8, UR4, RZ ;  /* 0x0000000408087c10 */ /* 0x000fe4000ff9e0ff */
[----:B------:R-:W-:Y:S02]  /*1e6f0*/  IADD3 R0, P5, R0, UR4, RZ ;  /* 0x0000000400007c10 */ /* 0x000fe4000ffbe0ff */
[----:B------:R-:W-:-:S02]  /*1e700*/  IADD3.X R21, R21, UR5, RZ, P2, !PT ;  /* 0x0000000515157c10 */ /* 0x000fc400097fe4ff */
[----:B------:R-:W-:Y:S02]  /*1e710*/  IADD3.X R13, R13, UR5, RZ, P3, !PT ;  /* 0x000000050d0d7c10 */ /* 0x000fe40009ffe4ff */
[----:B------:R-:W-:Y:S02]  /*1e720*/  IADD3.X R9, R9, UR5, RZ, P4, !PT ;  /* 0x0000000509097c10 */ /* 0x000fe4000a7fe4ff */
[----:B------:R-:W-:-:S07]  /*1e730*/  IADD3.X R3, R3, UR5, RZ, P5, !PT ;  /* 0x0000000503037c10 */ /* 0x000fce000affe4ff */
.L_x_3629:
[----:B------:R-:W-:Y:S05]  /*1e740*/  @!P0 BRA `(.L_x_3630) ;  /* 0x0000000800908947 */ /* 0x000fea0003800000 */
[----:B------:R-:W-:Y:S02]  /*1e750*/  ULDC.U8 UR4, c[0x0][0x631] ;  /* 0x00018c4000047ab9 */ /* 0x000fe40000000000 */
[----:B------:R-:W-:Y:S01]  /*1e760*/  ISETP.NE.AND P3, PT, RZ, UR4, PT ;  /* 0x00000004ff007c0c */ /* 0x000fe2000bf65270 */
[----:B------:R-:W-:-:S12]  /*1e770*/  @!P1 BRA `(.L_x_3631) ;  /* 0x0000000000d09947 */ /* 0x000fd80003800000 */
[----:B------:R-:W2:Y:S04]  /*1e780*/  LDG.E R10, desc[UR60][R4.64+0x10] ;  /* 0x0000103c040a7981 */ /* 0x000ea8000c1e1900 */
[----:B01----:R-:W3:Y:S04]  /*1e790*/  LDG.E R2, desc[UR60][R4.64] ;  /* 0x0000003c04027981 */ /* 0x003ee8000c1e1900 */
[----:B------:R-:W4:Y:S04]  /*1e7a0*/  LDG.E.64 R26, desc[UR60][R4.64+0x18] ;  /* 0x0000183c041a7981 */ /* 0x000f28000c1e1b00 */
[----:B------:R-:W5:Y:S04]  /*1e7b0*/  LDG.E.64 R24, desc[UR60][R4.64+0x8] ;  /* 0x0000083c04187981 */ /* 0x000f68000c1e1b00 */
[----:B------:R-:W5:Y:S04]  /*1e7c0*/  LDG.E R32, desc[UR60][R4.64+0x20] ;  /* 0x0000203c04207981 */ /* 0x000f68000c1e1900 */
[----:B------:R-:W5:Y:S04]  /*1e7d0*/  LDG.E R34, desc[UR60][R4.64+0x30] ;  /* 0x0000303c04227981 */ /* 0x000f68000c1e1900 */
[----:B------:R-:W5:Y:S04]  /*1e7e0*/  LDG.E.64 R28, desc[UR60][R4.64+0x28] ;  /* 0x0000283c041c7981 */ /* 0x000f68000c1e1b00 */
[----:B------:R-:W5:Y:S01]  /*1e7f0*/  LDG.E.64 R30, desc[UR60][R4.64+0x38] ;  /* 0x0000383c041e7981 */ /* 0x000f62000c1e1b00 */
[----:B--2---:R-:W-:-:S02]  /*1e800*/  ISETP.NE.AND P4, PT, R10, R15, PT ;  /* 0x0000000f0a00720c */ /* 0x004fc40003f85270 */
[----:B---3--:R-:W-:Y:S02]  /*1e810*/  ISETP.NE.AND P6, PT, R2, R23, PT ;  /* 0x000000170200720c */ /* 0x008fe40003fc5270 */
[----:B----4-:R-:W-:Y:S02]  /*1e820*/  ISETP.GE.U32.AND P1, PT, R26, R12, PT ;  /* 0x0000000c1a00720c */ /* 0x010fe40003f26070 */
[----:B------:R-:W-:Y:S02]  /*1e830*/  ISETP.GE.AND P5, PT, R10, R15, PT ;  /* 0x0000000f0a00720c */ /* 0x000fe40003fa6270 */
[----:B-----5:R-:W-:Y:S02]  /*1e840*/  ISETP.GE.U32.AND P2, PT, R24, R20, PT ;  /* 0x000000141800720c */ /* 0x020fe40003f46070 */
[----:B------:R-:W-:Y:S02]  /*1e850*/  ISETP.GE.AND.EX P1, PT, R27, R13, PT, P1 ;  /* 0x0000000d1b00720c */ /* 0x000fe40003f26310 */
[----:B------:R-:W-:-:S02]  /*1e860*/  ISETP.GE.AND P0, PT, R2, R23, PT ;  /* 0x000000170200720c */ /* 0x000fc40003f06270 */
[----:B------:R-:W-:Y:S02]  /*1e870*/  SEL R14, RZ, 0xffffffff, P5 ;  /* 0xffffffffff0e7807 */ /* 0x000fe40002800000 */
[----:B------:R-:W-:Y:S02]  /*1e880*/  ISETP.GE.AND.EX P2, PT, R25, R21, PT, P2 ;  /* 0x000000151900720c */ /* 0x000fe40003f46320 */
[----:B------:R-:W-:Y:S02]  /*1e890*/  @!P4 SEL R14, RZ, 0xffffffff, P1 ;  /* 0xffffffffff0ec807 */ /* 0x000fe40000800000 */
[----:B------:R-:W-:Y:S02]  /*1e8a0*/  ISETP.NE.AND P5, PT, R32, R11, PT ;  /* 0x0000000b2000720c */ /* 0x000fe40003fa5270 */
[----:B------:R-:W-:Y:S02]  /*1e8b0*/  ISETP.NE.AND P4, PT, R34, R7, PT ;  /* 0x000000072200720c */ /* 0x000fe40003f85270 */
        /* <DEDUP_REMOVED lines=32> */
.L_x_3631:
[----:B0-----:R-:W-:Y:S02]  /*1eac0*/  IMAD.MOV.U32 R24, RZ, RZ, R20 ;  /* 0x000000ffff187224 */ /* 0x001fe400078e0014 */
[----:B------:R-:W-:Y:S02]  /*1ead0*/  IMAD.MOV.U32 R25, RZ, RZ, R21 ;  /* 0x000000ffff197224 */ /* 0x000fe400078e0015 */
[----:B------:R-:W-:Y:S02]  /*1eae0*/  IMAD.MOV.U32 R26, RZ, RZ, R12 ;  /* 0x000000ffff1a7224 */ /* 0x000fe400078e000c */
[----:B------:R-:W-:Y:S02]  /*1eaf0*/  IMAD.MOV.U32 R27, RZ, RZ, R13 ;  /* 0x000000ffff1b7224 */ /* 0x000fe400078e000d */
[----:B------:R-:W-:Y:S02]  /*1eb00*/  IMAD.MOV.U32 R28, RZ, RZ, R8 ;  /* 0x000000ffff1c7224 */ /* 0x000fe400078e0008 */
[----:B------:R-:W-:-:S02]  /*1eb10*/  IMAD.MOV.U32 R29, RZ, RZ, R9 ;  /* 0x000000ffff1d7224 */ /* 0x000fc400078e0009 */
        /* <DEDUP_REMOVED lines=11> */
[----:B-1----:R0:W1:Y:S01]  /*1ebd0*/  LDC.64 R2, c[0x4][R0] ;  /* 0x0100000000027b82 */ /* 0x0020620000000a00 */
        /* <DEDUP_REMOVED lines=11> */
.L_x_3633:
        /* <DEDUP_REMOVED lines=22> */
.L_x_3634:
        /* <DEDUP_REMOVED lines=22> */
.L_x_3635:
        /* <DEDUP_REMOVED lines=22> */
.L_x_3636:
[----:B------:R-:W-:Y:S02]  /*1f0b0*/  ULDC.64 UR4, c[0x0][0x600] ;  /* 0x0001800000047ab9 */ /* 0x000fe40000000a00 */
[----:B------:R-:W-:-:S05]  /*1f0c0*/  IADD3 R16, P0, R16, UR4, RZ ;  /* 0x0000000410107c10 */ /* 0x000fca000ff1e0ff */
[----:B------:R-:W-:-:S05]  /*1f0d0*/  IMAD.X R17, RZ, RZ, UR5, P0 ;  /* 0x00000005ff117e24 */ /* 0x000fca00080e06ff */
[----:B------:R-:W-:Y:S01]  /*1f0e0*/  STG.E.64 desc[UR60][R16.64], R30 ;  /* 0x0000001e10007986 */ /* 0x000fe2000c101b3c */
[----:B------:R-:W-:Y:S05]  /*1f0f0*/  EXIT ;  /* 0x000000000000794d */ /* 0x000fea0003800000 */
.L_x_3632:
        /* <DEDUP_REMOVED lines=9> */
.L_x_3630:
        /* <DEDUP_REMOVED lines=17> */
.L_x_3638:
[----:B------:R-:W-:Y:S02]  /*1f2a0*/  CS2R R20, SRZ ;  /* 0x0000000000147805 */ /* 0x000fe4000001ff00 */
[----:B------:R-:W-:Y:S02]  /*1f2b0*/  CS2R R12, SRZ ;  /* 0x00000000000c7805 */ /* 0x000fe4000001ff00 */
[----:B------:R-:W-:Y:S01]  /*1f2c0*/  CS2R R8, SRZ ;  /* 0x0000000000087805 */ /* 0x000fe2000001ff00 */
[----:B------:R-:W-:Y:S02]  /*1f2d0*/  IMAD.MOV.U32 R0, RZ, RZ, RZ ;  /* 0x000000ffff007224 */ /* 0x000fe400078e00ff */
[----:B------:R-:W-:-:S07]  /*1f2e0*/  IMAD.MOV.U32 R3, RZ, RZ, RZ ;  /* 0x000000ffff037224 */ /* 0x000fce00078e00ff */
.L_x_3637:
[----:B------:R-:W-:Y:S01]  /*1f2f0*/  ULDC.U8 UR4, c[0x0][0x631] ;  /* 0x00018c4000047ab9 */ /* 0x000fe20000000000 */
[----:B0-----:R-:W-:Y:S01]  /*1f300*/  IMAD.MOV.U32 R24, RZ, RZ, R20 ;  /* 0x000000ffff187224 */ /* 0x001fe200078e0014 */
[----:B------:R-:W-:Y:S01]  /*1f310*/  ISETP.NE.AND P0, PT, RZ, UR4, PT ;  /* 0x00000004ff007c0c */ /* 0x000fe2000bf05270 */
        /* <DEDUP_REMOVED lines=28> */
.L_x_3640:
        /* <DEDUP_REMOVED lines=22> */
.L_x_3641:
        /* <DEDUP_REMOVED lines=22> */
.L_x_3642:
        /* <DEDUP_REMOVED lines=22> */
.L_x_3643:
[----:B------:R-:W-:Y:S02]  /*1f900*/  ULDC.64 UR4, c[0x0][0x600] ;  /* 0x0001800000047ab9 */ /* 0x000fe40000000a00 */
[----:B------:R-:W-:-:S05]  /*1f910*/  IADD3 R16, P0, R16, UR4, RZ ;  /* 0x0000000410107c10 */ /* 0x000fca000ff1e0ff */
[----:B------:R-:W-:-:S05]  /*1f920*/  IMAD.X R17, RZ, RZ, UR5, P0 ;  /* 0x00000005ff117e24 */ /* 0x000fca00080e06ff */
[----:B------:R-:W-:Y:S01]  /*1f930*/  STG.E.64 desc[UR60][R16.64], R30 ;  /* 0x0000001e10007986 */ /* 0x000fe2000c101b3c */
[----:B------:R-:W-:Y:S05]  /*1f940*/  EXIT ;  /* 0x000000000000794d */ /* 0x000fea0003800000 */
.L_x_3639:
[----:B-1----:R-:W-:Y:S01]  /*1f950*/  MOV R2, 0x0 ;  /* 0x0000000000027802 */ /* 0x002fe20000000f00 */
        /* <DEDUP_REMOVED lines=15> */
.L_x_3644:
        /* <DEDUP_REMOVED lines=15> */
.L_x_3645:
        /* <DEDUP_REMOVED lines=15> */
.L_x_3646:
        /* <DEDUP_REMOVED lines=15> */
.L_x_3647:
[----:B------:R-:W-:Y:S05]  /*1fd20*/  EXIT ;  /* 0x000000000000794d */ /* 0x000fea0003800000 */
.L_x_3602:
        /* <DEDUP_REMOVED lines=25> */
.L_x_3648:
        /* <DEDUP_REMOVED lines=56> */
.L_x_3650:
        /* <DEDUP_REMOVED lines=26> */
.L_x_3652:
        /* <DEDUP_REMOVED lines=22> */
.L_x_3653:
        /* <DEDUP_REMOVED lines=22> */
.L_x_3654:
        /* <DEDUP_REMOVED lines=22> */
.L_x_3655:
[----:B------:R-:W-:Y:S02]  /*20800*/  ULDC.64 UR4, c[0x0][0x600] ;  /* 0x0001800000047ab9 */ /* 0x000fe40000000a00 */
[----:B------:R-:W-:-:S05]  /*20810*/  IADD3 R16, P0, R16, UR4, RZ ;  /* 0x0000000410107c10 */ /* 0x000fca000ff1e0ff */
[----:B------:R-:W-:-:S05]  /*20820*/  IMAD.X R17, RZ, RZ, UR5, P0 ;  /* 0x00000005ff117e24 */ /* 0x000fca00080e06ff */
[----:B------:R-:W-:Y:S01]  /*20830*/  STG.E.64 desc[UR60][R16.64], R22 ;  /* 0x0000001610007986 */ /* 0x000fe2000c101b3c */
[----:B------:R-:W-:Y:S05]  /*20840*/  EXIT ;  /* 0x000000000000794d */ /* 0x000fea0003800000 */
.L_x_3651:
        /* <DEDUP_REMOVED lines=9> */
.L_x_3649:
        /* <DEDUP_REMOVED lines=17> */
.L_x_3657:
[----:B------:R-:W-:Y:S02]  /*209f0*/  CS2R R8, SRZ ;  /* 0x0000000000087805 */ /* 0x000fe4000001ff00 */
[----:B------:R-:W-:Y:S01]  /*20a00*/  CS2R R40, SRZ ;  /* 0x0000000000287805 */ /* 0x000fe2000001ff00 */
[----:B------:R-:W-:Y:S02]  /*20a10*/  IMAD.MOV.U32 R0, RZ, RZ, RZ ;  /* 0x000000ffff007224 */ /* 0x000fe400078e00ff */
[----:B------:R-:W-:Y:S02]  /*20a20*/  IMAD.MOV.U32 R3, RZ, RZ, RZ ;  /* 0x000000ffff037224 */ /* 0x000fe400078e00ff */
[----:B------:R-:W-:Y:S02]  /*20a30*/  IMAD.MOV.U32 R6, RZ, RZ, RZ ;  /* 0x000000ffff067224 */ /* 0x000fe400078e00ff */
[----:B------:R-:W-:-:S07]  /*20a40*/  IMAD.MOV.U32 R57, RZ, RZ, RZ ;  /* 0x000000ffff397224 */ /* 0x000fce00078e00ff */
.L_x_3656:
        /* <DEDUP_REMOVED lines=28> */
.L_x_3659:
        /* <DEDUP_REMOVED lines=22> */
.L_x_3660:
        /* <DEDUP_REMOVED lines=22> */
.L_x_3661:
        /* <DEDUP_REMOVED lines=22> */
.L_x_3662:
[----:B------:R-:W-:Y:S02]  /*21030*/  ULDC.64 UR4, c[0x0][0x600] ;  /* 0x0001800000047ab9 */ /* 0x000fe40000000a00 */
[----:B------:R-:W-:-:S05]  /*21040*/  IADD3 R16, P0, R16, UR4, RZ ;  /* 0x0000000410107c10 */ /* 0x000fca000ff1e0ff */
[----:B------:R-:W-:-:S05]  /*21050*/  IMAD.X R17, RZ, RZ, UR5, P0 ;  /* 0x00000005ff117e24 */ /* 0x000fca00080e06ff */
[----:B------:R-:W-:Y:S01]  /*21060*/  STG.E.64 desc[UR60][R16.64], R22 ;  /* 0x0000001610007986 */ /* 0x000fe2000c101b3c */
[----:B------:R-:W-:Y:S05]  /*21070*/  EXIT ;  /* 0x000000000000794d */ /* 0x000fea0003800000 */
.L_x_3658:
        /* <DEDUP_REMOVED lines=16> */
.L_x_3663:
        /* <DEDUP_REMOVED lines=15> */
.L_x_3664:
        /* <DEDUP_REMOVED lines=15> */
.L_x_3665:
        /* <DEDUP_REMOVED lines=15> */
.L_x_3666:
[----:B------:R-:W-:Y:S05]  /*21450*/  EXIT ;  /* 0x000000000000794d */ /* 0x000fea0003800000 */
        .weak           $__internal_28_$__cuda_sm20_div_u64
        .type           $__internal_28_$__cuda_sm20_div_u64,@function
        .size           $__internal_28_$__cuda_sm20_div_u64,($__internal_29_$__cuda_sm20_rem_u64 - $__internal_28_$__cuda_sm20_div_u64)
$__internal_28_$__cuda_sm20_div_u64:
        /* <DEDUP_REMOVED lines=60> */
[----:B------:R-:W-:Y:S02]  /*21820*/  ISETP.NE.U32.AND P1, PT, R4, RZ, PT ;  /* 0x000000ff0400720c */ /* 0x000fe40003f25070 */
[----:B------:R-:W-:-:S02]  /*21830*/  ISETP.GE.U32.AND.EX P0, PT, R26, R5, PT, P0 ;  /* 0x000000051a00720c */ /* 0x000fc40003f06100 */
[----:B------:R-:W-:Y:S02]  /*21840*/  ISETP.NE.AND.EX P1, PT, R5, RZ, PT, P1 ;  /* 0x000000ff0500720c */ /* 0x000fe40003f25310 */
[----:B------:R-:W-:Y:S01]  /*21850*/  SEL R14, R14, R21, P0 ;  /* 0x000000150e0e7207 */ /* 0x000fe20000000000 */
[----:B------:R-:W-:Y:S01]  /*21860*/  IMAD.MOV.U32 R21, RZ, RZ, 0x0 ;  /* 0x00000000ff157424 */ /* 0x000fe200078e00ff */
[----:B------:R-:W-:Y:S01]  /*21870*/  SEL R25, R25, R20, P0 ;  /* 0x0000001419197207 */ /* 0x000fe20000000000 */
[----:B------:R-:W-:Y:S01]  /*21880*/  IMAD.MOV.U32 R20, RZ, RZ, R12 ;  /* 0x000000ffff147224 */ /* 0x000fe200078e000c */
[----:B------:R-:W-:Y:S02]  /*21890*/  SEL R14, R14, 0xffffffff, P1 ;  /* 0xffffffff0e0e7807 */ /* 0x000fe40000800000 */
[----:B------:R-:W-:Y:S01]  /*218a0*/  SEL R25, R25, 0xffffffff, P1 ;  /* 0xffffffff19197807 */ /* 0x000fe20000800000 */
[----:B------:R-:W-:Y:S06]  /*218b0*/  RET.REL.NODEC R20 `(_ZN2at6native13reduce_kernelILi128ELi4ENS0_8ReduceOpIiNS0_9ArgMinOpsIiEEjlLi4ELi4EEEEEvT1_) ;  /* 0xfffffde414d07950 */ /* 0x000fec0003c3ffff */
        .weak           $__internal_29_$__cuda_sm20_rem_u64
        .type           $__internal_29_$__cuda_sm20_rem_u64,@function
        .size           $__internal_29_$__cuda_sm20_rem_u64,(.L_x_6986 - $__internal_29_$__cuda_sm20_rem_u64)
$__internal_29_$__cuda_sm20_rem_u64:
        /* <DEDUP_REMOVED lines=63> */
[----:B------:R-:W-:Y:S06]  /*21cb0*/  RET.REL.NODEC R10 `(_ZN2at6native13reduce_kernelILi128ELi4ENS0_8ReduceOpIiNS0_9ArgMinOpsIiEEjlLi4ELi4EEEEEvT1_) ;  /* 0xfffffde00ad07950 */ /* 0x000fec0003c3ffff */
.L_x_3667:
        /* <DEDUP_REMOVED lines=12> */
.L_x_6986:


//--------------------- .text._ZN2at6native13reduce_kernelILi512ELi1ENS0_8ReduceOpIaNS0_9ArgMinOpsIaEEjlLi4ELi4EEEEEvT1_ --------------------------
	.section	.text._ZN2at6native13reduce_kernelILi512ELi1ENS0_8ReduceOpIaNS0_9ArgMinOpsIaEEjlLi4ELi4EEEEEvT1_,"ax",@progbits
	.align	128
        .global         _ZN2at6native13reduce_kernelILi512ELi1ENS0_8ReduceOpIaNS0_9ArgMinOpsIaEEjlLi4ELi4EEEEEvT1_
        .type           _ZN2at6native13reduce_kernelILi512ELi1ENS0_8ReduceOpIaNS0_9ArgMinOpsIaEEjlLi4ELi4EEEEEvT1_,@function
        .size           _ZN2at6native13reduce_kernelILi512ELi1ENS0_8ReduceOpIaNS0_9ArgMinOpsIaEEjlLi4ELi4EEEEEvT1_,(.L_x_6988 - _ZN2at6native13reduce_kernelILi512ELi1ENS0_8ReduceOpIaNS0_9ArgMinOpsIaEEjlLi4ELi4EEEEEvT1_)
        .other          _ZN2at6native13reduce_kernelILi512ELi1ENS0_8ReduceOpIaNS0_9ArgMinOpsIaEEjlLi4ELi4EEEEEvT1_,@"STO_CUDA_ENTRY STV_DEFAULT"
_ZN2at6native13reduce_kernelILi512ELi1ENS0_8ReduceOpIaNS0_9ArgMinOpsIaEEjlLi4ELi4EEEEEvT1_:
.text._ZN2at6native13reduce_kernelILi512ELi1ENS0_8ReduceOpIaNS0_9ArgMinOpsIaEEjlLi4ELi4EEEEEvT1_:
        /* <DEDUP_REMOVED lines=293> */
.L_x_3668:
[----:B------:R-:W-:Y:S01]  /*1250*/  ULDC UR4, c[0x0][0x22c] ;  /* 0x00008b0000047ab9 */ /* 0x000fe20000000800 */
[----:B------:R-:W-:Y:S01]  /*1260*/  ULDC.64 UR36, c[0x0][0x208] ;  /* 0x0000820000247ab9 */ /* 0x000fe20000000a00 */
[----:B------:R-:W-:Y:S01]  /*1270*/  IMAD.U32 R13, RZ, RZ, UR4 ;  /* 0x00000004ff0d7e24 */ /* 0x000fe2000f8e00ff */
[----:B------:R-:W-:Y:S01]  /*1280*/  ULDC UR4, c[0x0][0x230] ;  /* 0x00008c0000047ab9 */ /* 0x000fe20000000800 */
[----:B------:R-:W-:Y:S01]  /*1290*/  BSSY B0, `(.L_x_3669) ;  /* 0x0000cfd000007945 */ /* 0x000fe20003800000 */
[----:B------:R-:W-:Y:S01]  /*12a0*/  IMAD.MOV.U32 R9, RZ, RZ, RZ ;  /* 0x000000ffff097224 */ /* 0x000fe200078e00ff */
[----:B------:R-:W-:Y:S02]  /*12b0*/  PRMT R0, RZ, 0x7610, R0 ;  /* 0x00007610ff007816 */ /* 0x000fe40000000000 */
[----:B------:R-:W-:-:S04]  /*12c0*/  ISETP.GE.U32.AND P0, PT, R2, R13, PT ;  /* 0x0000000d0200720c */ /* 0x000fc80003f06070 */
[----:B------:R-:W-:Y:S02]  /*12d0*/  ISETP.GE.U32.OR P0, PT, R5, UR4, P0 ;  /* 0x0000000405007c0c */ /* 0x000fe40008706470 */
[----:B------:R-:W-:-:S11]  /*12e0*/  MOV R5, RZ ;  /* 0x000000ff00057202 */ /* 0x000fd60000000f00 */
[----:B------:R-:W-:Y:S05]  /*12f0*/  @P0 BRA `(.L_x_3670) ;  /* 0x000000cc00d80947 */ /* 0x000fea0003800000 */
[----:B------:R-:W-:Y:S01]  /*1300*/  ULDC.U8 UR4, c[0x0][0x260] ;  /* 0x0000980000047ab9 */ /* 0x000fe20000000000 */
[----:B------:R-:W-:Y:S01]  /*1310*/  IMAD.MOV.U32 R11, RZ, RZ, RZ ;  /* 0x000000ffff0b7224 */ /* 0x000fe200078e00ff */
[----:B------:R-:W-:-:S13]  /*1320*/  ISETP.NE.AND P0, PT, RZ, UR4, PT ;  /* 0x00000004ff007c0c */ /* 0x000fda000bf05270 */
[----:B------:R-:W-:Y:S05]  /*1330*/  @!P0 BRA `(.L_x_3671) ;  /* 0x0000000c00f08947 */ /* 0x000fea0003800000 */
[----:B------:R-:W0:Y:S01]  /*1340*/  LDC R19, c[0x0][0x5f8] ;  /* 0x00017e00ff137b82 */ /* 0x000e220000000800 */
[----:B------:R-:W-:Y:S01]  /*1350*/  ULDC UR4, c[0x0][0x22c] ;  /* 0x00008b0000047ab9 */ /* 0x000fe20000000800 */
[----:B------:R-:W-:Y:S01]  /*1360*/  BSSY B1, `(.L_x_3672) ;  /* 0x000003c000017945 */ /* 0x000fe20003800000 */
[----:B------:R-:W-:Y:S02]  /*1370*/  IMAD.U32 R10, RZ, RZ, UR4 ;  /* 0x00000004ff0a7e24 */ /* 0x000fe4000f8e00ff */
[----:B------:R-:W-:-:S03]  /*1380*/  IMAD.MOV.U32 R9, RZ, RZ, RZ ;  /* 0x000000ffff097224 */ /* 0x000fc600078e00ff */
[----:B------:R-:W1:Y:S08]  /*1390*/  LDC.U8 R17, c[0x0][0x218] ;  /* 0x00008600ff117b82 */ /* 0x000e700000000000 */
[----:B------:R-:W2:Y:S08]  /*13a0*/  LDC R4, c[0x0][0x220] ;  /* 0x00008800ff047b82 */ /* 0x000eb00000000800 */
[----:B------:R-:W3:Y:S01]  /*13b0*/  LDC R5, c[0x0][0x224] ;  /* 0x00008900ff057b82 */ /* 0x000ee20000000800 */
[----:B0-----:R-:W-:-:S05]  /*13c0*/  IMAD.IADD R16, R12, 0x1, R19 ;  /* 0x000000010c107824 */ /* 0x001fca00078e0213 */
[----:B------:R-:W-:Y:S02]  /*13d0*/  LOP3.LUT P0, R16, R16, 0x3, RZ, 0xc0, !PT ;  /* 0x0000000310107812 */ /* 0x000fe4000780c0ff */
[----:B-1----:R-:W-:-:S04]  /*13e0*/  PRMT R0, R17, 0x8880, RZ ;  /* 0x0000888011007816 */ /* 0x002fc800000000ff */
[----:B------:R-:W-:Y:S01]  /*13f0*/  PRMT R0, R0, 0x7710, RZ ;  /* 0x0000771000007816 */ /* 0x000fe200000000ff */
[----:B--2---:R-:W-:Y:S02]  /*1400*/  IMAD.MOV.U32 R6, RZ, RZ, R4 ;  /* 0x000000ffff067224 */ /* 0x004fe400078e0004 */
[----:B---3--:R-:W-:-:S04]  /*1410*/  IMAD.MOV.U32 R8, RZ, RZ, R5 ;  /* 0x000000ffff087224 */ /* 0x008fc800078e0005 */
[----:B------:R-:W-:Y:S05]  /*1420*/  @!P0 BRA `(.L_x_3673) ;  /* 0x0000000000bc8947 */ /* 0x000fea0003800000 */
[C---:B------:R-:W-:Y:S01]  /*1430*/  ISETP.GE.U32.AND P0, PT, R7.reuse, R16, PT ;  /* 0x000000100700720c */ /* 0x040fe20003f06070 */
[----:B------:R-:W-:Y:S01]  /*1440*/  BSSY B2, `(.L_x_3674) ;  /* 0x0000029000027945 */ /* 0x000fe20003800000 */
[----:B------:R-:W-:Y:S02]  /*1450*/  IADD3 R21, -R16, RZ, RZ ;  /* 0x000000ff10157210 */ /* 0x000fe40007ffe1ff */
[----:B------:R-:W-:Y:S02]  /*1460*/  ISETP.GT.U32.OR P0, PT, R7, 0x3, !P0 ;  /* 0x000000030700780c */ /* 0x000fe40004704470 */
[----:B------:R-:W-:-:S11]  /*1470*/  SHF.R.S32.HI R18, RZ, 0x1f, R21 ;  /* 0x0000001fff127819 */ /* 0x000fd60000011415 */
        /* <DEDUP_REMOVED lines=11> */
.L_x_3677:
[----:B------:R-:W-:Y:S05]  /*1530*/  BSYNC B3 ;  /* 0x0000000000037941 */ /* 0x000fea0003800000 */
.L_x_3676:
[----:B------:R-:W-:-:S04]  /*1540*/  PRMT R9, R9, 0x9910, RZ ;  /* 0x0000991009097816 */ /* 0x000fc800000000ff */
[----:B------:R-:W-:-:S13]  /*1550*/  ISETP.NE.AND P0, PT, R9, RZ, PT ;  /* 0x000000ff0900720c */ /* 0x000fda0003f05270 */
[----:B------:R-:W-:Y:S05]  /*1560*/  @!P0 BRA `(.L_x_3675) ;  /* 0x0000000000588947 */ /* 0x000fea0003800000 */
[----:B------:R-:W-:Y:S01]  /*1570*/  IADD3 R14, P0, P1, R21, R12, R7 ;  /* 0x0000000c150e7210 */ /* 0x000fe2000791e007 */
[----:B------:R-:W-:Y:S01]  /*1580*/  ULDC UR4, c[0x0][0x5fc] ;  /* 0x00017f0000047ab9 */ /* 0x000fe20000000800 */
[----:B------:R-:W0:Y:S02]  /*1590*/  LDC.64 R8, c[0x0][0x220] ;  /* 0x00008800ff087b82 */ /* 0x000e240000000a00 */
[----:B------:R-:W-:Y:S02]  /*15a0*/  IADD3 R14, P2, R14, R19, RZ ;  /* 0x000000130e0e7210 */ /* 0x000fe40007f5e0ff */
[----:B------:R-:W-:-:S04]  /*15b0*/  IADD3.X R6, R18, R11, RZ, P0, P1 ;  /* 0x0000000b12067210 */ /* 0x000fc800007e24ff */
[----:B------:R-:W-:-:S06]  /*15c0*/  IADD3.X R15, R6, UR4, RZ, P2, !PT ;  /* 0x00000004060f7c10 */ /* 0x000fcc00097fe4ff */
[----:B------:R-:W2:Y:S01]  /*15d0*/  LDG.E.S8 R15, desc[UR36][R14.64] ;  /* 0x000000240e0f7981 */ /* 0x000ea2000c1e1300 */
[----:B------:R-:W-:Y:S01]  /*15e0*/  IMAD.IADD R23, R7, 0x1, -R16 ;  /* 0x0000000107177824 */ /* 0x000fe200078e0a10 */
[C---:B------:R-:W-:Y:S02]  /*15f0*/  LOP3.LUT R25, R0.reuse, 0xff, RZ, 0xc0, !PT ;  /* 0x000000ff00197812 */ /* 0x040fe400078ec0ff */
[----:B------:R-:W-:Y:S02]  /*1600*/  PRMT R10, R0, 0x9910, RZ ;  /* 0x00009910000a7816 */ /* 0x000fe400000000ff */
[----:B0-----:R-:W-:-:S04]  /*1610*/  ISETP.GT.U32.AND P0, PT, R23, R8, PT ;  /* 0x000000081700720c */ /* 0x001fc80003f04070 */
[----:B------:R-:W-:Y:S02]  /*1620*/  ISETP.GT.AND.EX P0, PT, RZ, R9, PT, P0 ;  /* 0x00000009ff00720c */ /* 0x000fe40003f04300 */
[----:B--2---:R-:W-:-:S04]  /*1630*/  LOP3.LUT R6, R15, 0xff, RZ, 0xc0, !PT ;  /* 0x000000ff0f067812 */ /* 0x004fc800078ec0ff */
[----:B------:R-:W-:Y:S02]  /*1640*/  ISETP.NE.AND P1, PT, R25, R6, PT ;  /* 0x000000061900720c */ /* 0x000fe40003f25270 */
[----:B------:R-:W-:Y:S02]  /*1650*/  SEL R6, RZ, 0xffffffff, !P0 ;  /* 0xffffffffff067807 */ /* 0x000fe40004000000 */
[----:B------:R-:W-:-:S09]  /*1660*/  ISETP.GE.AND P0, PT, R10, R15, PT ;  /* 0x0000000f0a00720c */ /* 0x000fd20003f06270 */
[----:B------:R-:W-:-:S04]  /*1670*/  @P1 SEL R6, RZ, 0xffffffff, P0 ;  /* 0xffffffffff061807 */ /* 0x000fc80000000000 */
[----:B------:R-:W-:-:S04]  /*1680*/  LOP3.LUT R6, R6, 0x1, RZ, 0xc0, !PT ;  /* 0x0000000106067812 */ /* 0x000fc800078ec0ff */
[----:B------:R-:W-:-:S04]  /*1690*/  ISETP.NE.U32.AND P0, PT, R6, 0x1, PT ;  /* 0x000000010600780c */ /* 0x000fc80003f05070 */
[----:B------:R-:W-:Y:S02]  /*16a0*/  SEL R6, R23, R8, P0 ;  /* 0x0000000817067207 */ /* 0x000fe40000000000 */
[----:B------:R-:W-:Y:S02]  /*16b0*/  SEL R0, R0, R15, !P0 ;  /* 0x0000000f00007207 */ /* 0x000fe40004000000 */
[----:B------:R-:W-:-:S07]  /*16c0*/  SEL R8, R9, RZ, !P0 ;  /* 0x000000ff09087207 */ /* 0x000fce0004000000 */
.L_x_3675:
[----:B------:R-:W-:Y:S05]  /*16d0*/  BSYNC B2 ;  /* 0x0000000000027941 */ /* 0x000fea0003800000 */
.L_x_3674:
[----:B------:R-:W-:Y:S02]  /*16e0*/  IADD3 R12, P0, P1, R12, 0x4, R21 ;  /* 0x000000040c0c7810 */ /* 0x000fe4000791e015 */
[C---:B------:R-:W-:Y:S02]  /*16f0*/  IADD3 R10, R16.reuse, -0x4, R13 ;  /* 0xfffffffc100a7810 */ /* 0x040fe40007ffe00d */
[----:B------:R-:W-:Y:S02]  /*1700*/  IADD3 R9, -R16, 0x4, RZ ;  /* 0x0000000410097810 */ /* 0x000fe40007ffe1ff */
[----:B------:R-:W-:-:S07]  /*1710*/  IADD3.X R11, R11, RZ, R18, P0, P1 ;  /* 0x000000ff0b0b7210 */ /* 0x000fce00007e2412 */
.L_x_3673:
[----:B------:R-:W-:Y:S05]  /*1720*/  BSYNC B1 ;  /* 0x0000000000017941 */ /* 0x000fea0003800000 */
.L_x_3672:
[----:B------:R-:W-:Y:S01]  /*1730*/  IMAD.SHL.U32 R24, R2, 0x4, RZ ;  /* 0x0000000402187824 */ /* 0x000fe200078e00ff */
[----:B------:R-:W-:Y:S01]  /*1740*/  IADD3 R12, P3, R12, R19, RZ ;  /* 0x000000130c0c7210 */ /* 0x000fe20007f7e0ff */
[----:B------:R-:W-:Y:S01]  /*1750*/  ULDC UR4, c[0x0][0x5fc] ;  /* 0x00017f0000047ab9 */ /* 0x000fe20000000800 */
[----:B------:R-:W-:Y:S01]  /*1760*/  BSSY B1, `(.L_x_3678) ;  /* 0x0000064000017945 */ /* 0x000fe20003800000 */
[----:B------:R-:W-:Y:S01]  /*1770*/  VIADD R13, R24, 0x3 ;  /* 0x00000003180d7836 */ /* 0x000fe20000000000 */
[----:B------:R-:W-:Y:S01]  /*1780*/  ISETP.NE.AND P2, PT, R20, RZ, PT ;  /* 0x000000ff1400720c */ /* 0x000fe20003f45270 */
[----:B------:R-:W-:Y:S01]  /*1790*/  IMAD.MOV.U32 R22, RZ, RZ, R4 ;  /* 0x000000ffff167224 */ /* 0x000fe200078e0004 */
[----:B------:R-:W-:Y:S01]  /*17a0*/  PRMT R14, R17, 0x7610, R14 ;  /* 0x00007610110e7816 */ /* 0x000fe2000000000e */
[----:B------:R-:W-:Y:S01]  /*17b0*/  IMAD.MOV.U32 R16, RZ, RZ, R5 ;  /* 0x000000ffff107224 */ /* 0x000fe200078e0005 */
[----:B------:R-:W-:Y:S01]  /*17c0*/  ISETP.GE.U32.AND P0, PT, R13, R10, PT ;  /* 0x0000000a0d00720c */ /* 0x000fe20003f06070 */
[--C-:B------:R-:W-:Y:S01]  /*17d0*/  IMAD.MOV.U32 R18, RZ, RZ, R4.reuse ;  /* 0x000000ffff127224 */ /* 0x100fe200078e0004 */
[----:B------:R-:W-:Y:S01]  /*17e0*/  IADD3.X R13, R11, UR4, RZ, P3, !PT ;  /* 0x000000040b0d7c10 */ /* 0x000fe20009ffe4ff */
[----:B------:R-:W-:Y:S01]  /*17f0*/  IMAD.MOV.U32 R19, RZ, RZ, R4 ;  /* 0x000000ffff137224 */ /* 0x000fe200078e0004 */
[----:B------:R-:W-:Y:S01]  /*1800*/  PRMT R15, R17, 0x7610, R15 ;  /* 0x00007610110f7816 */ /* 0x000fe2000000000f */
[----:B------:R-:W-:Y:S01]  /*1810*/  IMAD.MOV.U32 R21, RZ, RZ, R5 ;  /* 0x000000ffff157224 */ /* 0x000fe200078e0005 */
[----:B------:R-:W-:-:S02]  /*1820*/  ISETP.NE.AND P1, PT, RZ, UR27, PT ;  /* 0x0000001bff007c0c */ /* 0x000fc4000bf25270 */
[----:B------:R-:W-:-:S05]  /*1830*/  MOV R20, R5 ;  /* 0x0000000500147202 */ /* 0x000fca0000000f00 */
[----:B------:R-:W-:Y:S06]  /*1840*/  @P0 BRA `(.L_x_3679) ;  /* 0x0000000400540947 */ /* 0x000fec0003800000 */
[--C-:B------:R-:W-:Y:S01]  /*1850*/  IMAD.MOV.U32 R18, RZ, RZ, R4.reuse ;  /* 0x000000ffff127224 */ /* 0x100fe200078e0004 */
[C---:B------:R-:W-:Y:S01]  /*1860*/  PRMT R15, R14.reuse, 0x7610, R15 ;  /* 0x000076100e0f7816 */ /* 0x040fe2000000000f */
[----:B------:R-:W-:Y:S01]  /*1870*/  IMAD.MOV.U32 R19, RZ, RZ, R4 ;  /* 0x000000ffff137224 */ /* 0x000fe200078e0004 */
[----:B------:R-:W-:Y:S01]  /*1880*/  PRMT R17, R14, 0x7610, R17 ;  /* 0x000076100e117816 */ /* 0x000fe20000000011 */
[--C-:B------:R-:W-:Y:S02]  /*1890*/  IMAD.MOV.U32 R20, RZ, RZ, R5.reuse ;  /* 0x000000ffff147224 */ /* 0x100fe400078e0005 */
[----:B------:R-:W-:-:S07]  /*18a0*/  IMAD.MOV.U32 R21, RZ, RZ, R5 ;  /* 0x000000ffff157224 */ /* 0x000fce00078e0005 */
.L_x_3680:
[----:B------:R-:W-:Y:S01]  /*18b0*/  IMAD.WIDE.U32 R4, R2, 0x4, R12 ;  /* 0x0000000402047825 */ /* 0x000fe200078e000c */
[----:B------:R-:W-:Y:S01]  /*18c0*/  PRMT R26, R0, 0x8880, RZ ;  /* 0x00008880001a7816 */ /* 0x000fe200000000ff */
[----:B------:R-:W-:-:S04]  /*18d0*/  ULDC UR4, c[0x0][0x234] ;  /* 0x00008d0000047ab9 */ /* 0x000fc80000000800 */
[----:B------:R-:W2:Y:S01]  /*18e0*/  LDG.E R4, desc[UR36][R4.64] ;  /* 0x0000002404047981 */ /* 0x000ea2000c1e1900 */
[----:B------:R-:W-:Y:S01]  /*18f0*/  VIADD R2, R2, UR4 ;  /* 0x0000000402027c36 */ /* 0x000fe20008000000 */
[C---:B--2---:R-:W-:Y:S02]  /*1900*/  PRMT R11, R4.reuse, 0x8880, RZ ;  /* 0x00008880040b7816 */ /* 0x044fe400000000ff */
[----:B------:R-:W-:Y:S02]  /*1910*/  PRMT R23, R4, 0x7771, RZ ;  /* 0x0000777104177816 */ /* 0x000fe400000000ff */
[----:B------:R-:W-:Y:S02]  /*1920*/  ISETP.GE.AND P5, PT, R26, R11, PT ;  /* 0x0000000b1a00720c */ /* 0x000fe40003fa6270 */
[----:B------:R-:W-:Y:S01]  /*1930*/  LOP3.LUT R11, R17, 0xff, RZ, 0xc0, !PT ;  /* 0x000000ff110b7812 */ /* 0x000fe200078ec0ff */
[----:B------:R-:W-:Y:S01]  /*1940*/  IMAD.MOV.U32 R26, RZ, RZ, R23 ;  /* 0x000000ffff1a7224 */ /* 0x000fe200078e0017 */
[----:B------:R-:W-:-:S02]  /*1950*/  PRMT R5, R4, 0x9991, RZ ;  /* 0x0000999104057816 */ /* 0x000fc400000000ff */
[----:B------:R-:W-:Y:S02]  /*1960*/  PRMT R23, R4, 0x7772, RZ ;  /* 0x0000777204177816 */ /* 0x000fe400000000ff */
[----:B------:R-:W-:Y:S02]  /*1970*/  ISETP.NE.AND P3, PT, R11, R26, PT ;  /* 0x0000001a0b00720c */ /* 0x000fe40003f65270 */
[----:B------:R-:W-:Y:S02]  /*1980*/  PRMT R26, R17, 0x8880, RZ ;  /* 0x00008880111a7816 */ /* 0x000fe400000000ff */
[----:B------:R-:W-:Y:S02]  /*1990*/  IADD3 R11, R24, R9, RZ ;  /* 0x00000009180b7210 */ /* 0x000fe40007ffe0ff */
[----:B------:R-:W-:Y:S02]  /*19a0*/  ISETP.GE.AND P4, PT, R26, R5, PT ;  /* 0x000000051a00720c */ /* 0x000fe40003f86270 */
[----:B------:R-:W-:-:S02]  /*19b0*/  LOP3.LUT R5, R0, 0xff, RZ, 0xc0, !PT ;  /* 0x000000ff00057812 */ /* 0x000fc400078ec0ff */
[----:B------:R-:W-:Y:S02]  /*19c0*/  LOP3.LUT R24, R4, 0xff, RZ, 0xc0, !PT ;  /* 0x000000ff04187812 */ /* 0x000fe400078ec0ff */
[----:B------:R-:W-:Y:S02]  /*19d0*/  ISETP.GE.U32.AND P0, PT, R6, R11, PT ;  /* 0x0000000b0600720c */ /* 0x000fe40003f06070 */
[----:B------:R-:W-:Y:S01]  /*19e0*/  ISETP.NE.AND P6, PT, R5, R24, PT ;  /* 0x000000180500720c */ /* 0x000fe20003fc5270 */
[----:B------:R-:W-:Y:S01]  /*19f0*/  IMAD.MOV.U32 R24, RZ, RZ, R23 ;  /* 0x000000ffff187224 */ /* 0x000fe200078e0017 */
[----:B------:R-:W-:Y:S02]  /*1a00*/  ISETP.GE.AND.EX P0, PT, R8, RZ, PT, P0 ;  /* 0x000000ff0800720c */ /* 0x000fe40003f06300 */
[----:B------:R-:W-:Y:S02]  /*1a10*/  LOP3.LUT R5, R15, 0xff, RZ, 0xc0, !PT ;  /* 0x000000ff0f057812 */ /* 0x000fe400078ec0ff */
[----:B------:R-:W-:-:S02]  /*1a20*/  SEL R23, RZ, 0xffffffff, P0 ;  /* 0xffffffffff177807 */ /* 0x000fc40000000000 */
[----:B------:R-:W-:Y:S02]  /*1a30*/  ISETP.NE.AND P0, PT, R5, R24, PT ;  /* 0x000000180500720c */ /* 0x000fe40003f05270 */
[----:B------:R-:W-:Y:S02]  /*1a40*/  PRMT R24, R15, 0x8880, RZ ;  /* 0x000088800f187816 */ /* 0x000fe400000000ff */
[----:B------:R-:W-:Y:S02]  /*1a50*/  PRMT R5, R4, 0xaaa2, RZ ;  /* 0x0000aaa204057816 */ /* 0x000fe400000000ff */
[----:B------:R-:W-:Y:S02]  /*1a60*/  @P6 SEL R23, RZ, 0xffffffff, P5 ;  /* 0xffffffffff176807 */ /* 0x000fe40002800000 */
[----:B------:R-:W-:Y:S01]  /*1a70*/  ISETP.GE.AND P6, PT, R24, R5, PT ;  /* 0x000000051800720c */ /* 0x000fe20003fc6270 */
[----:B------:R-:W-:Y:S01]  /*1a80*/  VIADD R24, R11, 0x1 ;  /* 0x000000010b187836 */ /* 0x000fe20000000000 */
[----:B------:R-:W-:Y:S01]  /*1a90*/  LOP3.LUT R23, R23, 0x1, RZ, 0xc0, !PT ;  /* 0x0000000117177812 */ /* 0x000fe200078ec0ff */
[----:B------:R-:W-:-:S03]  /*1aa0*/  VIADD R5, R11, 0x2 ;  /* 0x000000020b057836 */ /* 0x000fc60000000000 */
[----:B------:R-:W-:-:S04]  /*1ab0*/  ISETP.GE.U32.AND P5, PT, R19, R24, PT ;  /* 0x000000181300720c */ /* 0x000fc80003fa6070 */
[----:B------:R-:W-:-:S04]  /*1ac0*/  ISETP.GE.AND.EX P5, PT, R21, RZ, PT, P5 ;  /* 0x000000ff1500720c */ /* 0x000fc80003fa6350 */
[----:B------:R-:W-:Y:S02]  /*1ad0*/  SEL R25, RZ, 0xffffffff, P5 ;  /* 0xffffffffff197807 */ /* 0x000fe40002800000 */
[----:B------:R-:W-:Y:S02]  /*1ae0*/  ISETP.GE.U32.AND P5, PT, R18, R5, PT ;  /* 0x000000051200720c */ /* 0x000fe40003fa6070 */
[----:B------:R-:W-:Y:S02]  /*1af0*/  @P3 SEL R25, RZ, 0xffffffff, P4 ;  /* 0xffffffffff193807 */ /* 0x000fe40002000000 */
[----:B------:R-:W-:Y:S02]  /*1b00*/  ISETP.GE.AND.EX P5, PT, R20, RZ, PT, P5 ;  /* 0x000000ff1400720c */ /* 0x000fe40003fa6350 */
[----:B------:R-:W-:Y:S02]  /*1b10*/  LOP3.LUT R25, R25, 0x1, RZ, 0xc0, !PT ;  /* 0x0000000119197812 */ /* 0x000fe400078ec0ff */
[----:B------:R-:W-:-:S02]  /*1b20*/  SEL R26, RZ, 0xffffffff, P5 ;  /* 0xffffffffff1a7807 */ /* 0x000fc40002800000 */
[----:B------:R-:W-:Y:S02]  /*1b30*/  @P0 SEL R26, RZ, 0xffffffff, P6 ;  /* 0xffffffffff1a0807 */ /* 0x000fe40003000000 */
[----:B------:R-:W-:Y:S02]  /*1b40*/  ISETP.NE.U32.AND P5, PT, R23, 0x1, PT ;  /* 0x000000011700780c */ /* 0x000fe40003fa5070 */
[----:B------:R-:W-:Y:S02]  /*1b50*/  LOP3.LUT R26, R26, 0x1, RZ, 0xc0, !PT ;  /* 0x000000011a1a7812 */ /* 0x000fe400078ec0ff */
[----:B------:R-:W-:Y:S02]  /*1b60*/  PRMT R23, R4, 0x7770, RZ ;  /* 0x0000777004177816 */ /* 0x000fe400000000ff */
[----:B------:R-:W-:Y:S01]  /*1b70*/  SEL R6, R6, R11, !P5 ;  /* 0x0000000b06067207 */ /* 0x000fe20006800000 */
[----:B------:R-:W-:Y:S01]  /*1b80*/  VIADD R11, R11, 0x3 ;  /* 0x000000030b0b7836 */ /* 0x000fe20000000000 */
[----:B------:R-:W-:-:S02]  /*1b90*/  ISETP.NE.U32.AND P4, PT, R26, 0x1, PT ;  /* 0x000000011a00780c */ /* 0x000fc40003f85070 */
[----:B------:R-:W-:Y:S02]  /*1ba0*/  SEL R0, R0, R23, !P5 ;  /* 0x0000001700007207 */ /* 0x000fe40006800000 */
[----:B------:R-:W-:Y:S02]  /*1bb0*/  PRMT R26, R4, 0x7773, RZ ;  /* 0x00007773041a7816 */ /* 0x000fe400000000ff */
[----:B------:R-:W-:Y:S02]  /*1bc0*/  LOP3.LUT R23, R14, 0xff, RZ, 0xc0, !PT ;  /* 0x000000ff0e177812 */ /* 0x000fe400078ec0ff */
[----:B------:R-:W-:Y:S02]  /*1bd0*/  ISETP.GE.U32.AND P0, PT, R22, R11, PT ;  /* 0x0000000b1600720c */ /* 0x000fe40003f06070 */
[----:B------:R-:W-:Y:S02]  /*1be0*/  ISETP.NE.AND P6, PT, R23, R26, PT ;  /* 0x0000001a1700720c */ /* 0x000fe40003fc5270 */
[----:B------:R-:W-:-:S02]  /*1bf0*/  ISETP.NE.U32.AND P3, PT, R25, 0x1, PT ;  /* 0x000000011900780c */ /* 0x000fc40003f65070 */
[----:B------:R-:W-:Y:S02]  /*1c00*/  ISETP.GE.AND.EX P0, PT, R16, RZ, PT, P0 ;  /* 0x000000ff1000720c */ /* 0x000fe40003f06300 */
[----:B------:R-:W-:Y:S02]  /*1c10*/  PRMT R26, R14, 0x8880, RZ ;  /* 0x000088800e1a7816 */ /* 0x000fe400000000ff */
[----:B------:R-:W-:Y:S02]  /*1c20*/  PRMT R25, R4, 0xbbb3, RZ ;  /* 0x0000bbb304197816 */ /* 0x000fe400000000ff */
[----:B------:R-:W-:Y:S02]  /*1c30*/  SEL R23, RZ, 0xffffffff, P0 ;  /* 0xffffffffff177807 */ /* 0x000fe40000000000 */
[----:B------:R-:W-:Y:S02]  /*1c40*/  ISETP.GE.AND P0, PT, R26, R25, PT ;  /* 0x000000191a00720c */ /* 0x000fe40003f06270 */
[----:B------:R-:W-:Y:S01]  /*1c50*/  SEL R19, R19, R24, !P3 ;  /* 0x0000001813137207 */ /* 0x000fe20005800000 */
[----:B------:R-:W-:Y:S01]  /*1c60*/  IMAD.SHL.U32 R24, R2, 0x4, RZ ;  /* 0x0000000402187824 */ /* 0x000fe200078e00ff */
[----:B------:R-:W-:-:S02]  /*1c70*/  @P6 SEL R23, RZ, 0xffffffff, P0 ;  /* 0xffffffffff176807 */ /* 0x000fc40000000000 */
[----:B------:R-:W-:Y:S02]  /*1c80*/  SEL R8, R8, RZ, !P5 ;  /* 0x000000ff08087207 */ /* 0x000fe40006800000 */
[----:B------:R-:W-:Y:S02]  /*1c90*/  LOP3.LUT R23, R23, 0x1, RZ, 0xc0, !PT ;  /* 0x0000000117177812 */ /* 0x000fe400078ec0ff */
[----:B------:R-:W-:Y:S02]  /*1ca0*/  PRMT R26, R4, 0x7771, RZ ;  /* 0x00007771041a7816 */ /* 0x000fe400000000ff */
[----:B------:R-:W-:Y:S01]  /*1cb0*/  ISETP.NE.U32.AND P0, PT, R23, 0x1, PT ;  /* 0x000000011700780c */ /* 0x000fe20003f05070 */
[----:B------:R-:W-:Y:S01]  /*1cc0*/  VIADD R23, R24, 0x3 ;  /* 0x0000000318177836 */ /* 0x000fe20000000000 */
[----:B------:R-:W-:Y:S02]  /*1cd0*/  SEL R18, R18, R5, !P4 ;  /* 0x0000000512127207 */ /* 0x000fe40006000000 */
[----:B------:R-:W-:-:S02]  /*1ce0*/  PRMT R5, R4, 0x7773, RZ ;  /* 0x0000777304057816 */ /* 0x000fc400000000ff */
[----:B------:R-:W-:Y:S02]  /*1cf0*/  ISETP.GE.U32.AND P5, PT, R23, R10, PT ;  /* 0x0000000a1700720c */ /* 0x000fe40003fa6070 */
[----:B------:R-:W-:Y:S02]  /*1d00*/  SEL R17, R17, R26, !P3 ;  /* 0x0000001a11117207 */ /* 0x000fe40005800000 */
[----:B------:R-:W-:Y:S02]  /*1d10*/  PRMT R26, R4, 0x7772, RZ ;  /* 0x00007772041a7816 */ /* 0x000fe400000000ff */
[----:B------:R-:W-:Y:S02]  /*1d20*/  SEL R5, R14, R5, !P0 ;  /* 0x000000050e057207 */ /* 0x000fe40004000000 */
[----:B------:R-:W-:Y:S02]  /*1d30*/  SEL R15, R15, R26, !P4 ;  /* 0x0000001a0f0f7207 */ /* 0x000fe40006000000 */
[----:B------:R-:W-:-:S02]  /*1d40*/  SEL R22, R22, R11, !P0 ;  /* 0x0000000b16167207 */ /* 0x000fc40004000000 */
[----:B------:R-:W-:Y:S02]  /*1d50*/  SEL R21, R21, RZ, !P3 ;  /* 0x000000ff15157207 */ /* 0x000fe40005800000 */
[----:B------:R-:W-:Y:S02]  /*1d60*/  SEL R20, R20, RZ, !P4 ;  /* 0x000000ff14147207 */ /* 0x000fe40006000000 */
[----:B------:R-:W-:Y:S02]  /*1d70*/  SEL R16, R16, RZ, !P0 ;  /* 0x000000ff10107207 */ /* 0x000fe40004000000 */
[----:B------:R-:W-:Y:S01]  /*1d80*/  PRMT R14, R5, 0x7610, R14 ;  /* 0x00007610050e7816 */ /* 0x000fe2000000000e */
[----:B------:R-:W-:Y:S06]  /*1d90*/  @!P5 BRA `(.L_x_3680) ;  /* 0xfffffff800c4d947 */ /* 0x000fec000383ffff */
.L_x_3679:
[----:B------:R-:W-:Y:S05]  /*1da0*/  BSYNC B1 ;  /* 0x0000000000017941 */ /* 0x000fea0003800000 */
.L_x_3678:
        /* <DEDUP_REMOVED lines=8> */
.L_x_3682:
[----:B------:R-:W-:Y:S05]  /*1e30*/  BSYNC B1 ;  /* 0x0000000000017941 */ /* 0x000fea0003800000 */
.L_x_3681:
        /* <DEDUP_REMOVED lines=8> */
[----:B------:R-:W-:-:S04]  /*1ec0*/  IADD3 R2, P0, R7, R12, RZ ;  /* 0x0000000c07027210 */ /* 0x000fc80007f1e0ff */
[----:B------:R-:W-:-:S06]  /*1ed0*/  LEA.HI.X.SX32 R3, R7, R13, 0x1, P0 ;  /* 0x0000000d07037211 */ /* 0x000fcc00000f0eff */
[----:B------:R-:W2:Y:S01]  /*1ee0*/  LDG.E.S8 R3, desc[UR36][R2.64] ;  /* 0x0000002402037981 */ /* 0x000ea2000c1e1300 */
[----:B------:R-:W-:Y:S01]  /*1ef0*/  IMAD.IADD R9, R7, 0x1, R9 ;  /* 0x0000000107097824 */ /* 0x000fe200078e0209 */
[C---:B------:R-:W-:Y:S02]  /*1f00*/  LOP3.LUT R7, R0.reuse, 0xff, RZ, 0xc0, !PT ;  /* 0x000000ff00077812 */ /* 0x040fe400078ec0ff */
[----:B------:R-:W-:Y:S02]  /*1f10*/  PRMT R10, R0, 0x8880, RZ ;  /* 0x00008880000a7816 */ /* 0x000fe400000000ff */
[----:B------:R-:W-:Y:S02]  /*1f20*/  ISETP.GE.U32.AND P0, PT, R6, R9, PT ;  /* 0x000000090600720c */ /* 0x000fe40003f06070 */
[----:B------:R-:W-:-:S04]  /*1f30*/  SHF.R.S32.HI R5, RZ, 0x1f, R9 ;  /* 0x0000001fff057819 */ /* 0x000fc80000011409 */
[----:B------:R-:W-:Y:S02]  /*1f40*/  ISETP.GE.AND.EX P0, PT, R8, R5, PT, P0 ;  /* 0x000000050800720c */ /* 0x000fe40003f06300 */
[----:B--2---:R-:W-:-:S04]  /*1f50*/  LOP3.LUT R4, R3, 0xff, RZ, 0xc0, !PT ;  /* 0x000000ff03047812 */ /* 0x004fc800078ec0ff */
[----:B------:R-:W-:Y:S02]  /*1f60*/  ISETP.NE.AND P1, PT, R7, R4, PT ;  /* 0x000000040700720c */ /* 0x000fe40003f25270 */
[----:B------:R-:W-:Y:S02]  /*1f70*/  SEL R4, RZ, 0xffffffff, P0 ;  /* 0xffffffffff047807 */ /* 0x000fe40000000000 */
[----:B------:R-:W-:-:S09]  /*1f80*/  ISETP.GE.AND P0, PT, R10, R3, PT ;  /* 0x000000030a00720c */ /* 0x000fd20003f06270 */
[----:B------:R-:W-:-:S04]  /*1f90*/  @P1 SEL R4, RZ, 0xffffffff, P0 ;  /* 0xffffffffff041807 */ /* 0x000fc80000000000 */
[----:B------:R-:W-:-:S04]  /*1fa0*/  LOP3.LUT R4, R4, 0x1, RZ, 0xc0, !PT ;  /* 0x0000000104047812 */ /* 0x000fc800078ec0ff */
[----:B------:R-:W-:-:S04]  /*1fb0*/  ISETP.NE.U32.AND P0, PT, R4, 0x1, PT ;  /* 0x000000010400780c */ /* 0x000fc80003f05070 */
[----:B------:R-:W-:Y:S02]  /*1fc0*/  SEL R0, R0, R3, !P0 ;  /* 0x0000000300007207 */ /* 0x000fe40004000000 */
[----:B------:R-:W-:Y:S02]  /*1fd0*/  SEL R6, R6, R9, !P0 ;  /* 0x0000000906067207 */ /* 0x000fe40004000000 */
[----:B------:R-:W-:-:S07]  /*1fe0*/  SEL R8, R8, R5, !P0 ;  /* 0x0000000508087207 */ /* 0x000fce0004000000 */
.L_x_3684:
[----:B------:R-:W-:Y:S05]  /*1ff0*/  BSYNC B1 ;  /* 0x0000000000017941 */ /* 0x000fea0003800000 */
.L_x_3683:
[C---:B------:R-:W-:Y:S02]  /*2000*/  LOP3.LUT R3, R0.reuse, 0xff, RZ, 0xc0, !PT ;  /* 0x000000ff00037812 */ /* 0x040fe400078ec0ff */
[C---:B------:R-:W-:Y:S02]  /*2010*/  LOP3.LUT R2, R17.reuse, 0xff, RZ, 0xc0, !PT ;  /* 0x000000ff11027812 */ /* 0x040fe400078ec0ff */
[----:B------:R-:W-:Y:S02]  /*2020*/  PRMT R4, R17, 0x8880, RZ ;  /* 0x0000888011047816 */ /* 0x000fe400000000ff */
[----:B------:R-:W-:Y:S02]  /*2030*/  PRMT R5, R0, 0x8880, RZ ;  /* 0x0000888000057816 */ /* 0x000fe400000000ff */
[----:B------:R-:W-:Y:S01]  /*2040*/  ISETP.NE.AND P2, PT, R3, R2, PT ;  /* 0x000000020300720c */ /* 0x000fe20003f45270 */
[----:B------:R-:W-:Y:S01]  /*2050*/  IMAD.MOV.U32 R2, RZ, RZ, R4 ;  /* 0x000000ffff027224 */ /* 0x000fe200078e0004 */
[----:B------:R-:W-:Y:S01]  /*2060*/  ISETP.GE.U32.AND P0, PT, R6, R19, PT ;  /* 0x000000130600720c */ /* 0x000fe20003f06070 */
[----:B------:R-:W-:-:S03]  /*2070*/  IMAD.MOV.U32 R3, RZ, RZ, R5 ;  /* 0x000000ffff037224 */ /* 0x000fc600078e0005 */
[----:B------:R-:W-:Y:S02]  /*2080*/  ISETP.GE.AND.EX P0, PT, R8, R21, PT, P0 ;  /* 0x000000150800720c */ /* 0x000fe40003f06300 */
[----:B------:R-:W-:Y:S02]  /*2090*/  ISETP.GE.AND P1, PT, R3, R2, PT ;  /* 0x000000020300720c */ /* 0x000fe40003f26270 */
[----:B------:R-:W-:Y:S02]  /*20a0*/  SEL R2, RZ, 0xffffffff, P0 ;  /* 0xffffffffff027807 */ /* 0x000fe40000000000 */
[----:B------:R-:W-:Y:S02]  /*20b0*/  LOP3.LUT R3, R15, 0xff, RZ, 0xc0, !PT ;  /* 0x000000ff0f037812 */ /* 0x000fe400078ec0ff */
[----:B------:R-:W-:-:S04]  /*20c0*/  @P2 SEL R2, RZ, 0xffffffff, P1 ;  /* 0xffffffffff022807 */ /* 0x000fc80000800000 */
[----:B------:R-:W-:-:S04]  /*20d0*/  LOP3.LUT R2, R2, 0x1, RZ, 0xc0, !PT ;  /* 0x0000000102027812 */ /* 0x000fc800078ec0ff */
[----:B------:R-:W-:-:S04]  /*20e0*/  ISETP.NE.U32.AND P0, PT, R2, 0x1, PT ;  /* 0x000000010200780c */ /* 0x000fc80003f05070 */
[----:B------:R-:W-:Y:S02]  /*20f0*/  SEL R0, R0, R17, !P0 ;  /* 0x0000001100007207 */ /* 0x000fe40004000000 */
[----:B------:R-:W-:Y:S02]  /*2100*/  SEL R5, R6, R19, !P0 ;  /* 0x0000001306057207 */ /* 0x000fe40004000000 */
[----:B------:R-:W-:Y:S02]  /*2110*/  LOP3.LUT R2, R0, 0xff, RZ, 0xc0, !PT ;  /* 0x000000ff00027812 */ /* 0x000fe400078ec0ff */
[----:B------:R-:W-:Y:S02]  /*2120*/  SEL R9, R8, R21, !P0 ;  /* 0x0000001508097207 */ /* 0x000fe40004000000 */
[----:B------:R-:W-:Y:S02]  /*2130*/  ISETP.NE.AND P1, PT, R2, R3, PT ;  /* 0x000000030200720c */ /* 0x000fe40003f25270 */
[----:B------:R-:W-:-:S02]  /*2140*/  ISETP.GE.U32.AND P0, PT, R5, R18, PT ;  /* 0x000000120500720c */ /* 0x000fc40003f06070 */
[----:B------:R-:W-:Y:S02]  /*2150*/  PRMT R2, R15, 0x8880, RZ ;  /* 0x000088800f027816 */ /* 0x000fe400000000ff */
[----:B------:R-:W-:Y:S02]  /*2160*/  PRMT R3, R0, 0x8880, RZ ;  /* 0x0000888000037816 */ /* 0x000fe400000000ff */
[----:B------:R-:W-:Y:S02]  /*2170*/  ISETP.GE.AND.EX P0, PT, R9, R20, PT, P0 ;  /* 0x000000140900720c */ /* 0x000fe40003f06300 */
[----:B------:R-:W-:Y:S02]  /*2180*/  ISETP.GE.AND P2, PT, R3, R2, PT ;  /* 0x000000020300720c */ /* 0x000fe40003f46270 */
[----:B------:R-:W-:Y:S02]  /*2190*/  SEL R2, RZ, 0xffffffff, P0 ;  /* 0xffffffffff027807 */ /* 0x000fe40000000000 */
[----:B------:R-:W-:-:S02]  /*21a0*/  @P1 SEL R2, RZ, 0xffffffff, P2 ;  /* 0xffffffffff021807 */ /* 0x000fc40001000000 */
[----:B------:R-:W-:Y:S02]  /*21b0*/  LOP3.LUT R3, R14, 0xff, RZ, 0xc0, !PT ;  /* 0x000000ff0e037812 */ /* 0x000fe400078ec0ff */
        /* <DEDUP_REMOVED lines=13> */
[----:B------:R-:W-:-:S04]  /*2290*/  @P1 SEL R0, RZ, 0xffffffff, P2 ;  /* 0xffffffffff001807 */ /* 0x000fc80001000000 */
[----:B------:R-:W-:-:S04]  /*22a0*/  LOP3.LUT R0, R0, 0x1, RZ, 0xc0, !PT ;  /* 0x0000000100007812 */ /* 0x000fc800078ec0ff */
[----:B------:R-:W-:-:S04]  /*22b0*/  ISETP.NE.U32.AND P0, PT, R0, 0x1, PT ;  /* 0x000000010000780c */ /* 0x000fc80003f05070 */
[----:B------:R-:W-:Y:S02]  /*22c0*/  SEL R0, R15, R14, !P0 ;  /* 0x0000000e0f007207 */ /* 0x000fe40004000000 */
[----:B------:R-:W-:Y:S02]  /*22d0*/  SEL R5, R5, R22, !P0 ;  /* 0x0000001605057207 */ /* 0x000fe40004000000 */
[----:B------:R-:W-:Y:S01]  /*22e0*/  SEL R9, R9, R16, !P0 ;  /* 0x0000001009097207 */ /* 0x000fe20004000000 */
[----:B------:R-:W-:Y:S06]  /*22f0*/  BRA `(.L_x_3670) ;  /* 0x000000bc00d87947 */ /* 0x000fec0003800000 */
.L_x_3671:
[----:B------:R-:W0:Y:S08]  /*2300*/  LDC R14, c[0x0][0x268] ;  /* 0x00009a00ff0e7b82 */ /* 0x000e300000000800 */
[----:B------:R-:W1:Y:S01]  /*2310*/  LDC R26, c[0x0][0x398] ;  /* 0x0000e600ff1a7b82 */ /* 0x000e620000000800 */
[----:B0-----:R-:W-:Y:S02]  /*2320*/  ISETP.NE.AND P0, PT, R14, 0x1, PT ;  /* 0x000000010e00780c */ /* 0x001fe40003f05270 */
[----:B-1----:R-:W-:-:S13]  /*2330*/  ISETP.EQ.AND P1, PT, R26, 0x1, PT ;  /* 0x000000011a00780c */ /* 0x002fda0003f22270 */
[----:B------:R-:W-:Y:S05]  /*2340*/  @!P0 BRA P1, `(.L_x_3685) ;  /* 0x000000ac009c8947 */ /* 0x000fea0000800000 */
[----:B------:R-:W0:Y:S01]  /*2350*/  LDC R4, c[0x0][0x220] ;  /* 0x00008800ff047b82 */ /* 0x000e220000000800 */
[----:B------:R-:W-:Y:S01]  /*2360*/  ULDC UR5, c[0x0][0x234] ;  /* 0x00008d0000057ab9 */ /* 0x000fe20000000800 */
[----:B------:R-:W-:Y:S01]  /*2370*/  ULDC.U8 UR4, c[0x0][0x218] ;  /* 0x0000860000047ab9 */ /* 0x000fe20000000000 */
[----:B------:R-:W-:Y:S02]  /*2380*/  IMAD.U32 R10, RZ, RZ, UR5 ;  /* 0x00000005ff0a7e24 */ /* 0x000fe4000f8e00ff */
[----:B------:R-:W-:Y:S02]  /*2390*/  IMAD.U32 R6, RZ, RZ, UR4 ;  /* 0x00000004ff067e24 */ /* 0x000fe4000f8e00ff */
[--C-:B------:R-:W-:Y:S01]  /*23a0*/  IMAD.MOV.U32 R9, RZ, RZ, R2.reuse ;  /* 0x000000ffff097224 */ /* 0x100fe200078e0002 */
[----:B------:R-:W1:Y:S01]  /*23b0*/  LDC R3, c[0x0][0x224] ;  /* 0x00008900ff037b82 */ /* 0x000e620000000800 */
[----:B------:R-:W-:Y:S01]  /*23c0*/  IMAD R0, R10, 0x3, R2 ;  /* 0x000000030a007824 */ /* 0x000fe200078e0202 */
[----:B0-----:R-:W-:Y:S01]  /*23d0*/  MOV R8, R4 ;  /* 0x0000000400087202 */ /* 0x001fe20000000f00 */
[----:B-1----:R-:W-:Y:S01]  /*23e0*/  IMAD.MOV.U32 R7, RZ, RZ, R3 ;  /* 0x000000ffff077224 */ /* 0x002fe200078e0003 */
[----:B------:R-:W-:Y:S06]  /*23f0*/  @!P0 BRA `(.L_x_3686) ;  /* 0x0000009c004c8947 */ /* 0x000fec0003800000 */
[----:B------:R-:W-:Y:S01]  /*2400*/  ISETP.GE.U32.AND P0, PT, R0, R13, PT ;  /* 0x0000000d0000720c */ /* 0x000fe20003f06070 */
[----:B------:R-:W-:Y:S01]  /*2410*/  BSSY B1, `(.L_x_3687) ;  /* 0x000045e000017945 */ /* 0x000fe20003800000 */
[C---:B------:R-:W-:Y:S01]  /*2420*/  PRMT R21, R6.reuse, 0x7610, R21 ;  /* 0x0000761006157816 */ /* 0x040fe20000000015 */
[----:B------:R-:W-:Y:S01]  /*2430*/  IMAD.MOV.U32 R22, RZ, RZ, R4 ;  /* 0x000000ffff167224 */ /* 0x000fe200078e0004 */
[C---:B------:R-:W-:Y:S01]  /*2440*/  PRMT R20, R6.reuse, 0x7610, R20 ;  /* 0x0000761006147816 */ /* 0x040fe20000000014 */
[----:B------:R-:W-:Y:S01]  /*2450*/  IMAD.MOV.U32 R25, RZ, RZ, R3 ;  /* 0x000000ffff197224 */ /* 0x000fe200078e0003 */
[----:B------:R-:W-:Y:S01]  /*2460*/  PRMT R5, R6, 0x7610, R5 ;  /* 0x0000761006057816 */ /* 0x000fe20000000005 */
[--C-:B------:R-:W-:Y:S02]  /*2470*/  IMAD.MOV.U32 R23, RZ, RZ, R4.reuse ;  /* 0x000000ffff177224 */ /* 0x100fe400078e0004 */
[----:B------:R-:W-:Y:S02]  /*2480*/  IMAD.MOV.U32 R26, RZ, RZ, R3 ;  /* 0x000000ffff1a7224 */ /* 0x000fe400078e0003 */
[----:B------:R-:W-:-:S02]  /*2490*/  IMAD.MOV.U32 R24, RZ, RZ, R4 ;  /* 0x000000ffff187224 */ /* 0x000fc400078e0004 */
[----:B------:R-:W-:Y:S01]  /*24a0*/  IMAD.MOV.U32 R27, RZ, RZ, R3 ;  /* 0x000000ffff1b7224 */ /* 0x000fe200078e0003 */
[----:B------:R-:W-:Y:S06]  /*24b0*/  @P0 BRA `(.L_x_3688) ;  /* 0x00000044004c0947 */ /* 0x000fec0003800000 */
[----:B------:R-:W-:Y:S01]  /*24c0*/  BSSY B2, `(.L_x_3689) ;  /* 0x000044f000027945 */ /* 0x000fe20003800000 */
[----:B------:R-:W-:Y:S01]  /*24d0*/  ISETP.NE.AND P1, PT, R14, RZ, PT ;  /* 0x000000ff0e00720c */ /* 0x000fe20003f25270 */
[--C-:B------:R-:W-:Y:S01]  /*24e0*/  IMAD.MOV.U32 R23, RZ, RZ, R4.reuse ;  /* 0x000000ffff177224 */ /* 0x100fe200078e0004 */
[----:B------:R-:W-:Y:S01]  /*24f0*/  MOV R22, R4 ;  /* 0x0000000400167202 */ /* 0x000fe20000000f00 */
[----:B------:R-:W-:Y:S01]  /*2500*/  IMAD.MOV.U32 R24, RZ, RZ, R4 ;  /* 0x000000ffff187224 */ /* 0x000fe200078e0004 */
[C---:B------:R-:W-:Y:S01]  /*2510*/  PRMT R21, R6.reuse, 0x7610, R21 ;  /* 0x0000761006157816 */ /* 0x040fe20000000015 */
[--C-:B------:R-:W-:Y:S01]  /*2520*/  IMAD.MOV.U32 R25, RZ, RZ, R3.reuse ;  /* 0x000000ffff197224 */ /* 0x100fe200078e0003 */
[C---:B------:R-:W-:Y:S01]  /*2530*/  PRMT R20, R6.reuse, 0x7610, R20 ;  /* 0x0000761006147816 */ /* 0x040fe20000000014 */
[----:B------:R-:W-:Y:S01]  /*2540*/  IMAD.MOV.U32 R26, RZ, RZ, R3 ;  /* 0x000000ffff1a7224 */ /* 0x000fe200078e0003 */
[----:B------:R-:W-:Y:S01]  /*2550*/  PRMT R5, R6, 0x7610, R5 ;  /* 0x0000761006057816 */ /* 0x000fe20000000005 */
[----:B------:R-:W-:-:S07]  /*2560*/  IMAD.MOV.U32 R27, RZ, RZ, R3 ;  /* 0x000000ffff1b7224 */ /* 0x000fce00078e0003 */
.L_x_3694:
        /* <DEDUP_REMOVED lines=288> */
.L_x_3690:
[----:B------:R-:W-:Y:S02]  /*3770*/  ULDC.64 UR34, c[0x0][0x5f8] ;  /* 0x00017e0000227ab9 */ /* 0x000fe40000000a00 */
[----:B------:R-:W-:-:S04]  /*3780*/  IADD3 R2, P0, P2, R3, UR34, R12 ;  /* 0x0000002203027c10 */ /* 0x000fc8000fa1e00c */
[----:B------:R-:W-:-:S05]  /*3790*/  IADD3.X R3, RZ, UR35, R11, P0, P2 ;  /* 0x00000023ff037c10 */ /* 0x000fca00087e440b */
[----:B------:R0:W5:Y:S01]  /*37a0*/  LDG.E.S8 R4, desc[UR36][R2.64] ;  /* 0x0000002402047981 */ /* 0x000162000c1e1300 */
        /* <DEDUP_REMOVED lines=239> */
.L_x_3691:
[----:B0-----:R-:W-:-:S04]  /*46a0*/  IADD3 R2, P0, P2, R0, UR34, R12 ;  /* 0x0000002200027c10 */ /* 0x001fc8000fa1e00c */
[----:B------:R-:W-:Y:S01]  /*46b0*/  IADD3.X R3, RZ, UR35, R11, P0, P2 ;  /* 0x00000023ff037c10 */ /* 0x000fe200087e440b */
[----:B------:R-:W-:-:S05]  /*46c0*/  IMAD.MOV.U32 R0, RZ, RZ, RZ ;  /* 0x000000ffff007224 */ /* 0x000fca00078e00ff */
[----:B------:R0:W5:Y:S02]  /*46d0*/  LDG.E.S8 R3, desc[UR36][R2.64] ;  /* 0x0000002402037981 */ /* 0x000164000c1e1300 */
[----:B0-----:R-:W-:Y:S01]  /*46e0*/  IMAD.MOV.U32 R2, RZ, RZ, RZ ;  /* 0x000000ffff027224 */ /* 0x001fe200078e00ff */
        /* <DEDUP_REMOVED lines=235> */
[----:B------:R-:W-:-:S05]  /*55a0*/  @P0 SHF.R.U32.HI R16, RZ, R17, R16 ;  /* 0x00000011ff100219 */ /* 0x000fca0000011610 */
[----:B------:R-:W-:-:S04]  /*55b0*/  @P0 IMAD.MOV R14, RZ, RZ, -R16 ;  /* 0x000000ffff0e0224 */ /* 0x000fc800078e0a10 */
[----:B0-----:R-:W-:-:S04]  /*55c0*/  @P0 IMAD R14, R29, R14, R15 ;  /* 0x0000000e1d0e0224 */ /* 0x001fc800078e020f */
[----:B--2---:R-:W-:-:S07]  /*55d0*/  @P0 IMAD R2, R14, R19, R2 ;  /* 0x000000130e020224 */ /* 0x004fce00078e0202 */
.L_x_3692:
[----:B------:R-:W-:-:S04]  /*55e0*/  IADD3 R14, P0, P2, R2, UR34, R12 ;  /* 0x00000022020e7c10 */ /* 0x000fc8000fa1e00c */
[----:B------:R-:W-:-:S05]  /*55f0*/  IADD3.X R15, RZ, UR35, R11, P0, P2 ;  /* 0x00000023ff0f7c10 */ /* 0x000fca00087e440b */
[----:B------:R0:W5:Y:S01]  /*5600*/  LDG.E.S8 R2, desc[UR36][R14.64] ;  /* 0x000000240e027981 */ /* 0x000162000c1e1300 */
        /* <DEDUP_REMOVED lines=241> */
.L_x_3693:
[----:B0-----:R-:W-:Y:S01]  /*6520*/  IADD3 R14, P0, P2, R0, UR34, R12 ;  /* 0x00000022000e7c10 */ /* 0x001fe2000fa1e00c */
[----:B------:R-:W-:-:S03]  /*6530*/  ULDC UR4, c[0x0][0x234] ;  /* 0x00008d0000047ab9 */ /* 0x000fc60000000800 */
[----:B------:R-:W-:-:S05]  /*6540*/  IADD3.X R15, RZ, UR35, R11, P0, P2 ;  /* 0x00000023ff0f7c10 */ /* 0x000fca00087e440b */
[----:B------:R0:W2:Y:S01]  /*6550*/  LDG.E.U8 R14, desc[UR36][R14.64] ;  /* 0x000000240e0e7981 */ /* 0x0000a2000c1e1100 */
[----:B-----5:R-:W-:Y:S02]  /*6560*/  LOP3.LUT R0, R4, 0xff, RZ, 0xc0, !PT ;  /* 0x000000ff04007812 */ /* 0x020fe400078ec0ff */
[----:B------:R-:W-:Y:S02]  /*6570*/  LOP3.LUT R13, R20, 0xff, RZ, 0xc0, !PT ;  /* 0x000000ff140d7812 */ /* 0x000fe400078ec0ff */
[----:B------:R-:W-:Y:S02]  /*6580*/  LOP3.LUT R10, R3, 0xff, RZ, 0xc0, !PT ;  /* 0x000000ff030a7812 */ /* 0x000fe400078ec0ff */
[----:B------:R-:W-:Y:S02]  /*6590*/  LOP3.LUT R17, R21, 0xff, RZ, 0xc0, !PT ;  /* 0x000000ff15117812 */ /* 0x000fe400078ec0ff */
[----:B------:R-:W-:Y:S02]  /*65a0*/  ISETP.NE.AND P5, PT, R13, R0, PT ;  /* 0x000000000d00720c */ /* 0x000fe40003fa5270 */
[----:B------:R-:W-:-:S02]  /*65b0*/  LOP3.LUT R0, R2, 0xff, RZ, 0xc0, !PT ;  /* 0x000000ff02007812 */ /* 0x000fc400078ec0ff */
[----:B------:R-:W-:Y:S02]  /*65c0*/  LOP3.LUT R13, R6, 0xff, RZ, 0xc0, !PT ;  /* 0x000000ff060d7812 */ /* 0x000fe400078ec0ff */
[----:B------:R-:W-:Y:S02]  /*65d0*/  ISETP.NE.AND P4, PT, R17, R10, PT ;  /* 0x0000000a1100720c */ /* 0x000fe40003f85270 */
[----:B------:R-:W-:Y:S02]  /*65e0*/  PRMT R10, R4, 0x9910, RZ ;  /* 0x00009910040a7816 */ /* 0x000fe400000000ff */
[----:B0-----:R-:W-:Y:S02]  /*65f0*/  PRMT R15, R20, 0x8880, RZ ;  /* 0x00008880140f7816 */ /* 0x001fe400000000ff */
[----:B------:R-:W-:Y:S02]  /*6600*/  ISETP.NE.AND P2, PT, R13, R0, PT ;  /* 0x000000000d00720c */ /* 0x000fe40003f45270 */
[----:B------:R-:W-:-:S02]  /*6610*/  PRMT R0, R3, 0x9910, RZ ;  /* 0x0000991003007816 */ /* 0x000fc400000000ff */
[----:B------:R-:W-:Y:S02]  /*6620*/  PRMT R13, R21, 0x8880, RZ ;  /* 0x00008880150d7816 */ /* 0x000fe400000000ff */
[----:B------:R-:W-:Y:S02]  /*6630*/  ISETP.GE.AND P0, PT, R15, R10, PT ;  /* 0x0000000a0f00720c */ /* 0x000fe40003f06270 */
[----:B------:R-:W-:Y:S02]  /*6640*/  ISETP.GE.AND P6, PT, R13, R0, PT ;  /* 0x000000000d00720c */ /* 0x000fe40003fc6270 */
[----:B------:R-:W-:Y:S02]  /*6650*/  SEL R0, RZ, 0xffffffff, P0 ;  /* 0xffffffffff007807 */ /* 0x000fe40000000000 */
[----:B------:R-:W-:Y:S02]  /*6660*/  ISETP.GE.U32.AND P0, PT, R22, R9, PT ;  /* 0x000000091600720c */ /* 0x000fe40003f06070 */
[----:B------:R-:W-:-:S02]  /*6670*/  PRMT R10, R2, 0x9910, RZ ;  /* 0x00009910020a7816 */ /* 0x000fc400000000ff */
[----:B------:R-:W-:Y:S02]  /*6680*/  PRMT R15, R6, 0x8880, RZ ;  /* 0x00008880060f7816 */ /* 0x000fe400000000ff */
[----:B------:R-:W-:Y:S02]  /*6690*/  ISETP.GE.AND.EX P0, PT, R25, RZ, PT, P0 ;  /* 0x000000ff1900720c */ /* 0x000fe40003f06300 */
[----:B------:R-:W-:Y:S01]  /*66a0*/  ISETP.GE.AND P3, PT, R15, R10, PT ;  /* 0x0000000a0f00720c */ /* 0x000fe20003f66270 */
[----:B------:R-:W-:Y:S01]  /*66b0*/  IMAD.U32 R10, RZ, RZ, UR4 ;  /* 0x00000004ff0a7e24 */ /* 0x000fe2000f8e00ff */
[----:B------:R-:W-:Y:S01]  /*66c0*/  @!P5 SEL R0, RZ, 0xffffffff, P0 ;  /* 0xffffffffff00d807 */ /* 0x000fe20000000000 */
[----:B------:R-:W-:Y:S01]  /*66d0*/  ULDC UR4, c[0x0][0x22c] ;  /* 0x00008b0000047ab9 */ /* 0x000fe20000000800 */
[----:B------:R-:W-:Y:S02]  /*66e0*/  PRMT R16, R5, 0x8880, RZ ;  /* 0x0000888005107816 */ /* 0x000fe400000000ff */
[----:B------:R-:W-:-:S02]  /*66f0*/  IADD3 R13, R9, R10, RZ ;  /* 0x0000000a090d7210 */ /* 0x000fc40007ffe0ff */
[----:B------:R-:W-:Y:S02]  /*6700*/  LOP3.LUT R0, R0, 0x1, RZ, 0xc0, !PT ;  /* 0x0000000100007812 */ /* 0x000fe400078ec0ff */
[----:B------:R-:W-:Y:S02]  /*6710*/  ISETP.GE.U32.AND P0, PT, R8, R13, PT ;  /* 0x0000000d0800720c */ /* 0x000fe40003f06070 */
[----:B------:R-:W-:Y:S02]  /*6720*/  LOP3.LUT R17, R5, 0xff, RZ, 0xc0, !PT ;  /* 0x000000ff05117812 */ /* 0x000fe400078ec0ff */
[----:B------:R-:W-:Y:S02]  /*6730*/  ISETP.GE.AND.EX P0, PT, R7, RZ, PT, P0 ;  /* 0x000000ff0700720c */ /* 0x000fe40003f06300 */
[----:B--2---:R-:W-:-:S04]  /*6740*/  PRMT R15, R14, 0x8880, RZ ;  /* 0x000088800e0f7816 */ /* 0x004fc800000000ff */
[----:B------:R-:W-:Y:S02]  /*6750*/  ISETP.GE.AND P5, PT, R16, R15, PT ;  /* 0x0000000f1000720c */ /* 0x000fe40003fa6270 */
[----:B------:R-:W-:Y:S02]  /*6760*/  SEL R16, RZ, 0xffffffff, P6 ;  /* 0xffffffffff107807 */ /* 0x000fe40003000000 */
[----:B------:R-:W-:Y:S01]  /*6770*/  ISETP.NE.U32.AND P6, PT, R0, 0x1, PT ;  /* 0x000000010000780c */ /* 0x000fe20003fc5070 */
[--C-:B------:R-:W-:Y:S01]  /*6780*/  IMAD.IADD R0, R13, 0x1, R10.reuse ;  /* 0x000000010d007824 */ /* 0x100fe200078e020a */
[----:B------:R-:W-:Y:S02]  /*6790*/  @!P4 SEL R16, RZ, 0xffffffff, P0 ;  /* 0xffffffffff10c807 */ /* 0x000fe40000000000 */
[----:B------:R-:W-:Y:S01]  /*67a0*/  SEL R22, R22, R9, !P6 ;  /* 0x0000000916167207 */ /* 0x000fe20007000000 */
[----:B------:R-:W-:Y:S01]  /*67b0*/  IMAD.IADD R15, R0, 0x1, R10 ;  /* 0x00000001000f7824 */ /* 0x000fe200078e020a */
[----:B------:R-:W-:-:S02]  /*67c0*/  LOP3.LUT R16, R16, 0x1, RZ, 0xc0, !PT ;  /* 0x0000000110107812 */ /* 0x000fc400078ec0ff */
[----:B------:R-:W-:Y:S02]  /*67d0*/  SEL R9, RZ, 0xffffffff, P3 ;  /* 0xffffffffff097807 */ /* 0x000fe40001800000 */
[----:B------:R-:W-:Y:S02]  /*67e0*/  ISETP.GE.U32.AND P0, PT, R24, R15, PT ;  /* 0x0000000f1800720c */ /* 0x000fe40003f06070 */
[----:B------:R-:W-:Y:S02]  /*67f0*/  ISETP.NE.AND P3, PT, R17, R14, PT ;  /* 0x0000000e1100720c */ /* 0x000fe40003f65270 */
[----:B------:R-:W-:Y:S02]  /*6800*/  ISETP.GE.AND.EX P0, PT, R27, RZ, PT, P0 ;  /* 0x000000ff1b00720c */ /* 0x000fe40003f06300 */
[----:B------:R-:W-:Y:S02]  /*6810*/  ISETP.NE.U32.AND P4, PT, R16, 0x1, PT ;  /* 0x000000011000780c */ /* 0x000fe40003f85070 */
[----:B------:R-:W-:-:S02]  /*6820*/  SEL R16, RZ, 0xffffffff, P0 ;  /* 0xffffffffff107807 */ /* 0x000fc40000000000 */
[----:B------:R-:W-:Y:S02]  /*6830*/  ISETP.GE.U32.AND P0, PT, R23, R0, PT ;  /* 0x000000001700720c */ /* 0x000fe40003f06070 */
[----:B------:R-:W-:Y:S02]  /*6840*/  SEL R8, R8, R13, !P4 ;  /* 0x0000000d08087207 */ /* 0x000fe40006000000 */
[----:B------:R-:W-:Y:S02]  /*6850*/  ISETP.GE.AND.EX P0, PT, R26, RZ, PT, P0 ;  /* 0x000000ff1a00720c */ /* 0x000fe40003f06300 */
[----:B------:R-:W-:Y:S02]  /*6860*/  @P3 SEL R16, RZ, 0xffffffff, P5 ;  /* 0xffffffffff103807 */ /* 0x000fe40002800000 */
[----:B------:R-:W-:Y:S02]  /*6870*/  @!P2 SEL R9, RZ, 0xffffffff, P0 ;  /* 0xffffffffff09a807 */ /* 0x000fe40000000000 */
[----:B------:R-:W-:-:S02]  /*6880*/  LOP3.LUT R16, R16, 0x1, RZ, 0xc0, !PT ;  /* 0x0000000110107812 */ /* 0x000fc400078ec0ff */
[----:B------:R-:W-:Y:S01]  /*6890*/  LOP3.LUT R13, R9, 0x1, RZ, 0xc0, !PT ;  /* 0x00000001090d7812 */ /* 0x000fe200078ec0ff */
[----:B------:R-:W-:Y:S01]  /*68a0*/  IMAD.IADD R9, R15, 0x1, R10 ;  /* 0x000000010f097824 */ /* 0x000fe200078e020a */
[----:B------:R-:W-:Y:S02]  /*68b0*/  ISETP.NE.U32.AND P2, PT, R16, 0x1, PT ;  /* 0x000000011000780c */ /* 0x000fe40003f45070 */
[----:B------:R-:W-:Y:S01]  /*68c0*/  ISETP.NE.U32.AND P0, PT, R13, 0x1, PT ;  /* 0x000000010d00780c */ /* 0x000fe20003f05070 */
[----:B------:R-:W-:Y:S01]  /*68d0*/  IMAD R16, R10, 0x3, R9 ;  /* 0x000000030a107824 */ /* 0x000fe200078e0209 */
[----:B------:R-:W-:Y:S01]  /*68e0*/  SEL R24, R24, R15, !P2 ;  /* 0x0000000f18187207 */ /* 0x000fe20005000000 */
[----:B------:R-:W-:Y:S01]  /*68f0*/  IMAD.U32 R13, RZ, RZ, UR4 ;  /* 0x00000004ff0d7e24 */ /* 0x000fe2000f8e00ff */
[----:B------:R-:W-:Y:S02]  /*6900*/  SEL R23, R23, R0, !P0 ;  /* 0x0000000017177207 */ /* 0x000fe40004000000 */
[----:B------:R-:W-:-:S02]  /*6910*/  SEL R20, R20, R4, !P6 ;  /* 0x0000000414147207 */ /* 0x000fc40007000000 */
[----:B------:R-:W-:Y:S02]  /*6920*/  ISETP.GE.U32.AND P3, PT, R16, R13, PT ;  /* 0x0000000d1000720c */ /* 0x000fe40003f66070 */
        /* <DEDUP_REMOVED lines=9> */
.L_x_3689:
[----:B------:R-:W-:-:S04]  /*69c0*/  PRMT R0, R14, 0x8880, RZ ;  /* 0x000088800e007816 */ /* 0x000fc800000000ff */
[----:B------:R-:W-:-:S05]  /*69d0*/  PRMT R0, R0, 0x7710, RZ ;  /* 0x0000771000007816 */ /* 0x000fca00000000ff */
[----:B------:R0:W-:Y:S02]  /*69e0*/  STL.S16 [R1], R0 ;  /* 0x0000000001007387 */ /* 0x0001e40000100600 */
.L_x_3688:
[----:B------:R-:W-:Y:S05]  /*69f0*/  BSYNC B1 ;  /* 0x0000000000017941 */ /* 0x000fea0003800000 */
.L_x_3687:
        /* <DEDUP_REMOVED lines=269> */
[----:B------:R-:W-:Y:S01]  /*7ad0*/  @P2 IMAD.MOV.U32 R14, RZ, RZ, RZ ;  /* 0x000000ffff0e2224 */ /* 0x000fe200078e00ff */
[----:B------:R-:W0:Y:S01]  /*7ae0*/  @P2 LDC R4, c[0x0][0x3f8] ;  /* 0x0000fe00ff042b82 */ /* 0x000e220000000800 */
[----:B------:R-:W-:-:S04]  /*7af0*/  IMAD R17, R16, UR6, R17 ;  /* 0x0000000610117c24 */ /* 0x000fc8000f8e0211 */
[----:B------:R-:W-:-:S03]  /*7b00*/  IMAD R0, R17, UR4, R0 ;  /* 0x0000000411007c24 */ /* 0x000fc6000f8e0200 */
[----:B------:R-:W1:Y:S02]  /*7b10*/  @P2 LDC.64 R16, c[0x0][0x390] ;  /* 0x0000e400ff102b82 */ /* 0x000e640000000a00 */
[----:B-1----:R-:W-:-:S05]  /*7b20*/  @P2 IMAD.HI.U32 R16, R15, R16, R14 ;  /* 0x000000100f102227 */ /* 0x002fca00078e000e */
[----:B------:R-:W-:Y:S02]  /*7b30*/  @P2 SHF.R.U32.HI R16, RZ, R17, R16 ;  /* 0x00000011ff102219 */ /* 0x000fe40000011610 */
[----:B------:R-:W1:Y:S02]  /*7b40*/  @P2 LDC R17, c[0x0][0x38c] ;  /* 0x0000e300ff112b82 */ /* 0x000e640000000800 */
[----:B------:R-:W-:-:S05]  /*7b50*/  @P2 IADD3 R14, -R16, RZ, RZ ;  /* 0x000000ff100e2210 */ /* 0x000fca0007ffe1ff */
[----:B-1----:R-:W-:-:S04]  /*7b60*/  @P2 IMAD R15, R17, R14, R15 ;  /* 0x0000000e110f2224 */ /* 0x002fc800078e020f */
[----:B0-----:R-:W-:-:S07]  /*7b70*/  @P2 IMAD R0, R15, R4, R0 ;  /* 0x000000040f002224 */ /* 0x001fce00078e0200 */
.L_x_3697:
[----:B------:R-:W0:Y:S02]  /*7b80*/  LDC.64 R28, c[0x0][0x5f8] ;  /* 0x00017e00ff1c7b82 */ /* 0x000e240000000a00 */
[----:B0-----:R-:W-:-:S04]  /*7b90*/  IADD3 R14, P2, P3, R0, R28, R12 ;  /* 0x0000001c000e7210 */ /* 0x001fc80007b5e00c */
[----:B------:R-:W-:-:S05]  /*7ba0*/  IADD3.X R15, RZ, R29, R11, P2, P3 ;  /* 0x0000001dff0f7210 */ /* 0x000fca00017e640b */
[----:B------:R1:W5:Y:S01]  /*7bb0*/  LDG.E.U8 R4, desc[UR36][R14.64] ;  /* 0x000000240e047981 */ /* 0x000362000c1e1100 */
[----:B------:R-:W-:-:S05]  /*7bc0*/  IMAD.IADD R19, R9, 0x1, R10 ;  /* 0x0000000109137824 */ /* 0x000fca00078e020a */
[----:B------:R-:W-:-:S13]  /*7bd0*/  ISETP.GE.U32.AND P2, PT, R19, R13, PT ;  /* 0x0000000d1300720c */ /* 0x000fda0003f46070 */
[----:B-1----:R-:W-:Y:S05]  /*7be0*/  @P2 BRA `(.L_x_3696) ;  /* 0x0000003c00482947 */ /* 0x002fea0003800000 */
        /* <DEDUP_REMOVED lines=322> */
[----:B------:R-:W0:Y:S01]  /*9010*/  LDC R3, c[0x0][0x268] ;  /* 0x00009a00ff037b82 */ /* 0x000e220000000800 */
[----:B------:R-:W-:Y:S01]  /*9020*/  IMAD.MOV.U32 R16, RZ, RZ, RZ ;  /* 0x000000ffff107224 */ /* 0x000fe200078e00ff */
[----:B------:R-:W-:Y:S01]  /*9030*/  ULDC.64 UR6, c[0x0][0x380] ;  /* 0x0000e00000067ab9 */ /* 0x000fe20000000a00 */
[----:B------:R-:W-:Y:S02]  /*9040*/  ULDC UR4, c[0x0][0x388] ;  /* 0x0000e20000047ab9 */ /* 0x000fe40000000800 */
[----:B------:R-:W-:-:S05]  /*9050*/  IMAD.HI.U32 R14, R17, UR7, R16 ;  /* 0x00000007110e7c27 */ /* 0x000fca000f8e0010 */
[----:B------:R-:W-:Y:S01]  /*9060*/  SHF.R.U32.HI R15, RZ, UR4, R14 ;  /* 0x00000004ff0f7c19 */ /* 0x000fe2000801160e */
[----:B------:R-:W-:Y:S01]  /*9070*/  ULDC UR4, c[0x0][0x3f4] ;  /* 0x0000fd0000047ab9 */ /* 0x000fe20000000800 */
[----:B0-----:R-:W-:-:S03]  /*9080*/  ISETP.NE.AND P2, PT, R3, 0x18, PT ;  /* 0x000000180300780c */ /* 0x001fc60003f45270 */
[----:B------:R-:W-:-:S04]  /*9090*/  IMAD.MOV R3, RZ, RZ, -R15 ;  /* 0x000000ffff037224 */ /* 0x000fc800078e0a0f */
[----:B------:R-:W-:-:S04]  /*90a0*/  IMAD R3, R3, UR6, R17 ;  /* 0x0000000603037c24 */ /* 0x000fc8000f8e0211 */
[----:B------:R-:W-:Y:S02]  /*90b0*/  IMAD R0, R3, UR4, R0 ;  /* 0x0000000403007c24 */ /* 0x000fe4000f8e0200 */
[----:B------:R-:W0:Y:S01]  /*90c0*/  @P2 LDC.64 R16, c[0x0][0x390] ;  /* 0x0000e400ff102b82 */ /* 0x000e220000000a00 */
[----:B------:R-:W-:-:S07]  /*90d0*/  @P2 IMAD.MOV.U32 R14, RZ, RZ, RZ ;  /* 0x000000ffff0e2224 */ /* 0x000fce00078e00ff */
[----:B------:R-:W1:Y:S01]  /*90e0*/  @P2 LDC R3, c[0x0][0x38c] ;  /* 0x0000e300ff032b82 */ /* 0x000e620000000800 */
[----:B0-----:R-:W-:-:S07]  /*90f0*/  @P2 IMAD.HI.U32 R16, R15, R16, R14 ;  /* 0x000000100f102227 */ /* 0x001fce00078e000e */
[----:B------:R-:W0:Y:S01]  /*9100*/  @P2 LDC R14, c[0x0][0x3f8] ;  /* 0x0000fe00ff0e2b82 */ /* 0x000e220000000800 */
[----:B------:R-:W-:-:S05]  /*9110*/  @P2 SHF.R.U32.HI R16, RZ, R17, R16 ;  /* 0x00000011ff102219 */ /* 0x000fca0000011610 */
[----:B------:R-:W-:-:S04]  /*9120*/  @P2 IMAD.MOV R16, RZ, RZ, -R16 ;  /* 0x000000ffff102224 */ /* 0x000fc800078e0a10 */
[----:B-1----:R-:W-:-:S04]  /*9130*/  @P2 IMAD R3, R3, R16, R15 ;  /* 0x0000001003032224 */ /* 0x002fc800078e020f */
[----:B0-----:R-:W-:-:S07]  /*9140*/  @P2 IMAD R0, R3, R14, R0 ;  /* 0x0000000e03002224 */ /* 0x001fce00078e0200 */
.L_x_3698:
[----:B------:R-:W-:-:S04]  /*9150*/  IADD3 R14, P2, P3, R0, R28, R12 ;  /* 0x0000001c000e7210 */ /* 0x000fc80007b5e00c */
        /* <DEDUP_REMOVED lines=12> */
[----:B------:R-:W-:-:S04]  /*9220*/  SHF.R.U32.HI R17, RZ, UR5, R16 ;  /* 0x00000005ff117c19 */ /* 0x000fc80008011610 */
[----:B------:R-:W-:-:S05]  /*9230*/  IADD3 R15, -R17, RZ, RZ ;  /* 0x000000ff110f7210 */ /* 0x000fca0007ffe1ff */
[----:B------:R-:W-:Y:S01]  /*9240*/  IMAD R0, R15, UR4, R19 ;  /* 0x000000040f007c24 */ /* 0x000fe2000f8e0213 */
[----:B------:R-:W-:-:S03]  /*9250*/  ULDC UR4, c[0x0][0x398] ;  /* 0x0000e60000047ab9 */ /* 0x000fc60000000800 */
[----:B------:R-:W-:Y:S01]  /*9260*/  IMAD R0, R0, UR4, RZ ;  /* 0x0000000400007c24 */ /* 0x000fe2000f8e02ff */
[----:B0-----:R-:W-:-:S13]  /*9270*/  ISETP.NE.AND P2, PT, R14, 0x1, PT ;  /* 0x000000010e00780c */ /* 0x001fda0003f45270 */
        /* <DEDUP_REMOVED lines=323> */
[----:B0-----:R-:W-:-:S05]  /*a6b0*/  @P2 IMAD.HI.U32 R16, R15, R16, R14 ;  /* 0x000000100f102227 */ /* 0x001fca00078e000e */
[----:B------:R-:W-:-:S04]  /*a6c0*/  @P2 SHF.R.U32.HI R16, RZ, R17, R16 ;  /* 0x00000011ff102219 */ /* 0x000fc80000011610 */
[----:B------:R-:W-:-:S05]  /*a6d0*/  @P2 IADD3 R16, -R16, RZ, RZ ;  /* 0x000000ff10102210 */ /* 0x000fca0007ffe1ff */
[----:B-1----:R-:W-:Y:S02]  /*a6e0*/  @P2 IMAD R15, R2, R16, R15 ;  /* 0x00000010020f2224 */ /* 0x002fe400078e020f */
[----:B------:R-:W0:Y:S02]  /*a6f0*/  @P2 LDC R2, c[0x0][0x3f8] ;  /* 0x0000fe00ff022b82 */ /* 0x000e240000000800 */
[----:B0-----:R-:W-:-:S07]  /*a700*/  @P2 IMAD R0, R15, R2, R0 ;  /* 0x000000020f002224 */ /* 0x001fce00078e0200 */
.L_x_3699:
[----:B------:R-:W-:-:S04]  /*a710*/  IADD3 R14, P2, P3, R0, R28, R12 ;  /* 0x0000001c000e7210 */ /* 0x000fc80007b5e00c */
[----:B------:R-:W-:-:S05]  /*a720*/  IADD3.X R15, RZ, R29, R11, P2, P3 ;  /* 0x0000001dff0f7210 */ /* 0x000fca00017e640b */
[----:B-----5:R0:W5:Y:S02]  /*a730*/  LDG.E.U8 R2, desc[UR36][R14.64] ;  /* 0x000000240e027981 */ /* 0x020164000c1e1100 */
[----:B0-----:R-:W-:-:S05]  /*a740*/  IMAD.IADD R15, R19, 0x1, R10 ;  /* 0x00000001130f7824 */ /* 0x001fca00078e020a */
        /* <DEDUP_REMOVED lines=193> */
[----:B------:R-:W0:Y:S01]  /*b360*/  LDC R15, c[0x0][0x268] ;  /* 0x00009a00ff0f7b82 */ /* 0x000e220000000800 */
        /* <DEDUP_REMOVED lines=8> */
[----:B------:R-:W-:Y:S01]  /*b3f0*/  IMAD R0, R19, UR4, R0 ;  /* 0x0000000413007c24 */ /* 0x000fe2000f8e0200 */
[----:B0-----:R-:W-:-:S13]  /*b400*/  ISETP.NE.AND P1, PT, R15, 0x12, PT ;  /* 0x000000120f00780c */ /* 0x001fda0003f25270 */
[----:B------:R-:W-:Y:S05]  /*b410*/  @!P1 BRA `(.L_x_3700) ;  /* 0x00000004002c9947 */ /* 0x000fea0003800000 */
        /* <DEDUP_REMOVED lines=9> */
[----:B------:R-:W-:Y:S01]  /*b4b0*/  IMAD R0, R17, UR4, R0 ;  /* 0x0000000411007c24 */ /* 0x000fe2000f8e0200 */
        /* <DEDUP_REMOVED lines=56> */
[----:B------:R-:W-:Y:S02]  /*b840*/  IMAD R15, R14, UR6, R15 ;  /* 0x000000060e0f7c24 */ /* 0x000fe4000f8e020f */
[----:B------:R-:W1:Y:S02]  /*b850*/  @P1 LDC R14, c[0x0][0x3f8] ;  /* 0x0000fe00ff0e1b82 */ /* 0x000e640000000800 */
[----:B------:R-:W-:Y:S02]  /*b860*/  IMAD R0, R15, UR4, R0 ;  /* 0x000000040f007c24 */ /* 0x000fe4000f8e0200 */
[----:B0-----:R-:W-:-:S04]  /*b870*/  @P1 IMAD.HI.U32 R18, R17, R18, R16 ;  /* 0x0000001211121227 */ /* 0x001fc800078e0010 */
[----:B------:R-:W0:Y:S01]  /*b880*/  @P1 LDC R16, c[0x0][0x38c] ;  /* 0x0000e300ff101b82 */ /* 0x000e220000000800 */
[----:B------:R-:W-:-:S05]  /*b890*/  @P1 SHF.R.U32.HI R18, RZ, R19, R18 ;  /* 0x00000013ff121219 */ /* 0x000fca0000011612 */
[----:B------:R-:W-:-:S04]  /*b8a0*/  @P1 IMAD.MOV R15, RZ, RZ, -R18 ;  /* 0x000000ffff0f1224 */ /* 0x000fc800078e0a12 */
[----:B0-----:R-:W-:-:S04]  /*b8b0*/  @P1 IMAD R17, R16, R15, R17 ;  /* 0x0000000f10111224 */ /* 0x001fc800078e0211 */
[----:B-1----:R-:W-:-:S07]  /*b8c0*/  @P1 IMAD R0, R17, R14, R0 ;  /* 0x0000000e11001224 */ /* 0x002fce00078e0200 */
.L_x_3700:
[----:B------:R-:W-:-:S04]  /*b8d0*/  IADD3 R14, P1, P2, R0, R28, R12 ;  /* 0x0000001c000e7210 */ /* 0x000fc80007a3e00c */
[----:B------:R-:W-:-:S05]  /*b8e0*/  IADD3.X R15, RZ, R29, R11, P1, P2 ;  /* 0x0000001dff0f7210 */ /* 0x000fca0000fe440b */
[----:B------:R-:W2:Y:S04]  /*b8f0*/  LDG.E.U8 R0, desc[UR36][R14.64] ;  /* 0x000000240e007981 */ /* 0x000ea8000c1e1100 */
[----:B--2---:R1:W-:Y:S02]  /*b900*/  STL [R1], R0 ;  /* 0x0000000001007387 */ /* 0x0043e40000100800 */
.L_x_3696:
[----:B------:R-:W-:Y:S05]  /*b910*/  BSYNC B1 ;  /* 0x0000000000017941 */ /* 0x000fea0003800000 */
.L_x_3695:
[----:B------:R-:W-:Y:S04]  /*b920*/  BSSY B1, `(.L_x_3701) ;  /* 0x0000050000017945 */ /* 0x000fe80003800000 */
[----:B------:R-:W-:Y:S05]  /*b930*/  @P0 BRA `(.L_x_3702) ;  /* 0x0000000400380947 */ /* 0x000fea0003800000 */
[----:B01---5:R-:W-:Y:S02]  /*b940*/  LOP3.LUT R0, R4, 0xff, RZ, 0xc0, !PT ;  /* 0x000000ff04007812 */ /* 0x023fe400078ec0ff */
[----:B------:R-:W-:Y:S02]  /*b950*/  LOP3.LUT R11, R20, 0xff, RZ, 0xc0, !PT ;  /* 0x000000ff140b7812 */ /* 0x000fe400078ec0ff */
[----:B------:R-:W-:Y:S02]  /*b960*/  PRMT R12, R4, 0x8880, RZ ;  /* 0x00008880040c7816 */ /* 0x000fe400000000ff */
[----:B------:R-:W-:Y:S02]  /*b970*/  PRMT R14, R20, 0x8880, RZ ;  /* 0x00008880140e7816 */ /* 0x000fe400000000ff */
[----:B------:R-:W-:Y:S01]  /*b980*/  ISETP.NE.AND P2, PT, R11, R0, PT ;  /* 0x000000000b00720c */ /* 0x000fe20003f45270 */
[----:B------:R-:W-:Y:S01]  /*b990*/  IMAD.MOV.U32 R0, RZ, RZ, R12 ;  /* 0x000000ffff007224 */ /* 0x000fe200078e000c */
[----:B------:R-:W-:Y:S01]  /*b9a0*/  ISETP.GE.U32.AND P0, PT, R22, R9, PT ;  /* 0x000000091600720c */ /* 0x000fe20003f06070 */
[----:B------:R-:W-:-:S03]  /*b9b0*/  IMAD.MOV.U32 R11, RZ, RZ, R14 ;  /* 0x000000ffff0b7224 */ /* 0x000fc600078e000e */
[----:B------:R-:W-:Y:S02]  /*b9c0*/  ISETP.GE.AND.EX P0, PT, R25, RZ, PT, P0 ;  /* 0x000000ff1900720c */ /* 0x000fe40003f06300 */
[----:B------:R-:W-:Y:S01]  /*b9d0*/  ISETP.GE.AND P1, PT, R11, R0, PT ;  /* 0x000000000b00720c */ /* 0x000fe20003f26270 */
[----:B------:R-:W-:-:S03]  /*b9e0*/  IMAD.IADD R11, R9, 0x1, R10 ;  /* 0x00000001090b7824 */ /* 0x000fc600078e020a */
[----:B------:R-:W-:Y:S02]  /*b9f0*/  SEL R0, RZ, 0xffffffff, P1 ;  /* 0xffffffffff007807 */ /* 0x000fe40000800000 */
        /* <DEDUP_REMOVED lines=8> */
[----:B------:R-:W-:Y:S02]  /*ba80*/  LOP3.LUT R0, R3, 0xff, RZ, 0xc0, !PT ;  /* 0x000000ff03007812 */ /* 0x000fe400078ec0ff */
[C---:B------:R-:W-:Y:S02]  /*ba90*/  LOP3.LUT R9, R21.reuse, 0xff, RZ, 0xc0, !PT ;  /* 0x000000ff15097812 */ /* 0x040fe400078ec0ff */
[----:B------:R-:W-:Y:S02]  /*baa0*/  PRMT R12, R21, 0x8880, RZ ;  /* 0x00008880150c7816 */ /* 0x000fe400000000ff */
[----:B------:R-:W-:Y:S02]  /*bab0*/  PRMT R4, R3, 0x8880, RZ ;  /* 0x0000888003047816 */ /* 0x000fe400000000ff */
[----:B------:R-:W-:Y:S01]  /*bac0*/  ISETP.NE.AND P2, PT, R9, R0, PT ;  /* 0x000000000900720c */ /* 0x000fe20003f45270 */
[----:B------:R-:W-:Y:S01]  /*bad0*/  IMAD.MOV.U32 R9, RZ, RZ, R12 ;  /* 0x000000ffff097224 */ /* 0x000fe200078e000c */
[----:B------:R-:W-:-:S02]  /*bae0*/  MOV R0, R4 ;  /* 0x0000000400007202 */ /* 0x000fc40000000f00 */
[----:B------:R-:W-:Y:S02]  /*baf0*/  ISETP.GE.U32.AND P0, PT, R8, R11, PT ;  /* 0x0000000b0800720c */ /* 0x000fe40003f06070 */
[----:B------:R-:W-:Y:S02]  /*bb00*/  ISETP.GE.AND P1, PT, R9, R0, PT ;  /* 0x000000000900720c */ /* 0x000fe40003f26270 */
[----:B------:R-:W-:Y:S02]  /*bb10*/  ISETP.GE.AND.EX P0, PT, R7, RZ, PT, P0 ;  /* 0x000000ff0700720c */ /* 0x000fe40003f06300 */
[----:B------:R-:W-:-:S03]  /*bb20*/  SEL R0, RZ, 0xffffffff, P1 ;  /* 0xffffffffff007807 */ /* 0x000fc60000800000 */
        /* <DEDUP_REMOVED lines=9> */
[----:B------:R-:W-:Y:S02]  /*bbc0*/  LOP3.LUT R3, R2, 0xff, RZ, 0xc0, !PT ;  /* 0x000000ff02037812 */ /* 0x000fe400078ec0ff */
[----:B------:R-:W-:Y:S02]  /*bbd0*/  LOP3.LUT R4, R6, 0xff, RZ, 0xc0, !PT ;  /* 0x000000ff06047812 */ /* 0x000fe400078ec0ff */
[----:B------:R-:W-:Y:S02]  /*bbe0*/  PRMT R9, R2, 0x8880, RZ ;  /* 0x0000888002097816 */ /* 0x000fe400000000ff */
[----:B------:R-:W-:Y:S02]  /*bbf0*/  PRMT R11, R6, 0x8880, RZ ;  /* 0x00008880060b7816 */ /* 0x000fe400000000ff */
[----:B------:R-:W-:Y:S01]  /*bc00*/  ISETP.NE.AND P2, PT, R4, R3, PT ;  /* 0x000000030400720c */ /* 0x000fe20003f45270 */
[----:B------:R-:W-:Y:S01]  /*bc10*/  IMAD.MOV.U32 R3, RZ, RZ, R9 ;  /* 0x000000ffff037224 */ /* 0x000fe200078e0009 */
[----:B------:R-:W-:Y:S01]  /*bc20*/  ISETP.GE.U32.AND P0, PT, R23, R0, PT ;  /* 0x000000001700720c */ /* 0x000fe20003f06070 */
[----:B------:R-:W-:-:S02]  /*bc30*/  IMAD.MOV.U32 R4, RZ, RZ, R11 ;  /* 0x000000ffff047224 */ /* 0x000fc400078e000b */
[----:B------:R-:W-:Y:S01]  /*bc40*/  IMAD.IADD R9, R0, 0x1, R10 ;  /* 0x0000000100097824 */ /* 0x000fe200078e020a */
[----:B------:R-:W-:Y:S02]  /*bc50*/  ISETP.GE.AND.EX P0, PT, R26, RZ, PT, P0 ;  /* 0x000000ff1a00720c */ /* 0x000fe40003f06300 */
[----:B------:R-:W-:-:S04]  /*bc60*/  ISETP.GE.AND P1, PT, R4, R3, PT ;  /* 0x000000030400720c */ /* 0x000fc80003f26270 */
        /* <DEDUP_REMOVED lines=9> */
[----:B------:R-:W2:Y:S01]  /*bd00*/  LDL.LU R15, [R1] ;  /* 0x00000000010f7983 */ /* 0x000ea20000300800 */
[C---:B------:R-:W-:Y:S02]  /*bd10*/  LOP3.LUT R3, R5.reuse, 0xff, RZ, 0xc0, !PT ;  /* 0x000000ff05037812 */ /* 0x040fe400078ec0ff */
[----:B------:R-:W-:Y:S02]  /*bd20*/  PRMT R4, R5, 0x8880, RZ ;  /* 0x0000888005047816 */ /* 0x000fe400000000ff */
[----:B------:R-:W-:-:S04]  /*bd30*/  ISETP.GE.U32.AND P0, PT, R24, R9, PT ;  /* 0x000000091800720c */ /* 0x000fc80003f06070 */
[----:B------:R-:W-:Y:S02]  /*bd40*/  ISETP.GE.AND.EX P0, PT, R27, RZ, PT, P0 ;  /* 0x000000ff1b00720c */ /* 0x000fe40003f06300 */
[C---:B--2---:R-:W-:Y:S02]  /*bd50*/  LOP3.LUT R0, R15.reuse, 0xff, RZ, 0xc0, !PT ;  /* 0x000000ff0f007812 */ /* 0x044fe400078ec0ff */
[----:B------:R-:W-:Y:S02]  /*bd60*/  PRMT R2, R15, 0x8880, RZ ;  /* 0x000088800f027816 */ /* 0x000fe400000000ff */
[----:B------:R-:W-:Y:S01]  /*bd70*/  ISETP.NE.AND P2, PT, R3, R0, PT ;  /* 0x000000000300720c */ /* 0x000fe20003f45270 */
[----:B------:R-:W-:Y:S02]  /*bd80*/  IMAD.MOV.U32 R3, RZ, RZ, R4 ;  /* 0x000000ffff037224 */ /* 0x000fe400078e0004 */
[----:B------:R-:W-:-:S05]  /*bd90*/  IMAD.MOV.U32 R0, RZ, RZ, R2 ;  /* 0x000000ffff007224 */ /* 0x000fca00078e0002 */
[----:B------:R-:W-:-:S04]  /*bda0*/  ISETP.GE.AND P1, PT, R3, R0, PT ;  /* 0x000000000300720c */ /* 0x000fc80003f26270 */
[----:B------:R-:W-:Y:S02]  /*bdb0*/  SEL R0, RZ, 0xffffffff, P1 ;  /* 0xffffffffff007807 */ /* 0x000fe40000800000 */
[----:B------:R-:W-:-:S04]  /*bdc0*/  @!P2 SEL R0, RZ, 0xffffffff, P0 ;  /* 0xffffffffff00a807 */ /* 0x000fc80000000000 */
[----:B------:R-:W-:-:S04]  /*bdd0*/  LOP3.LUT R0, R0, 0x1, RZ, 0xc0, !PT ;  /* 0x0000000100007812 */ /* 0x000fc800078ec0ff */
[----:B------:R-:W-:-:S04]  /*bde0*/  ISETP.NE.U32.AND P0, PT, R0, 0x1, PT ;  /* 0x000000010000780c */ /* 0x000fc80003f05070 */
[----:B------:R-:W-:Y:S02]  /*bdf0*/  SEL R5, R5, R15, !P0 ;  /* 0x0000000f05057207 */ /* 0x000fe40004000000 */
[----:B------:R-:W-:Y:S02]  /*be00*/  SEL R24, R24, R9, !P0 ;  /* 0x0000000918187207 */ /* 0x000fe40004000000 */
[----:B------:R-:W-:-:S07]  /*be10*/  SEL R27, R27, RZ, !P0 ;  /* 0x000000ff1b1b7207 */ /* 0x000fce0004000000 */
.L_x_3702:
[----:B------:R-:W-:Y:S05]  /*be20*/  BSYNC B1 ;  /* 0x0000000000017941 */ /* 0x000fea0003800000 */
.L_x_3701:
[C---:B01----:R-:W-:Y:S02]  /*be30*/  LOP3.LUT R0, R20.reuse, 0xff, RZ, 0xc0, !PT ;  /* 0x000000ff14007812 */ /* 0x043fe400078ec0ff */
[C---:B-----5:R-:W-:Y:S02]  /*be40*/  LOP3.LUT R3, R21.reuse, 0xff, RZ, 0xc0, !PT ;  /* 0x000000ff15037812 */ /* 0x060fe400078ec0ff */
[----:B------:R-:W-:Y:S02]  /*be50*/  PRMT R4, R20, 0x8880, RZ ;  /* 0x0000888014047816 */ /* 0x000fe400000000ff */
[----:B------:R-:W-:Y:S02]  /*be60*/  ISETP.NE.AND P2, PT, R0, R3, PT ;  /* 0x000000030000720c */ /* 0x000fe40003f45270 */
[----:B------:R-:W-:Y:S01]  /*be70*/  PRMT R2, R21, 0x8880, RZ ;  /* 0x0000888015027816 */ /* 0x000fe200000000ff */
[----:B------:R-:W-:Y:S01]  /*be80*/  IMAD.MOV.U32 R3, RZ, RZ, R4 ;  /* 0x000000ffff037224 */ /* 0x000fe200078e0004 */
[----:B------:R-:W-:-:S02]  /*be90*/  ISETP.GE.U32.AND P0, PT, R22, R8, PT ;  /* 0x000000081600720c */ /* 0x000fc40003f06070 */
[----:B------:R-:W-:Y:S02]  /*bea0*/  MOV R0, R2 ;  /* 0x0000000200007202 */ /* 0x000fe40000000f00 */
[----:B------:R-:W-:Y:S02]  /*beb0*/  ISETP.GE.AND.EX P0, PT, R25, R7, PT, P0 ;  /* 0x000000071900720c */ /* 0x000fe40003f06300 */
[----:B------:R-:W-:Y:S02]  /*bec0*/  ISETP.GE.AND P1, PT, R3, R0, PT ;  /* 0x000000000300720c */ /* 0x000fe40003f26270 */
[----:B------:R-:W-:Y:S02]  /*bed0*/  SEL R0, RZ, 0xffffffff, P0 ;  /* 0xffffffffff007807 */ /* 0x000fe40000000000 */
[----:B------:R-:W-:Y:S02]  /*bee0*/  @P2 SEL R0, RZ, 0xffffffff, P1 ;  /* 0xffffffffff002807 */ /* 0x000fe40000800000 */
[----:B------:R-:W-:-:S02]  /*bef0*/  LOP3.LUT R3, R6, 0xff, RZ, 0xc0, !PT ;  /* 0x000000ff06037812 */ /* 0x000fc400078ec0ff */
        /* <DEDUP_REMOVED lines=35> */
.L_x_3686:
[----:B------:R-:W-:Y:S01]  /*c130*/  ISETP.GE.U32.AND P0, PT, R0, R13, PT ;  /* 0x0000000d0000720c */ /* 0x000fe20003f06070 */
[----:B------:R-:W-:Y:S01]  /*c140*/  BSSY B1, `(.L_x_3703) ;  /* 0x000006a000017945 */ /* 0x000fe20003800000 */
[C---:B------:R-:W-:Y:S01]  /*c150*/  PRMT R0, R6.reuse, 0x7610, R0 ;  /* 0x0000761006007816 */ /* 0x040fe20000000000 */
[----:B------:R-:W-:Y:S01]  /*c160*/  IMAD.MOV.U32 R2, RZ, RZ, R4 ;  /* 0x000000ffff027224 */ /* 0x000fe200078e0004 */
[C---:B------:R-:W-:Y:S01]  /*c170*/  PRMT R16, R6.reuse, 0x7610, R16 ;  /* 0x0000761006107816 */ /* 0x040fe20000000010 */
[----:B------:R-:W-:Y:S01]  /*c180*/  IMAD.MOV.U32 R5, RZ, RZ, R3 ;  /* 0x000000ffff057224 */ /* 0x000fe200078e0003 */
[----:B------:R-:W-:Y:S01]  /*c190*/  PRMT R17, R6, 0x7610, R17 ;  /* 0x0000761006117816 */ /* 0x000fe20000000011 */
[----:B------:R-:W-:Y:S02]  /*c1a0*/  IMAD.MOV.U32 R18, RZ, RZ, R4 ;  /* 0x000000ffff127224 */ /* 0x000fe400078e0004 */
[----:B------:R-:W-:-:S04]  /*c1b0*/  IMAD.MOV.U32 R19, RZ, RZ, R3 ;  /* 0x000000ffff137224 */ /* 0x000fc800078e0003 */
[----:B------:R-:W-:Y:S05]  /*c1c0*/  @P0 BRA `(.L_x_3704) ;  /* 0x0000000400840947 */ /* 0x000fea0003800000 */
[----:B------:R-:W-:Y:S01]  /*c1d0*/  BSSY B2, `(.L_x_3705) ;  /* 0x0000058000027945 */ /* 0x000fe20003800000 */
[--C-:B------:R-:W-:Y:S01]  /*c1e0*/  IMAD.MOV.U32 R2, RZ, RZ, R4.reuse ;  /* 0x000000ffff027224 */ /* 0x100fe200078e0004 */
[----:B------:R-:W-:Y:S01]  /*c1f0*/  MOV R5, R3 ;  /* 0x0000000300057202 */ /* 0x000fe20000000f00 */
[----:B------:R-:W-:Y:S01]  /*c200*/  IMAD.MOV.U32 R18, RZ, RZ, R4 ;  /* 0x000000ffff127224 */ /* 0x000fe200078e0004 */
[C---:B------:R-:W-:Y:S01]  /*c210*/  PRMT R0, R6.reuse, 0x7610, R0 ;  /* 0x0000761006007816 */ /* 0x040fe20000000000 */
[----:B------:R-:W-:Y:S01]  /*c220*/  IMAD.MOV.U32 R19, RZ, RZ, R3 ;  /* 0x000000ffff137224 */ /* 0x000fe200078e0003 */
[C---:B------:R-:W-:Y:S02]  /*c230*/  PRMT R16, R6.reuse, 0x7610, R16 ;  /* 0x0000761006107816 */ /* 0x040fe40000000010 */
[----:B------:R-:W-:-:S07]  /*c240*/  PRMT R17, R6, 0x7610, R17 ;  /* 0x0000761006117816 */ /* 0x000fce0000000011 */
.L_x_3706:
[----:B------:R-:W-:Y:S01]  /*c250*/  IMAD R15, R26, R9, RZ ;  /* 0x000000091a0f7224 */ /* 0x000fe200078e02ff */
[----:B------:R-:W-:Y:S01]  /*c260*/  ULDC.64 UR4, c[0x0][0x5f8] ;  /* 0x00017e0000047ab9 */ /* 0x000fe20000000a00 */
[----:B------:R-:W-:-:S03]  /*c270*/  IMAD.IADD R21, R10, 0x1, R9 ;  /* 0x000000010a157824 */ /* 0x000fc600078e0209 */
[----:B------:R-:W-:Y:S01]  /*c280*/  IADD3 R14, P0, P1, R15, UR4, R12 ;  /* 0x000000040f0e7c10 */ /* 0x000fe2000f91e00c */
[----:B------:R-:W-:-:S03]  /*c290*/  IMAD R25, R21, R26, RZ ;  /* 0x0000001a15197224 */ /* 0x000fc600078e02ff */
[----:B------:R-:W-:-:S05]  /*c2a0*/  IADD3.X R15, RZ, UR5, R11, P0, P1 ;  /* 0x00000005ff0f7c10 */ /* 0x000fca00087e240b */
[----:B------:R0:W2:Y:S02]  /*c2b0*/  LDG.E.U8 R23, desc[UR36][R14.64] ;  /* 0x000000240e177981 */ /* 0x0000a4000c1e1100 */
[----:B0-----:R-:W-:-:S04]  /*c2c0*/  IADD3 R14, P0, P1, R25, UR4, R12 ;  /* 0x00000004190e7c10 */ /* 0x001fc8000f91e00c */
[----:B------:R-:W-:-:S05]  /*c2d0*/  IADD3.X R15, RZ, UR5, R11, P0, P1 ;  /* 0x00000005ff0f7c10 */ /* 0x000fca00087e240b */
[----:B------:R0:W3:Y:S01]  /*c2e0*/  LDG.E.U8 R25, desc[UR36][R14.64] ;  /* 0x000000240e197981 */ /* 0x0000e2000c1e1100 */
[----:B------:R-:W-:Y:S02]  /*c2f0*/  PRMT R27, R16, 0x8880, RZ ;  /* 0x00008880101b7816 */ /* 0x000fe400000000ff */
[----:B------:R-:W-:Y:S02]  /*c300*/  PRMT R29, R0, 0x8880, RZ ;  /* 0x00008880001d7816 */ /* 0x000fe400000000ff */
[----:B--2---:R-:W-:-:S04]  /*c310*/  PRMT R20, R23, 0x8880, RZ ;  /* 0x0000888017147816 */ /* 0x004fc800000000ff */
[----:B------:R-:W-:Y:S01]  /*c320*/  ISETP.GE.AND P2, PT, R27, R20, PT ;  /* 0x000000141b00720c */ /* 0x000fe20003f46270 */
[----:B------:R-:W-:-:S04]  /*c330*/  IMAD.IADD R27, R21, 0x1, R10 ;  /* 0x00000001151b7824 */ /* 0x000fc800078e020a */
[----:B0-----:R-:W-:-:S05]  /*c340*/  IMAD R15, R27, R26, RZ ;  /* 0x0000001a1b0f7224 */ /* 0x001fca00078e02ff */
[----:B------:R-:W-:-:S04]  /*c350*/  IADD3 R14, P0, P1, R15, UR4, R12 ;  /* 0x000000040f0e7c10 */ /* 0x000fc8000f91e00c */
[----:B------:R-:W-:Y:S02]  /*c360*/  IADD3.X R15, RZ, UR5, R11, P0, P1 ;  /* 0x00000005ff0f7c10 */ /* 0x000fe400087e240b */
[----:B---3--:R-:W-:-:S04]  /*c370*/  PRMT R20, R25, 0x8880, RZ ;  /* 0x0000888019147816 */ /* 0x008fc800000000ff */
[----:B------:R-:W-:Y:S02]  /*c380*/  ISETP.GE.AND P3, PT, R29, R20, PT ;  /* 0x000000141d00720c */ /* 0x000fe40003f66270 */
[----:B------:R0:W2:Y:S01]  /*c390*/  LDG.E.U8 R29, desc[UR36][R14.64] ;  /* 0x000000240e1d7981 */ /* 0x0000a2000c1e1100 */
[----:B------:R-:W-:Y:S02]  /*c3a0*/  LOP3.LUT R20, R16, 0xff, RZ, 0xc0, !PT ;  /* 0x000000ff10147812 */ /* 0x000fe400078ec0ff */
[----:B------:R-:W-:Y:S02]  /*c3b0*/  ISETP.GE.U32.AND P0, PT, R2, R9, PT ;  /* 0x000000090200720c */ /* 0x000fe40003f06070 */
[----:B------:R-:W-:Y:S02]  /*c3c0*/  ISETP.NE.AND P1, PT, R20, R23, PT ;  /* 0x000000171400720c */ /* 0x000fe40003f25270 */
[----:B------:R-:W-:Y:S02]  /*c3d0*/  ISETP.GE.AND.EX P0, PT, R3, RZ, PT, P0 ;  /* 0x000000ff0300720c */ /* 0x000fe40003f06300 */
[----:B------:R-:W-:-:S02]  /*c3e0*/  LOP3.LUT R22, R6, 0xff, RZ, 0xc0, !PT ;  /* 0x000000ff06167812 */ /* 0x000fc400078ec0ff */
[----:B------:R-:W-:Y:S02]  /*c3f0*/  SEL R20, RZ, 0xffffffff, P0 ;  /* 0xffffffffff147807 */ /* 0x000fe40000000000 */
[----:B0-----:R-:W-:Y:S02]  /*c400*/  PRMT R15, R6, 0x8880, RZ ;  /* 0x00008880060f7816 */ /* 0x001fe400000000ff */
[----:B------:R-:W-:-:S03]  /*c410*/  ISETP.GE.U32.AND P0, PT, R8, R21, PT ;  /* 0x000000150800720c */ /* 0x000fc60003f06070 */
[----:B------:R-:W-:Y:S02]  /*c420*/  @P1 SEL R20, RZ, 0xffffffff, P2 ;  /* 0xffffffffff141807 */ /* 0x000fe40001000000 */
[----:B------:R-:W-:Y:S02]  /*c430*/  ISETP.GE.AND.EX P0, PT, R7, RZ, PT, P0 ;  /* 0x000000ff0700720c */ /* 0x000fe40003f06300 */
[----:B------:R-:W-:-:S04]  /*c440*/  LOP3.LUT R20, R20, 0x1, RZ, 0xc0, !PT ;  /* 0x0000000114147812 */ /* 0x000fc800078ec0ff */
[----:B------:R-:W-:Y:S02]  /*c450*/  ISETP.NE.U32.AND P1, PT, R20, 0x1, PT ;  /* 0x000000011400780c */ /* 0x000fe40003f25070 */
[----:B------:R-:W-:Y:S02]  /*c460*/  LOP3.LUT R20, R0, 0xff, RZ, 0xc0, !PT ;  /* 0x000000ff00147812 */ /* 0x000fe400078ec0ff */
[----:B------:R-:W-:Y:S02]  /*c470*/  SEL R2, R2, R9, !P1 ;  /* 0x0000000902027207 */ /* 0x000fe40004800000 */
[----:B------:R-:W-:Y:S01]  /*c480*/  ISETP.NE.AND P4, PT, R20, R25, PT ;  /* 0x000000191400720c */ /* 0x000fe20003f85270 */
[----:B------:R-:W-:Y:S01]  /*c490*/  IMAD.IADD R20, R27, 0x1, R10 ;  /* 0x000000011b147824 */ /* 0x000fe200078e020a */
[----:B------:R-:W-:-:S11]  /*c4a0*/  SEL R9, RZ, 0xffffffff, P0 ;  /* 0xffffffffff097807 */ /* 0x000fd60000000000 */
[----:B------:R-:W-:-:S04]  /*c4b0*/  @P4 SEL R9, RZ, 0xffffffff, P3 ;  /* 0xffffffffff094807 */ /* 0x000fc80001800000 */
[----:B------:R-:W-:-:S04]  /*c4c0*/  LOP3.LUT R9, R9, 0x1, RZ, 0xc0, !PT ;  /* 0x0000000109097812 */ /* 0x000fc800078ec0ff */
[----:B------:R-:W-:Y:S02]  /*c4d0*/  ISETP.NE.U32.AND P3, PT, R9, 0x1, PT ;  /* 0x000000010900780c */ /* 0x000fe40003f65070 */
[----:B--2---:R-:W-:Y:S02]  /*c4e0*/  PRMT R14, R29, 0x8880, RZ ;  /* 0x000088801d0e7816 */ /* 0x004fe400000000ff */
[----:B------:R-:W-:Y:S02]  /*c4f0*/  ISETP.NE.AND P4, PT, R22, R29, PT ;  /* 0x0000001d1600720c */ /* 0x000fe40003f85270 */
[----:B------:R-:W-:Y:S01]  /*c500*/  ISETP.GE.AND P2, PT, R15, R14, PT ;  /* 0x0000000e0f00720c */ /* 0x000fe20003f46270 */
[----:B------:R-:W-:-:S05]  /*c510*/  IMAD R15, R20, R26, RZ ;  /* 0x0000001a140f7224 */ /* 0x000fca00078e02ff */
[----:B------:R-:W-:-:S04]  /*c520*/  IADD3 R14, P0, P5, R15, UR4, R12 ;  /* 0x000000040f0e7c10 */ /* 0x000fc8000fd1e00c */
[----:B------:R-:W-:-:S05]  /*c530*/  IADD3.X R15, RZ, UR5, R11, P0, P5 ;  /* 0x00000005ff0f7c10 */ /* 0x000fca00087ea40b */
[----:B------:R-:W2:Y:S01]  /*c540*/  LDG.E.U8 R14, desc[UR36][R14.64] ;  /* 0x000000240e0e7981 */ /* 0x000ea2000c1e1100 */
[----:B------:R-:W-:Y:S02]  /*c550*/  ISETP.GE.U32.AND P0, PT, R4, R27, PT ;  /* 0x0000001b0400720c */ /* 0x000fe40003f06070 */
[----:B------:R-:W-:Y:S02]  /*c560*/  PRMT R22, R17, 0x8880, RZ ;  /* 0x0000888011167816 */ /* 0x000fe400000000ff */
[----:B------:R-:W-:Y:S02]  /*c570*/  ISETP.GE.AND.EX P0, PT, R5, RZ, PT, P0 ;  /* 0x000000ff0500720c */ /* 0x000fe40003f06300 */
[----:B------:R-:W-:Y:S02]  /*c580*/  SEL R8, R8, R21, !P3 ;  /* 0x0000001508087207 */ /* 0x000fe40005800000 */
[----:B------:R-:W-:Y:S02]  /*c590*/  SEL R9, RZ, 0xffffffff, P0 ;  /* 0xffffffffff097807 */ /* 0x000fe40000000000 */
[----:B------:R-:W-:-:S02]  /*c5a0*/  @P4 SEL R9, RZ, 0xffffffff, P2 ;  /* 0xffffffffff094807 */ /* 0x000fc40001000000 */
[----:B------:R-:W-:Y:S02]  /*c5b0*/  ISETP.GE.U32.AND P0, PT, R18, R20, PT ;  /* 0x000000141200720c */ /* 0x000fe40003f06070 */
[----:B------:R-:W-:Y:S02]  /*c5c0*/  LOP3.LUT R9, R9, 0x1, RZ, 0xc0, !PT ;  /* 0x0000000109097812 */ /* 0x000fe400078ec0ff */
[----:B------:R-:W-:Y:S02]  /*c5d0*/  ISETP.GE.AND.EX P0, PT, R19, RZ, PT, P0 ;  /* 0x000000ff1300720c */ /* 0x000fe40003f06300 */
[----:B------:R-:W-:Y:S02]  /*c5e0*/  ISETP.NE.U32.AND P2, PT, R9, 0x1, PT ;  /* 0x000000010900780c */ /* 0x000fe40003f45070 */
[----:B------:R-:W-:Y:S02]  /*c5f0*/  SEL R16, R16, R23, !P1 ;  /* 0x0000001710107207 */ /* 0x000fe40004800000 */
[----:B------:R-:W-:-:S02]  /*c600*/  SEL R4, R4, R27, !P2 ;  /* 0x0000001b04047207 */ /* 0x000fc40005000000 */
[----:B------:R-:W-:Y:S02]  /*c610*/  SEL R3, R3, RZ, !P1 ;  /* 0x000000ff03037207 */ /* 0x000fe40004800000 */
[----:B------:R-:W-:Y:S02]  /*c620*/  SEL R0, R0, R25, !P3 ;  /* 0x0000001900007207 */ /* 0x000fe40005800000 */
[----:B------:R-:W-:Y:S02]  /*c630*/  SEL R7, R7, RZ, !P3 ;  /* 0x000000ff07077207 */ /* 0x000fe40005800000 */
[----:B------:R-:W-:Y:S02]  /*c640*/  SEL R6, R6, R29, !P2 ;  /* 0x0000001d06067207 */ /* 0x000fe40005000000 */
[----:B------:R-:W-:Y:S02]  /*c650*/  SEL R5, R5, RZ, !P2 ;  /* 0x000000ff05057207 */ /* 0x000fe40005000000 */
[----:B--2---:R-:W-:-:S04]  /*c660*/  PRMT R9, R14, 0x8880, RZ ;  /* 0x000088800e097816 */ /* 0x004fc800000000ff */
[----:B------:R-:W-:Y:S02]  /*c670*/  ISETP.GE.AND P5, PT, R22, R9, PT ;  /* 0x000000091600720c */ /* 0x000fe40003fa6270 */
[----:B------:R-:W-:-:S04]  /*c680*/  LOP3.LUT R9, R17, 0xff, RZ, 0xc0, !PT ;  /* 0x000000ff11097812 */ /* 0x000fc800078ec0ff */
[----:B------:R-:W-:Y:S02]  /*c690*/  ISETP.NE.AND P4, PT, R9, R14, PT ;  /* 0x0000000e0900720c */ /* 0x000fe40003f85270 */
[----:B------:R-:W-:-:S11]  /*c6a0*/  SEL R9, RZ, 0xffffffff, P0 ;  /* 0xffffffffff097807 */ /* 0x000fd60000000000 */
[----:B------:R-:W-:-:S04]  /*c6b0*/  @P4 SEL R9, RZ, 0xffffffff, P5 ;  /* 0xffffffffff094807 */ /* 0x000fc80002800000 */
[----:B------:R-:W-:Y:S01]  /*c6c0*/  LOP3.LUT R15, R9, 0x1, RZ, 0xc0, !PT ;  /* 0x00000001090f7812 */ /* 0x000fe200078ec0ff */
[----:B------:R-:W-:-:S03]  /*c6d0*/  IMAD.IADD R9, R20, 0x1, R10 ;  /* 0x0000000114097824 */ /* 0x000fc600078e020a */
[----:B------:R-:W-:Y:S01]  /*c6e0*/  ISETP.NE.U32.AND P0, PT, R15, 0x1, PT ;  /* 0x000000010f00780c */ /* 0x000fe20003f05070 */
[----:B------:R-:W-:-:S03]  /*c6f0*/  IMAD R22, R10, 0x3, R9 ;  /* 0x000000030a167824 */ /* 0x000fc600078e0209 */
[----:B------:R-:W-:Y:S02]  /*c700*/  SEL R18, R18, R20, !P0 ;  /* 0x0000001412127207 */ /* 0x000fe40004000000 */
[----:B------:R-:W-:Y:S02]  /*c710*/  ISETP.GE.U32.AND P4, PT, R22, R13, PT ;  /* 0x0000000d1600720c */ /* 0x000fe40003f86070 */
[----:B------:R-:W-:Y:S02]  /*c720*/  SEL R17, R17, R14, !P0 ;  /* 0x0000000e11117207 */ /* 0x000fe40004000000 */
[----:B------:R-:W-:-:S09]  /*c730*/  SEL R19, R19, RZ, !P0 ;  /* 0x000000ff13137207 */ /* 0x000fd20004000000 */
[----:B------:R-:W-:Y:S05]  /*c740*/  @!P4 BRA `(.L_x_3706) ;  /* 0xfffffff800c0c947 */ /* 0x000fea000383ffff */
[----:B------:R-:W-:Y:S05]  /*c750*/  BSYNC B2 ;  /* 0x0000000000027941 */ /* 0x000fea0003800000 */
.L_x_3705:
[----:B------:R-:W-:Y:S02]  /*c760*/  PRMT R24, R25, 0x8880, RZ ;  /* 0x0000888019187816 */ /* 0x000fe400000000ff */
[----:B------:R-:W-:Y:S02]  /*c770*/  PRMT R23, R23, 0x8880, RZ ;  /* 0x0000888017177816 */ /* 0x000fe400000000ff */
[----:B------:R-:W-:Y:S02]  /*c780*/  PRMT R25, R29, 0x8880, RZ ;  /* 0x000088801d197816 */ /* 0x000fe400000000ff */
[----:B------:R-:W-:Y:S02]  /*c790*/  PRMT R22, R14, 0x8880, RZ ;  /* 0x000088800e167816 */ /* 0x000fe400000000ff */
[----:B------:R-:W-:Y:S02]  /*c7a0*/  PRMT R23, R23, 0x7710, RZ ;  /* 0x0000771017177816 */ /* 0x000fe400000000ff */
[----:B------:R-:W-:-:S02]  /*c7b0*/  PRMT R24, R24, 0x7710, RZ ;  /* 0x0000771018187816 */ /* 0x000fc400000000ff */
[----:B------:R-:W-:Y:S02]  /*c7c0*/  PRMT R25, R25, 0x7710, RZ ;  /* 0x0000771019197816 */ /* 0x000fe400000000ff */
[----:B------:R-:W-:-:S07]  /*c7d0*/  PRMT R22, R22, 0x7710, RZ ;  /* 0x0000771016167816 */ /* 0x000fce00000000ff */
.L_x_3704:
[----:B------:R-:W-:Y:S05]  /*c7e0*/  BSYNC B1 ;  /* 0x0000000000017941 */ /* 0x000fea0003800000 */
.L_x_3703:
[----:B------:R-:W-:Y:S01]  /*c7f0*/  ISETP.GE.U32.AND P0, PT, R9, R13, PT ;  /* 0x0000000d0900720c */ /* 0x000fe20003f06070 */
[----:B------:R-:W-:-:S12]  /*c800*/  BSSY B1, `(.L_x_3707) ;  /* 0x000001b000017945 */ /* 0x000fd80003800000 */
[----:B------:R-:W-:Y:S05]  /*c810*/  @P0 BRA `(.L_x_3708) ;  /* 0x0000000000640947 */ /* 0x000fea0003800000 */
[----:B------:R-:W0:Y:S01]  /*c820*/  LDC.64 R14, c[0x0][0x5f8] ;  /* 0x00017e00ff0e7b82 */ /* 0x000e220000000a00 */
[----:B------:R-:W-:-:S05]  /*c830*/  IMAD R21, R9, R26, RZ ;  /* 0x0000001a09157224 */ /* 0x000fca00078e02ff */
[----:B0-----:R-:W-:-:S04]  /*c840*/  IADD3 R20, P1, P2, R21, R14, R12 ;  /* 0x0000000e15147210 */ /* 0x001fc80007a3e00c */
[----:B------:R-:W-:-:S05]  /*c850*/  IADD3.X R21, RZ, R15, R11, P1, P2 ;  /* 0x0000000fff157210 */ /* 0x000fca0000fe440b */
[----:B------:R0:W5:Y:S01]  /*c860*/  LDG.E.U8 R23, desc[UR36][R20.64] ;  /* 0x0000002414177981 */ /* 0x000162000c1e1100 */
[----:B------:R-:W-:-:S05]  /*c870*/  IMAD.IADD R27, R9, 0x1, R10 ;  /* 0x00000001091b7824 */ /* 0x000fca00078e020a */
[----:B------:R-:W-:-:S13]  /*c880*/  ISETP.GE.U32.AND P1, PT, R27, R13, PT ;  /* 0x0000000d1b00720c */ /* 0x000fda0003f26070 */
[----:B0-----:R-:W-:Y:S05]  /*c890*/  @P1 BRA `(.L_x_3708) ;  /* 0x0000000000441947 */ /* 0x001fea0003800000 */
[----:B------:R-:W-:-:S05]  /*c8a0*/  IMAD R21, R27, R26, RZ ;  /* 0x0000001a1b157224 */ /* 0x000fca00078e02ff */
[----:B------:R-:W-:-:S04]  /*c8b0*/  IADD3 R20, P1, P2, R21, R14, R12 ;  /* 0x0000000e15147210 */ /* 0x000fc80007a3e00c */
[----:B------:R-:W-:-:S05]  /*c8c0*/  IADD3.X R21, RZ, R15, R11, P1, P2 ;  /* 0x0000000fff157210 */ /* 0x000fca0000fe440b */
[----:B------:R0:W5:Y:S01]  /*c8d0*/  LDG.E.U8 R24, desc[UR36][R20.64] ;  /* 0x0000002414187981 */ /* 0x000162000c1e1100 */
[----:B------:R-:W-:-:S05]  /*c8e0*/  IMAD.IADD R27, R27, 0x1, R10 ;  /* 0x000000011b1b7824 */ /* 0x000fca00078e020a */
[----:B------:R-:W-:-:S13]  /*c8f0*/  ISETP.GE.U32.AND P1, PT, R27, R13, PT ;  /* 0x0000000d1b00720c */ /* 0x000fda0003f26070 */
[----:B0-----:R-:W-:Y:S05]  /*c900*/  @P1 BRA `(.L_x_3708) ;  /* 0x0000000000281947 */ /* 0x001fea0003800000 */
[C---:B------:R-:W-:Y:S01]  /*c910*/  IADD3 R25, R27.reuse, R10, RZ ;  /* 0x0000000a1b197210 */ /* 0x040fe20007ffe0ff */
[----:B------:R-:W-:-:S03]  /*c920*/  IMAD R21, R27, R26, RZ ;  /* 0x0000001a1b157224 */ /* 0x000fc600078e02ff */
[----:B------:R-:W-:Y:S02]  /*c930*/  ISETP.GE.U32.AND P1, PT, R25, R13, PT ;  /* 0x0000000d1900720c */ /* 0x000fe40003f26070 */
[----:B------:R-:W-:-:S04]  /*c940*/  IADD3 R20, P2, P3, R21, R14, R12 ;  /* 0x0000000e15147210 */ /* 0x000fc80007b5e00c */
[----:B------:R-:W-:-:S07]  /*c950*/  IADD3.X R21, RZ, R15, R11, P2, P3 ;  /* 0x0000000fff157210 */ /* 0x000fce00017e640b */
[----:B------:R-:W-:-:S05]  /*c960*/  @!P1 IMAD R25, R25, R26, RZ ;  /* 0x0000001a19199224 */ /* 0x000fca00078e02ff */
[----:B------:R-:W-:Y:S02]  /*c970*/  @!P1 IADD3 R14, P4, P5, R25, R14, R12 ;  /* 0x0000000e190e9210 */ /* 0x000fe40007d9e00c */
[----:B------:R0:W5:Y:S02]  /*c980*/  LDG.E.U8 R25, desc[UR36][R20.64] ;  /* 0x0000002414197981 */ /* 0x000164000c1e1100 */
[----:B------:R-:W-:-:S05]  /*c990*/  @!P1 IADD3.X R15, RZ, R15, R11, P4, P5 ;  /* 0x0000000fff0f9210 */ /* 0x000fca00027ea40b */
[----:B------:R0:W5:Y:S04]  /*c9a0*/  @!P1 LDG.E.U8 R22, desc[UR36][R14.64] ;  /* 0x000000240e169981 */ /* 0x000168000c1e1100 */
.L_x_3708:
[----:B------:R-:W-:Y:S05]  /*c9b0*/  BSYNC B1 ;  /* 0x0000000000017941 */ /* 0x000fea0003800000 */
.L_x_3707:
[----:B------:R-:W-:Y:S04]  /*c9c0*/  BSSY B1, `(.L_x_3709) ;  /* 0x000004f000017945 */ /* 0x000fe80003800000 */
[----:B------:R-:W-:Y:S05]  /*c9d0*/  @P0 BRA `(.L_x_3710) ;  /* 0x0000000400340947 */ /* 0x000fea0003800000 */
[C---:B-----5:R-:W-:Y:S02]  /*c9e0*/  LOP3.LUT R11, R23.reuse, 0xff, RZ, 0xc0, !PT ;  /* 0x000000ff170b7812 */ /* 0x060fe400078ec0ff */
[C---:B------:R-:W-:Y:S02]  /*c9f0*/  LOP3.LUT R12, R16.reuse, 0xff, RZ, 0xc0, !PT ;  /* 0x000000ff100c7812 */ /* 0x040fe400078ec0ff */
[----:B0-----:R-:W-:Y:S02]  /*ca00*/  PRMT R14, R23, 0x8880, RZ ;  /* 0x00008880170e7816 */ /* 0x001fe400000000ff */
[----:B------:R-:W-:Y:S02]  /*ca10*/  PRMT R15, R16, 0x8880, RZ ;  /* 0x00008880100f7816 */ /* 0x000fe400000000ff */
[----:B------:R-:W-:Y:S01]  /*ca20*/  ISETP.NE.AND P2, PT, R12, R11, PT ;  /* 0x0000000b0c00720c */ /* 0x000fe20003f45270 */
[----:B------:R-:W-:Y:S01]  /*ca30*/  IMAD.MOV.U32 R11, RZ, RZ, R14 ;  /* 0x000000ffff0b7224 */ /* 0x000fe200078e000e */
[----:B------:R-:W-:Y:S01]  /*ca40*/  ISETP.GE.U32.AND P0, PT, R2, R9, PT ;  /* 0x000000090200720c */ /* 0x000fe20003f06070 */
[----:B------:R-:W-:-:S03]  /*ca50*/  IMAD.MOV.U32 R12, RZ, RZ, R15 ;  /* 0x000000ffff0c7224 */ /* 0x000fc600078e000f */
[----:B------:R-:W-:Y:S02]  /*ca60*/  ISETP.GE.AND.EX P0, PT, R3, RZ, PT, P0 ;  /* 0x000000ff0300720c */ /* 0x000fe40003f06300 */
[----:B------:R-:W-:-:S04]  /*ca70*/  ISETP.GE.AND P1, PT, R12, R11, PT ;  /* 0x0000000b0c00720c */ /* 0x000fc80003f26270 */
[----:B------:R-:W-:Y:S02]  /*ca80*/  SEL R11, RZ, 0xffffffff, P1 ;  /* 0xffffffffff0b7807 */ /* 0x000fe40000800000 */
        /* <DEDUP_REMOVED lines=29> */
[C---:B------:R-:W-:Y:S02]  /*cc60*/  LOP3.LUT R11, R25.reuse, 0xff, RZ, 0xc0, !PT ;  /* 0x000000ff190b7812 */ /* 0x040fe400078ec0ff */
[C---:B------:R-:W-:Y:S02]  /*cc70*/  LOP3.LUT R12, R6.reuse, 0xff, RZ, 0xc0, !PT ;  /* 0x000000ff060c7812 */ /* 0x040fe400078ec0ff */
[----:B------:R-:W-:Y:S02]  /*cc80*/  PRMT R14, R25, 0x8880, RZ ;  /* 0x00008880190e7816 */ /* 0x000fe400000000ff */
[----:B------:R-:W-:Y:S02]  /*cc90*/  PRMT R15, R6, 0x8880, RZ ;  /* 0x00008880060f7816 */ /* 0x000fe400000000ff */
[----:B------:R-:W-:Y:S01]  /*cca0*/  ISETP.NE.AND P2, PT, R12, R11, PT ;  /* 0x0000000b0c00720c */ /* 0x000fe20003f45270 */
[----:B------:R-:W-:Y:S01]  /*ccb0*/  IMAD.MOV.U32 R11, RZ, RZ, R14 ;  /* 0x000000ffff0b7224 */ /* 0x000fe200078e000e */
[----:B------:R-:W-:Y:S01]  /*ccc0*/  MOV R12, R15 ;  /* 0x0000000f000c7202 */ /* 0x000fe20000000f00 */
[----:B------:R-:W-:Y:S01]  /*ccd0*/  IMAD.IADD R15, R9, 0x1, R10 ;  /* 0x00000001090f7824 */ /* 0x000fe200078e020a */
[----:B------:R-:W-:-:S02]  /*cce0*/  ISETP.GE.U32.AND P0, PT, R4, R9, PT ;  /* 0x000000090400720c */ /* 0x000fc40003f06070 */
[----:B------:R-:W-:Y:S02]  /*ccf0*/  ISETP.GE.AND P1, PT, R12, R11, PT ;  /* 0x0000000b0c00720c */ /* 0x000fe40003f26270 */
[----:B------:R-:W-:Y:S02]  /*cd00*/  ISETP.GE.AND.EX P0, PT, R5, RZ, PT, P0 ;  /* 0x000000ff0500720c */ /* 0x000fe40003f06300 */
        /* <DEDUP_REMOVED lines=26> */
.L_x_3710:
[----:B------:R-:W-:Y:S05]  /*ceb0*/  BSYNC B1 ;  /* 0x0000000000017941 */ /* 0x000fea0003800000 */
.L_x_3709:
[----:B------:R-:W-:Y:S02]  /*cec0*/  LOP3.LUT R9, R16, 0xff, RZ, 0xc0, !PT ;  /* 0x000000ff10097812 */ /* 0x000fe400078ec0ff */
[C---:B------:R-:W-:Y:S02]  /*ced0*/  LOP3.LUT R10, R0.reuse, 0xff, RZ, 0xc0, !PT ;  /* 0x000000ff000a7812 */ /* 0x040fe400078ec0ff */
[----:B------:R-:W-:Y:S02]  /*cee0*/  PRMT R11, R0, 0x8880, RZ ;  /* 0x00008880000b7816 */ /* 0x000fe400000000ff */
[----:B------:R-:W-:Y:S02]  /*cef0*/  PRMT R12, R16, 0x8880, RZ ;  /* 0x00008880100c7816 */ /* 0x000fe400000000ff */
[----:B------:R-:W-:Y:S01]  /*cf00*/  ISETP.NE.AND P2, PT, R9, R10, PT ;  /* 0x0000000a0900720c */ /* 0x000fe20003f45270 */
[----:B------:R-:W-:Y:S01]  /*cf10*/  IMAD.MOV.U32 R9, RZ, RZ, R11 ;  /* 0x000000ffff097224 */ /* 0x000fe200078e000b */
[----:B------:R-:W-:Y:S01]  /*cf20*/  ISETP.GE.U32.AND P0, PT, R2, R8, PT ;  /* 0x000000080200720c */ /* 0x000fe20003f06070 */
[----:B------:R-:W-:Y:S01]  /*cf30*/  IMAD.MOV.U32 R10, RZ, RZ, R12 ;  /* 0x000000ffff0a7224 */ /* 0x000fe200078e000c */
[----:B------:R-:W-:-:S02]  /*cf40*/  LOP3.LUT R13, R6, 0xff, RZ, 0xc0, !PT ;  /* 0x000000ff060d7812 */ /* 0x000fc400078ec0ff */
[----:B------:R-:W-:Y:S02]  /*cf50*/  ISETP.GE.AND.EX P0, PT, R3, R7, PT, P0 ;  /* 0x000000070300720c */ /* 0x000fe40003f06300 */
[----:B------:R-:W-:Y:S02]  /*cf60*/  ISETP.GE.AND P1, PT, R10, R9, PT ;  /* 0x000000090a00720c */ /* 0x000fe40003f26270 */
[----:B------:R-:W-:-:S03]  /*cf70*/  SEL R9, RZ, 0xffffffff, P0 ;  /* 0xffffffffff097807 */ /* 0x000fc60000000000 */
        /* <DEDUP_REMOVED lines=36> */
.L_x_3685:
[----:B------:R-:W0:Y:S01]  /*d1c0*/  LDC R21, c[0x0][0x234] ;  /* 0x00008d00ff157b82 */ /* 0x000e220000000800 */
[----:B------:R-:W-:Y:S01]  /*d1d0*/  ULDC.U8 UR4, c[0x0][0x218] ;  /* 0x0000860000047ab9 */ /* 0x000fe20000000000 */
[----:B------:R-:W-:Y:S01]  /*d1e0*/  BSSY B1, `(.L_x_3711) ;  /* 0x000006f000017945 */ /* 0x000fe20003800000 */
[----:B------:R-:W-:Y:S01]  /*d1f0*/  IMAD.U32 R10, RZ, RZ, UR4 ;  /* 0x00000004ff0a7e24 */ /* 0x000fe2000f8e00ff */
[----:B------:R-:W-:Y:S01]  /*d200*/  MOV R18, UR4 ;  /* 0x0000000400127c02 */ /* 0x000fe20008000f00 */
[----:B------:R-:W-:Y:S02]  /*d210*/  IMAD.U32 R19, RZ, RZ, UR4 ;  /* 0x00000004ff137e24 */ /* 0x000fe4000f8e00ff */
[----:B------:R-:W-:Y:S01]  /*d220*/  IMAD.U32 R20, RZ, RZ, UR4 ;  /* 0x00000004ff147e24 */ /* 0x000fe2000f8e00ff */
[----:B------:R-:W1:Y:S08]  /*d230*/  LDC R3, c[0x0][0x220] ;  /* 0x00008800ff037b82 */ /* 0x000e700000000800 */
[----:B------:R-:W2:Y:S01]  /*d240*/  LDC R7, c[0x0][0x224] ;  /* 0x00008900ff077b82 */ /* 0x000ea20000000800 */
[----:B0-----:R-:W-:-:S05]  /*d250*/  IMAD R0, R21, 0x3, R2 ;  /* 0x0000000315007824 */ /* 0x001fca00078e0202 */
[----:B------:R-:W-:Y:S01]  /*d260*/  ISETP.GE.U32.AND P0, PT, R0, R13, PT ;  /* 0x0000000d0000720c */ /* 0x000fe20003f06070 */
[----:B------:R-:W-:Y:S02]  /*d270*/  IMAD.MOV.U32 R0, RZ, RZ, R2 ;  /* 0x000000ffff007224 */ /* 0x000fe400078e0002 */
[--C-:B-1----:R-:W-:Y:S02]  /*d280*/  IMAD.MOV.U32 R2, RZ, RZ, R3.reuse ;  /* 0x000000ffff027224 */ /* 0x102fe400078e0003 */
[--C-:B------:R-:W-:Y:S02]  /*d290*/  IMAD.MOV.U32 R4, RZ, RZ, R3.reuse ;  /* 0x000000ffff047224 */ /* 0x100fe400078e0003 */
[----:B------:R-:W-:Y:S02]  /*d2a0*/  IMAD.MOV.U32 R5, RZ, RZ, R3 ;  /* 0x000000ffff057224 */ /* 0x000fe400078e0003 */
[--C-:B--2---:R-:W-:Y:S01]  /*d2b0*/  IMAD.MOV.U32 R6, RZ, RZ, R7.reuse ;  /* 0x000000ffff067224 */ /* 0x104fe200078e0007 */
[----:B------:R-:W-:Y:S01]  /*d2c0*/  MOV R9, R7 ;  /* 0x0000000700097202 */ /* 0x000fe20000000f00 */
[----:B------:R-:W-:-:S02]  /*d2d0*/  IMAD.MOV.U32 R8, RZ, RZ, R7 ;  /* 0x000000ffff087224 */ /* 0x000fc400078e0007 */
[----:B------:R-:W-:Y:S05]  /*d2e0*/  @P0 BRA `(.L_x_3712) ;  /* 0x0000000400780947 */ /* 0x000fea0003800000 */
[----:B------:R-:W-:Y:S01]  /*d2f0*/  BSSY B2, `(.L_x_3713) ;  /* 0x0000055000027945 */ /* 0x000fe20003800000 */
[--C-:B------:R-:W-:Y:S01]  /*d300*/  IMAD.MOV.U32 R4, RZ, RZ, R3.reuse ;  /* 0x000000ffff047224 */ /* 0x100fe200078e0003 */
[C---:B------:R-:W-:Y:S01]  /*d310*/  PRMT R18, R10.reuse, 0x7610, R18 ;  /* 0x000076100a127816 */ /* 0x040fe20000000012 */
[----:B------:R-:W-:Y:S01]  /*d320*/  IMAD.MOV.U32 R5, RZ, RZ, R3 ;  /* 0x000000ffff057224 */ /* 0x000fe200078e0003 */
[C---:B------:R-:W-:Y:S01]  /*d330*/  PRMT R19, R10.reuse, 0x7610, R19 ;  /* 0x000076100a137816 */ /* 0x040fe20000000013 */
[--C-:B------:R-:W-:Y:S01]  /*d340*/  IMAD.MOV.U32 R8, RZ, RZ, R7.reuse ;  /* 0x000000ffff087224 */ /* 0x100fe200078e0007 */
[----:B------:R-:W-:Y:S01]  /*d350*/  PRMT R20, R10, 0x7610, R20 ;  /* 0x000076100a147816 */ /* 0x000fe20000000014 */
[----:B------:R-:W-:-:S07]  /*d360*/  IMAD.MOV.U32 R9, RZ, RZ, R7 ;  /* 0x000000ffff097224 */ /* 0x000fce00078e0007 */
.L_x_3714:
[----:B------:R-:W-:Y:S01]  /*d370*/  ULDC.64 UR4, c[0x0][0x5f8] ;  /* 0x00017e0000047ab9 */ /* 0x000fe20000000a00 */
[C---:B------:R-:W-:Y:S01]  /*d380*/  IMAD.IADD R23, R0.reuse, 0x1, R21 ;  /* 0x0000000100177824 */ /* 0x040fe200078e0215 */
[----:B------:R-:W-:-:S04]  /*d390*/  IADD3 R16, P0, P1, R0, UR4, R12 ;  /* 0x0000000400107c10 */ /* 0x000fc8000f91e00c */
[----:B------:R-:W-:Y:S02]  /*d3a0*/  IADD3.X R17, RZ, UR5, R11, P0, P1 ;  /* 0x00000005ff117c10 */ /* 0x000fe400087e240b */
[C---:B------:R-:W-:Y:S01]  /*d3b0*/  IADD3 R14, P0, P1, R23.reuse, UR4, R12 ;  /* 0x00000004170e7c10 */ /* 0x040fe2000f91e00c */
[----:B------:R-:W-:Y:S02]  /*d3c0*/  IMAD.IADD R23, R23, 0x1, R21 ;  /* 0x0000000117177824 */ /* 0x000fe400078e0215 */
[----:B------:R0:W2:Y:S01]  /*d3d0*/  LDG.E.U8 R22, desc[UR36][R16.64] ;  /* 0x0000002410167981 */ /* 0x0000a2000c1e1100 */
[----:B------:R-:W-:-:S05]  /*d3e0*/  IADD3.X R15, RZ, UR5, R11, P0, P1 ;  /* 0x00000005ff0f7c10 */ /* 0x000fca00087e240b */
[----:B------:R1:W3:Y:S01]  /*d3f0*/  LDG.E.U8 R25, desc[UR36][R14.64] ;  /* 0x000000240e197981 */ /* 0x0002e2000c1e1100 */
[----:B0-----:R-:W-:-:S04]  /*d400*/  IADD3 R16, P0, P1, R23, UR4, R12 ;  /* 0x0000000417107c10 */ /* 0x001fc8000f91e00c */
[----:B------:R-:W-:-:S05]  /*d410*/  IADD3.X R17, RZ, UR5, R11, P0, P1 ;  /* 0x00000005ff117c10 */ /* 0x000fca00087e240b */
[----:B------:R0:W4:Y:S01]  /*d420*/  LDG.E.U8 R27, desc[UR36][R16.64] ;  /* 0x00000024101b7981 */ /* 0x000122000c1e1100 */
[----:B------:R-:W-:Y:S02]  /*d430*/  PRMT R29, R19, 0x8880, RZ ;  /* 0x00008880131d7816 */ /* 0x000fe400000000ff */
[----:B-1----:R-:W-:Y:S01]  /*d440*/  PRMT R15, R10, 0x8880, RZ ;  /* 0x000088800a0f7816 */ /* 0x002fe200000000ff */
[----:B0-----:R-:W-:Y:S01]  /*d450*/  IMAD.IADD R16, R23, 0x1, R21 ;  /* 0x0000000117107824 */ /* 0x001fe200078e0215 */
[----:B------:R-:W-:Y:S02]  /*d460*/  LOP3.LUT R17, R19, 0xff, RZ, 0xc0, !PT ;  /* 0x000000ff13117812 */ /* 0x000fe400078ec0ff */
[----:B--2---:R-:W-:-:S04]  /*d470*/  PRMT R24, R22, 0x8880, RZ ;  /* 0x0000888016187816 */ /* 0x004fc800000000ff */
[----:B------:R-:W-:Y:S02]  /*d480*/  ISETP.GE.AND P2, PT, R29, R24, PT ;  /* 0x000000181d00720c */ /* 0x000fe40003f46270 */
[----:B------:R-:W-:Y:S02]  /*d490*/  PRMT R29, R18, 0x8880, RZ ;  /* 0x00008880121d7816 */ /* 0x000fe400000000ff */
[----:B---3--:R-:W-:-:S04]  /*d4a0*/  PRMT R14, R25, 0x8880, RZ ;  /* 0x00008880190e7816 */ /* 0x008fc800000000ff */
[----:B------:R-:W-:Y:S02]  /*d4b0*/  ISETP.GE.AND P3, PT, R29, R14, PT ;  /* 0x0000000e1d00720c */ /* 0x000fe40003f66270 */
[----:B----4-:R-:W-:-:S04]  /*d4c0*/  PRMT R14, R27, 0x8880, RZ ;  /* 0x000088801b0e7816 */ /* 0x010fc800000000ff */
[----:B------:R-:W-:Y:S02]  /*d4d0*/  ISETP.GE.AND P1, PT, R15, R14, PT ;  /* 0x0000000e0f00720c */ /* 0x000fe40003f26270 */
[----:B------:R-:W-:-:S04]  /*d4e0*/  IADD3 R14, P0, P4, R16, UR4, R12 ;  /* 0x00000004100e7c10 */ /* 0x000fc8000fc1e00c */
[----:B------:R-:W-:-:S06]  /*d4f0*/  IADD3.X R15, RZ, UR5, R11, P0, P4 ;  /* 0x00000005ff0f7c10 */ /* 0x000fcc00087e840b */
[----:B------:R-:W2:Y:S01]  /*d500*/  LDG.E.U8 R15, desc[UR36][R14.64] ;  /* 0x000000240e0f7981 */ /* 0x000ea2000c1e1100 */
[----:B------:R-:W-:Y:S02]  /*d510*/  ISETP.NE.AND P4, PT, R17, R22, PT ;  /* 0x000000161100720c */ /* 0x000fe40003f85270 */
[----:B------:R-:W-:-:S04]  /*d520*/  ISETP.GE.U32.AND P0, PT, R3, R0, PT ;  /* 0x000000000300720c */ /* 0x000fc80003f06070 */
[----:B------:R-:W-:-:S04]  /*d530*/  ISETP.GE.AND.EX P0, PT, R7, RZ, PT, P0 ;  /* 0x000000ff0700720c */ /* 0x000fc80003f06300 */
[----:B------:R-:W-:-:S03]  /*d540*/  SEL R17, RZ, 0xffffffff, P0 ;  /* 0xffffffffff117807 */ /* 0x000fc60000000000 */
[----:B------:R-:W-:Y:S02]  /*d550*/  @P4 SEL R17, RZ, 0xffffffff, P2 ;  /* 0xffffffffff114807 */ /* 0x000fe40001000000 */
[----:B------:R-:W-:Y:S02]  /*d560*/  LOP3.LUT R24, R18, 0xff, RZ, 0xc0, !PT ;  /* 0x000000ff12187812 */ /* 0x000fe400078ec0ff */
[----:B------:R-:W-:Y:S02]  /*d570*/  LOP3.LUT R17, R17, 0x1, RZ, 0xc0, !PT ;  /* 0x0000000111117812 */ /* 0x000fe400078ec0ff */
[----:B------:R-:W-:Y:S02]  /*d580*/  ISETP.NE.AND P5, PT, R24, R25, PT ;  /* 0x000000191800720c */ /* 0x000fe40003fa5270 */
[----:B------:R-:W-:Y:S02]  /*d590*/  ISETP.NE.U32.AND P2, PT, R17, 0x1, PT ;  /* 0x000000011100780c */ /* 0x000fe40003f45070 */
[----:B------:R-:W-:-:S02]  /*d5a0*/  IADD3 R17, R0, R21, RZ ;  /* 0x0000001500117210 */ /* 0x000fc40007ffe0ff */
[----:B------:R-:W-:Y:S02]  /*d5b0*/  SEL R3, R3, R0, !P2 ;  /* 0x0000000003037207 */ /* 0x000fe40005000000 */
[----:B------:R-:W-:Y:S02]  /*d5c0*/  ISETP.GE.U32.AND P0, PT, R2, R17, PT ;  /* 0x000000110200720c */ /* 0x000fe40003f06070 */
[----:B------:R-:W-:Y:S02]  /*d5d0*/  LOP3.LUT R0, R10, 0xff, RZ, 0xc0, !PT ;  /* 0x000000ff0a007812 */ /* 0x000fe400078ec0ff */
[----:B------:R-:W-:Y:S02]  /*d5e0*/  ISETP.GE.AND.EX P0, PT, R6, RZ, PT, P0 ;  /* 0x000000ff0600720c */ /* 0x000fe40003f06300 */
[----:B------:R-:W-:Y:S02]  /*d5f0*/  ISETP.NE.AND P4, PT, R0, R27, PT ;  /* 0x0000001b0000720c */ /* 0x000fe40003f85270 */
[----:B------:R-:W-:-:S02]  /*d600*/  SEL R0, RZ, 0xffffffff, P0 ;  /* 0xffffffffff007807 */ /* 0x000fc40000000000 */
[----:B------:R-:W-:Y:S02]  /*d610*/  @P5 SEL R0, RZ, 0xffffffff, P3 ;  /* 0xffffffffff005807 */ /* 0x000fe40001800000 */
[----:B------:R-:W-:Y:S02]  /*d620*/  ISETP.GE.U32.AND P0, PT, R4, R23, PT ;  /* 0x000000170400720c */ /* 0x000fe40003f06070 */
[----:B------:R-:W-:Y:S02]  /*d630*/  LOP3.LUT R0, R0, 0x1, RZ, 0xc0, !PT ;  /* 0x0000000100007812 */ /* 0x000fe400078ec0ff */
[----:B------:R-:W-:Y:S02]  /*d640*/  ISETP.GE.AND.EX P0, PT, R8, RZ, PT, P0 ;  /* 0x000000ff0800720c */ /* 0x000fe40003f06300 */
[----:B------:R-:W-:Y:S02]  /*d650*/  ISETP.NE.U32.AND P3, PT, R0, 0x1, PT ;  /* 0x000000010000780c */ /* 0x000fe40003f65070 */
[----:B------:R-:W-:-:S02]  /*d660*/  SEL R0, RZ, 0xffffffff, P0 ;  /* 0xffffffffff007807 */ /* 0x000fc40000000000 */
        /* <DEDUP_REMOVED lines=30> */
.L_x_3713:
        /* <DEDUP_REMOVED lines=8> */
.L_x_3712:
[----:B------:R-:W-:Y:S05]  /*d8d0*/  BSYNC B1 ;  /* 0x0000000000017941 */ /* 0x000fea0003800000 */
.L_x_3711:
[----:B------:R-:W-:Y:S01]  /*d8e0*/  ISETP.GE.U32.AND P0, PT, R0, R13, PT ;  /* 0x0000000d0000720c */ /* 0x000fe20003f06070 */
[----:B------:R-:W-:-:S12]  /*d8f0*/  BSSY B1, `(.L_x_3715) ;  /* 0x0000017000017945 */ /* 0x000fd80003800000 */
[----:B------:R-:W-:Y:S05]  /*d900*/  @P0 BRA `(.L_x_3716) ;  /* 0x0000000000540947 */ /* 0x000fea0003800000 */
[----:B------:R-:W0:Y:S02]  /*d910*/  LDC.64 R14, c[0x0][0x5f8] ;  /* 0x00017e00ff0e7b82 */ /* 0x000e240000000a00 */
[----:B0-----:R-:W-:-:S04]  /*d920*/  IADD3 R16, P1, P2, R0, R14, R12 ;  /* 0x0000000e00107210 */ /* 0x001fc80007a3e00c */
[----:B------:R-:W-:-:S05]  /*d930*/  IADD3.X R17, RZ, R15, R11, P1, P2 ;  /* 0x0000000fff117210 */ /* 0x000fca0000fe440b */
[----:B------:R0:W5:Y:S01]  /*d940*/  LDG.E.U8 R22, desc[UR36][R16.64] ;  /* 0x0000002410167981 */ /* 0x000162000c1e1100 */
[----:B------:R-:W-:-:S05]  /*d950*/  IMAD.IADD R26, R0, 0x1, R21 ;  /* 0x00000001001a7824 */ /* 0x000fca00078e0215 */
[----:B------:R-:W-:-:S13]  /*d960*/  ISETP.GE.U32.AND P1, PT, R26, R13, PT ;  /* 0x0000000d1a00720c */ /* 0x000fda0003f26070 */
[----:B0-----:R-:W-:Y:S05]  /*d970*/  @P1 BRA `(.L_x_3716) ;  /* 0x0000000000381947 */ /* 0x001fea0003800000 */
[----:B------:R-:W-:-:S04]  /*d980*/  IADD3 R16, P1, P2, R26, R14, R12 ;  /* 0x0000000e1a107210 */ /* 0x000fc80007a3e00c */
[----:B------:R-:W-:-:S05]  /*d990*/  IADD3.X R17, RZ, R15, R11, P1, P2 ;  /* 0x0000000fff117210 */ /* 0x000fca0000fe440b */
[----:B------:R0:W5:Y:S01]  /*d9a0*/  LDG.E.U8 R24, desc[UR36][R16.64] ;  /* 0x0000002410187981 */ /* 0x000162000c1e1100 */
[----:B------:R-:W-:-:S05]  /*d9b0*/  IMAD.IADD R26, R26, 0x1, R21 ;  /* 0x000000011a1a7824 */ /* 0x000fca00078e0215 */
[----:B------:R-:W-:-:S13]  /*d9c0*/  ISETP.GE.U32.AND P1, PT, R26, R13, PT ;  /* 0x0000000d1a00720c */ /* 0x000fda0003f26070 */
[----:B0-----:R-:W-:Y:S05]  /*d9d0*/  @P1 BRA `(.L_x_3716) ;  /* 0x0000000000201947 */ /* 0x001fea0003800000 */
[C---:B------:R-:W-:Y:S01]  /*d9e0*/  IMAD.IADD R17, R26.reuse, 0x1, R21 ;  /* 0x000000011a117824 */ /* 0x040fe200078e0215 */
[----:B------:R-:W-:-:S04]  /*d9f0*/  IADD3 R16, P2, P3, R26, R14, R12 ;  /* 0x0000000e1a107210 */ /* 0x000fc80007b5e00c */
[----:B------:R-:W-:-:S13]  /*da00*/  ISETP.GE.U32.AND P1, PT, R17, R13, PT ;  /* 0x0000000d1100720c */ /* 0x000fda0003f26070 */
[----:B------:R-:W-:Y:S02]  /*da10*/  @!P1 IADD3 R14, P4, P5, R17, R14, R12 ;  /* 0x0000000e110e9210 */ /* 0x000fe40007d9e00c */
[-CC-:B------:R-:W-:Y:S02]  /*da20*/  IADD3.X R17, RZ, R15.reuse, R11.reuse, P2, P3 ;  /* 0x0000000fff117210 */ /* 0x180fe400017e640b */
[----:B------:R-:W-:-:S03]  /*da30*/  @!P1 IADD3.X R15, RZ, R15, R11, P4, P5 ;  /* 0x0000000fff0f9210 */ /* 0x000fc600027ea40b */
[----:B------:R0:W5:Y:S04]  /*da40*/  LDG.E.U8 R25, desc[UR36][R16.64] ;  /* 0x0000002410197981 */ /* 0x000168000c1e1100 */
[----:B------:R0:W5:Y:S02]  /*da50*/  @!P1 LDG.E.U8 R23, desc[UR36][R14.64] ;  /* 0x000000240e179981 */ /* 0x000164000c1e1100 */
.L_x_3716:
[----:B------:R-:W-:Y:S05]  /*da60*/  BSYNC B1 ;  /* 0x0000000000017941 */ /* 0x000fea0003800000 */
.L_x_3715:
        /* <DEDUP_REMOVED lines=79> */
.L_x_3718:
[----:B------:R-:W-:Y:S05]  /*df60*/  BSYNC B1 ;  /* 0x0000000000017941 */ /* 0x000fea0003800000 */
.L_x_3717:
[C---:B------:R-:W-:Y:S02]  /*df70*/  LOP3.LUT R0, R19.reuse, 0xff, RZ, 0xc0, !PT ;  /* 0x000000ff13007812 */ /* 0x040fe400078ec0ff */
[----:B------:R-:W-:Y:S02]  /*df80*/  LOP3.LUT R11, R18, 0xff, RZ, 0xc0, !PT ;  /* 0x000000ff120b7812 */ /* 0x000fe400078ec0ff */
        /* <DEDUP_REMOVED lines=44> */
[----:B------:R-:W-:-:S07]  /*e250*/  SEL R9, R8, R9, !P0 ;  /* 0x0000000908097207 */ /* 0x000fce0004000000 */
.L_x_3670:
[----:B------:R-:W-:Y:S05]  /*e260*/  BSYNC B0 ;  /* 0x0000000000007941 */ /* 0x000fea0003800000 */
.L_x_3669:
[----:B------:R-:W1:Y:S01]  /*e270*/  S2R R3, SR_TID.X ;  /* 0x0000000000037919 */ /* 0x000e620000002100 */
[----:B------:R-:W-:Y:S02]  /*e280*/  ULDC UR4, c[0x0][0x244] ;  /* 0x0000910000047ab9 */ /* 0x000fe40000000800 */
[----:B------:R-:W-:-:S13]  /*e290*/  ISETP.NE.AND P0, PT, RZ, UR4, PT ;  /* 0x00000004ff007c0c */ /* 0x000fda000bf05270 */
[----:B------:R-:W-:Y:S05]  /*e2a0*/  @!P0 BRA `(.L_x_3719) ;  /* 0x0000000000c88947 */ /* 0x000fea0003800000 */
[----:B------:R-:W1:Y:S01]  /*e2b0*/  S2R R2, SR_TID.Y ;  /* 0x0000000000027919 */ /* 0x000e620000002200 */
[----:B------:R-:W2:Y:S01]  /*e2c0*/  S2UR UR5, SR_CgaCtaId ;  /* 0x00000000000579c3 */ /* 0x000ea20000008800 */
[----:B------:R-:W-:Y:S01]  /*e2d0*/  UMOV UR4, 0x400 ;  /* 0x0000040000047882 */ /* 0x000fe20000000000 */
[----:B------:R-:W-:Y:S01]  /*e2e0*/  ULDC UR6, c[0x0][0x0] ;  /* 0x0000000000067ab9 */ /* 0x000fe20000000800 */
[----:B------:R-:W-:Y:S01]  /*e2f0*/  UIADD3 UR4, UR4, 0x10, URZ ;  /* 0x0000001004047890 */ /* 0x000fe2000fffe03f */
[----:B------:R-:W-:Y:S01]  /*e300*/  IMAD.MOV.U32 R8, RZ, RZ, R5 ;  /* 0x000000ffff087224 */ /* 0x000fe200078e0005 */
[----:B------:R-:W-:Y:S02]  /*e310*/  ULDC UR7, c[0x0][0x4] ;  /* 0x0000010000077ab9 */ /* 0x000fe40000000800 */
[----:B--2---:R-:W-:Y:S02]  /*e320*/  ULEA UR4, UR5, UR4, 0x18 ;  /* 0x0000000405047291 */ /* 0x004fe4000f8ec03f */
[----:B------:R-:W-:Y:S01]  /*e330*/  USHF.R.U32.HI UR5, URZ, 0x1, UR7 ;  /* 0x000000013f057899 */ /* 0x000fe20008011607 */
[----:B-1----:R-:W-:-:S05]  /*e340*/  IMAD R2, R2, UR6, R3 ;  /* 0x0000000602027c24 */ /* 0x002fca000f8e0203 */
[----:B------:R-:W-:Y:S02]  /*e350*/  ISETP.NE.AND P0, PT, RZ, UR5, PT ;  /* 0x00000005ff007c0c */ /* 0x000fe4000bf05270 */
[----:B------:R-:W-:-:S05]  /*e360*/  LEA R11, R2, UR4, 0x4 ;  /* 0x00000004020b7c11 */ /* 0x000fca000f8e20ff */
[----:B------:R2:W-:Y:S04]  /*e370*/  STS.64 [R11+0x8], R8 ;  /* 0x000008080b007388 */ /* 0x0005e80000000a00 */
[----:B------:R2:W-:Y:S02]  /*e380*/  STS.U8 [R11], R0 ;  /* 0x000000000b007388 */ /* 0x0005e40000000000 */
[----:B------:R-:W-:Y:S05]  /*e390*/  @!P0 BRA `(.L_x_3719) ;  /* 0x00000000008c8947 */ /* 0x000fea0003800000 */
[----:B------:R-:W-:-:S07]  /*e3a0*/  IMAD.U32 R2, RZ, RZ, UR5 ;  /* 0x00000005ff027e24 */ /* 0x000fce000f8e00ff */
.L_x_3722:
[----:B------:R-:W1:Y:S01]  /*e3b0*/  S2R R6, SR_TID.Y ;  /* 0x0000000000067919 */ /* 0x000e620000002200 */
[----:B------:R-:W-:Y:S01]  /*e3c0*/  BSSY B0, `(.L_x_3720) ;  /* 0x000001e000007945 */ /* 0x000fe20003800000 */
[----:B------:R-:W-:Y:S01]  /*e3d0*/  BAR.SYNC.DEFER_BLOCKING 0x0 ;  /* 0x0000000000007b1d */ /* 0x000fe20000010000 */
[----:B------:R-:W-:Y:S02]  /*e3e0*/  ISETP.GT.AND P3, PT, R2, 0x1, PT ;  /* 0x000000010200780c */ /* 0x000fe40003f64270 */
[--C-:B------:R-:W-:Y:S01]  /*e3f0*/  SHF.R.S32.HI R10, RZ, 0x1, R2.reuse ;  /* 0x00000001ff0a7819 */ /* 0x100fe20000011402 */
[----:B-1----:R-:W-:-:S05]  /*e400*/  IMAD.IADD R4, R6, 0x1, R2 ;  /* 0x0000000106047824 */ /* 0x002fca00078e0202 */
[----:B------:R-:W-:-:S04]  /*e410*/  ISETP.GE.U32.AND P0, PT, R4, UR7, PT ;  /* 0x0000000704007c0c */ /* 0x000fc8000bf06070 */
[----:B------:R-:W-:-:S13]  /*e420*/  ISETP.GE.U32.OR P0, PT, R6, R2, P0 ;  /* 0x000000020600720c */ /* 0x000fda0000706470 */
[----:B------:R-:W-:Y:S05]  /*e430*/  @P0 BRA `(.L_x_3721) ;  /* 0x0000000000580947 */ /* 0x000fea0003800000 */
[----:B------:R-:W-:Y:S01]  /*e440*/  IMAD R2, R4, UR6, R3 ;  /* 0x0000000604027c24 */ /* 0x000fe2000f8e0203 */
[C---:B------:R-:W-:Y:S02]  /*e450*/  LOP3.LUT R4, R0.reuse, 0xff, RZ, 0xc0, !PT ;  /* 0x000000ff00047812 */ /* 0x040fe400078ec0ff */
[----:B--2---:R-:W-:Y:S02]  /*e460*/  PRMT R8, R0, 0x8880, RZ ;  /* 0x0000888000087816 */ /* 0x004fe400000000ff */
[----:B------:R-:W-:-:S05]  /*e470*/  LEA R2, R2, UR4, 0x4 ;  /* 0x0000000402027c11 */ /* 0x000fca000f8e20ff */
[----:B------:R-:W0:Y:S04]  /*e480*/  LDS.S8 R13, [R2] ;  /* 0x00000000020d7984 */ /* 0x000e280000000200 */
[----:B------:R-:W1:Y:S01]  /*e490*/  LDS.64 R6, [R2+0x8] ;  /* 0x0000080002067984 */ /* 0x000e620000000a00 */
[----:B0-----:R-:W-:Y:S02]  /*e4a0*/  LOP3.LUT R15, R13, 0xff, RZ, 0xc0, !PT ;  /* 0x000000ff0d0f7812 */ /* 0x001fe400078ec0ff */
[----:B------:R-:W-:Y:S02]  /*e4b0*/  ISETP.GE.AND P2, PT, R8, R13, PT ;  /* 0x0000000d0800720c */ /* 0x000fe40003f46270 */
[----:B------:R-:W-:Y:S02]  /*e4c0*/  ISETP.NE.AND P1, PT, R4, R15, PT ;  /* 0x0000000f0400720c */ /* 0x000fe40003f25270 */
[----:B-1----:R-:W-:-:S02]  /*e4d0*/  ISETP.GE.U32.AND P0, PT, R5, R6, PT ;  /* 0x000000060500720c */ /* 0x002fc40003f06070 */
[----:B------:R-:W-:Y:S02]  /*e4e0*/  SEL R4, RZ, 0xffffffff, P2 ;  /* 0xffffffffff047807 */ /* 0x000fe40001000000 */
[----:B------:R-:W-:-:S07]  /*e4f0*/  ISETP.GE.AND.EX P0, PT, R9, R7, PT, P0 ;  /* 0x000000070900720c */ /* 0x000fce0003f06300 */
        /* <DEDUP_REMOVED lines=8> */
[----:B------:R1:W-:Y:S04]  /*e580*/  STS.U8 [R11], R2 ;  /* 0x000000020b007388 */ /* 0x0003e80000000000 */
[----:B------:R1:W-:Y:S02]  /*e590*/  STS.64 [R11+0x8], R8 ;  /* 0x000008080b007388 */ /* 0x0003e40000000a00 */
.L_x_3721:
[----:B------:R-:W-:Y:S05]  /*e5a0*/  BSYNC B0 ;  /* 0x0000000000007941 */ /* 0x000fea0003800000 */
.L_x_3720:
[----:B-1----:R-:W-:Y:S01]  /*e5b0*/  IMAD.MOV.U32 R2, RZ, RZ, R10 ;  /* 0x000000ffff027224 */ /* 0x002fe200078e000a */
[----:B------:R-:W-:Y:S06]  /*e5c0*/  @P3 BRA `(.L_x_3722) ;  /* 0xfffffffc00783947 */ /* 0x000fec000383ffff */
.L_x_3719:
[----:B------:R-:W-:Y:S02]  /*e5d0*/  ULDC UR4, c[0x0][0x240] ;  /* 0x0000900000047ab9 */ /* 0x000fe40000000800 */
[----:B------:R-:W-:-:S13]  /*e5e0*/  ISETP.NE.AND P0, PT, RZ, UR4, PT ;  /* 0x00000004ff007c0c */ /* 0x000fda000bf05270 */
[----:B------:R-:W-:Y:S05]  /*e5f0*/  @!P0 BRA `(.L_x_3723) ;  /* 0x0000000400388947 */ /* 0x000fea0003800000 */
[----:B------:R-:W3:Y:S02]  /*e600*/  LDC R10, c[0x0][RZ] ;  /* 0x00000000ff0a7b82 */ /* 0x000ee40000000800 */
[----:B---3--:R-:W-:Y:S01]  /*e610*/  ISETP.GT.AND P0, PT, R10, 0x20, PT ;  /* 0x000000200a00780c */ /* 0x008fe20003f04270 */
[----:B------:R-:W-:-:S12]  /*e620*/  IMAD.MOV.U32 R2, RZ, RZ, R10 ;  /* 0x000000ffff027224 */ /* 0x000fd800078e000a */
[----:B------:R-:W-:Y:S05]  /*e630*/  @!P0 BRA `(.L_x_3724) ;  /* 0x0000000000bc8947 */ /* 0x000fea0003800000 */
[----:B------:R-:W1:Y:S01]  /*e640*/  S2R R4, SR_TID.Y ;  /* 0x0000000000047919 */ /* 0x000e620000002200 */
[----:B------:R-:W3:Y:S01]  /*e650*/  S2UR UR5, SR_CgaCtaId ;  /* 0x00000000000579c3 */ /* 0x000ee20000008800 */
[----:B------:R-:W-:Y:S01]  /*e660*/  UMOV UR4, 0x400 ;  /* 0x0000040000047882 */ /* 0x000fe20000000000 */
[----:B--2---:R-:W-:Y:S01]  /*e670*/  MOV R8, R5 ;  /* 0x0000000500087202 */ /* 0x004fe20000000f00 */
[----:B------:R-:W-:-:S04]  /*e680*/  UIADD3 UR4, UR4, 0x10, URZ ;  /* 0x0000001004047890 */ /* 0x000fc8000fffe03f */
[----:B---3--:R-:W-:Y:S01]  /*e690*/  ULEA UR4, UR5, UR4, 0x18 ;  /* 0x0000000405047291 */ /* 0x008fe2000f8ec03f */
[----:B-1----:R-:W-:-:S05]  /*e6a0*/  IMAD R2, R4, R10, R3 ;  /* 0x0000000a04027224 */ /* 0x002fca00078e0203 */
[----:B------:R-:W-:Y:S02]  /*e6b0*/  LEA R11, R2, UR4, 0x4 ;  /* 0x00000004020b7c11 */ /* 0x000fe4000f8e20ff */
[----:B------:R-:W-:-:S03]  /*e6c0*/  LEA.HI R2, R10, R10, RZ, 0x1 ;  /* 0x0000000a0a027211 */ /* 0x000fc600078f08ff */
[----:B------:R3:W-:Y:S01]  /*e6d0*/  STS.64 [R11+0x8], R8 ;  /* 0x000008080b007388 */ /* 0x0007e20000000a00 */
[----:B------:R-:W-:Y:S01]  /*e6e0*/  SHF.R.S32.HI R4, RZ, 0x1, R2 ;  /* 0x00000001ff047819 */ /* 0x000fe20000011402 */
[----:B------:R-:W-:Y:S02]  /*e6f0*/  IMAD.MOV.U32 R2, RZ, RZ, 0x20 ;  /* 0x00000020ff027424 */ /* 0x000fe400078e00ff */
[----:B------:R3:W-:Y:S01]  /*e700*/  STS.U8 [R11], R0 ;  /* 0x000000000b007388 */ /* 0x0007e20000000000 */
[----:B------:R-:W-:-:S13]  /*e710*/  ISETP.GE.AND P0, PT, R4, 0x20, PT ;  /* 0x000000200400780c */ /* 0x000fda0003f06270 */
[----:B---3--:R-:W-:Y:S05]  /*e720*/  @!P0 BRA `(.L_x_3724) ;  /* 0x0000000000808947 */ /* 0x008fea0003800000 */
.L_x_3727:
[C---:B-1----:R-:W-:Y:S01]  /*e730*/  IMAD.IADD R2, R3.reuse, 0x1, R4 ;  /* 0x0000000103027824 */ /* 0x042fe200078e0204 */
[----:B------:R-:W-:Y:S04]  /*e740*/  BAR.SYNC.DEFER_BLOCKING 0x0 ;  /* 0x0000000000007b1d */ /* 0x000fe80000010000 */
[----:B------:R-:W-:Y:S02]  /*e750*/  ISETP.GE.U32.AND P0, PT, R2, R10, PT ;  /* 0x0000000a0200720c */ /* 0x000fe40003f06070 */
[----:B------:R-:W-:Y:S02]  /*e760*/  BSSY B0, `(.L_x_3725) ;  /* 0x0000018000007945 */ /* 0x000fe40003800000 */
[----:B------:R-:W-:-:S13]  /*e770*/  ISETP.GE.U32.OR P0, PT, R3, R4, P0 ;  /* 0x000000040300720c */ /* 0x000fda0000706470 */
[----:B------:R-:W-:Y:S05]  /*e780*/  @P0 BRA `(.L_x_3726) ;  /* 0x0000000000540947 */ /* 0x000fea0003800000 */
[----:B------:R-:W-:Y:S01]  /*e790*/  IMAD R2, R4, 0x10, R11 ;  /* 0x0000001004027824 */ /* 0x000fe200078e020b */
[C---:B0-----:R-:W-:Y:S02]  /*e7a0*/  LOP3.LUT R15, R0.reuse, 0xff, RZ, 0xc0, !PT ;  /* 0x000000ff000f7812 */ /* 0x041fe400078ec0ff */
[----:B------:R-:W-:Y:S02]  /*e7b0*/  PRMT R12, R0, 0x8880, RZ ;  /* 0x00008880000c7816 */ /* 0x000fe400000000ff */
[----:B------:R-:W0:Y:S04]  /*e7c0*/  LDS.S8 R13, [R2] ;  /* 0x00000000020d7984 */ /* 0x000e280000000200 */
[----:B------:R-:W1:Y:S01]  /*e7d0*/  LDS.64 R6, [R2+0x8] ;  /* 0x0000080002067984 */ /* 0x000e620000000a00 */
[----:B0-----:R-:W-:-:S02]  /*e7e0*/  LOP3.LUT R8, R13, 0xff, RZ, 0xc0, !PT ;  /* 0x000000ff0d087812 */ /* 0x001fc400078ec0ff */
[----:B------:R-:W-:Y:S02]  /*e7f0*/  ISETP.GE.AND P2, PT, R12, R13, PT ;  /* 0x0000000d0c00720c */ /* 0x000fe40003f46270 */
[----:B------:R-:W-:Y:S02]  /*e800*/  ISETP.NE.AND P1, PT, R15, R8, PT ;  /* 0x000000080f00720c */ /* 0x000fe40003f25270 */
[----:B-1----:R-:W-:Y:S02]  /*e810*/  ISETP.GE.U32.AND P0, PT, R5, R6, PT ;  /* 0x000000060500720c */ /* 0x002fe40003f06070 */
        /* <DEDUP_REMOVED lines=12> */
.L_x_3726:
[----:B------:R-:W-:Y:S05]  /*e8e0*/  BSYNC B0 ;  /* 0x0000000000007941 */ /* 0x000fea0003800000 */
.L_x_3725:
[----:B------:R-:W-:-:S04]  /*e8f0*/  SHF.R.S32.HI R4, RZ, 0x1, R4 ;  /* 0x00000001ff047819 */ /* 0x000fc80000011404 */
[----:B------:R-:W-:-:S13]  /*e900*/  ISETP.GE.AND P0, PT, R4, 0x20, PT ;  /* 0x000000200400780c */ /* 0x000fda0003f06270 */
[----:B------:R-:W-:Y:S05]  /*e910*/  @P0 BRA `(.L_x_3727) ;  /* 0xfffffffc00840947 */ /* 0x000fea000383ffff */
[----:B-1----:R-:W-:-:S07]  /*e920*/  IMAD.MOV.U32 R2, RZ, RZ, 0x20 ;  /* 0x00000020ff027424 */ /* 0x002fce00078e00ff */
.L_x_3724:
[----:B------:R-:W-:Y:S01]  /*e930*/  BAR.SYNC.DEFER_BLOCKING 0x0 ;  /* 0x0000000000007b1d */ /* 0x000fe20000010000 */
[----:B------:R-:W-:-:S13]  /*e940*/  ISETP.GE.AND P0, PT, R2, 0x2, PT ;  /* 0x000000020200780c */ /* 0x000fda0003f06270 */
[----:B------:R-:W-:Y:S05]  /*e950*/  @!P0 BRA `(.L_x_3723) ;  /* 0x0000000000608947 */ /* 0x000fea0003800000 */
[----:B------:R-:W-:-:S07]  /*e960*/  IMAD.MOV.U32 R4, RZ, RZ, 0x1 ;  /* 0x00000001ff047424 */ /* 0x000fce00078e00ff */
.L_x_3728:
[C---:B------:R-:W-:Y:S01]  /*e970*/  LOP3.LUT R6, R0.reuse, 0xffff, RZ, 0xc0, !PT ;  /* 0x0000ffff00067812 */ /* 0x040fe200078ec0ff */
[----:B--2---:R-:W2:Y:S01]  /*e980*/  SHFL.DOWN PT, R8, R5, R4, 0x1f ;  /* 0x08001f0405087589 */ /* 0x004ea200000e0000 */
[----:B------:R-:W-:Y:S02]  /*e990*/  LOP3.LUT R10, R0, 0xff, RZ, 0xc0, !PT ;  /* 0x000000ff000a7812 */ /* 0x000fe400078ec0ff */
[----:B------:R-:W-:Y:S02]  /*e9a0*/  PRMT R7, R6, 0x8880, RZ ;  /* 0x0000888006077816 */ /* 0x000fe400000000ff */
[----:B------:R-:W3:Y:S01]  /*e9b0*/  SHFL.DOWN PT, R6, R9, R4, 0x1f ;  /* 0x08001f0409067589 */ /* 0x000ee200000e0000 */
[----:B------:R-:W-:-:S03]  /*e9c0*/  PRMT R12, R0, 0x8880, RZ ;  /* 0x00008880000c7816 */ /* 0x000fc600000000ff */
[----:B------:R4:W0:Y:S02]  /*e9d0*/  SHFL.DOWN PT, R7, R7, R4, 0x1f ;  /* 0x08001f0407077589 */ /* 0x00082400000e0000 */
[----:B----4-:R-:W-:Y:S01]  /*e9e0*/  IMAD.SHL.U32 R4, R4, 0x2, RZ ;  /* 0x0000000204047824 */ /* 0x010fe200078e00ff */
[----:B--2---:R-:W-:-:S04]  /*e9f0*/  ISETP.GE.U32.AND P0, PT, R5, R8, PT ;  /* 0x000000080500720c */ /* 0x004fc80003f06070 */
[----:B---3--:R-:W-:Y:S02]  /*ea00*/  ISETP.GE.AND.EX P0, PT, R9, R6, PT, P0 ;  /* 0x000000060900720c */ /* 0x008fe40003f06300 */
[----:B0-----:R-:W-:-:S04]  /*ea10*/  LOP3.LUT R11, R7, 0xff, RZ, 0xc0, !PT ;  /* 0x000000ff070b7812 */ /* 0x001fc800078ec0ff */
[----:B------:R-:W-:Y:S02]  /*ea20*/  ISETP.NE.AND P1, PT, R10, R11, PT ;  /* 0x0000000b0a00720c */ /* 0x000fe40003f25270 */
[----:B------:R-:W-:Y:S02]  /*ea30*/  PRMT R11, R7, 0x8880, RZ ;  /* 0x00008880070b7816 */ /* 0x000fe400000000ff */
[----:B------:R-:W-:Y:S02]  /*ea40*/  SEL R10, RZ, 0xffffffff, P0 ;  /* 0xffffffffff0a7807 */ /* 0x000fe40000000000 */
[----:B------:R-:W-:-:S07]  /*ea50*/  ISETP.GE.AND P0, PT, R12, R11, PT ;  /* 0x0000000b0c00720c */ /* 0x000fce0003f06270 */
        /* <DEDUP_REMOVED lines=8> */
.L_x_3723:
[----:B------:R-:W3:Y:S01]  /*eae0*/  LDC R4, c[0x0][0x3fc] ;  /* 0x0000ff00ff047b82 */ /* 0x000ee20000000800 */
[----:B------:R-:W-:Y:S01]  /*eaf0*/  ULDC UR4, c[0x0][0x24c] ;  /* 0x0000930000047ab9 */ /* 0x000fe20000000800 */
[----:B------:R-:W-:Y:S01]  /*eb00*/  HFMA2.MMA R2, -RZ, RZ, 0, 0 ;  /* 0x00000000ff027435 */ /* 0x000fe200000001ff */
[----:B-12---:R-:W-:Y:S01]  /*eb10*/  IMAD R11, R3, UR4, RZ ;  /* 0x00000004030b7c24 */ /* 0x006fe2000f8e02ff */
[----:B---3--:R-:W-:-:S13]  /*eb20*/  ISETP.NE.AND P0, PT, R4, RZ, PT ;  /* 0x000000ff0400720c */ /* 0x008fda0003f05270 */
[----:B------:R-:W-:Y:S05]  /*eb30*/  @!P0 BRA `(.L_x_3729) ;  /* 0x00000010005c8947 */ /* 0x000fea0003800000 */
[----:B------:R-:W1:Y:S01]  /*eb40*/  S2R R2, SR_TID.Y ;  /* 0x0000000000027919 */ /* 0x000e620000002200 */
[----:B------:R-:W2:Y:S01]  /*eb50*/  S2UR UR4, SR_CTAID.X ;  /* 0x00000000000479c3 */ /* 0x000ea20000002500 */
[----:B------:R-:W-:Y:S01]  /*eb60*/  ULDC UR5, c[0x0][0x250] ;  /* 0x0000940000057ab9 */ /* 0x000fe20000000800 */
[----:B------:R-:W-:Y:S01]  /*eb70*/  ULDC.64 UR6, c[0x0][0x400] ;  /* 0x0001000000067ab9 */ /* 0x000fe20000000a00 */
[----:B------:R-:W-:-:S05]  /*eb80*/  ISETP.NE.AND P0, PT, R4, 0x1, PT ;  /* 0x000000010400780c */ /* 0x000fca0003f05270 */
[----:B------:R-:W2:Y:S01]  /*eb90*/  LDC R13, c[0x0][0x238] ;  /* 0x00008e00ff0d7b82 */ /* 0x000ea20000000800 */
[----:B-1----:R-:W-:-:S04]  /*eba0*/  IMAD R12, R2, UR5, R11 ;  /* 0x00000005020c7c24 */ /* 0x002fc8000f8e020b */
        /* <DEDUP_REMOVED lines=272> */
.L_x_3729:
[----:B------:R-:W-:Y:S01]  /*fcb0*/  ULDC.64 UR4, c[0x0][0x610] ;  /* 0x0001840000047ab9 */ /* 0x000fe20000000a00 */
[----:B------:R-:W-:Y:S02]  /*fcc0*/  CS2R R6, SRZ ;  /* 0x0000000000067805 */ /* 0x000fe4000001ff00 */
[----:B------:R-:W-:Y:S01]  /*fcd0*/  ISETP.NE.U32.AND P0, PT, RZ, UR4, PT ;  /* 0x00000004ff007c0c */ /* 0x000fe2000bf05070 */
[----:B------:R-:W-:-:S03]  /*fce0*/  IMAD.MOV.U32 R4, RZ, RZ, RZ ;  /* 0x000000ffff047224 */ /* 0x000fc600078e00ff */
[----:B------:R-:W-:-:S13]  /*fcf0*/  ISETP.NE.AND.EX P0, PT, RZ, UR5, PT, P0 ;  /* 0x00000005ff007c0c */ /* 0x000fda000bf05300 */
[----:B------:R-:W-:Y:S05]  /*fd00*/  @!P0 BRA `(.L_x_3730) ;  /* 0x0000000800108947 */ /* 0x000fea0003800000 */
[----:B------:R-:W-:Y:S02]  /*fd10*/  IMAD.MOV.U32 R12, RZ, RZ, 0x8 ;  /* 0x00000008ff0c7424 */ /* 0x000fe400078e00ff */
[----:B0-----:R-:W-:Y:S02]  /*fd20*/  IMAD.MOV.U32 R17, RZ, RZ, RZ ;  /* 0x000000ffff117224 */ /* 0x001fe400078e00ff */
[----:B------:R-:W-:Y:S02]  /*fd30*/  IMAD.MOV.U32 R14, RZ, RZ, 0x10 ;  /* 0x00000010ff0e7424 */ /* 0x000fe400078e00ff */
[----:B------:R-:W-:-:S07]  /*fd40*/  IMAD.MOV.U32 R15, RZ, RZ, 0x0 ;  /* 0x00000000ff0f7424 */ /* 0x000fce00078e00ff */
.L_x_3733:
[----:B------:R-:W-:Y:S01]  /*fd50*/  LOP3.LUT R4, R17, R15, RZ, 0xfc, !PT ;  /* 0x0000000f11047212 */ /* 0x000fe200078efcff */
[----:B------:R-:W-:Y:S01]  /*fd60*/  IMAD.MOV.U32 R10, RZ, RZ, R15 ;  /* 0x000000ffff0a7224 */ /* 0x000fe200078e000f */
[----:B------:R-:W-:Y:S02]  /*fd70*/  MOV R8, R14 ;  /* 0x0000000e00087202 */ /* 0x000fe40000000f00 */
[----:B------:R-:W-:-:S13]  /*fd80*/  ISETP.NE.U32.AND P0, PT, R4, RZ, PT ;  /* 0x000000ff0400720c */ /* 0x000fda0003f05070 */
[----:B------:R-:W-:Y:S05]  /*fd90*/  @!P0 BRA `(.L_x_3731) ;  /* 0x00000000001c8947 */ /* 0x000fea0003800000 */
[----:B------:R-:W-:Y:S01]  /*fda0*/  IMAD.MOV.U32 R16, RZ, RZ, R14 ;  /* 0x000000ffff107224 */ /* 0x000fe200078e000e */
[----:B------:R-:W-:Y:S01]  /*fdb0*/  MOV R14, 0xfde0 ;  /* 0x0000fde0000e7802 */ /* 0x000fe20000000f00 */
[----:B------:R-:W-:-:S07]  /*fdc0*/  IMAD.MOV.U32 R4, RZ, RZ, R12 ;  /* 0x000000ffff047224 */ /* 0x000fce00078e000c */
[----:B-----5:R-:W-:Y:S05]  /*fdd0*/  CALL.REL.NOINC `($__internal_31_$__cuda_sm20_rem_u64) ;  /* 0x0000003c00cc7944 */ /* 0x020fea0003c00000 */
[----:B------:R-:W-:Y:S02]  /*fde0*/  IMAD.MOV.U32 R14, RZ, RZ, R4 ;  /* 0x000000ffff0e7224 */ /* 0x000fe400078e0004 */
[----:B------:R-:W-:Y:S01]  /*fdf0*/  IMAD.MOV.U32 R15, RZ, RZ, R7 ;  /* 0x000000ffff0f7224 */ /* 0x000fe200078e0007 */
[----:B------:R-:W-:Y:S06]  /*fe00*/  BRA `(.L_x_3732) ;  /* 0x00000000004c7947 */ /* 0x000fec0003800000 */
.L_x_3731:
        /* <DEDUP_REMOVED lines=19> */
.L_x_3732:
        /* <DEDUP_REMOVED lines=10> */
[----:B-----5:R-:W-:Y:S05]  /*ffe0*/  CALL.REL.NOINC `($__internal_30_$__cuda_sm20_div_u64) ;  /* 0x0000003800307944 */ /* 0x020fea0003c00000 */
[----:B------:R-:W-:Y:S02]  /*fff0*/  IMAD.MOV.U32 R12, RZ, RZ, R14 ;  /* 0x000000ffff0c7224 */ /* 0x000fe400078e000e */
[----:B------:R-:W-:Y:S01]  /*10000*/  IMAD.MOV.U32 R13, RZ, RZ, R15 ;  /* 0x000000ffff0d7224 */ /* 0x000fe200078e000f */
[----:B------:R-:W-:Y:S06]  /*10010*/  BRA `(.L_x_3735) ;  /* 0x00000000004c7947 */ /* 0x000fec0003800000 */
.L_x_3734:
        /* <DEDUP_REMOVED lines=19> */
.L_x_3735:
[----:B------:R-:W-:Y:S05]  /*10150*/  @!P2 BRA `(.L_x_3736) ;  /* 0x000000000014a947 */ /* 0x000fea0003800000 */
[----:B------:R-:W-:Y:S01]  /*10160*/  IMAD.MOV.U32 R6, RZ, RZ, 0x8 ;  /* 0x00000008ff067424 */ /* 0x000fe200078e00ff */
[----:B------:R-:W-:Y:S01]  /*10170*/  MOV R4, 0x101a0 ;  /* 0x000101a000047802 */ /* 0x000fe20000000f00 */
[----:B------:R-:W-:-:S07]  /*10180*/  IMAD.MOV.U32 R7, RZ, RZ, RZ ;  /* 0x000000ffff077224 */ /* 0x000fce00078e00ff */
[----:B-----5:R-:W-:Y:S05]  /*10190*/  CALL.REL.NOINC `($__internal_30_$__cuda_sm20_div_u64) ;  /* 0x0000003400c47944 */ /* 0x020fea0003c00000 */
[----:B------:R-:W-:Y:S05]  /*101a0*/  BRA `(.L_x_3737) ;  /* 0x00000000004c7947 */ /* 0x000fea0003800000 */
.L_x_3736:
        /* <DEDUP_REMOVED lines=19> */
.L_x_3737:
        /* <DEDUP_REMOVED lines=10> */
[----:B-----5:R-:W-:Y:S05]  /*10380*/  CALL.REL.NOINC `($__internal_30_$__cuda_sm20_div_u64) ;  /* 0x0000003400487944 */ /* 0x020fea0003c00000 */
[----:B------:R-:W-:Y:S02]  /*10390*/  IMAD.MOV.U32 R6, RZ, RZ, R14 ;  /* 0x000000ffff067224 */ /* 0x000fe400078e000e */
[----:B------:R-:W-:Y:S01]  /*103a0*/  IMAD.MOV.U32 R7, RZ, RZ, R15 ;  /* 0x000000ffff077224 */ /* 0x000fe200078e000f */
[----:B------:R-:W-:Y:S06]  /*103b0*/  BRA `(.L_x_3740) ;  /* 0x0000000000507947 */ /* 0x000fec0003800000 */
.L_x_3739:
        /* <DEDUP_REMOVED lines=13> */
[----:B------:R-:W-:Y:S01]  /*10490*/  @P0 IADD3 R7, R7, -R14, RZ ;  /* 0x8000000e07070210 */ /* 0x000fe20007ffe0ff */
[----:B------:R-:W-:-:S03]  /*104a0*/  @P0 VIADD R13, R13, 0x1 ;  /* 0x000000010d0d0836 */ /* 0x000fc60000000000 */
[----:B------:R-:W-:Y:S01]  /*104b0*/  ISETP.GE.U32.AND P1, PT, R7, R14, PT ;  /* 0x0000000e0700720c */ /* 0x000fe20003f26070 */
[----:B------:R-:W-:-:S12]  /*104c0*/  IMAD.MOV.U32 R7, RZ, RZ, RZ ;  /* 0x000000ffff077224 */ /* 0x000fd800078e00ff */
[----:B------:R-:W-:Y:S01]  /*104d0*/  @P1 VIADD R13, R13, 0x1 ;  /* 0x000000010d0d1836 */ /* 0x000fe20000000000 */
[----:B------:R-:W-:-:S05]  /*104e0*/  @!P2 LOP3.LUT R13, RZ, R14, RZ, 0x33, !PT ;  /* 0x0000000eff0da212 */ /* 0x000fca00078e33ff */
[----:B------:R-:W-:-:S07]  /*104f0*/  IMAD.MOV.U32 R6, RZ, RZ, R13 ;  /* 0x000000ffff067224 */ /* 0x000fce00078e000d */
.L_x_3740:
[----:B------:R-:W-:Y:S05]  /*10500*/  BSYNC B0 ;  /* 0x0000000000007941 */ /* 0x000fea0003800000 */
.L_x_3738:
[----:B------:R-:W-:Y:S02]  /*10510*/  ULDC.64 UR4, c[0x0][0x610] ;  /* 0x0001840000047ab9 */ /* 0x000fe40000000a00 */
[----:B------:R-:W-:-:S04]  /*10520*/  IADD3 R6, P0, R6, UR4, RZ ;  /* 0x0000000406067c10 */ /* 0x000fc8000ff1e0ff */
[----:B------:R-:W-:-:S05]  /*10530*/  IADD3.X R7, R7, UR5, RZ, P0, !PT ;  /* 0x0000000507077c10 */ /* 0x000fca00087fe4ff */
[----:B------:R-:W-:-:S07]  /*10540*/  IMAD.MOV.U32 R4, RZ, RZ, R7 ;  /* 0x000000ffff047224 */ /* 0x000fce00078e0007 */
.L_x_3730:
[----:B------:R-:W-:Y:S02]  /*10550*/  ULDC UR4, c[0x0][0x248] ;  /* 0x0000920000047ab9 */ /* 0x000fe40000000800 */
[----:B------:R-:W-:-:S13]  /*10560*/  ISETP.NE.AND P0, PT, RZ, UR4, PT ;  /* 0x00000004ff007c0c */ /* 0x000fda000bf05270 */
[----:B------:R-:W-:Y:S05]  /*10570*/  @!P0 BRA `(.L_x_3741) ;  /* 0x0000002800a88947 */ /* 0x000fea0003800000 */
[----:B------:R-:W1:Y:S01]  /*10580*/  LDC R8, c[0x0][0x3fc] ;  /* 0x0000ff00ff087b82 */ /* 0x000e620000000800 */
[----:B0-----:R-:W0:Y:S01]  /*10590*/  S2R R16, SR_TID.Y ;  /* 0x0000000000107919 */ /* 0x001e220000002200 */
[----:B------:R-:W-:Y:S01]  /*105a0*/  ULDC UR4, c[0x0][0x24c] ;  /* 0x0000930000047ab9 */ /* 0x000fe20000000800 */
[----:B------:R-:W-:Y:S01]  /*105b0*/  IMAD.MOV.U32 R18, RZ, RZ, RZ ;  /* 0x000000ffff127224 */ /* 0x000fe200078e00ff */
[----:B------:R-:W2:Y:S01]  /*105c0*/  S2R R2, SR_CTAID.X ;  /* 0x0000000000027919 */ /* 0x000ea20000002500 */
[----:B------:R-:W-:Y:S01]  /*105d0*/  IMAD R10, R3, UR4, RZ ;  /* 0x00000004030a7c24 */ /* 0x000fe2000f8e02ff */
[----:B------:R-:W-:Y:S01]  /*105e0*/  ULDC UR4, c[0x0][0x250] ;  /* 0x0000940000047ab9 */ /* 0x000fe20000000800 */
[----:B-1----:R-:W-:Y:S02]  /*105f0*/  ISETP.NE.AND P0, PT, R8, RZ, PT ;  /* 0x000000ff0800720c */ /* 0x002fe40003f05270 */
[----:B0-----:R-:W-:Y:S01]  /*10600*/  IMAD R11, R16, UR4, R10 ;  /* 0x00000004100b7c24 */ /* 0x001fe2000f8e020a */
[----:B------:R-:W-:-:S03]  /*10610*/  ULDC UR4, c[0x0][0x238] ;  /* 0x00008e0000047ab9 */ /* 0x000fc60000000800 */
[----:B--2---:R-:W-:-:S07]  /*10620*/  IMAD R11, R2, UR4, R11 ;  /* 0x00000004020b7c24 */ /* 0x004fce000f8e020b */
        /* <DEDUP_REMOVED lines=274> */
.L_x_3742:
        /* <DEDUP_REMOVED lines=15> */
.L_x_3744:
[----:B0-----:R-:W-:Y:S05]  /*11840*/  BSYNC B0 ;  /* 0x0000000000007941 */ /* 0x001fea0003800000 */
.L_x_3743:
        /* <DEDUP_REMOVED lines=14> */
[----:B------:R0:W-:Y:S04]  /*11930*/  STG.E.U8 desc[UR36][R10.64], R0 ;  /* 0x000000000a007986 */ /* 0x0001e8000c101124 */
[----:B------:R0:W-:Y:S02]  /*11940*/  STG.E.64 desc[UR36][R10.64+0x8], R8 ;  /* 0x000008080a007986 */ /* 0x0001e4000c101b24 */
.L_x_3746:
[----:B------:R-:W-:Y:S05]  /*11950*/  BSYNC B0 ;  /* 0x0000000000007941 */ /* 0x000fea0003800000 */
.L_x_3745:
        /* <DEDUP_REMOVED lines=35> */
.L_x_3748:
[----:B------:R-:W-:Y:S05]  /*11b90*/  BSYNC B0 ;  /* 0x0000000000007941 */ /* 0x000fea0003800000 */
.L_x_3747:
        /* <DEDUP_REMOVED lines=15> */
[----:B------:R-:W-:Y:S01]  /*11c90*/  ULDC.U8 UR4, c[0x0][0x218] ;  /* 0x0000860000047ab9 */ /* 0x000fe20000000000 */
[----:B------:R-:W-:Y:S01]  /*11ca0*/  ULDC.64 UR10, c[0x0][0x220] ;  /* 0x00008800000a7ab9 */ /* 0x000fe20000000a00 */
        /* <DEDUP_REMOVED lines=16> */
.L_x_3753:
[----:B------:R-:W-:-:S04]  /*11db0*/  IMAD.IADD R15, R17, 0x1, R0 ;  /* 0x00000001110f7824 */ /* 0x000fc800078e0200 */
[----:B-1----:R-:W-:-:S05]  /*11dc0*/  IMAD.WIDE.U32 R14, R15, 0x10, R10 ;  /* 0x000000100f0e7825 */ /* 0x002fca00078e000a */
[----:B------:R-:W2:Y:S04]  /*11dd0*/  LDG.E.S8 R16, desc[UR36][R14.64] ;  /* 0x000000240e107981 */ /* 0x000ea8000c1e1300 */
[----:B------:R-:W3:Y:S01]  /*11de0*/  LDG.E.64 R12, desc[UR36][R14.64+0x8] ;  /* 0x000008240e0c7981 */ /* 0x000ee2000c1e1b00 */
[C---:B------:R-:W-:Y:S02]  /*11df0*/  LOP3.LUT R2, R5.reuse, 0xff, RZ, 0xc0, !PT ;  /* 0x000000ff05027812 */ /* 0x040fe400078ec0ff */
[----:B-----5:R-:W-:Y:S02]  /*11e00*/  PRMT R23, R5, 0x8880, RZ ;  /* 0x0000888005177816 */ /* 0x020fe400000000ff */
[----:B------:R-:W-:Y:S02]  /*11e10*/  IADD3 R0, R19, R0, RZ ;  /* 0x0000000013007210 */ /* 0x000fe40007ffe0ff */
[----:B--2---:R-:W-:-:S02]  /*11e20*/  LOP3.LUT R21, R16, 0xff, RZ, 0xc0, !PT ;  /* 0x000000ff10157812 */ /* 0x004fc400078ec0ff */
[----:B------:R-:W-:Y:S02]  /*11e30*/  ISETP.GE.AND P3, PT, R23, R16, PT ;  /* 0x000000101700720c */ /* 0x000fe40003f66270 */
[----:B------:R-:W-:Y:S02]  /*11e40*/  ISETP.NE.AND P2, PT, R2, R21, PT ;  /* 0x000000150200720c */ /* 0x000fe40003f45270 */
[----:B---3--:R-:W-:Y:S02]  /*11e50*/  ISETP.GE.U32.AND P0, PT, R8, R12, PT ;  /* 0x0000000c0800720c */ /* 0x008fe40003f06070 */
[----:B------:R-:W-:Y:S02]  /*11e60*/  SEL R2, RZ, 0xffffffff, P3 ;  /* 0xffffffffff027807 */ /* 0x000fe40001800000 */
[----:B------:R-:W-:-:S07]  /*11e70*/  ISETP.GE.AND.EX P0, PT, R9, R13, PT, P0 ;  /* 0x0000000d0900720c */ /* 0x000fce0003f06300 */
        /* <DEDUP_REMOVED lines=9> */
.L_x_3752:
[----:B------:R-:W-:Y:S05]  /*11f10*/  BRA `(.L_x_3751) ;  /* 0x0000000000807947 */ /* 0x000fea0003800000 */
.L_x_3750:
        /* <DEDUP_REMOVED lines=10> */
.L_x_3754:
[----:B------:R-:W-:-:S04]  /*11fc0*/  IMAD.IADD R12, R2, 0x1, R17 ;  /* 0x00000001020c7824 */ /* 0x000fc800078e0211 */
[----:B0-----:R-:W-:-:S04]  /*11fd0*/  IMAD R13, R12, R0, R3 ;  /* 0x000000000c0d7224 */ /* 0x001fc800078e0203 */
[----:B-1----:R-:W-:-:S05]  /*11fe0*/  IMAD.WIDE.U32 R12, R13, 0x10, R10 ;  /* 0x000000100d0c7825 */ /* 0x002fca00078e000a */
[----:B------:R-:W3:Y:S04]  /*11ff0*/  LDG.E.S8 R20, desc[UR36][R12.64] ;  /* 0x000000240c147981 */ /* 0x000ee8000c1e1300 */
[----:B------:R-:W4:Y:S01]  /*12000*/  LDG.E.64 R14, desc[UR36][R12.64+0x8] ;  /* 0x000008240c0e7981 */ /* 0x000f22000c1e1b00 */
[C---:B-----5:R-:W-:Y:S01]  /*12010*/  LOP3.LUT R22, R5.reuse, 0xff, RZ, 0xc0, !PT ;  /* 0x000000ff05167812 */ /* 0x060fe200078ec0ff */
[----:B--2---:R-:W-:Y:S01]  /*12020*/  IMAD.IADD R17, R16, 0x1, R17 ;  /* 0x0000000110117824 */ /* 0x004fe200078e0211 */
[----:B------:R-:W-:Y:S02]  /*12030*/  PRMT R21, R5, 0x8880, RZ ;  /* 0x0000888005157816 */ /* 0x000fe400000000ff */
[----:B---3--:R-:W-:Y:S02]  /*12040*/  LOP3.LUT R19, R20, 0xff, RZ, 0xc0, !PT ;  /* 0x000000ff14137812 */ /* 0x008fe400078ec0ff */
[----:B------:R-:W-:-:S02]  /*12050*/  ISETP.GE.AND P3, PT, R21, R20, PT ;  /* 0x000000141500720c */ /* 0x000fc40003f66270 */
[----:B------:R-:W-:Y:S02]  /*12060*/  ISETP.NE.AND P2, PT, R22, R19, PT ;  /* 0x000000131600720c */ /* 0x000fe40003f45270 */
[----:B----4-:R-:W-:Y:S02]  /*12070*/  ISETP.GE.U32.AND P0, PT, R8, R14, PT ;  /* 0x0000000e0800720c */ /* 0x010fe40003f06070 */
        /* <DEDUP_REMOVED lines=10> */
.L_x_3751:
[----:B------:R-:W-:Y:S05]  /*12120*/  BSYNC B0 ;  /* 0x0000000000007941 */ /* 0x000fea0003800000 */
.L_x_3749:
[----:B------:R-:W0:Y:S01]  /*12130*/  S2R R12, SR_TID.Y ;  /* 0x00000000000c7919 */ /* 0x000e220000002200 */
        /* <DEDUP_REMOVED lines=9> */
[----:B------:R0:W-:Y:S01]  /*121d0*/  STS.U8 [R2], R5 ;  /* 0x0000000502007388 */ /* 0x0001e20000000000 */
[----:B------:R-:W-:Y:S05]  /*121e0*/  @!P0 BRA `(.L_x_3755) ;  /* 0x0000000000888947 */ /* 0x000fea0003800000 */
[----:B------:R-:W-:-:S07]  /*121f0*/  IMAD.U32 R10, RZ, RZ, UR4 ;  /* 0x00000004ff0a7e24 */ /* 0x000fce000f8e00ff */
.L_x_3758:
[----:B-1----:R-:W1:Y:S01]  /*12200*/  S2R R12, SR_TID.Y ;  /* 0x00000000000c7919 */ /* 0x002e620000002200 */
        /* <DEDUP_REMOVED lines=8> */
[----:B------:R-:W-:Y:S01]  /*12290*/  IMAD R10, R11, R0, R3 ;  /* 0x000000000b0a7224 */ /* 0x000fe200078e0203 */
[C---:B------:R-:W-:Y:S02]  /*122a0*/  LOP3.LUT R13, R5.reuse, 0xff, RZ, 0xc0, !PT ;  /* 0x000000ff050d7812 */ /* 0x040fe400078ec0ff */
[----:B------:R-:W-:Y:S02]  /*122b0*/  PRMT R17, R5, 0x8880, RZ ;  /* 0x0000888005117816 */ /* 0x000fe400000000ff */
[----:B------:R-:W-:-:S05]  /*122c0*/  LEA R12, R10, UR7, 0x4 ;  /* 0x000000070a0c7c11 */ /* 0x000fca000f8e20ff */
[----:B------:R-:W1:Y:S04]  /*122d0*/  LDS.S8 R14, [R12] ;  /* 0x000000000c0e7984 */ /* 0x000e680000000200 */
[----:B------:R-:W2:Y:S01]  /*122e0*/  LDS.64 R10, [R12+0x8] ;  /* 0x000008000c0a7984 */ /* 0x000ea20000000a00 */
[----:B-1----:R-:W-:Y:S02]  /*122f0*/  LOP3.LUT R16, R14, 0xff, RZ, 0xc0, !PT ;  /* 0x000000ff0e107812 */ /* 0x002fe400078ec0ff */
[----:B------:R-:W-:Y:S02]  /*12300*/  ISETP.GE.AND P4, PT, R17, R14, PT ;  /* 0x0000000e1100720c */ /* 0x000fe40003f86270 */
[----:B------:R-:W-:Y:S02]  /*12310*/  ISETP.NE.AND P3, PT, R13, R16, PT ;  /* 0x000000100d00720c */ /* 0x000fe40003f65270 */
[----:B--2---:R-:W-:-:S02]  /*12320*/  ISETP.GE.U32.AND P0, PT, R8, R10, PT ;  /* 0x0000000a0800720c */ /* 0x004fc40003f06070 */
[----:B------:R-:W-:Y:S02]  /*12330*/  SEL R13, RZ, 0xffffffff, P4 ;  /* 0xffffffffff0d7807 */ /* 0x000fe40002000000 */
[----:B------:R-:W-:-:S07]  /*12340*/  ISETP.GE.AND.EX P0, PT, R9, R11, PT, P0 ;  /* 0x0000000b0900720c */ /* 0x000fce0003f06300 */
[----:B------:R-:W-:-:S04]  /*12350*/  @!P3 SEL R13, RZ, 0xffffffff, P0 ;  /* 0xffffffffff0db807 */ /* 0x000fc80000000000 */
[----:B------:R-:W-:-:S04]  /*12360*/  LOP3.LUT R13, R13, 0x1, RZ, 0xc0, !PT ;  /* 0x000000010d0d7812 */ /* 0x000fc800078ec0ff */
[----:B------:R-:W-:-:S04]  /*12370*/  ISETP.NE.U32.AND P0, PT, R13, 0x1, PT ;  /* 0x000000010d00780c */ /* 0x000fc80003f05070 */
[----:B------:R-:W-:Y:S02]  /*12380*/  SEL R13, R5, R14, !P0 ;  /* 0x0000000e050d7207 */ /* 0x000fe40004000000 */
[----:B0-----:R-:W-:Y:S02]  /*12390*/  SEL R8, R8, R10, !P0 ;  /* 0x0000000a08087207 */ /* 0x001fe40004000000 */
[----:B------:R-:W-:Y:S01]  /*123a0*/  SEL R9, R9, R11, !P0 ;  /* 0x0000000b09097207 */ /* 0x000fe20004000000 */
[----:B------:R1:W-:Y:S01]  /*123b0*/  STS.U8 [R2], R13 ;  /* 0x0000000d02007388 */ /* 0x0003e20000000000 */
[----:B------:R-:W-:-:S03]  /*123c0*/  PRMT R5, R13, 0x7610, R5 ;  /* 0x000076100d057816 */ /* 0x000fc60000000005 */
[----:B------:R1:W-:Y:S04]  /*123d0*/  STS.64 [R2+0x8], R8 ;  /* 0x0000080802007388 */ /* 0x0003e80000000a00 */
.L_x_3757:
[----:B------:R-:W-:Y:S05]  /*123e0*/  BSYNC B0 ;  /* 0x0000000000007941 */ /* 0x000fea0003800000 */
.L_x_3756:
[----:B------:R-:W-:Y:S01]  /*123f0*/  IMAD.MOV.U32 R10, RZ, RZ, R15 ;  /* 0x000000ffff0a7224 */ /* 0x000fe200078e000f */
[----:B------:R-:W-:Y:S06]  /*12400*/  @P2 BRA `(.L_x_3758) ;  /* 0xfffffffc007c2947 */ /* 0x000fec000383ffff */
.L_x_3755:
[----:B------:R-:W-:Y:S02]  /*12410*/  ULDC UR4, c[0x0][0x240] ;  /* 0x0000900000047ab9 */ /* 0x000fe40000000800 */
[----:B------:R-:W-:-:S13]  /*12420*/  ISETP.NE.AND P0, PT, RZ, UR4, PT ;  /* 0x00000004ff007c0c */ /* 0x000fda000bf05270 */
[----:B------:R-:W-:Y:S05]  /*12430*/  @!P0 BRA `(.L_x_3759) ;  /* 0x0000000400148947 */ /* 0x000fea0003800000 */
[----:B------:R-:W-:Y:S01]  /*12440*/  ISETP.GT.AND P0, PT, R0, 0x20, PT ;  /* 0x000000200000780c */ /* 0x000fe20003f04270 */
[----:B------:R-:W-:-:S12]  /*12450*/  IMAD.MOV.U32 R10, RZ, RZ, R0 ;  /* 0x000000ffff0a7224 */ /* 0x000fd800078e0000 */
[----:B------:R-:W-:Y:S05]  /*12460*/  @!P0 BRA `(.L_x_3760) ;  /* 0x00000000009c8947 */ /* 0x000fea0003800000 */
[----:B------:R-:W-:Y:S01]  /*12470*/  LEA.HI R10, R0, R0, RZ, 0x1 ;  /* 0x00000000000a7211 */ /* 0x000fe200078f08ff */
[----:B------:R2:W-:Y:S03]  /*12480*/  STS.U8 [R2], R5 ;  /* 0x0000000502007388 */ /* 0x0005e60000000000 */
[----:B------:R-:W-:Y:S01]  /*12490*/  SHF.R.S32.HI R11, RZ, 0x1, R10 ;  /* 0x00000001ff0b7819 */ /* 0x000fe2000001140a */
[----:B------:R2:W-:Y:S01]  /*124a0*/  STS.64 [R2+0x8], R8 ;  /* 0x0000080802007388 */ /* 0x0005e20000000a00 */
[----:B------:R-:W-:Y:S02]  /*124b0*/  HFMA2.MMA R10, -RZ, RZ, 0, 1.9073486328125e-06 ;  /* 0x00000020ff0a7435 */ /* 0x000fe400000001ff */
[----:B------:R-:W-:-:S13]  /*124c0*/  ISETP.GE.AND P0, PT, R11, 0x20, PT ;  /* 0x000000200b00780c */ /* 0x000fda0003f06270 */
[----:B--2---:R-:W-:Y:S05]  /*124d0*/  @!P0 BRA `(.L_x_3760) ;  /* 0x0000000000808947 */ /* 0x004fea0003800000 */
[----:B------:R-:W-:-:S07]  /*124e0*/  IMAD.MOV.U32 R12, RZ, RZ, R11 ;  /* 0x000000ffff0c7224 */ /* 0x000fce00078e000b */
.L_x_3763:
[----:B------:R-:W-:Y:S01]  /*124f0*/  IMAD.IADD R11, R3, 0x1, R12 ;  /* 0x00000001030b7824 */ /* 0x000fe200078e020c */
[----:B------:R-:W-:Y:S04]  /*12500*/  BAR.SYNC.DEFER_BLOCKING 0x0 ;  /* 0x0000000000007b1d */ /* 0x000fe80000010000 */
[----:B------:R-:W-:Y:S02]  /*12510*/  ISETP.GE.U32.AND P0, PT, R11, R0, PT ;  /* 0x000000000b00720c */ /* 0x000fe40003f06070 */
[----:B------:R-:W-:Y:S02]  /*12520*/  BSSY B0, `(.L_x_3761) ;  /* 0x0000017000007945 */ /* 0x000fe40003800000 */
[----:B------:R-:W-:-:S13]  /*12530*/  ISETP.GE.U32.OR P0, PT, R3, R12, P0 ;  /* 0x0000000c0300720c */ /* 0x000fda0000706470 */
[----:B--2---:R-:W-:Y:S05]  /*12540*/  @P0 BRA `(.L_x_3762) ;  /* 0x0000000000500947 */ /* 0x004fea0003800000 */
[----:B-1----:R-:W-:Y:S01]  /*12550*/  IMAD R13, R12, 0x10, R2 ;  /* 0x000000100c0d7824 */ /* 0x002fe200078e0202 */
[C---:B------:R-:W-:Y:S02]  /*12560*/  LOP3.LUT R16, R5.reuse, 0xff, RZ, 0xc0, !PT ;  /* 0x000000ff05107812 */ /* 0x040fe400078ec0ff */
[----:B------:R-:W-:Y:S02]  /*12570*/  PRMT R17, R5, 0x8880, RZ ;  /* 0x0000888005117816 */ /* 0x000fe400000000ff */
[----:B------:R-:W1:Y:S04]  /*12580*/  LDS.S8 R14, [R13] ;  /* 0x000000000d0e7984 */ /* 0x000e680000000200 */
[----:B------:R-:W2:Y:S01]  /*12590*/  LDS.64 R10, [R13+0x8] ;  /* 0x000008000d0a7984 */ /* 0x000ea20000000a00 */
[----:B-1----:R-:W-:-:S02]  /*125a0*/  LOP3.LUT R15, R14, 0xff, RZ, 0xc0, !PT ;  /* 0x000000ff0e0f7812 */ /* 0x002fc400078ec0ff */
[----:B------:R-:W-:Y:S02]  /*125b0*/  ISETP.GE.AND P3, PT, R17, R14, PT ;  /* 0x0000000e1100720c */ /* 0x000fe40003f66270 */
[----:B------:R-:W-:Y:S02]  /*125c0*/  ISETP.NE.AND P2, PT, R16, R15, PT ;  /* 0x0000000f1000720c */ /* 0x000fe40003f45270 */
[----:B--2---:R-:W-:Y:S02]  /*125d0*/  ISETP.GE.U32.AND P0, PT, R8, R10, PT ;  /* 0x0000000a0800720c */ /* 0x004fe40003f06070 */
        /* <DEDUP_REMOVED lines=11> */
.L_x_3762:
[----:B------:R-:W-:Y:S05]  /*12690*/  BSYNC B0 ;  /* 0x0000000000007941 */ /* 0x000fea0003800000 */
.L_x_3761:
[----:B------:R-:W-:-:S04]  /*126a0*/  SHF.R.S32.HI R12, RZ, 0x1, R12 ;  /* 0x00000001ff0c7819 */ /* 0x000fc8000001140c */
[----:B------:R-:W-:-:S13]  /*126b0*/  ISETP.GE.AND P0, PT, R12, 0x20, PT ;  /* 0x000000200c00780c */ /* 0x000fda0003f06270 */
[----:B------:R-:W-:Y:S05]  /*126c0*/  @P0 BRA `(.L_x_3763) ;  /* 0xfffffffc00880947 */ /* 0x000fea000383ffff */
[----:B------:R-:W-:-:S07]  /*126d0*/  IMAD.MOV.U32 R10, RZ, RZ, 0x20 ;  /* 0x00000020ff0a7424 */ /* 0x000fce00078e00ff */
.L_x_3760:
[----:B------:R-:W-:Y:S01]  /*126e0*/  BAR.SYNC.DEFER_BLOCKING 0x0 ;  /* 0x0000000000007b1d */ /* 0x000fe20000010000 */
[----:B------:R-:W-:-:S13]  /*126f0*/  ISETP.GE.AND P0, PT, R10, 0x2, PT ;  /* 0x000000020a00780c */ /* 0x000fda0003f06270 */
[----:B------:R-:W-:Y:S05]  /*12700*/  @!P0 BRA `(.L_x_3759) ;  /* 0x0000000000608947 */ /* 0x000fea0003800000 */
[----:B------:R-:W-:-:S07]  /*12710*/  IMAD.MOV.U32 R3, RZ, RZ, 0x1 ;  /* 0x00000001ff037424 */ /* 0x000fce00078e00ff */
.L_x_3764:
[C---:B------:R-:W-:Y:S01]  /*12720*/  LOP3.LUT R0, R5.reuse, 0xffff, RZ, 0xc0, !PT ;  /* 0x0000ffff05007812 */ /* 0x040fe200078ec0ff */
[----:B------:R-:W3:Y:S01]  /*12730*/  SHFL.DOWN PT, R11, R8, R3, 0x1f ;  /* 0x08001f03080b7589 */ /* 0x000ee200000e0000 */
[C---:B-12---:R-:W-:Y:S02]  /*12740*/  LOP3.LUT R13, R5.reuse, 0xff, RZ, 0xc0, !PT ;  /* 0x000000ff050d7812 */ /* 0x046fe400078ec0ff */
[----:B------:R-:W-:Y:S01]  /*12750*/  PRMT R0, R0, 0x8880, RZ ;  /* 0x0000888000007816 */ /* 0x000fe200000000ff */
[----:B0-----:R-:W0:Y:S01]  /*12760*/  SHFL.DOWN PT, R2, R9, R3, 0x1f ;  /* 0x08001f0309027589 */ /* 0x001e2200000e0000 */
[----:B------:R-:W-:-:S04]  /*12770*/  PRMT R14, R5, 0x8880, RZ ;  /* 0x00008880050e7816 */ /* 0x000fc800000000ff */
[----:B------:R1:W2:Y:S02]  /*12780*/  SHFL.DOWN PT, R0, R0, R3, 0x1f ;  /* 0x08001f0300007589 */ /* 0x0002a400000e0000 */
[----:B-1----:R-:W-:Y:S01]  /*12790*/  IMAD.SHL.U32 R3, R3, 0x2, RZ ;  /* 0x0000000203037824 */ /* 0x002fe200078e00ff */
[----:B---3--:R-:W-:-:S04]  /*127a0*/  ISETP.GE.U32.AND P0, PT, R8, R11, PT ;  /* 0x0000000b0800720c */ /* 0x008fc80003f06070 */
[----:B0-----:R-:W-:Y:S02]  /*127b0*/  ISETP.GE.AND.EX P0, PT, R9, R2, PT, P0 ;  /* 0x000000020900720c */ /* 0x001fe40003f06300 */
[----:B--2---:R-:W-:-:S04]  /*127c0*/  LOP3.LUT R12, R0, 0xff, RZ, 0xc0, !PT ;  /* 0x000000ff000c7812 */ /* 0x004fc800078ec0ff */
        /* <DEDUP_REMOVED lines=12> */
.L_x_3759:
[----:B------:R-:W-:Y:S05]  /*12890*/  @!P1 EXIT ;  /* 0x000000000000994d */ /* 0x000fea0003800000 */
[----:B------:R-:W3:Y:S01]  /*128a0*/  LDC.64 R10, c[0x0][0x628] ;  /* 0x00018a00ff0a7b82 */ /* 0x000ee20000000a00 */
[----:B------:R-:W-:Y:S01]  /*128b0*/  ISETP.NE.U32.AND P0, PT, R6, RZ, PT ;  /* 0x000000ff0600720c */ /* 0x000fe20003f05070 */
[----:B------:R-:W-:Y:S02]  /*128c0*/  ULDC.U8 UR4, c[0x0][0x630] ;  /* 0x00018c0000047ab9 */ /* 0x000fe40000000000 */
[----:B------:R-:W-:Y:S02]  /*128d0*/  ISETP.NE.AND P1, PT, RZ, UR4, PT ;  /* 0x00000004ff007c0c */ /* 0x000fe4000bf25270 */
[----:B------:R-:W-:Y:S02]  /*128e0*/  ISETP.NE.AND.EX P0, PT, R4, RZ, PT, P0 ;  /* 0x000000ff0400720c */ /* 0x000fe40003f05300 */
[----:B---3--:R-:W-:Y:S02]  /*128f0*/  SEL R3, R10, RZ, P1 ;  /* 0x000000ff0a037207 */ /* 0x008fe40000800000 */
[----:B------:R-:W-:-:S02]  /*12900*/  SEL R0, R11, RZ, P1 ;  /* 0x000000ff0b007207 */ /* 0x000fc40000800000 */
[----:B------:R-:W-:-:S05]  /*12910*/  IADD3 R16, P2, R8, R3, RZ ;  /* 0x0000000308107210 */ /* 0x000fca0007f5e0ff */
[----:B------:R-:W-:Y:S02]  /*12920*/  IMAD.X R17, R9, 0x1, R0, P2 ;  /* 0x0000000109117824 */ /* 0x000fe400010e0600 */
[----:B------:R-:W-:Y:S06]  /*12930*/  @!P0 BRA `(.L_x_3765) ;  /* 0x0000000000c08947 */ /* 0x000fec0003800000 */
[----:B------:R-:W-:Y:S02]  /*12940*/  ULDC.U8 UR4, c[0x0][0x631] ;  /* 0x00018c4000047ab9 */ /* 0x000fe40000000000 */
[----:B------:R-:W-:Y:S01]  /*12950*/  ISETP.NE.AND P3, PT, RZ, UR4, PT ;  /* 0x00000004ff007c0c */ /* 0x000fe2000bf65270 */
[----:B------:R-:W-:-:S12]  /*12960*/  @!P1 BRA `(.L_x_3766) ;  /* 0x0000000000449947 */ /* 0x000fd80003800000 */
[----:B------:R-:W3:Y:S04]  /*12970*/  LDG.E.S8 R0, desc[UR36][R6.64] ;  /* 0x0000002406007981 */ /* 0x000ee8000c1e1300 */
[----:B012---:R-:W2:Y:S01]  /*12980*/  LDG.E.64 R2, desc[UR36][R6.64+0x8] ;  /* 0x0000082406027981 */ /* 0x007ea2000c1e1b00 */
[C---:B------:R-:W-:Y:S02]  /*12990*/  LOP3.LUT R9, R5.reuse, 0xff, RZ, 0xc0, !PT ;  /* 0x000000ff05097812 */ /* 0x040fe400078ec0ff */
[----:B------:R-:W-:Y:S02]  /*129a0*/  PRMT R8, R5, 0x8880, RZ ;  /* 0x0000888005087816 */ /* 0x000fe400000000ff */
[----:B---3--:R-:W-:-:S04]  /*129b0*/  LOP3.LUT R4, R0, 0xff, RZ, 0xc0, !PT ;  /* 0x000000ff00047812 */ /* 0x008fc800078ec0ff */
[----:B------:R-:W-:Y:S02]  /*129c0*/  ISETP.NE.AND P1, PT, R4, R9, PT ;  /* 0x000000090400720c */ /* 0x000fe40003f25270 */
[----:B------:R-:W-:Y:S02]  /*129d0*/  MOV R9, R8 ;  /* 0x0000000800097202 */ /* 0x000fe40000000f00 */
[----:B--2---:R-:W-:Y:S02]  /*129e0*/  ISETP.GE.U32.AND P0, PT, R2, R16, PT ;  /* 0x000000100200720c */ /* 0x004fe40003f06070 */
[----:B------:R-:W-:Y:S02]  /*129f0*/  ISETP.GE.AND P2, PT, R0, R9, PT ;  /* 0x000000090000720c */ /* 0x000fe40003f46270 */
        /* <DEDUP_REMOVED lines=8> */
.L_x_3766:
[----:B------:R-:W-:Y:S05]  /*12a80*/  @!P3 BRA `(.L_x_3767) ;  /* 0x000000000060b947 */ /* 0x000fea0003800000 */
[----:B------:R-:W3:Y:S02]  /*12a90*/  LDC R0, c[0x0][0x634] ;  /* 0x00018d00ff007b82 */ /* 0x000ee40000000800 */
[----:B---3--:R-:W-:-:S13]  /*12aa0*/  ISETP.NE.AND P0, PT, R0, 0x1, PT ;  /* 0x000000010000780c */ /* 0x008fda0003f05270 */
[----:B------:R-:W-:Y:S05]  /*12ab0*/  @!P0 BRA `(.L_x_3768) ;  /* 0x0000000000408947 */ /* 0x000fea0003800000 */
[----:B012---:R-:W-:Y:S01]  /*12ac0*/  MOV R2, 0x0 ;  /* 0x0000000000027802 */ /* 0x007fe20000000f00 */
[----:B------:R-:W-:Y:S01]  /*12ad0*/  ULDC.64 UR4, c[0x4][0x3d8] ;  /* 0x0100f60000047ab9 */ /* 0x000fe20000000a00 */
[----:B------:R-:W-:Y:S01]  /*12ae0*/  ULDC.64 UR6, c[0x4][0x110] ;  /* 0x0100440000067ab9 */ /* 0x000fe20000000a00 */
[----:B------:R-:W-:Y:S01]  /*12af0*/  IMAD.U32 R4, RZ, RZ, UR4 ;  /* 0x00000004ff047e24 */ /* 0x000fe2000f8e00ff */
[----:B------:R-:W-:Y:S01]  /*12b00*/  HFMA2.MMA R12, -RZ, RZ, 0, 5.9604644775390625e-08 ;  /* 0x00000001ff0c7435 */ /* 0x000fe200000001ff */
[----:B------:R-:W-:Y:S01]  /*12b10*/  IMAD.U32 R5, RZ, RZ, UR5 ;  /* 0x00000005ff057e24 */ /* 0x000fe2000f8e00ff */
[----:B------:R-:W0:Y:S01]  /*12b20*/  LDC.64 R2, c[0x4][R2] ;  /* 0x0100000002027b82 */ /* 0x000e220000000a00 */
[----:B------:R-:W-:Y:S01]  /*12b30*/  ULDC.64 UR4, c[0x4][0x3c0] ;  /* 0x0100f00000047ab9 */ /* 0x000fe20000000a00 */
[----:B------:R-:W-:Y:S02]  /*12b40*/  IMAD.U32 R10, RZ, RZ, UR6 ;  /* 0x00000006ff0a7e24 */ /* 0x000fe4000f8e00ff */
[----:B------:R-:W-:-:S02]  /*12b50*/  IMAD.U32 R6, RZ, RZ, UR4 ;  /* 0x00000004ff067e24 */ /* 0x000fc4000f8e00ff */
[----:B------:R-:W-:Y:S02]  /*12b60*/  IMAD.U32 R7, RZ, RZ, UR5 ;  /* 0x00000005ff077e24 */ /* 0x000fe4000f8e00ff */
[----:B------:R-:W-:Y:S02]  /*12b70*/  IMAD.U32 R11, RZ, RZ, UR7 ;  /* 0x00000007ff0b7e24 */ /* 0x000fe4000f8e00ff */
[----:B------:R-:W-:Y:S02]  /*12b80*/  IMAD.MOV.U32 R8, RZ, RZ, 0x2ef ;  /* 0x000002efff087424 */ /* 0x000fe400078e00ff */
[----:B------:R-:W-:-:S07]  /*12b90*/  IMAD.MOV.U32 R13, RZ, RZ, RZ ;  /* 0x000000ffff0d7224 */ /* 0x000fce00078e00ff */
[----:B------:R-:W-:-:S07]  /*12ba0*/  LEPC R20, `(.L_x_3768) ;  /* 0x000000001014794e */ /* 0x000fce0000000000 */
[----:B0----5:R-:W-:Y:S05]  /*12bb0*/  CALL.ABS.NOINC R2 ;  /* 0x0000000002007343 */ /* 0x021fea0003c00000 */
.L_x_3768:
[----:B------:R-:W-:Y:S02]  /*12bc0*/  ULDC.64 UR4, c[0x0][0x600] ;  /* 0x0001800000047ab9 */ /* 0x000fe40000000a00 */
[----:B------:R-:W-:-:S05]  /*12bd0*/  IADD3 R18, P0, R18, UR4, RZ ;  /* 0x0000000412127c10 */ /* 0x000fca000ff1e0ff */
[----:B------:R-:W-:-:S05]  /*12be0*/  IMAD.X R19, RZ, RZ, UR5, P0 ;  /* 0x00000005ff137e24 */ /* 0x000fca00080e06ff */
[----:B------:R-:W-:Y:S01]  /*12bf0*/  STG.E.64 desc[UR36][R18.64], R16 ;  /* 0x0000001012007986 */ /* 0x000fe2000c101b24 */
[----:B------:R-:W-:Y:S05]  /*12c00*/  EXIT ;  /* 0x000000000000794d */ /* 0x000fea0003800000 */
.L_x_3767:
[----:B------:R-:W-:Y:S04]  /*12c10*/  STG.E.64 desc[UR36][R6.64+0x8], R16 ;  /* 0x0000081006007986 */ /* 0x000fe8000c101b24 */
[----:B------:R-:W-:Y:S01]  /*12c20*/  STG.E.U8 desc[UR36][R6.64], R5 ;  /* 0x0000000506007986 */ /* 0x000fe2000c101124 */
[----:B------:R-:W-:Y:S05]  /*12c30*/  EXIT ;  /* 0x000000000000794d */ /* 0x000fea0003800000 */
.L_x_3765:
[----:B------:R-:W-:Y:S05]  /*12c40*/  @!P1 BRA `(.L_x_3769) ;  /* 0x0000000000449947 */ /* 0x000fea0003800000 */
[----:B------:R-:W-:Y:S01]  /*12c50*/  MOV R0, 0x0 ;  /* 0x0000000000007802 */ /* 0x000fe20000000f00 */
[----:B------:R-:W-:Y:S01]  /*12c60*/  ULDC.64 UR4, c[0x4][0x3c8] ;  /* 0x0100f20000047ab9 */ /* 0x000fe20000000a00 */
[----:B------:R-:W-:Y:S01]  /*12c70*/  ULDC.64 UR6, c[0x4][0x3c0] ;  /* 0x0100f00000067ab9 */ /* 0x000fe20000000a00 */
[----:B------:R-:W-:Y:S01]  /*12c80*/  IMAD.U32 R4, RZ, RZ, UR4 ;  /* 0x00000004ff047e24 */ /* 0x000fe2000f8e00ff */
[----:B012---:R0:W1:Y:S01]  /*12c90*/  LDC.64 R2, c[0x4][R0] ;  /* 0x0100000000027b82 */ /* 0x0070620000000a00 */
        /* <DEDUP_REMOVED lines=10> */
[----:B-1---5:R-:W-:Y:S05]  /*12d40*/  CALL.ABS.NOINC R2 ;  /* 0x0000000002007343 */ /* 0x022fea0003c00000 */
.L_x_3770:
[----:B------:R-:W-:-:S07]  /*12d50*/  CS2R R16, SRZ ;  /* 0x0000000000107805 */ /* 0x000fce000001ff00 */
.L_x_3769:
[----:B------:R-:W-:Y:S02]  /*12d60*/  ULDC.U8 UR4, c[0x0][0x631] ;  /* 0x00018c4000047ab9 */ /* 0x000fe40000000000 */
[----:B------:R-:W-:-:S13]  /*12d70*/  ISETP.NE.AND P0, PT, RZ, UR4, PT ;  /* 0x00000004ff007c0c */ /* 0x000fda000bf05270 */
        /* <DEDUP_REMOVED lines=18> */
[----:B------:R-:W-:-:S07]  /*12ea0*/  LEPC R20, `(.L_x_3772) ;  /* 0x000000001014794e */ /* 0x000fce0000000000 */
[----:B0----5:R-:W-:Y:S05]  /*12eb0*/  CALL.ABS.NOINC R2 ;  /* 0x0000000002007343 */ /* 0x021fea0003c00000 */
.L_x_3772:
[----:B------:R-:W-:Y:S02]  /*12ec0*/  ULDC.64 UR4, c[0x0][0x600] ;  /* 0x0001800000047ab9 */ /* 0x000fe40000000a00 */
[----:B------:R-:W-:-:S05]  /*12ed0*/  IADD3 R18, P0, R18, UR4, RZ ;  /* 0x0000000412127c10 */ /* 0x000fca000ff1e0ff */
[----:B------:R-:W-:-:S05]  /*12ee0*/  IMAD.X R19, RZ, RZ, UR5, P0 ;  /* 0x00000005ff137e24 */ /* 0x000fca00080e06ff */
[----:B------:R-:W-:Y:S01]  /*12ef0*/  STG.E.64 desc[UR36][R18.64], R16 ;  /* 0x0000001012007986 */ /* 0x000fe2000c101b24 */
[----:B------:R-:W-:Y:S05]  /*12f00*/  EXIT ;  /* 0x000000000000794d */ /* 0x000fea0003800000 */
.L_x_3771:
[----:B------:R-:W-:Y:S01]  /*12f10*/  MOV R0, 0x0 ;  /* 0x0000000000007802 */ /* 0x000fe20000000f00 */
[----:B------:R-:W-:Y:S01]  /*12f20*/  ULDC.64 UR4, c[0x4][0x3c8] ;  /* 0x0100f20000047ab9 */ /* 0x000fe20000000a00 */
[----:B------:R-:W-:Y:S01]  /*12f30*/  ULDC.64 UR6, c[0x4][0x3c0] ;  /* 0x0100f00000067ab9 */ /* 0x000fe20000000a00 */
[----:B------:R-:W-:Y:S01]  /*12f40*/  IMAD.U32 R4, RZ, RZ, UR4 ;  /* 0x00000004ff047e24 */ /* 0x000fe2000f8e00ff */
[----:B012---:R0:W1:Y:S01]  /*12f50*/  LDC.64 R2, c[0x4][R0] ;  /* 0x0100000000027b82 */ /* 0x0070620000000a00 */
        /* <DEDUP_REMOVED lines=10> */
[----:B-1---5:R-:W-:Y:S05]  /*13000*/  CALL.ABS.NOINC R2 ;  /* 0x0000000002007343 */ /* 0x022fea0003c00000 */
.L_x_3773:
[----:B------:R-:W-:Y:S05]  /*13010*/  EXIT ;  /* 0x000000000000794d */ /* 0x000fea0003800000 */
.L_x_3741:
[----:B------:R-:W1:Y:S01]  /*13020*/  S2R R8, SR_TID.Y ;  /* 0x0000000000087919 */ /* 0x000e620000002200 */
[----:B------:R-:W2:Y:S01]  /*13030*/  S2UR UR4, SR_CTAID.X ;  /* 0x00000000000479c3 */ /* 0x000ea20000002500 */
[----:B------:R-:W-:-:S07]  /*13040*/  ULDC UR5, c[0x0][0x250] ;  /* 0x0000940000057ab9 */ /* 0x000fce0000000800 */
[----:B------:R-:W2:Y:S01]  /*13050*/  LDC R10, c[0x0][0x238] ;  /* 0x00008e00ff0a7b82 */ /* 0x000ea20000000800 */
[----:B-1----:R-:W-:-:S04]  /*13060*/  IMAD R11, R8, UR5, R11 ;  /* 0x00000005080b7c24 */ /* 0x002fc8000f8e020b */
        /* <DEDUP_REMOVED lines=19> */
[----:B0-----:R-:W-:-:S05]  /*131a0*/  IADD3 R16, P1, R5, R10, RZ ;  /* 0x0000000a05107210 */ /* 0x001fca0007f3e0ff */
[----:B------:R-:W-:Y:S02]  /*131b0*/  IMAD.X R17, R9, 0x1, R4, P1 ;  /* 0x0000000109117824 */ /* 0x000fe400008e0604 */
[----:B------:R-:W-:Y:S06]  /*131c0*/  @!P0 BRA `(.L_x_3774) ;  /* 0x0000000000c08947 */ /* 0x000fec0003800000 */
[----:B------:R-:W-:Y:S02]  /*131d0*/  ULDC.U8 UR4, c[0x0][0x631] ;  /* 0x00018c4000047ab9 */ /* 0x000fe40000000000 */
[----:B------:R-:W-:Y:S01]  /*131e0*/  ISETP.NE.AND P3, PT, RZ, UR4, PT ;  /* 0x00000004ff007c0c */ /* 0x000fe2000bf65270 */
[----:B------:R-:W-:-:S12]  /*131f0*/  @!P2 BRA `(.L_x_3775) ;  /* 0x000000000044a947 */ /* 0x000fd80003800000 */
[----:B------:R-:W2:Y:S04]  /*13200*/  LDG.E.S8 R3, desc[UR36][R6.64] ;  /* 0x0000002406037981 */ /* 0x000ea8000c1e1300 */
[----:B------:R-:W3:Y:S01]  /*13210*/  LDG.E.64 R4, desc[UR36][R6.64+0x8] ;  /* 0x0000082406047981 */ /* 0x000ee2000c1e1b00 */
[C---:B------:R-:W-:Y:S02]  /*13220*/  LOP3.LUT R9, R0.reuse, 0xff, RZ, 0xc0, !PT ;  /* 0x000000ff00097812 */ /* 0x040fe400078ec0ff */
[----:B------:R-:W-:Y:S02]  /*13230*/  PRMT R10, R0, 0x8880, RZ ;  /* 0x00008880000a7816 */ /* 0x000fe400000000ff */
[----:B--2---:R-:W-:-:S04]  /*13240*/  LOP3.LUT R8, R3, 0xff, RZ, 0xc0, !PT ;  /* 0x000000ff03087812 */ /* 0x004fc800078ec0ff */
[----:B------:R-:W-:Y:S02]  /*13250*/  ISETP.NE.AND P1, PT, R8, R9, PT ;  /* 0x000000090800720c */ /* 0x000fe40003f25270 */
[----:B------:R-:W-:Y:S02]  /*13260*/  MOV R8, R10 ;  /* 0x0000000a00087202 */ /* 0x000fe40000000f00 */
[----:B---3--:R-:W-:Y:S02]  /*13270*/  ISETP.GE.U32.AND P0, PT, R4, R16, PT ;  /* 0x000000100400720c */ /* 0x008fe40003f06070 */
        /* <DEDUP_REMOVED lines=9> */
.L_x_3775:
        /* <DEDUP_REMOVED lines=20> */
.L_x_3777:
[----:B------:R-:W-:Y:S02]  /*13450*/  ULDC.64 UR4, c[0x0][0x600] ;  /* 0x0001800000047ab9 */ /* 0x000fe40000000a00 */
[----:B------:R-:W-:-:S05]  /*13460*/  IADD3 R2, P0, R2, UR4, RZ ;  /* 0x0000000402027c10 */ /* 0x000fca000ff1e0ff */
[----:B------:R-:W-:-:S05]  /*13470*/  IMAD.X R3, RZ, RZ, UR5, P0 ;  /* 0x00000005ff037e24 */ /* 0x000fca00080e06ff */
[----:B------:R-:W-:Y:S01]  /*13480*/  STG.E.64 desc[UR36][R2.64], R16 ;  /* 0x0000001002007986 */ /* 0x000fe2000c101b24 */
[----:B------:R-:W-:Y:S05]  /*13490*/  EXIT ;  /* 0x000000000000794d */ /* 0x000fea0003800000 */
.L_x_3776:
[----:B------:R-:W-:Y:S04]  /*134a0*/  STG.E.64 desc[UR36][R6.64+0x8], R16 ;  /* 0x0000081006007986 */ /* 0x000fe8000c101b24 */
[----:B------:R-:W-:Y:S01]  /*134b0*/  STG.E.U8 desc[UR36][R6.64], R0 ;  /* 0x0000000006007986 */ /* 0x000fe2000c101124 */
[----:B------:R-:W-:Y:S05]  /*134c0*/  EXIT ;  /* 0x000000000000794d */ /* 0x000fea0003800000 */
.L_x_3774:
        /* <DEDUP_REMOVED lines=17> */
.L_x_3779:
[----:B------:R-:W-:-:S07]  /*135e0*/  CS2R R16, SRZ ;  /* 0x0000000000107805 */ /* 0x000fce000001ff00 */
.L_x_3778:
        /* <DEDUP_REMOVED lines=22> */
.L_x_3781:
[----:B------:R-:W-:Y:S02]  /*13750*/  ULDC.64 UR4, c[0x0][0x600] ;  /* 0x0001800000047ab9 */ /* 0x000fe40000000a00 */
[----:B------:R-:W-:-:S05]  /*13760*/  IADD3 R2, P0, R2, UR4, RZ ;  /* 0x0000000402027c10 */ /* 0x000fca000ff1e0ff */
[----:B------:R-:W-:-:S05]  /*13770*/  IMAD.X R3, RZ, RZ, UR5, P0 ;  /* 0x00000005ff037e24 */ /* 0x000fca00080e06ff */
[----:B------:R-:W-:Y:S01]  /*13780*/  STG.E.64 desc[UR36][R2.64], R16 ;  /* 0x0000001002007986 */ /* 0x000fe2000c101b24 */
[----:B------:R-:W-:Y:S05]  /*13790*/  EXIT ;  /* 0x000000000000794d */ /* 0x000fea0003800000 */
.L_x_3780:
        /* <DEDUP_REMOVED lines=16> */
.L_x_3782:
[----:B------:R-:W-:Y:S05]  /*138a0*/  EXIT ;  /* 0x000000000000794d */ /* 0x000fea0003800000 */
        .weak           $__internal_30_$__cuda_sm20_div_u64
        .type           $__internal_30_$__cuda_sm20_div_u64,@function
        .size           $__internal_30_$__cuda_sm20_div_u64,($__internal_31_$__cuda_sm20_rem_u64 - $__internal_30_$__cuda_sm20_div_u64)
$__internal_30_$__cuda_sm20_div_u64:
        /* <DEDUP_REMOVED lines=59> */
[----:B------:R-:W-:Y:S01]  /*13c60*/  IMAD.MOV.U32 R7, RZ, RZ, 0x0 ;  /* 0x00000000ff077424 */ /* 0x000fe200078e00ff */
        /* <DEDUP_REMOVED lines=9> */
[----:B------:R-:W-:Y:S06]  /*13d00*/  RET.REL.NODEC R6 `(_ZN2at6native13reduce_kernelILi512ELi1ENS0_8ReduceOpIaNS0_9ArgMinOpsIaEEjlLi4ELi4EEEEEvT1_) ;  /* 0xfffffec006bc7950 */ /* 0x000fec0003c3ffff */
        .weak           $__internal_31_$__cuda_sm20_rem_u64
        .type           $__internal_31_$__cuda_sm20_rem_u64,@function
        .size           $__internal_31_$__cuda_sm20_rem_u64,(.L_x_6988 - $__internal_31_$__cuda_sm20_rem_u64)
$__internal_31_$__cuda_sm20_rem_u64:
        /* <DEDUP_REMOVED lines=29> */
[----:B------:R-:W-:-:S03]  /*13ee0*/  HFMA2.MMA R7, -RZ, RZ, 0, 0 ;  /* 0x00000000ff077435 */ /* 0x000fc600000001ff */
        /* <DEDUP_REMOVED lines=34> */
[----:B------:R-:W-:Y:S06]  /*14110*/  RET.REL.NODEC R14 `(_ZN2at6native13reduce_kernelILi512ELi1ENS0_8ReduceOpIaNS0_9ArgMinOpsIaEEjlLi4ELi4EEEEEvT1_) ;  /* 0xfffffebc0eb87950 */ /* 0x000fec0003c3ffff */
.L_x_3783:
        /* <DEDUP_REMOVED lines=14> */
.L_x_6988:


//--------------------- .text._ZN2at6native13reduce_kernelILi256ELi2ENS0_8ReduceOpIaNS0_9ArgMinOpsIaEEjlLi4ELi4EEEEEvT1_ --------------------------
	.section	.text._ZN2at6native13reduce_kernelILi256ELi2ENS0_8ReduceOpIaNS0_9ArgMinOpsIaEEjlLi4ELi4EEEEEvT1_,"ax",@progbits
	.align	128
        .global         _ZN2at6native13reduce_kernelILi256ELi2ENS0_8ReduceOpIaNS0_9ArgMinOpsIaEEjlLi4ELi4EEEEEvT1_
        .type           _ZN2at6native13reduce_kernelILi256ELi2ENS0_8ReduceOpIaNS0_9ArgMinOpsIaEEjlLi4ELi4EEEEEvT1_,@function
        .size           _ZN2at6native13reduce_kernelILi256ELi2ENS0_8ReduceOpIaNS0_9ArgMinOpsIaEEjlLi4ELi4EEEEEvT1_,(.L_x_6990 - _ZN2at6native13reduce_kernelILi256ELi2ENS0_8ReduceOpIaNS0_9ArgMinOpsIaEEjlLi4ELi4EEEEEvT1_)
        .other          _ZN2at6native13reduce_kernelILi256ELi2ENS0_8ReduceOpIaNS0_9ArgMinOpsIaEEjlLi4ELi4EEEEEvT1_,@"STO_CUDA_ENTRY STV_DEFAULT"
_ZN2at6native13reduce_kernelILi256ELi2ENS0_8ReduceOpIaNS0_9ArgMinOpsIaEEjlLi4ELi4EEEEEvT1_:
.text._ZN2at6native13reduce_kernelILi256ELi2ENS0_8ReduceOpIaNS0_9ArgMinOpsIaEEjlLi4ELi4EEEEEvT1_:
        /* <DEDUP_REMOVED lines=288> */
.L_x_3784:
        /* <DEDUP_REMOVED lines=11> */
[----:B------:R-:W-:Y:S02]  /*12b0*/  PRMT R9, RZ, 0x7610, R9 ;  /* 0x00007610ff097816 */ /* 0x000fe40000000009 */
[----:B------:R-:W-:Y:S01]  /*12c0*/  CS2R R34, SRZ ;  /* 0x0000000000227805 */ /* 0x000fe2000001ff00 */
        /* <DEDUP_REMOVED lines=28> */
.L_x_3788:
[----:B------:R-:W0:Y:S01]  /*1490*/  LDC R21, c[0x0][0x5f8] ;  /* 0x00017e00ff157b82 */ /* 0x000e220000000800 */
[----:B------:R-:W-:Y:S01]  /*14a0*/  ULDC UR4, c[0x0][0x22c] ;  /* 0x00008b0000047ab9 */ /* 0x000fe20000000800 */
[----:B------:R-:W-:Y:S01]  /*14b0*/  BSSY B0, `(.L_x_3789) ;  /* 0x0000041000007945 */ /* 0x000fe20003800000 */
[----:B------:R-:W-:-:S05]  /*14c0*/  IMAD.U32 R6, RZ, RZ, UR4 ;  /* 0x00000004ff067e24 */ /* 0x000fca000f8e00ff */
        /* <DEDUP_REMOVED lines=11> */
[----:B------:R-:W-:Y:S01]  /*1580*/  IMAD.MOV R13, RZ, RZ, -R12 ;  /* 0x000000ffff0d7224 */ /* 0x000fe200078e0a0c */
[----:B------:R-:W-:Y:S02]  /*1590*/  BSSY B1, `(.L_x_3791) ;  /* 0x000002a000017945 */ /* 0x000fe40003800000 */
[----:B------:R-:W-:Y:S02]  /*15a0*/  ISETP.GT.U32.OR P0, PT, R17, 0x3, !P0 ;  /* 0x000000031100780c */ /* 0x000fe40004704470 */
[----:B------:R-:W-:-:S11]  /*15b0*/  SHF.R.S32.HI R19, RZ, 0x1f, R13 ;  /* 0x0000001fff137819 */ /* 0x000fd6000001140d */
        /* <DEDUP_REMOVED lines=13> */
.L_x_3794:
[----:B------:R-:W-:Y:S05]  /*1690*/  BSYNC B2 ;  /* 0x0000000000027941 */ /* 0x000fea0003800000 */
.L_x_3793:
[----:B------:R-:W-:-:S04]  /*16a0*/  PRMT R5, R5, 0x9910, RZ ;  /* 0x0000991005057816 */ /* 0x000fc800000000ff */
[----:B------:R-:W-:-:S13]  /*16b0*/  ISETP.NE.AND P0, PT, R5, RZ, PT ;  /* 0x000000ff0500720c */ /* 0x000fda0003f05270 */
[----:B------:R-:W-:Y:S05]  /*16c0*/  @!P0 BRA `(.L_x_3792) ;  /* 0x0000000000588947 */ /* 0x000fea0003800000 */
[----:B------:R-:W-:Y:S01]  /*16d0*/  IADD3 R4, P0, P1, R13, R24, R17 ;  /* 0x000000180d047210 */ /* 0x000fe2000791e011 */
[----:B------:R-:W-:Y:S01]  /*16e0*/  ULDC UR4, c[0x0][0x5fc] ;  /* 0x00017f0000047ab9 */ /* 0x000fe20000000800 */
[----:B------:R-:W0:Y:S02]  /*16f0*/  LDC.64 R14, c[0x0][0x220] ;  /* 0x00008800ff0e7b82 */ /* 0x000e240000000a00 */
[----:B------:R-:W-:Y:S02]  /*1700*/  IADD3 R4, P2, R4, R21, RZ ;  /* 0x0000001504047210 */ /* 0x000fe40007f5e0ff */
[----:B------:R-:W-:-:S04]  /*1710*/  IADD3.X R3, R19, RZ, RZ, P0, P1 ;  /* 0x000000ff13037210 */ /* 0x000fc800007e24ff */
        /* <DEDUP_REMOVED lines=14> */
[----:B------:R-:W-:Y:S02]  /*1800*/  SEL R0, R0, R5, !P0 ;  /* 0x0000000500007207 */ /* 0x000fe40004000000 */
[----:B------:R-:W-:Y:S02]  /*1810*/  SEL R3, R3, R14, P0 ;  /* 0x0000000e03037207 */ /* 0x000fe40000000000 */
[----:B------:R-:W-:-:S07]  /*1820*/  SEL R4, R15, RZ, !P0 ;  /* 0x000000ff0f047207 */ /* 0x000fce0004000000 */
.L_x_3792:
[----:B------:R-:W-:Y:S05]  /*1830*/  BSYNC B1 ;  /* 0x0000000000017941 */ /* 0x000fea0003800000 */
.L_x_3791:
[----:B------:R-:W0:Y:S01]  /*1840*/  LDC R5, c[0x0][0x22c] ;  /* 0x00008b00ff057b82 */ /* 0x000e220000000800 */
[----:B------:R-:W-:Y:S01]  /*1850*/  IADD3 R16, P0, P1, R24, R21, R13 ;  /* 0x0000001518107210 */ /* 0x000fe2000791e00d */
[----:B------:R-:W-:Y:S01]  /*1860*/  ULDC UR4, c[0x0][0x5fc] ;  /* 0x00017f0000047ab9 */ /* 0x000fe20000000800 */
[----:B------:R-:W-:Y:S02]  /*1870*/  IADD3 R18, -R12, 0x4, RZ ;  /* 0x000000040c127810 */ /* 0x000fe40007ffe1ff */
[----:B------:R-:W-:Y:S02]  /*1880*/  IADD3 R16, P2, R16, 0x4, RZ ;  /* 0x0000000410107810 */ /* 0x000fe40007f5e0ff */
[----:B------:R-:W-:-:S05]  /*1890*/  IADD3.X R19, RZ, UR4, R19, P0, P1 ;  /* 0x00000004ff137c10 */ /* 0x000fca00087e2413 */
[----:B------:R-:W-:Y:S01]  /*18a0*/  IMAD.X R19, RZ, RZ, R19, P2 ;  /* 0x000000ffff137224 */ /* 0x000fe200010e0613 */
[----:B0-----:R-:W-:-:S07]  /*18b0*/  IADD3 R6, R12, -0x4, R5 ;  /* 0xfffffffc0c067810 */ /* 0x001fce0007ffe005 */
.L_x_3790:
[----:B------:R-:W-:Y:S05]  /*18c0*/  BSYNC B0 ;  /* 0x0000000000007941 */ /* 0x000fea0003800000 */
.L_x_3789:
[----:B------:R-:W0:Y:S01]  /*18d0*/  LDC.64 R12, c[0x0][0x240] ;  /* 0x00009000ff0c7b82 */ /* 0x000e220000000a00 */
[----:B------:R-:W-:Y:S01]  /*18e0*/  BSSY B0, `(.L_x_3795) ;  /* 0x0000064000007945 */ /* 0x000fe20003800000 */
[----:B------:R-:W-:Y:S01]  /*18f0*/  ISETP.NE.AND P2, PT, R2, RZ, PT ;  /* 0x000000ff0200720c */ /* 0x000fe20003f45270 */
[----:B------:R-:W-:Y:S01]  /*1900*/  IMAD.MOV.U32 R34, RZ, RZ, R10 ;  /* 0x000000ffff227224 */ /* 0x000fe200078e000a */
[----:B------:R-:W-:Y:S01]  /*1910*/  PRMT R8, R11, 0x7610, R8 ;  /* 0x000076100b087816 */ /* 0x000fe20000000008 */
[----:B------:R-:W-:-:S03]  /*1920*/  IMAD.MOV.U32 R35, RZ, RZ, R9 ;  /* 0x000000ffff237224 */ /* 0x000fc600078e0009 */
[----:B------:R-:W1:Y:S01]  /*1930*/  LDC R7, c[0x0][0x248] ;  /* 0x00009200ff077b82 */ /* 0x000e620000000800 */
        /* <DEDUP_REMOVED lines=8> */
[----:B------:R-:W-:Y:S02]  /*19c0*/  ISETP.GE.U32.AND P0, PT, R5, R6, PT ;  /* 0x000000060500720c */ /* 0x000fe40003f06070 */
[----:B------:R-:W-:-:S11]  /*19d0*/  PRMT R5, R11, 0x7610, R5 ;  /* 0x000076100b057816 */ /* 0x000fd60000000005 */
[----:B------:R-:W-:Y:S05]  /*19e0*/  @P0 BRA `(.L_x_3796) ;  /* 0x00000004004c0947 */ /* 0x000fea0003800000 */
[----:B------:R-:W-:Y:S01]  /*19f0*/  IMAD.MOV.U32 R13, RZ, RZ, R10 ;  /* 0x000000ffff0d7224 */ /* 0x000fe200078e000a */
[C---:B------:R-:W-:Y:S01]  /*1a00*/  PRMT R8, R5.reuse, 0x7610, R8 ;  /* 0x0000761005087816 */ /* 0x040fe20000000008 */
[----:B------:R-:W-:Y:S01]  /*1a10*/  IMAD.MOV.U32 R12, RZ, RZ, R9 ;  /* 0x000000ffff0c7224 */ /* 0x000fe200078e0009 */
[----:B------:R-:W-:-:S07]  /*1a20*/  PRMT R11, R5, 0x7610, R11 ;  /* 0x00007610050b7816 */ /* 0x000fce000000000b */
.L_x_3797:
[----:B------:R-:W-:Y:S02]  /*1a30*/  IMAD.MOV.U32 R20, RZ, RZ, R16 ;  /* 0x000000ffff147224 */ /* 0x000fe400078e0010 */
[----:B------:R-:W-:Y:S01]  /*1a40*/  IMAD.MOV.U32 R21, RZ, RZ, R19 ;  /* 0x000000ffff157224 */ /* 0x000fe200078e0013 */
[----:B------:R-:W-:Y:S01]  /*1a50*/  LOP3.LUT R24, R0, 0xff, RZ, 0xc0, !PT ;  /* 0x000000ff00187812 */ /* 0x000fe200078ec0ff */
[----:B------:R-:W-:Y:S01]  /*1a60*/  ULDC UR4, c[0x0][0x234] ;  /* 0x00008d0000047ab9 */ /* 0x000fe20000000800 */
[----:B------:R-:W-:-:S06]  /*1a70*/  IMAD.WIDE.U32 R20, R14, 0x4, R20 ;  /* 0x000000040e147825 */ /* 0x000fcc00078e0014 */
[----:B------:R-:W2:Y:S01]  /*1a80*/  LDG.E R20, desc[UR60][R20.64] ;  /* 0x0000003c14147981 */ /* 0x000ea2000c1e1900 */
[----:B------:R-:W-:Y:S01]  /*1a90*/  PRMT R27, R0, 0x8880, RZ ;  /* 0x00008880001b7816 */ /* 0x000fe200000000ff */
[----:B------:R-:W-:Y:S01]  /*1aa0*/  VIADD R14, R14, UR4 ;  /* 0x000000040e0e7c36 */ /* 0x000fe20008000000 */
[----:B------:R-:W-:Y:S02]  /*1ab0*/  PRMT R33, R5, 0x8880, RZ ;  /* 0x0000888005217816 */ /* 0x000fe400000000ff */
[C---:B--2---:R-:W-:Y:S02]  /*1ac0*/  LOP3.LUT R25, R20.reuse, 0xff, RZ, 0xc0, !PT ;  /* 0x000000ff14197812 */ /* 0x044fe400078ec0ff */
[----:B------:R-:W-:Y:S02]  /*1ad0*/  PRMT R26, R20, 0x8880, RZ ;  /* 0x00008880141a7816 */ /* 0x000fe400000000ff */
[----:B------:R-:W-:Y:S01]  /*1ae0*/  ISETP.NE.AND P5, PT, R24, R25, PT ;  /* 0x000000191800720c */ /* 0x000fe20003fa5270 */
[----:B------:R-:W-:Y:S01]  /*1af0*/  IMAD.IADD R24, R15, 0x1, R18 ;  /* 0x000000010f187824 */ /* 0x000fe200078e0212 */
[----:B------:R-:W-:-:S02]  /*1b00*/  PRMT R28, R20, 0x7771, RZ ;  /* 0x00007771141c7816 */ /* 0x000fc400000000ff */
[----:B------:R-:W-:Y:S01]  /*1b10*/  LOP3.LUT R25, R11, 0xff, RZ, 0xc0, !PT ;  /* 0x000000ff0b197812 */ /* 0x000fe200078ec0ff */
[----:B------:R-:W-:Y:S01]  /*1b20*/  VIADD R29, R24, 0x3 ;  /* 0x00000003181d7836 */ /* 0x000fe20000000000 */
[----:B------:R-:W-:Y:S02]  /*1b30*/  ISETP.GE.U32.AND P4, PT, R3, R24, PT ;  /* 0x000000180300720c */ /* 0x000fe40003f86070 */
[----:B------:R-:W-:Y:S02]  /*1b40*/  ISETP.GE.AND P6, PT, R27, R26, PT ;  /* 0x0000001a1b00720c */ /* 0x000fe40003fc6270 */
[----:B------:R-:W-:Y:S02]  /*1b50*/  PRMT R26, R11, 0x8880, RZ ;  /* 0x000088800b1a7816 */ /* 0x000fe400000000ff */
[----:B------:R-:W-:Y:S02]  /*1b60*/  PRMT R21, R20, 0x9991, RZ ;  /* 0x0000999114157816 */ /* 0x000fe400000000ff */
[----:B------:R-:W-:Y:S01]  /*1b70*/  ISETP.NE.AND P0, PT, R25, R28, PT ;  /* 0x0000001c1900720c */ /* 0x000fe20003f05270 */
[----:B------:R-:W-:Y:S01]  /*1b80*/  VIADD R25, R24, 0x1 ;  /* 0x0000000118197836 */ /* 0x000fe20000000000 */
[----:B------:R-:W-:-:S02]  /*1b90*/  ISETP.GE.AND.EX P4, PT, R4, RZ, PT, P4 ;  /* 0x000000ff0400720c */ /* 0x000fc40003f86340 */
[----:B------:R-:W-:Y:S02]  /*1ba0*/  ISETP.GE.AND P1, PT, R26, R21, PT ;  /* 0x000000151a00720c */ /* 0x000fe40003f26270 */
[----:B------:R-:W-:Y:S02]  /*1bb0*/  SEL R21, RZ, 0xffffffff, P4 ;  /* 0xffffffffff157807 */ /* 0x000fe40002000000 */
[----:B------:R-:W-:Y:S02]  /*1bc0*/  @P5 SEL R21, RZ, 0xffffffff, P6 ;  /* 0xffffffffff155807 */ /* 0x000fe40003000000 */
[----:B------:R-:W-:Y:S02]  /*1bd0*/  PRMT R28, R20, 0x7772, RZ ;  /* 0x00007772141c7816 */ /* 0x000fe400000000ff */
[----:B------:R-:W-:Y:S02]  /*1be0*/  LOP3.LUT R15, R8, 0xff, RZ, 0xc0, !PT ;  /* 0x000000ff080f7812 */ /* 0x000fe400078ec0ff */
[----:B------:R-:W-:-:S02]  /*1bf0*/  ISETP.GE.U32.AND P5, PT, R10, R25, PT ;  /* 0x000000190a00720c */ /* 0x000fc40003fa6070 */
[----:B------:R-:W-:Y:S02]  /*1c00*/  PRMT R27, R8, 0x8880, RZ ;  /* 0x00008880081b7816 */ /* 0x000fe400000000ff */
[C---:B------:R-:W-:Y:S02]  /*1c10*/  PRMT R26, R20.reuse, 0xaaa2, RZ ;  /* 0x0000aaa2141a7816 */ /* 0x040fe400000000ff */
[----:B------:R-:W-:Y:S02]  /*1c20*/  ISETP.NE.AND P4, PT, R15, R28, PT ;  /* 0x0000001c0f00720c */ /* 0x000fe40003f85270 */
[----:B------:R-:W-:Y:S02]  /*1c30*/  ISETP.GE.AND.EX P5, PT, R9, RZ, PT, P5 ;  /* 0x000000ff0900720c */ /* 0x000fe40003fa6350 */
[----:B------:R-:W-:Y:S02]  /*1c40*/  PRMT R28, R20, 0x7773, RZ ;  /* 0x00007773141c7816 */ /* 0x000fe400000000ff */
[----:B------:R-:W-:-:S02]  /*1c50*/  LOP3.LUT R15, R5, 0xff, RZ, 0xc0, !PT ;  /* 0x000000ff050f7812 */ /* 0x000fc400078ec0ff */
[----:B------:R-:W-:Y:S02]  /*1c60*/  ISETP.GE.AND P6, PT, R27, R26, PT ;  /* 0x0000001a1b00720c */ /* 0x000fe40003fc6270 */
[----:B------:R-:W-:Y:S02]  /*1c70*/  SEL R26, RZ, 0xffffffff, P5 ;  /* 0xffffffffff1a7807 */ /* 0x000fe40002800000 */
[----:B------:R-:W-:Y:S01]  /*1c80*/  ISETP.NE.AND P5, PT, R15, R28, PT ;  /* 0x0000001c0f00720c */ /* 0x000fe20003fa5270 */
[----:B------:R-:W-:Y:S01]  /*1c90*/  VIADD R28, R24, 0x2 ;  /* 0x00000002181c7836 */ /* 0x000fe20000000000 */
[----:B------:R-:W-:Y:S01]  /*1ca0*/  @P0 SEL R26, RZ, 0xffffffff, P1 ;  /* 0xffffffffff1a0807 */ /* 0x000fe20000800000 */
[----:B------:R-:W-:Y:S01]  /*1cb0*/  IMAD.SHL.U32 R15, R14, 0x4, RZ ;  /* 0x000000040e0f7824 */ /* 0x000fe200078e00ff */
[----:B------:R-:W-:Y:S02]  /*1cc0*/  ISETP.GE.U32.AND P1, PT, R34, R29, PT ;  /* 0x0000001d2200720c */ /* 0x000fe40003f26070 */
[----:B------:R-:W-:Y:S01]  /*1cd0*/  ISETP.GE.U32.AND P0, PT, R13, R28, PT ;  /* 0x0000001c0d00720c */ /* 0x000fe20003f06070 */
[----:B------:R-:W-:Y:S01]  /*1ce0*/  VIADD R31, R15, 0x3 ;  /* 0x000000030f1f7836 */ /* 0x000fe20000000000 */
[----:B------:R-:W-:-:S02]  /*1cf0*/  PRMT R30, R20, 0xbbb3, RZ ;  /* 0x0000bbb3141e7816 */ /* 0x000fc400000000ff */
[----:B------:R-:W-:Y:S02]  /*1d00*/  ISETP.GE.AND.EX P0, PT, R12, RZ, PT, P0 ;  /* 0x000000ff0c00720c */ /* 0x000fe40003f06300 */
[----:B------:R-:W-:Y:S02]  /*1d10*/  ISETP.GE.AND.EX P1, PT, R35, RZ, PT, P1 ;  /* 0x000000ff2300720c */ /* 0x000fe40003f26310 */
[----:B------:R-:W-:Y:S02]  /*1d20*/  SEL R27, RZ, 0xffffffff, P0 ;  /* 0xffffffffff1b7807 */ /* 0x000fe40000000000 */
[----:B------:R-:W-:Y:S02]  /*1d30*/  ISETP.GE.AND P0, PT, R33, R30, PT ;  /* 0x0000001e2100720c */ /* 0x000fe40003f06270 */
[----:B------:R-:W-:Y:S02]  /*1d40*/  SEL R30, RZ, 0xffffffff, P1 ;  /* 0xffffffffff1e7807 */ /* 0x000fe40000800000 */
[----:B------:R-:W-:-:S02]  /*1d50*/  ISETP.GE.U32.AND P1, PT, R31, R6, PT ;  /* 0x000000061f00720c */ /* 0x000fc40003f26070 */
[----:B------:R-:W-:Y:S02]  /*1d60*/  LOP3.LUT R21, R21, 0x1, RZ, 0xc0, !PT ;  /* 0x0000000115157812 */ /* 0x000fe400078ec0ff */
[----:B------:R-:W-:Y:S02]  /*1d70*/  @P4 SEL R27, RZ, 0xffffffff, P6 ;  /* 0xffffffffff1b4807 */ /* 0x000fe40003000000 */
[----:B------:R-:W-:Y:S02]  /*1d80*/  @P5 SEL R30, RZ, 0xffffffff, P0 ;  /* 0xffffffffff1e5807 */ /* 0x000fe40000000000 */
[----:B------:R-:W-:Y:S02]  /*1d90*/  ISETP.NE.U32.AND P0, PT, R21, 0x1, PT ;  /* 0x000000011500780c */ /* 0x000fe40003f05070 */
[----:B------:R-:W-:Y:S02]  /*1da0*/  PRMT R21, R20, 0x7770, RZ ;  /* 0x0000777014157816 */ /* 0x000fe400000000ff */
[----:B------:R-:W-:-:S02]  /*1db0*/  LOP3.LUT R26, R26, 0x1, RZ, 0xc0, !PT ;  /* 0x000000011a1a7812 */ /* 0x000fc400078ec0ff */
[----:B------:R-:W-:Y:S02]  /*1dc0*/  LOP3.LUT R27, R27, 0x1, RZ, 0xc0, !PT ;  /* 0x000000011b1b7812 */ /* 0x000fe400078ec0ff */
[----:B------:R-:W-:Y:S02]  /*1dd0*/  LOP3.LUT R30, R30, 0x1, RZ, 0xc0, !PT ;  /* 0x000000011e1e7812 */ /* 0x000fe400078ec0ff */
[----:B------:R-:W-:Y:S02]  /*1de0*/  SEL R3, R3, R24, !P0 ;  /* 0x0000001803037207 */ /* 0x000fe40004000000 */
[----:B------:R-:W-:Y:S02]  /*1df0*/  SEL R24, R0, R21, !P0 ;  /* 0x0000001500187207 */ /* 0x000fe40004000000 */
[----:B------:R-:W-:Y:S02]  /*1e00*/  ISETP.NE.U32.AND P4, PT, R26, 0x1, PT ;  /* 0x000000011a00780c */ /* 0x000fe40003f85070 */
[----:B------:R-:W-:-:S02]  /*1e10*/  PRMT R0, R20, 0x7771, RZ ;  /* 0x0000777114007816 */ /* 0x000fc400000000ff */
[----:B------:R-:W-:Y:S02]  /*1e20*/  PRMT R21, R20, 0x7772, RZ ;  /* 0x0000777214157816 */ /* 0x000fe400000000ff */
[----:B------:R-:W-:Y:S02]  /*1e30*/  ISETP.NE.U32.AND P5, PT, R27, 0x1, PT ;  /* 0x000000011b00780c */ /* 0x000fe40003fa5070 */
[----:B------:R-:W-:Y:S02]  /*1e40*/  ISETP.NE.U32.AND P6, PT, R30, 0x1, PT ;  /* 0x000000011e00780c */ /* 0x000fe40003fc5070 */
[----:B------:R-:W-:Y:S02]  /*1e50*/  PRMT R20, R20, 0x7773, RZ ;  /* 0x0000777314147816 */ /* 0x000fe400000000ff */
[----:B------:R-:W-:Y:S02]  /*1e60*/  SEL R11, R11, R0, !P4 ;  /* 0x000000000b0b7207 */ /* 0x000fe40006000000 */
[----:B------:R-:W-:-:S02]  /*1e70*/  SEL R10, R10, R25, !P4 ;  /* 0x000000190a0a7207 */ /* 0x000fc40006000000 */
[----:B------:R-:W-:Y:S02]  /*1e80*/  SEL R13, R13, R28, !P5 ;  /* 0x0000001c0d0d7207 */ /* 0x000fe40006800000 */
[----:B------:R-:W-:Y:S02]  /*1e90*/  SEL R8, R8, R21, !P5 ;  /* 0x0000001508087207 */ /* 0x000fe40006800000 */
[----:B------:R-:W-:Y:S02]  /*1ea0*/  SEL R5, R5, R20, !P6 ;  /* 0x0000001405057207 */ /* 0x000fe40007000000 */
[----:B------:R-:W-:Y:S02]  /*1eb0*/  SEL R34, R34, R29, !P6 ;  /* 0x0000001d22227207 */ /* 0x000fe40007000000 */
[----:B------:R-:W-:Y:S02]  /*1ec0*/  SEL R4, R4, RZ, !P0 ;  /* 0x000000ff04047207 */ /* 0x000fe40004000000 */
[----:B------:R-:W-:-:S02]  /*1ed0*/  SEL R9, R9, RZ, !P4 ;  /* 0x000000ff09097207 */ /* 0x000fc40006000000 */
[----:B------:R-:W-:Y:S02]  /*1ee0*/  SEL R12, R12, RZ, !P5 ;  /* 0x000000ff0c0c7207 */ /* 0x000fe40006800000 */
[----:B------:R-:W-:Y:S02]  /*1ef0*/  SEL R35, R35, RZ, !P6 ;  /* 0x000000ff23237207 */ /* 0x000fe40007000000 */
[----:B------:R-:W-:Y:S01]  /*1f00*/  PRMT R0, R24, 0x7610, R0 ;  /* 0x0000761018007816 */ /* 0x000fe20000000000 */
[----:B------:R-:W-:Y:S06]  /*1f10*/  @!P1 BRA `(.L_x_3797) ;  /* 0xfffffff800c49947 */ /* 0x000fec000383ffff */
.L_x_3796:
[----:B------:R-:W-:Y:S05]  /*1f20*/  BSYNC B0 ;  /* 0x0000000000007941 */ /* 0x000fea0003800000 */
.L_x_3795:
        /* <DEDUP_REMOVED lines=8> */
.L_x_3799:
[----:B------:R-:W-:Y:S05]  /*1fb0*/  BSYNC B0 ;  /* 0x0000000000007941 */ /* 0x000fea0003800000 */
.L_x_3798:
        /* <DEDUP_REMOVED lines=27> */
.L_x_3801:
[----:B------:R-:W-:Y:S05]  /*2170*/  BSYNC B0 ;  /* 0x0000000000007941 */ /* 0x000fea0003800000 */
.L_x_3800:
        /* <DEDUP_REMOVED lines=20> */
[----:B------:R-:W-:-:S02]  /*22c0*/  CS2R R6, SRZ ;  /* 0x0000000000067805 */ /* 0x000fc4000001ff00 */
[----:B------:R-:W-:Y:S02]  /*22d0*/  ISETP.GE.U32.AND P0, PT, R10, R13, PT ;  /* 0x0000000d0a00720c */ /* 0x000fe40003f06070 */
[----:B------:R-:W-:Y:S02]  /*22e0*/  PRMT R0, R8, 0x8880, RZ ;  /* 0x0000888008007816 */ /* 0x000fe400000000ff */
[----:B------:R-:W-:Y:S02]  /*22f0*/  PRMT R3, R11, 0x8880, RZ ;  /* 0x000088800b037816 */ /* 0x000fe400000000ff */
[----:B------:R-:W-:Y:S02]  /*2300*/  ISETP.GE.AND.EX P0, PT, R9, R12, PT, P0 ;  /* 0x0000000c0900720c */ /* 0x000fe40003f06300 */
[----:B------:R-:W-:Y:S02]  /*2310*/  ISETP.GE.AND P2, PT, R3, R0, PT ;  /* 0x000000000300720c */ /* 0x000fe40003f46270 */
[----:B------:R-:W-:-:S02]  /*2320*/  SEL R0, RZ, 0xffffffff, P0 ;  /* 0xffffffffff007807 */ /* 0x000fc40000000000 */
[----:B------:R-:W-:Y:S02]  /*2330*/  @P1 SEL R0, RZ, 0xffffffff, P2 ;  /* 0xffffffffff001807 */ /* 0x000fe40001000000 */
        /* <DEDUP_REMOVED lines=15> */
[----:B------:R-:W-:Y:S02]  /*2430*/  PRMT R9, RZ, 0x7610, R9 ;  /* 0x00007610ff097816 */ /* 0x000fe40000000009 */
[----:B------:R-:W-:-:S04]  /*2440*/  LOP3.LUT R0, R0, 0x1, RZ, 0xc0, !PT ;  /* 0x0000000100007812 */ /* 0x000fc800078ec0ff */
[----:B------:R-:W-:-:S04]  /*2450*/  ISETP.NE.U32.AND P0, PT, R0, 0x1, PT ;  /* 0x000000010000780c */ /* 0x000fc80003f05070 */
[----:B------:R-:W-:Y:S02]  /*2460*/  SEL R34, R13, R34, !P0 ;  /* 0x000000220d227207 */ /* 0x000fe40004000000 */
[----:B------:R-:W-:Y:S02]  /*2470*/  SEL R35, R12, R35, !P0 ;  /* 0x000000230c237207 */ /* 0x000fe40004000000 */
[----:B------:R-:W-:Y:S01]  /*2480*/  SEL R3, R8, R5, !P0 ;  /* 0x0000000508037207 */ /* 0x000fe20004000000 */
[----:B------:R-:W-:Y:S06]  /*2490*/  BRA `(.L_x_3786) ;  /* 0x000000dc00f07947 */ /* 0x000fec0003800000 */
.L_x_3787:
        /* <DEDUP_REMOVED lines=12> */
[----:B------:R-:W-:Y:S02]  /*2560*/  IMAD R3, R38, 0x3, R25 ;  /* 0x0000000326037824 */ /* 0x000fe400078e0219 */
[----:B0-----:R-:W-:-:S02]  /*2570*/  IMAD.MOV.U32 R34, RZ, RZ, R11 ;  /* 0x000000ffff227224 */ /* 0x001fc400078e000b */
[----:B-1----:R-:W-:Y:S01]  /*2580*/  IMAD.MOV.U32 R33, RZ, RZ, R15 ;  /* 0x000000ffff217224 */ /* 0x002fe200078e000f */
[----:B------:R-:W-:Y:S06]  /*2590*/  @!P0 BRA `(.L_x_3803) ;  /* 0x000000a000948947 */ /* 0x000fec0003800000 */
[----:B------:R-:W-:Y:S01]  /*25a0*/  ISETP.GE.U32.AND P0, PT, R3, R36, PT ;  /* 0x000000240300720c */ /* 0x000fe20003f06070 */
[----:B------:R-:W-:Y:S01]  /*25b0*/  BSSY B0, `(.L_x_3804) ;  /* 0x00004d3000007945 */ /* 0x000fe20003800000 */
[----:B------:R-:W-:Y:S01]  /*25c0*/  IMAD.MOV.U32 R31, RZ, RZ, R11 ;  /* 0x000000ffff1f7224 */ /* 0x000fe200078e000b */
[C---:B------:R-:W-:Y:S01]  /*25d0*/  PRMT R25, R32.reuse, 0x7610, R25 ;  /* 0x0000761020197816 */ /* 0x040fe20000000019 */
        /* <DEDUP_REMOVED lines=10> */
[--C-:B------:R-:W-:Y:S01]  /*2680*/  IMAD.MOV.U32 R13, RZ, RZ, R15.reuse ;  /* 0x000000ffff0d7224 */ /* 0x100fe200078e000f */
[----:B------:R-:W-:Y:S01]  /*2690*/  PRMT R0, R32, 0x7610, R0 ;  /* 0x0000761020007816 */ /* 0x000fe20000000000 */
        /* <DEDUP_REMOVED lines=9> */
[----:B------:R-:W-:Y:S01]  /*2730*/  IMAD.MOV.U32 R31, RZ, RZ, R11 ;  /* 0x000000ffff1f7224 */ /* 0x000fe200078e000b */
[C---:B------:R-:W-:Y:S01]  /*2740*/  PRMT R25, R32.reuse, 0x7610, R25 ;  /* 0x0000761020197816 */ /* 0x040fe20000000019 */
[--C-:B------:R-:W-:Y:S01]  /*2750*/  IMAD.MOV.U32 R21, RZ, RZ, R11.reuse ;  /* 0x000000ffff157224 */ /* 0x100fe200078e000b */
[C---:B------:R-:W-:Y:S01]  /*2760*/  PRMT R24, R32.reuse, 0x7610, R24 ;  /* 0x0000761020187816 */ /* 0x040fe20000000018 */
[--C-:B------:R-:W-:Y:S01]  /*2770*/  IMAD.MOV.U32 R18, RZ, RZ, R11.reuse ;  /* 0x000000ffff127224 */ /* 0x100fe200078e000b */
[C---:B------:R-:W-:Y:S01]  /*2780*/  PRMT R14, R32.reuse, 0x7610, R14 ;  /* 0x00007610200e7816 */ /* 0x040fe2000000000e */
[----:B------:R-:W1:Y:S01]  /*2790*/  LDC.64 R26, c[0x0][0x268] ;  /* 0x00009a00ff1a7b82 */ /* 0x000e620000000a00 */
[--C-:B------:R-:W-:Y:S01]  /*27a0*/  IMAD.MOV.U32 R12, RZ, RZ, R11.reuse ;  /* 0x000000ffff0c7224 */ /* 0x100fe200078e000b */
        /* <DEDUP_REMOVED lines=8> */
[--C-:B------:R-:W-:Y:S02]  /*2830*/  IMAD.MOV.U32 R13, RZ, RZ, R15.reuse ;  /* 0x000000ffff0d7224 */ /* 0x100fe400078e000f */
[--C-:B------:R-:W-:Y:S02]  /*2840*/  IMAD.MOV.U32 R8, RZ, RZ, R15.reuse ;  /* 0x000000ffff087224 */ /* 0x100fe400078e000f */
[--C-:B------:R-:W-:Y:S02]  /*2850*/  IMAD.MOV.U32 R6, RZ, RZ, R15.reuse ;  /* 0x000000ffff067224 */ /* 0x100fe400078e000f */
[----:B------:R-:W-:-:S07]  /*2860*/  IMAD.MOV.U32 R3, RZ, RZ, R15 ;  /* 0x000000ffff037224 */ /* 0x000fce00078e000f */
.L_x_3811:
        /* <DEDUP_REMOVED lines=53> */
[----:B-1----:R-:W-:Y:S01]  /*2bc0*/  ISETP.NE.AND P0, PT, R26, 0x1, PT ;  /* 0x000000011a00780c */ /* 0x002fe20003f05270 */
        /* <DEDUP_REMOVED lines=232> */
.L_x_3807:
[----:B------:R-:W-:-:S04]  /*3a50*/  LOP3.LUT R29, R39, 0xfffffffe, RZ, 0xc0, !PT ;  /* 0xfffffffe271d7812 */ /* 0x000fc800078ec0ff */
[----:B------:R-:W-:-:S05]  /*3a60*/  IADD3 R28, P0, R29, R16, RZ ;  /* 0x000000101d1c7210 */ /* 0x000fca0007f1e0ff */
[----:B------:R-:W-:-:S05]  /*3a70*/  IMAD.X R29, RZ, RZ, R19, P0 ;  /* 0x000000ffff1d7224 */ /* 0x000fca00000e0613 */
[----:B------:R-:W2:Y:S02]  /*3a80*/  LDG.E.U16 R28, desc[UR60][R28.64] ;  /* 0x0000003c1c1c7981 */ /* 0x000ea4000c1e1500 */
[C---:B--2---:R-:W-:Y:S02]  /*3a90*/  PRMT R39, R28.reuse, 0x7770, RZ ;  /* 0x000077701c277816 */ /* 0x044fe400000000ff */
[----:B------:R-:W-:Y:S01]  /*3aa0*/  PRMT R42, R28, 0x7771, RZ ;  /* 0x000077711c2a7816 */ /* 0x000fe200000000ff */
        /* <DEDUP_REMOVED lines=247> */
.L_x_3808:
[----:B------:R-:W-:-:S04]  /*4a20*/  LOP3.LUT R29, R38, 0xfffffffe, RZ, 0xc0, !PT ;  /* 0xfffffffe261d7812 */ /* 0x000fc800078ec0ff */
[----:B------:R-:W-:-:S05]  /*4a30*/  IADD3 R28, P0, R29, R16, RZ ;  /* 0x000000101d1c7210 */ /* 0x000fca0007f1e0ff */
[----:B------:R-:W-:-:S05]  /*4a40*/  IMAD.X R29, RZ, RZ, R19, P0 ;  /* 0x000000ffff1d7224 */ /* 0x000fca00000e0613 */
[----:B------:R-:W2:Y:S01]  /*4a50*/  LDG.E.U16 R28, desc[UR60][R28.64] ;  /* 0x0000003c1c1c7981 */ /* 0x000ea2000c1e1500 */
[----:B------:R-:W-:Y:S02]  /*4a60*/  IMAD.MOV.U32 R38, RZ, RZ, RZ ;  /* 0x000000ffff267224 */ /* 0x000fe400078e00ff */
[----:B------:R-:W-:Y:S01]  /*4a70*/  IMAD.MOV.U32 R43, RZ, RZ, RZ ;  /* 0x000000ffff2b7224 */ /* 0x000fe200078e00ff */
[C---:B--2---:R-:W-:Y:S02]  /*4a80*/  PRMT R44, R28.reuse, 0x7770, RZ ;  /* 0x000077701c2c7816 */ /* 0x044fe400000000ff */
[----:B------:R-:W-:Y:S01]  /*4a90*/  PRMT R41, R28, 0x7771, RZ ;  /* 0x000077711c297816 */ /* 0x000fe200000000ff */
        /* <DEDUP_REMOVED lines=235> */
.L_x_3809:
[----:B------:R-:W-:-:S04]  /*5950*/  LOP3.LUT R29, R43, 0xfffffffe, RZ, 0xc0, !PT ;  /* 0xfffffffe2b1d7812 */ /* 0x000fc800078ec0ff */
[----:B------:R-:W-:-:S05]  /*5960*/  IADD3 R28, P0, R29, R16, RZ ;  /* 0x000000101d1c7210 */ /* 0x000fca0007f1e0ff */
[----:B------:R-:W-:-:S05]  /*5970*/  IMAD.X R29, RZ, RZ, R19, P0 ;  /* 0x000000ffff1d7224 */ /* 0x000fca00000e0613 */
[----:B------:R-:W2:Y:S02]  /*5980*/  LDG.E.U16 R28, desc[UR60][R28.64] ;  /* 0x0000003c1c1c7981 */ /* 0x000ea4000c1e1500 */
[C---:B--2---:R-:W-:Y:S02]  /*5990*/  PRMT R43, R28.reuse, 0x7770, RZ ;  /* 0x000077701c2b7816 */ /* 0x044fe400000000ff */
[----:B------:R-:W-:Y:S01]  /*59a0*/  PRMT R45, R28, 0x7771, RZ ;  /* 0x000077711c2d7816 */ /* 0x000fe200000000ff */
[----:B------:R-:W-:Y:S06]  /*59b0*/  @!P1 BRA `(.L_x_3810) ;  /* 0x0000000c00d89947 */ /* 0x000fec0003800000 */
        /* <DEDUP_REMOVED lines=246> */
.L_x_3810:
[----:B------:R-:W-:Y:S01]  /*6920*/  LOP3.LUT R29, R38, 0xfffffffe, RZ, 0xc0, !PT ;  /* 0xfffffffe261d7812 */ /* 0x000fe200078ec0ff */
[----:B------:R-:W-:-:S03]  /*6930*/  ULDC UR4, c[0x0][0x234] ;  /* 0x00008d0000047ab9 */ /* 0x000fc60000000800 */
[----:B------:R-:W-:-:S05]  /*6940*/  IADD3 R28, P0, R29, R16, RZ ;  /* 0x000000101d1c7210 */ /* 0x000fca0007f1e0ff */
[----:B------:R-:W-:-:S05]  /*6950*/  IMAD.X R29, RZ, RZ, R19, P0 ;  /* 0x000000ffff1d7224 */ /* 0x000fca00000e0613 */
[----:B------:R2:W3:Y:S01]  /*6960*/  LDG.E.U16 R28, desc[UR60][R28.64] ;  /* 0x0000003c1c1c7981 */ /* 0x0004e2000c1e1500 */
[C---:B------:R-:W-:Y:S02]  /*6970*/  PRMT R47, R39.reuse, 0x9910, RZ ;  /* 0x00009910272f7816 */ /* 0x040fe400000000ff */
[----:B------:R-:W-:Y:S02]  /*6980*/  LOP3.LUT R36, R0, 0xff, RZ, 0xc0, !PT ;  /* 0x000000ff00247812 */ /* 0x000fe400078ec0ff */
[----:B------:R-:W-:Y:S02]  /*6990*/  PRMT R46, R39, 0x8880, RZ ;  /* 0x00008880272e7816 */ /* 0x000fe400000000ff */
[----:B------:R-:W-:Y:S02]  /*69a0*/  ISETP.NE.AND P3, PT, R36, R47, PT ;  /* 0x0000002f2400720c */ /* 0x000fe40003f65270 */
[----:B------:R-:W-:Y:S02]  /*69b0*/  ISETP.GE.U32.AND P2, PT, R4, R35, PT ;  /* 0x000000230400720c */ /* 0x000fe40003f46070 */
[----:B--2---:R-:W-:-:S02]  /*69c0*/  PRMT R29, R0, 0x8880, RZ ;  /* 0x00008880001d7816 */ /* 0x004fc400000000ff */
[C---:B------:R-:W-:Y:S02]  /*69d0*/  PRMT R48, R42.reuse, 0x9910, RZ ;  /* 0x000099102a307816 */ /* 0x040fe400000000ff */
[----:B------:R-:W-:Y:S02]  /*69e0*/  ISETP.GE.AND P4, PT, R29, R46, PT ;  /* 0x0000002e1d00720c */ /* 0x000fe40003f86270 */
[C---:B------:R-:W-:Y:S02]  /*69f0*/  LOP3.LUT R37, R5.reuse, 0xff, RZ, 0xc0, !PT ;  /* 0x000000ff05257812 */ /* 0x040fe400078ec0ff */
[----:B------:R-:W-:Y:S02]  /*6a00*/  PRMT R49, R42, 0x8880, RZ ;  /* 0x000088802a317816 */ /* 0x000fe400000000ff */
[----:B------:R-:W-:Y:S02]  /*6a10*/  PRMT R38, R5, 0x8880, RZ ;  /* 0x0000888005267816 */ /* 0x000fe400000000ff */
[----:B------:R-:W-:-:S02]  /*6a20*/  ISETP.GE.AND.EX P2, PT, R3, RZ, PT, P2 ;  /* 0x000000ff0300720c */ /* 0x000fc40003f46320 */
[----:B------:R-:W-:Y:S02]  /*6a30*/  SEL R29, RZ, 0xffffffff, P4 ;  /* 0xffffffffff1d7807 */ /* 0x000fe40002000000 */
[----:B------:R-:W-:Y:S02]  /*6a40*/  ISETP.NE.AND P6, PT, R37, R48, PT ;  /* 0x000000302500720c */ /* 0x000fe40003fc5270 */
[----:B------:R-:W-:Y:S02]  /*6a50*/  ISETP.GE.AND P0, PT, R38, R49, PT ;  /* 0x000000312600720c */ /* 0x000fe40003f06270 */
[----:B------:R-:W-:Y:S02]  /*6a60*/  @!P3 SEL R29, RZ, 0xffffffff, P2 ;  /* 0xffffffffff1db807 */ /* 0x000fe40001000000 */
[----:B------:R-:W-:Y:S02]  /*6a70*/  PRMT R38, R44, 0x8880, RZ ;  /* 0x000088802c267816 */ /* 0x000fe400000000ff */
[----:B------:R-:W-:-:S02]  /*6a80*/  PRMT R49, R9, 0x8880, RZ ;  /* 0x0000888009317816 */ /* 0x000fc400000000ff */
[----:B------:R-:W-:Y:S02]  /*6a90*/  PRMT R46, R41, 0x9910, RZ ;  /* 0x00009910292e7816 */ /* 0x000fe400000000ff */
[----:B------:R-:W-:Y:S02]  /*6aa0*/  LOP3.LUT R37, R10, 0xff, RZ, 0xc0, !PT ;  /* 0x000000ff0a257812 */ /* 0x000fe400078ec0ff */
[----:B------:R-:W-:Y:S02]  /*6ab0*/  ISETP.GE.U32.AND P2, PT, R7, R35, PT ;  /* 0x000000230700720c */ /* 0x000fe40003f46070 */
[----:B------:R-:W-:Y:S02]  /*6ac0*/  PRMT R47, R44, 0x9910, RZ ;  /* 0x000099102c2f7816 */ /* 0x000fe400000000ff */
[----:B------:R-:W-:Y:S02]  /*6ad0*/  LOP3.LUT R36, R9, 0xff, RZ, 0xc0, !PT ;  /* 0x000000ff09247812 */ /* 0x000fe400078ec0ff */
[----:B------:R-:W-:-:S02]  /*6ae0*/  ISETP.GE.AND P4, PT, R49, R38, PT ;  /* 0x000000263100720c */ /* 0x000fc40003f86270 */
[----:B------:R-:W-:Y:S02]  /*6af0*/  ISETP.NE.AND P3, PT, R37, R46, PT ;  /* 0x0000002e2500720c */ /* 0x000fe40003f65270 */
[----:B------:R-:W-:Y:S02]  /*6b00*/  ISETP.GE.AND.EX P2, PT, R6, RZ, PT, P2 ;  /* 0x000000ff0600720c */ /* 0x000fe40003f46320 */
[----:B------:R-:W-:Y:S02]  /*6b10*/  PRMT R37, R41, 0x8880, RZ ;  /* 0x0000888029257816 */ /* 0x000fe400000000ff */
[----:B------:R-:W-:Y:S02]  /*6b20*/  PRMT R38, R10, 0x8880, RZ ;  /* 0x000088800a267816 */ /* 0x000fe400000000ff */
[----:B------:R-:W-:Y:S02]  /*6b30*/  ISETP.NE.AND P5, PT, R36, R47, PT ;  /* 0x0000002f2400720c */ /* 0x000fe40003fa5270 */
[----:B------:R-:W-:-:S02]  /*6b40*/  SEL R47, RZ, 0xffffffff, P2 ;  /* 0xffffffffff2f7807 */ /* 0x000fc40001000000 */
[----:B------:R-:W-:Y:S01]  /*6b50*/  ISETP.GE.AND P2, PT, R38, R37, PT ;  /* 0x000000252600720c */ /* 0x000fe20003f46270 */
[----:B------:R-:W-:Y:S01]  /*6b60*/  IMAD.U32 R38, RZ, RZ, UR4 ;  /* 0x00000004ff267e24 */ /* 0x000fe2000f8e00ff */
[----:B------:R-:W-:Y:S01]  /*6b70*/  @P6 SEL R47, RZ, 0xffffffff, P0 ;  /* 0xffffffffff2f6807 */ /* 0x000fe20000000000 */
[----:B------:R-:W-:Y:S01]  /*6b80*/  ULDC UR4, c[0x0][0x22c] ;  /* 0x00008b0000047ab9 */ /* 0x000fe20000000800 */
[----:B------:R-:W-:Y:S01]  /*6b90*/  PRMT R49, R43, 0x9910, RZ ;  /* 0x000099102b317816 */ /* 0x000fe200000000ff */
[----:B------:R-:W-:Y:S01]  /*6ba0*/  IMAD.IADD R37, R35, 0x1, R38 ;  /* 0x0000000123257824 */ /* 0x000fe200078e0226 */
[----:B------:R-:W-:Y:S02]  /*6bb0*/  LOP3.LUT R36, R14, 0xff, RZ, 0xc0, !PT ;  /* 0x000000ff0e247812 */ /* 0x000fe400078ec0ff */
[----:B------:R-:W-:Y:S02]  /*6bc0*/  PRMT R48, R43, 0x8880, RZ ;  /* 0x000088802b307816 */ /* 0x000fe400000000ff */
[----:B------:R-:W-:-:S02]  /*6bd0*/  ISETP.GE.U32.AND P6, PT, R11, R37, PT ;  /* 0x000000250b00720c */ /* 0x000fc40003fc6070 */
[----:B------:R-:W-:Y:S02]  /*6be0*/  ISETP.NE.AND P0, PT, R36, R49, PT ;  /* 0x000000312400720c */ /* 0x000fe40003f05270 */
[----:B------:R-:W-:Y:S02]  /*6bf0*/  ISETP.GE.AND.EX P6, PT, R8, RZ, PT, P6 ;  /* 0x000000ff0800720c */ /* 0x000fe40003fc6360 */
[----:B------:R-:W-:Y:S02]  /*6c00*/  SEL R36, RZ, 0xffffffff, P4 ;  /* 0xffffffffff247807 */ /* 0x000fe40002000000 */
[----:B------:R-:W-:Y:S02]  /*6c10*/  @!P5 SEL R36, RZ, 0xffffffff, P6 ;  /* 0xffffffffff24d807 */ /* 0x000fe40003000000 */
[----:B------:R-:W-:Y:S02]  /*6c20*/  PRMT R49, R14, 0x8880, RZ ;  /* 0x000088800e317816 */ /* 0x000fe400000000ff */
[----:B------:R-:W-:-:S02]  /*6c30*/  ISETP.GE.U32.AND P6, PT, R12, R37, PT ;  /* 0x000000250c00720c */ /* 0x000fc40003fc6070 */
[----:B------:R-:W-:Y:S02]  /*6c40*/  PRMT R51, R45, 0x9910, RZ ;  /* 0x000099102d337816 */ /* 0x000fe400000000ff */
[C---:B------:R-:W-:Y:S02]  /*6c50*/  LOP3.LUT R46, R24.reuse, 0xff, RZ, 0xc0, !PT ;  /* 0x000000ff182e7812 */ /* 0x040fe400078ec0ff */
[----:B------:R-:W-:Y:S02]  /*6c60*/  ISETP.GE.AND P4, PT, R49, R48, PT ;  /* 0x000000303100720c */ /* 0x000fe40003f86270 */
[----:B------:R-:W-:Y:S02]  /*6c70*/  ISETP.GE.AND.EX P6, PT, R13, RZ, PT, P6 ;  /* 0x000000ff0d00720c */ /* 0x000fe40003fc6360 */
[----:B------:R-:W-:Y:S02]  /*6c80*/  PRMT R48, R45, 0x8880, RZ ;  /* 0x000088802d307816 */ /* 0x000fe400000000ff */
[----:B------:R-:W-:-:S02]  /*6c90*/  PRMT R49, R24, 0x8880, RZ ;  /* 0x0000888018317816 */ /* 0x000fc400000000ff */
[----:B------:R-:W-:Y:S02]  /*6ca0*/  LOP3.LUT R47, R47, 0x1, RZ, 0xc0, !PT ;  /* 0x000000012f2f7812 */ /* 0x000fe400078ec0ff */
[----:B------:R-:W-:Y:S02]  /*6cb0*/  LOP3.LUT R29, R29, 0x1, RZ, 0xc0, !PT ;  /* 0x000000011d1d7812 */ /* 0x000fe400078ec0ff */
[----:B------:R-:W-:Y:S02]  /*6cc0*/  ISETP.NE.AND P5, PT, R46, R51, PT ;  /* 0x000000332e00720c */ /* 0x000fe40003fa5270 */
[----:B------:R-:W-:Y:S02]  /*6cd0*/  SEL R46, RZ, 0xffffffff, P2 ;  /* 0xffffffffff2e7807 */ /* 0x000fe40001000000 */
[----:B------:R-:W-:Y:S02]  /*6ce0*/  @!P3 SEL R46, RZ, 0xffffffff, P6 ;  /* 0xffffffffff2eb807 */ /* 0x000fe40003000000 */
[----:B------:R-:W-:-:S02]  /*6cf0*/  ISETP.NE.U32.AND P2, PT, R47, 0x1, PT ;  /* 0x000000012f00780c */ /* 0x000fc40003f45070 */
[----:B------:R-:W-:Y:S02]  /*6d00*/  ISETP.NE.U32.AND P3, PT, R29, 0x1, PT ;  /* 0x000000011d00780c */ /* 0x000fe40003f65070 */
[----:B------:R-:W-:Y:S01]  /*6d10*/  ISETP.GE.AND P6, PT, R49, R48, PT ;  /* 0x000000303100720c */ /* 0x000fe20003fc6270 */
[----:B------:R-:W-:Y:S01]  /*6d20*/  IMAD.IADD R48, R37, 0x1, R38 ;  /* 0x0000000125307824 */ /* 0x000fe200078e0226 */
[-C--:B------:R-:W-:Y:S02]  /*6d30*/  SEL R7, R7, R35.reuse, !P2 ;  /* 0x0000002307077207 */ /* 0x080fe40005000000 */
[----:B------:R-:W-:Y:S02]  /*6d40*/  SEL R4, R4, R35, !P3 ;  /* 0x0000002304047207 */ /* 0x000fe40005800000 */
[----:B------:R-:W-:Y:S02]  /*6d50*/  SEL R35, RZ, 0xffffffff, P4 ;  /* 0xffffffffff237807 */ /* 0x000fe40002000000 */
[----:B------:R-:W-:-:S02]  /*6d60*/  ISETP.GE.U32.AND P4, PT, R21, R48, PT ;  /* 0x000000301500720c */ /* 0x000fc40003f86070 */
[----:B------:R-:W-:Y:S02]  /*6d70*/  LOP3.LUT R29, R32, 0xff, RZ, 0xc0, !PT ;  /* 0x000000ff201d7812 */ /* 0x000fe400078ec0ff */
[----:B------:R-:W-:Y:S02]  /*6d80*/  SEL R49, RZ, 0xffffffff, P6 ;  /* 0xffffffffff317807 */ /* 0x000fe40003000000 */
[----:B------:R-:W-:Y:S02]  /*6d90*/  ISETP.GE.AND.EX P6, PT, R20, RZ, PT, P4 ;  /* 0x000000ff1400720c */ /* 0x000fe40003fc6340 */
[----:B------:R-:W-:Y:S02]  /*6da0*/  PRMT R51, R32, 0x8880, RZ ;  /* 0x0000888020337816 */ /* 0x000fe400000000ff */
[----:B------:R-:W-:Y:S02]  /*6db0*/  @!P0 SEL R35, RZ, 0xffffffff, P6 ;  /* 0xffffffffff238807 */ /* 0x000fe40003000000 */
[----:B------:R-:W-:-:S02]  /*6dc0*/  ISETP.GE.U32.AND P6, PT, R31, R48, PT ;  /* 0x000000301f00720c */ /* 0x000fc40003fc6070 */
[----:B------:R-:W-:Y:S02]  /*6dd0*/  LOP3.LUT R47, R25, 0xff, RZ, 0xc0, !PT ;  /* 0x000000ff192f7812 */ /* 0x000fe400078ec0ff */
[----:B------:R-:W-:Y:S02]  /*6de0*/  ISETP.GE.AND.EX P6, PT, R30, RZ, PT, P6 ;  /* 0x000000ff1e00720c */ /* 0x000fe40003fc6360 */
[----:B------:R-:W-:Y:S02]  /*6df0*/  LOP3.LUT R36, R36, 0x1, RZ, 0xc0, !PT ;  /* 0x0000000124247812 */ /* 0x000fe400078ec0ff */
[----:B------:R-:W-:Y:S02]  /*6e00*/  @!P5 SEL R49, RZ, 0xffffffff, P6 ;  /* 0xffffffffff31d807 */ /* 0x000fe40003000000 */
[----:B------:R-:W-:Y:S02]  /*6e10*/  LOP3.LUT R35, R35, 0x1, RZ, 0xc0, !PT ;  /* 0x0000000123237812 */ /* 0x000fe400078ec0ff */
[----:B------:R-:W-:-:S02]  /*6e20*/  SEL R0, R0, R39, !P3 ;  /* 0x0000002700007207 */ /* 0x000fc40005800000 */
[----:B------:R-:W-:Y:S02]  /*6e30*/  SEL R3, R3, RZ, !P3 ;  /* 0x000000ff03037207 */ /* 0x000fe40005800000 */
[----:B------:R-:W-:Y:S02]  /*6e40*/  LOP3.LUT R49, R49, 0x1, RZ, 0xc0, !PT ;  /* 0x0000000131317812 */ /* 0x000fe400078ec0ff */
[----:B------:R-:W-:Y:S02]  /*6e50*/  SEL R6, R6, RZ, !P2 ;  /* 0x000000ff06067207 */ /* 0x000fe40005000000 */
[C---:B---3--:R-:W-:Y:S02]  /*6e60*/  LOP3.LUT R50, R28.reuse, 0xff, RZ, 0xc0, !PT ;  /* 0x000000ff1c327812 */ /* 0x048fe400078ec0ff */
[----:B------:R-:W-:Y:S02]  /*6e70*/  PRMT R52, R28, 0x7771, RZ ;  /* 0x000077711c347816 */ /* 0x000fe400000000ff */
[----:B------:R-:W-:Y:S01]  /*6e80*/  ISETP.NE.AND P4, PT, R29, R50, PT ;  /* 0x000000321d00720c */ /* 0x000fe20003f85270 */
[----:B------:R-:W-:Y:S01]  /*6e90*/  IMAD.IADD R29, R48, 0x1, R38 ;  /* 0x00000001301d7824 */ /* 0x000fe200078e0226 */
[----:B------:R-:W-:Y:S01]  /*6ea0*/  ISETP.NE.AND P6, PT, R47, R52, PT ;  /* 0x000000342f00720c */ /* 0x000fe20003fc5270 */
[----:B------:R-:W-:Y:S01]  /*6eb0*/  IMAD.MOV.U32 R50, RZ, RZ, R51 ;  /* 0x000000ffff327224 */ /* 0x000fe200078e0033 */
[----:B------:R-:W-:-:S02]  /*6ec0*/  PRMT R51, R28, 0x8880, RZ ;  /* 0x000088801c337816 */ /* 0x000fc400000000ff */
[----:B------:R-:W-:Y:S02]  /*6ed0*/  ISETP.GE.U32.AND P0, PT, R34, R29, PT ;  /* 0x0000001d2200720c */ /* 0x000fe40003f06070 */
[----:B------:R-:W-:Y:S02]  /*6ee0*/  ISETP.GE.AND P5, PT, R50, R51, PT ;  /* 0x000000333200720c */ /* 0x000fe40003fa6270 */
[----:B------:R-:W-:Y:S02]  /*6ef0*/  ISETP.GE.AND.EX P0, PT, R33, RZ, PT, P0 ;  /* 0x000000ff2100720c */ /* 0x000fe40003f06300 */
[----:B------:R-:W-:Y:S02]  /*6f00*/  PRMT R51, R25, 0x8880, RZ ;  /* 0x0000888019337816 */ /* 0x000fe400000000ff */
[----:B------:R-:W-:Y:S02]  /*6f10*/  SEL R47, RZ, 0xffffffff, P0 ;  /* 0xffffffffff2f7807 */ /* 0x000fe40000000000 */
[----:B------:R-:W-:-:S02]  /*6f20*/  ISETP.GE.U32.AND P0, PT, R18, R29, PT ;  /* 0x0000001d1200720c */ /* 0x000fc40003f06070 */
[----:B------:R-:W-:Y:S02]  /*6f30*/  PRMT R50, R28, 0x9991, RZ ;  /* 0x000099911c327816 */ /* 0x000fe400000000ff */
[----:B------:R-:W-:Y:S02]  /*6f40*/  ISETP.GE.AND.EX P0, PT, R15, RZ, PT, P0 ;  /* 0x000000ff0f00720c */ /* 0x000fe40003f06300 */
[----:B------:R-:W-:Y:S02]  /*6f50*/  @P4 SEL R47, RZ, 0xffffffff, P5 ;  /* 0xffffffffff2f4807 */ /* 0x000fe40002800000 */
[----:B------:R-:W-:Y:S02]  /*6f60*/  ISETP.NE.U32.AND P4, PT, R36, 0x1, PT ;  /* 0x000000012400780c */ /* 0x000fe40003f85070 */
[----:B------:R-:W-:Y:S02]  /*6f70*/  ISETP.GE.AND P5, PT, R51, R50, PT ;  /* 0x000000323300720c */ /* 0x000fe40003fa6270 */
[----:B------:R-:W-:-:S02]  /*6f80*/  LOP3.LUT R36, R46, 0x1, RZ, 0xc0, !PT ;  /* 0x000000012e247812 */ /* 0x000fc400078ec0ff */
[----:B------:R-:W-:Y:S02]  /*6f90*/  SEL R46, RZ, 0xffffffff, P0 ;  /* 0xffffffffff2e7807 */ /* 0x000fe40000000000 */
[----:B------:R-:W-:Y:S02]  /*6fa0*/  @P6 SEL R46, RZ, 0xffffffff, P5 ;  /* 0xffffffffff2e6807 */ /* 0x000fe40002800000 */
[----:B------:R-:W-:Y:S01]  /*6fb0*/  ISETP.NE.U32.AND P0, PT, R36, 0x1, PT ;  /* 0x000000012400780c */ /* 0x000fe20003f05070 */
[----:B------:R-:W-:Y:S01]  /*6fc0*/  IMAD.U32 R36, RZ, RZ, UR4 ;  /* 0x00000004ff247e24 */ /* 0x000fe2000f8e00ff */
[----:B------:R-:W-:Y:S01]  /*6fd0*/  ISETP.NE.U32.AND P6, PT, R35, 0x1, PT ;  /* 0x000000012300780c */ /* 0x000fe20003fc5070 */
[----:B------:R-:W-:Y:S01]  /*6fe0*/  IMAD.IADD R35, R29, 0x1, R38 ;  /* 0x000000011d237824 */ /* 0x000fe200078e0226 */
[-C--:B------:R-:W-:Y:S02]  /*6ff0*/  SEL R11, R11, R37.reuse, !P4 ;  /* 0x000000250b0b7207 */ /* 0x080fe40006000000 */
[----:B------:R-:W-:Y:S01]  /*7000*/  SEL R12, R12, R37, !P0 ;  /* 0x000000250c0c7207 */ /* 0x000fe20004000000 */
[----:B------:R-:W-:Y:S01]  /*7010*/  IMAD R37, R38, 0x3, R35 ;  /* 0x0000000326257824 */ /* 0x000fe200078e0223 */
[----:B------:R-:W-:-:S02]  /*7020*/  LOP3.LUT R47, R47, 0x1, RZ, 0xc0, !PT ;  /* 0x000000012f2f7812 */ /* 0x000fc400078ec0ff */
[----:B------:R-:W-:Y:S02]  /*7030*/  LOP3.LUT R46, R46, 0x1, RZ, 0xc0, !PT ;  /* 0x000000012e2e7812 */ /* 0x000fe400078ec0ff */
[----:B------:R-:W-:Y:S02]  /*7040*/  ISETP.GE.U32.AND P3, PT, R37, R36, PT ;  /* 0x000000242500720c */ /* 0x000fe40003f66070 */
[----:B------:R-:W-:Y:S02]  /*7050*/  SEL R37, R5, R42, !P2 ;  /* 0x0000002a05257207 */ /* 0x000fe40005000000 */
[----:B------:R-:W-:Y:S02]  /*7060*/  SEL R9, R9, R44, !P4 ;  /* 0x0000002c09097207 */ /* 0x000fe40006000000 */
[----:B------:R-:W-:Y:S02]  /*7070*/  SEL R8, R8, RZ, !P4 ;  /* 0x000000ff08087207 */ /* 0x000fe40006000000 */
[----:B------:R-:W-:-:S02]  /*7080*/  ISETP.NE.U32.AND P2, PT, R47, 0x1, PT ;  /* 0x000000012f00780c */ /* 0x000fc40003f45070 */
[----:B------:R-:W-:Y:S02]  /*7090*/  PRMT R5, R28, 0x7770, RZ ;  /* 0x000077701c057816 */ /* 0x000fe400000000ff */
[----:B------:R-:W-:Y:S02]  /*70a0*/  ISETP.NE.U32.AND P4, PT, R46, 0x1, PT ;  /* 0x000000012e00780c */ /* 0x000fe40003f85070 */
[----:B------:R-:W-:Y:S02]  /*70b0*/  ISETP.NE.U32.AND P5, PT, R49, 0x1, PT ;  /* 0x000000013100780c */ /* 0x000fe40003fa5070 */
[----:B------:R-:W-:Y:S02]  /*70c0*/  PRMT R46, R28, 0x7771, RZ ;  /* 0x000077711c2e7816 */ /* 0x000fe400000000ff */
[----:B------:R-:W-:Y:S02]  /*70d0*/  SEL R32, R32, R5, !P2 ;  /* 0x0000000520207207 */ /* 0x000fe40005000000 */
[----:B------:R-:W-:-:S02]  /*70e0*/  SEL R21, R21, R48, !P6 ;  /* 0x0000003015157207 */ /* 0x000fc40007000000 */
[----:B------:R-:W-:Y:S02]  /*70f0*/  SEL R31, R31, R48, !P5 ;  /* 0x000000301f1f7207 */ /* 0x000fe40006800000 */
[-C--:B------:R-:W-:Y:S02]  /*7100*/  SEL R34, R34, R29.reuse, !P2 ;  /* 0x0000001d22227207 */ /* 0x080fe40005000000 */
[----:B------:R-:W-:Y:S02]  /*7110*/  SEL R18, R18, R29, !P4 ;  /* 0x0000001d12127207 */ /* 0x000fe40006000000 */
[----:B------:R-:W-:Y:S02]  /*7120*/  SEL R25, R25, R46, !P4 ;  /* 0x0000002e19197207 */ /* 0x000fe40006000000 */
[----:B------:R-:W-:Y:S02]  /*7130*/  PRMT R5, R37, 0x7610, R5 ;  /* 0x0000761025057816 */ /* 0x000fe40000000005 */
[----:B------:R-:W-:-:S02]  /*7140*/  SEL R10, R10, R41, !P0 ;  /* 0x000000290a0a7207 */ /* 0x000fc40004000000 */
[----:B------:R-:W-:Y:S02]  /*7150*/  SEL R13, R13, RZ, !P0 ;  /* 0x000000ff0d0d7207 */ /* 0x000fe40004000000 */
[----:B------:R-:W-:Y:S02]  /*7160*/  SEL R14, R14, R43, !P6 ;  /* 0x0000002b0e0e7207 */ /* 0x000fe40007000000 */
[----:B------:R-:W-:Y:S02]  /*7170*/  SEL R20, R20, RZ, !P6 ;  /* 0x000000ff14147207 */ /* 0x000fe40007000000 */
[----:B------:R-:W-:Y:S02]  /*7180*/  SEL R24, R24, R45, !P5 ;  /* 0x0000002d18187207 */ /* 0x000fe40006800000 */
[----:B------:R-:W-:Y:S02]  /*7190*/  SEL R30, R30, RZ, !P5 ;  /* 0x000000ff1e1e7207 */ /* 0x000fe40006800000 */
[----:B------:R-:W-:-:S02]  /*71a0*/  SEL R33, R33, RZ, !P2 ;  /* 0x000000ff21217207 */ /* 0x000fc40005000000 */
[----:B------:R-:W-:Y:S01]  /*71b0*/  SEL R15, R15, RZ, !P4 ;  /* 0x000000ff0f0f7207 */ /* 0x000fe20006000000 */
[----:B------:R-:W-:Y:S06]  /*71c0*/  @!P3 BRA `(.L_x_3811) ;  /* 0xffffffb400a8b947 */ /* 0x000fec000383ffff */
[----:B------:R-:W-:Y:S05]  /*71d0*/  BSYNC B1 ;  /* 0x0000000000017941 */ /* 0x000fea0003800000 */
.L_x_3806:
[----:B------:R-:W-:Y:S02]  /*71e0*/  PRMT R39, R39, 0x8880, RZ ;  /* 0x0000888027277816 */ /* 0x000fe400000000ff */
[----:B0-----:R-:W-:Y:S02]  /*71f0*/  PRMT R40, R44, 0x8880, RZ ;  /* 0x000088802c287816 */ /* 0x001fe400000000ff */
[----:B------:R-:W-:Y:S02]  /*7200*/  PRMT R41, R41, 0x8880, RZ ;  /* 0x0000888029297816 */ /* 0x000fe400000000ff */
[----:B------:R-:W-:Y:S02]  /*7210*/  PRMT R42, R42, 0x8880, RZ ;  /* 0x000088802a2a7816 */ /* 0x000fe400000000ff */
[----:B-1----:R-:W-:Y:S02]  /*7220*/  PRMT R26, R43, 0x8880, RZ ;  /* 0x000088802b1a7816 */ /* 0x002fe400000000ff */
[----:B------:R-:W-:-:S02]  /*7230*/  PRMT R27, R45, 0x8880, RZ ;  /* 0x000088802d1b7816 */ /* 0x000fc400000000ff */
[C---:B------:R-:W-:Y:S02]  /*7240*/  PRMT R47, R28.reuse, 0x8880, RZ ;  /* 0x000088801c2f7816 */ /* 0x040fe400000000ff */
[----:B------:R-:W-:Y:S02]  /*7250*/  PRMT R44, R28, 0x9991, RZ ;  /* 0x000099911c2c7816 */ /* 0x000fe400000000ff */
[----:B------:R-:W-:Y:S02]  /*7260*/  PRMT R45, R39, 0x7710, RZ ;  /* 0x00007710272d7816 */ /* 0x000fe400000000ff */
[----:B------:R-:W-:Y:S02]  /*7270*/  PRMT R43, R41, 0x7710, RZ ;  /* 0x00007710292b7816 */ /* 0x000fe400000000ff */
[----:B------:R-:W-:Y:S02]  /*7280*/  PRMT R42, R42, 0x7710, RZ ;  /* 0x000077102a2a7816 */ /* 0x000fe400000000ff */
[----:B------:R-:W-:-:S02]  /*7290*/  PRMT R40, R40, 0x7710, RZ ;  /* 0x0000771028287816 */ /* 0x000fc400000000ff */
[----:B------:R-:W-:Y:S02]  /*72a0*/  PRMT R41, R26, 0x7710, RZ ;  /* 0x000077101a297816 */ /* 0x000fe400000000ff */
[----:B------:R-:W-:Y:S02]  /*72b0*/  PRMT R39, R27, 0x7710, RZ ;  /* 0x000077101b277816 */ /* 0x000fe400000000ff */
[----:B------:R-:W-:Y:S02]  /*72c0*/  PRMT R47, R47, 0x7710, RZ ;  /* 0x000077102f2f7816 */ /* 0x000fe400000000ff */
[----:B------:R-:W-:-:S07]  /*72d0*/  PRMT R44, R44, 0x7710, RZ ;  /* 0x000077102c2c7816 */ /* 0x000fce00000000ff */
.L_x_3805:
[----:B------:R-:W-:Y:S05]  /*72e0*/  BSYNC B0 ;  /* 0x0000000000007941 */ /* 0x000fea0003800000 */
.L_x_3804:
        /* <DEDUP_REMOVED lines=280> */
.L_x_3814:
[----:B------:R-:W-:-:S04]  /*8470*/  LOP3.LUT R27, R42, 0xfffffffe, RZ, 0xc0, !PT ;  /* 0xfffffffe2a1b7812 */ /* 0x000fc800078ec0ff */
[----:B------:R-:W-:-:S05]  /*8480*/  IADD3 R26, P2, R27, R16, RZ ;  /* 0x000000101b1a7210 */ /* 0x000fca0007f5e0ff */
[----:B------:R-:W-:-:S05]  /*8490*/  IMAD.X R27, RZ, RZ, R19, P2 ;  /* 0x000000ffff1b7224 */ /* 0x000fca00010e0613 */
[----:B------:R-:W2:Y:S01]  /*84a0*/  LDG.E.U16 R26, desc[UR60][R26.64] ;  /* 0x0000003c1a1a7981 */ /* 0x000ea2000c1e1500 */
[----:B------:R-:W-:-:S05]  /*84b0*/  IMAD.IADD R29, R35, 0x1, R38 ;  /* 0x00000001231d7824 */ /* 0x000fca00078e0226 */
[----:B------:R-:W-:Y:S02]  /*84c0*/  ISETP.GE.U32.AND P2, PT, R29, R36, PT ;  /* 0x000000241d00720c */ /* 0x000fe40003f46070 */
[C---:B--2---:R-:W-:Y:S02]  /*84d0*/  PRMT R45, R26.reuse, 0x7770, RZ ;  /* 0x000077701a2d7816 */ /* 0x044fe400000000ff */
[----:B------:R-:W-:-:S09]  /*84e0*/  PRMT R42, R26, 0x7771, RZ ;  /* 0x000077711a2a7816 */ /* 0x000fd200000000ff */
        /* <DEDUP_REMOVED lines=275> */
.L_x_3815:
        /* <DEDUP_REMOVED lines=283> */
.L_x_3816:
        /* <DEDUP_REMOVED lines=283> */
.L_x_3817:
[----:B------:R-:W-:-:S04]  /*b980*/  LOP3.LUT R27, R44, 0xfffffffe, RZ, 0xc0, !PT ;  /* 0xfffffffe2c1b7812 */ /* 0x000fc800078ec0ff */
[----:B------:R-:W-:-:S05]  /*b990*/  IADD3 R26, P1, R27, R16, RZ ;  /* 0x000000101b1a7210 */ /* 0x000fca0007f3e0ff */
[----:B------:R-:W-:-:S05]  /*b9a0*/  IMAD.X R27, RZ, RZ, R19, P1 ;  /* 0x000000ffff1b7224 */ /* 0x000fca00008e0613 */
[----:B------:R-:W2:Y:S02]  /*b9b0*/  LDG.E.U16 R26, desc[UR60][R26.64] ;  /* 0x0000003c1a1a7981 */ /* 0x000ea4000c1e1500 */
[C---:B--2---:R-:W-:Y:S02]  /*b9c0*/  PRMT R47, R26.reuse, 0x7770, RZ ;  /* 0x000077701a2f7816 */ /* 0x044fe400000000ff */
[----:B------:R-:W-:-:S07]  /*b9d0*/  PRMT R44, R26, 0x7771, RZ ;  /* 0x000077711a2c7816 */ /* 0x000fce00000000ff */
.L_x_3813:
[----:B------:R-:W-:Y:S05]  /*b9e0*/  BSYNC B0 ;  /* 0x0000000000007941 */ /* 0x000fea0003800000 */
.L_x_3812:
[----:B------:R-:W-:Y:S04]  /*b9f0*/  BSSY B0, `(.L_x_3818) ;  /* 0x0000083000007945 */ /* 0x000fe80003800000 */
[----:B------:R-:W-:Y:S05]  /*ba00*/  @P0 BRA `(.L_x_3819) ;  /* 0x0000000800040947 */ /* 0x000fea0003800000 */
[----:B------:R-:W-:Y:S02]  /*ba10*/  LOP3.LUT R26, R42, 0xff, RZ, 0xc0, !PT ;  /* 0x000000ff2a1a7812 */ /* 0x000fe400078ec0ff */
[----:B------:R-:W-:Y:S02]  /*ba20*/  LOP3.LUT R27, R5, 0xff, RZ, 0xc0, !PT ;  /* 0x000000ff051b7812 */ /* 0x000fe400078ec0ff */
[----:B------:R-:W-:Y:S02]  /*ba30*/  LOP3.LUT R16, R45, 0xff, RZ, 0xc0, !PT ;  /* 0x000000ff2d107812 */ /* 0x000fe400078ec0ff */
[----:B------:R-:W-:Y:S02]  /*ba40*/  ISETP.NE.AND P2, PT, R27, R26, PT ;  /* 0x0000001a1b00720c */ /* 0x000fe40003f45270 */
[----:B------:R-:W-:Y:S02]  /*ba50*/  LOP3.LUT R19, R0, 0xff, RZ, 0xc0, !PT ;  /* 0x000000ff00137812 */ /* 0x000fe400078ec0ff */
[----:B------:R-:W-:-:S02]  /*ba60*/  PRMT R26, R42, 0x8880, RZ ;  /* 0x000088802a1a7816 */ /* 0x000fc400000000ff */
[----:B------:R-:W-:Y:S02]  /*ba70*/  PRMT R27, R5, 0x8880, RZ ;  /* 0x00008880051b7816 */ /* 0x000fe400000000ff */
[----:B------:R-:W-:Y:S02]  /*ba80*/  ISETP.GE.U32.AND P1, PT, R7, R35, PT ;  /* 0x000000230700720c */ /* 0x000fe40003f26070 */
[----:B------:R-:W-:Y:S02]  /*ba90*/  ISETP.NE.AND P3, PT, R19, R16, PT ;  /* 0x000000101300720c */ /* 0x000fe40003f65270 */
[----:B------:R-:W-:Y:S02]  /*baa0*/  PRMT R16, R45, 0x8880, RZ ;  /* 0x000088802d107816 */ /* 0x000fe400000000ff */
[----:B------:R-:W-:Y:S02]  /*bab0*/  PRMT R19, R0, 0x8880, RZ ;  /* 0x0000888000137816 */ /* 0x000fe400000000ff */
[----:B------:R-:W-:-:S02]  /*bac0*/  ISETP.GE.AND P5, PT, R27, R26, PT ;  /* 0x0000001a1b00720c */ /* 0x000fc40003fa6270 */
[----:B------:R-:W-:Y:S02]  /*bad0*/  ISETP.GE.AND.EX P1, PT, R6, RZ, PT, P1 ;  /* 0x000000ff0600720c */ /* 0x000fe40003f26310 */
[----:B------:R-:W-:Y:S02]  /*bae0*/  ISETP.GE.AND P4, PT, R19, R16, PT ;  /* 0x000000101300720c */ /* 0x000fe40003f86270 */
[----:B------:R-:W-:Y:S02]  /*baf0*/  SEL R19, RZ, 0xffffffff, P5 ;  /* 0xffffffffff137807 */ /* 0x000fe40002800000 */
[----:B------:R-:W-:Y:S02]  /*bb00*/  @!P2 SEL R19, RZ, 0xffffffff, P1 ;  /* 0xffffffffff13a807 */ /* 0x000fe40000800000 */
[----:B------:R-:W-:Y:S02]  /*bb10*/  ISETP.GE.U32.AND P0, PT, R4, R35, PT ;  /* 0x000000230400720c */ /* 0x000fe40003f06070 */
[----:B------:R-:W-:Y:S01]  /*bb20*/  LOP3.LUT R26, R19, 0x1, RZ, 0xc0, !PT ;  /* 0x00000001131a7812 */ /* 0x000fe200078ec0ff */
[----:B------:R-:W-:Y:S01]  /*bb30*/  IMAD.IADD R19, R35, 0x1, R38 ;  /* 0x0000000123137824 */ /* 0x000fe200078e0226 */
[----:B------:R-:W-:-:S02]  /*bb40*/  ISETP.GE.AND.EX P0, PT, R3, RZ, PT, P0 ;  /* 0x000000ff0300720c */ /* 0x000fc40003f06300 */
[----:B------:R-:W-:Y:S02]  /*bb50*/  SEL R16, RZ, 0xffffffff, P4 ;  /* 0xffffffffff107807 */ /* 0x000fe40002000000 */
[----:B------:R-:W-:Y:S02]  /*bb60*/  ISETP.GE.U32.AND P2, PT, R19, R36, PT ;  /* 0x000000241300720c */ /* 0x000fe40003f46070 */
[----:B------:R-:W-:Y:S02]  /*bb70*/  @!P3 SEL R16, RZ, 0xffffffff, P0 ;  /* 0xffffffffff10b807 */ /* 0x000fe40000000000 */
[----:B------:R-:W-:Y:S02]  /*bb80*/  ISETP.NE.U32.AND P1, PT, R26, 0x1, PT ;  /* 0x000000011a00780c */ /* 0x000fe40003f25070 */
[----:B------:R-:W-:Y:S02]  /*bb90*/  LOP3.LUT R16, R16, 0x1, RZ, 0xc0, !PT ;  /* 0x0000000110107812 */ /* 0x000fe400078ec0ff */
[----:B------:R-:W-:-:S02]  /*bba0*/  SEL R5, R5, R42, !P1 ;  /* 0x0000002a05057207 */ /* 0x000fc40004800000 */
[----:B------:R-:W-:Y:S02]  /*bbb0*/  ISETP.NE.U32.AND P0, PT, R16, 0x1, PT ;  /* 0x000000011000780c */ /* 0x000fe40003f05070 */
[----:B------:R-:W-:Y:S02]  /*bbc0*/  SEL R7, R7, R35, !P1 ;  /* 0x0000002307077207 */ /* 0x000fe40004800000 */
[----:B------:R-:W-:Y:S02]  /*bbd0*/  SEL R0, R0, R45, !P0 ;  /* 0x0000002d00007207 */ /* 0x000fe40004000000 */
[----:B------:R-:W-:Y:S02]  /*bbe0*/  SEL R4, R4, R35, !P0 ;  /* 0x0000002304047207 */ /* 0x000fe40004000000 */
[----:B------:R-:W-:Y:S02]  /*bbf0*/  SEL R3, R3, RZ, !P0 ;  /* 0x000000ff03037207 */ /* 0x000fe40004000000 */
[----:B------:R-:W-:Y:S01]  /*bc00*/  SEL R6, R6, RZ, !P1 ;  /* 0x000000ff06067207 */ /* 0x000fe20004800000 */
[----:B------:R-:W-:Y:S06]  /*bc10*/  @P2 BRA `(.L_x_3819) ;  /* 0x0000000400802947 */ /* 0x000fec0003800000 */
[C---:B------:R-:W-:Y:S02]  /*bc20*/  LOP3.LUT R16, R40.reuse, 0xff, RZ, 0xc0, !PT ;  /* 0x000000ff28107812 */ /* 0x040fe400078ec0ff */
[----:B------:R-:W-:Y:S02]  /*bc30*/  LOP3.LUT R27, R9, 0xff, RZ, 0xc0, !PT ;  /* 0x000000ff091b7812 */ /* 0x000fe400078ec0ff */
[----:B------:R-:W-:Y:S02]  /*bc40*/  LOP3.LUT R26, R43, 0xff, RZ, 0xc0, !PT ;  /* 0x000000ff2b1a7812 */ /* 0x000fe400078ec0ff */
[----:B------:R-:W-:Y:S02]  /*bc50*/  ISETP.NE.AND P3, PT, R27, R16, PT ;  /* 0x000000101b00720c */ /* 0x000fe40003f65270 */
[----:B------:R-:W-:Y:S02]  /*bc60*/  PRMT R16, R40, 0x8880, RZ ;  /* 0x0000888028107816 */ /* 0x000fe400000000ff */
[----:B------:R-:W-:-:S02]  /*bc70*/  PRMT R27, R9, 0x8880, RZ ;  /* 0x00008880091b7816 */ /* 0x000fc400000000ff */
[----:B------:R-:W-:Y:S02]  /*bc80*/  LOP3.LUT R29, R10, 0xff, RZ, 0xc0, !PT ;  /* 0x000000ff0a1d7812 */ /* 0x000fe400078ec0ff */
[----:B------:R-:W-:Y:S02]  /*bc90*/  ISETP.GE.U32.AND P0, PT, R11, R19, PT ;  /* 0x000000130b00720c */ /* 0x000fe40003f06070 */
[----:B------:R-:W-:Y:S02]  /*bca0*/  ISETP.GE.AND P4, PT, R27, R16, PT ;  /* 0x000000101b00720c */ /* 0x000fe40003f86270 */
[----:B------:R-:W-:Y:S02]  /*bcb0*/  ISETP.NE.AND P2, PT, R29, R26, PT ;  /* 0x0000001a1d00720c */ /* 0x000fe40003f45270 */
[----:B------:R-:W-:Y:S02]  /*bcc0*/  ISETP.GE.AND.EX P0, PT, R8, RZ, PT, P0 ;  /* 0x000000ff0800720c */ /* 0x000fe40003f06300 */
[----:B------:R-:W-:-:S02]  /*bcd0*/  PRMT R26, R43, 0x8880, RZ ;  /* 0x000088802b1a7816 */ /* 0x000fc400000000ff */
[----:B------:R-:W-:Y:S02]  /*bce0*/  PRMT R29, R10, 0x8880, RZ ;  /* 0x000088800a1d7816 */ /* 0x000fe400000000ff */
[----:B------:R-:W-:Y:S02]  /*bcf0*/  SEL R16, RZ, 0xffffffff, P4 ;  /* 0xffffffffff107807 */ /* 0x000fe40002000000 */
[----:B------:R-:W-:Y:S02]  /*bd00*/  @!P3 SEL R16, RZ, 0xffffffff, P0 ;  /* 0xffffffffff10b807 */ /* 0x000fe40000000000 */
[----:B------:R-:W-:Y:S02]  /*bd10*/  ISETP.GE.U32.AND P1, PT, R12, R19, PT ;  /* 0x000000130c00720c */ /* 0x000fe40003f26070 */
[----:B------:R-:W-:Y:S02]  /*bd20*/  ISETP.GE.AND P5, PT, R29, R26, PT ;  /* 0x0000001a1d00720c */ /* 0x000fe40003fa6270 */
[----:B------:R-:W-:Y:S01]  /*bd30*/  LOP3.LUT R26, R16, 0x1, RZ, 0xc0, !PT ;  /* 0x00000001101a7812 */ /* 0x000fe200078ec0ff */
[----:B------:R-:W-:Y:S01]  /*bd40*/  IMAD.IADD R16, R19, 0x1, R38 ;  /* 0x0000000113107824 */ /* 0x000fe200078e0226 */
[----:B------:R-:W-:-:S02]  /*bd50*/  ISETP.GE.AND.EX P1, PT, R13, RZ, PT, P1 ;  /* 0x000000ff0d00720c */ /* 0x000fc40003f26310 */
[----:B------:R-:W-:Y:S02]  /*bd60*/  SEL R27, RZ, 0xffffffff, P5 ;  /* 0xffffffffff1b7807 */ /* 0x000fe40002800000 */
[----:B------:R-:W-:Y:S02]  /*bd70*/  @!P2 SEL R27, RZ, 0xffffffff, P1 ;  /* 0xffffffffff1ba807 */ /* 0x000fe40000800000 */
[----:B------:R-:W-:Y:S02]  /*bd80*/  ISETP.GE.U32.AND P2, PT, R16, R36, PT ;  /* 0x000000241000720c */ /* 0x000fe40003f46070 */
        /* <DEDUP_REMOVED lines=10> */
[----:B------:R-:W-:Y:S02]  /*be30*/  LOP3.LUT R19, R41, 0xff, RZ, 0xc0, !PT ;  /* 0x000000ff29137812 */ /* 0x000fe400078ec0ff */
        /* <DEDUP_REMOVED lines=10> */
[----:B------:R-:W-:-:S02]  /*bee0*/  SEL R19, RZ, 0xffffffff, P4 ;  /* 0xffffffffff137807 */ /* 0x000fc40002000000 */
[----:B------:R-:W-:Y:S02]  /*bef0*/  PRMT R27, R39, 0x8880, RZ ;  /* 0x00008880271b7816 */ /* 0x000fe400000000ff */
[----:B------:R-:W-:Y:S02]  /*bf00*/  PRMT R28, R24, 0x8880, RZ ;  /* 0x00008880181c7816 */ /* 0x000fe400000000ff */
        /* <DEDUP_REMOVED lines=22> */
[----:B------:R-:W-:Y:S02]  /*c070*/  LOP3.LUT R29, R25, 0xff, RZ, 0xc0, !PT ;  /* 0x000000ff191d7812 */ /* 0x000fe400078ec0ff */
[----:B------:R-:W-:Y:S02]  /*c080*/  ISETP.NE.AND P3, PT, R27, R16, PT ;  /* 0x000000101b00720c */ /* 0x000fe40003f65270 */
[----:B------:R-:W-:-:S02]  /*c090*/  ISETP.NE.AND P2, PT, R29, R26, PT ;  /* 0x0000001a1d00720c */ /* 0x000fc40003f45270 */
[----:B------:R-:W-:Y:S02]  /*c0a0*/  PRMT R16, R47, 0x8880, RZ ;  /* 0x000088802f107816 */ /* 0x000fe400000000ff */
[----:B------:R-:W-:Y:S02]  /*c0b0*/  PRMT R27, R32, 0x8880, RZ ;  /* 0x00008880201b7816 */ /* 0x000fe400000000ff */
[----:B------:R-:W-:Y:S02]  /*c0c0*/  PRMT R26, R44, 0x8880, RZ ;  /* 0x000088802c1a7816 */ /* 0x000fe400000000ff */
[----:B------:R-:W-:Y:S02]  /*c0d0*/  PRMT R29, R25, 0x8880, RZ ;  /* 0x00008880191d7816 */ /* 0x000fe400000000ff */
[-C--:B------:R-:W-:Y:S02]  /*c0e0*/  ISETP.GE.U32.AND P0, PT, R34, R19.reuse, PT ;  /* 0x000000132200720c */ /* 0x080fe40003f06070 */
[----:B------:R-:W-:-:S02]  /*c0f0*/  ISETP.GE.U32.AND P1, PT, R18, R19, PT ;  /* 0x000000131200720c */ /* 0x000fc40003f26070 */
[----:B------:R-:W-:Y:S02]  /*c100*/  ISETP.GE.AND P4, PT, R27, R16, PT ;  /* 0x000000101b00720c */ /* 0x000fe40003f86270 */
[----:B------:R-:W-:Y:S02]  /*c110*/  ISETP.GE.AND P5, PT, R29, R26, PT ;  /* 0x0000001a1d00720c */ /* 0x000fe40003fa6270 */
[----:B------:R-:W-:Y:S02]  /*c120*/  ISETP.GE.AND.EX P0, PT, R33, RZ, PT, P0 ;  /* 0x000000ff2100720c */ /* 0x000fe40003f06300 */
[----:B------:R-:W-:Y:S02]  /*c130*/  ISETP.GE.AND.EX P1, PT, R15, RZ, PT, P1 ;  /* 0x000000ff0f00720c */ /* 0x000fe40003f26310 */
        /* <DEDUP_REMOVED lines=13> */
[----:B------:R-:W-:-:S07]  /*c210*/  SEL R15, R15, RZ, !P1 ;  /* 0x000000ff0f0f7207 */ /* 0x000fce0004800000 */
.L_x_3819:
[----:B------:R-:W-:Y:S05]  /*c220*/  BSYNC B0 ;  /* 0x0000000000007941 */ /* 0x000fea0003800000 */
.L_x_3818:
[----:B------:R-:W-:Y:S02]  /*c230*/  LOP3.LUT R26, R5, 0xff, RZ, 0xc0, !PT ;  /* 0x000000ff051a7812 */ /* 0x000fe400078ec0ff */
[----:B------:R-:W-:Y:S02]  /*c240*/  LOP3.LUT R27, R10, 0xff, RZ, 0xc0, !PT ;  /* 0x000000ff0a1b7812 */ /* 0x000fe400078ec0ff */
[----:B------:R-:W-:Y:S02]  /*c250*/  LOP3.LUT R16, R0, 0xff, RZ, 0xc0, !PT ;  /* 0x000000ff00107812 */ /* 0x000fe400078ec0ff */
[----:B------:R-:W-:Y:S02]  /*c260*/  LOP3.LUT R19, R9, 0xff, RZ, 0xc0, !PT ;  /* 0x000000ff09137812 */ /* 0x000fe400078ec0ff */
[----:B------:R-:W-:Y:S02]  /*c270*/  ISETP.NE.AND P2, PT, R26, R27, PT ;  /* 0x0000001b1a00720c */ /* 0x000fe40003f45270 */
[----:B------:R-:W-:-:S02]  /*c280*/  ISETP.GE.U32.AND P0, PT, R4, R11, PT ;  /* 0x0000000b0400720c */ /* 0x000fc40003f06070 */
[----:B------:R-:W-:Y:S02]  /*c290*/  ISETP.NE.AND P4, PT, R16, R19, PT ;  /* 0x000000131000720c */ /* 0x000fe40003f85270 */
[----:B------:R-:W-:Y:S02]  /*c2a0*/  ISETP.GE.U32.AND P1, PT, R7, R12, PT ;  /* 0x0000000c0700720c */ /* 0x000fe40003f26070 */
[----:B------:R-:W-:Y:S02]  /*c2b0*/  ISETP.GE.AND.EX P0, PT, R3, R8, PT, P0 ;  /* 0x000000080300720c */ /* 0x000fe40003f06300 */
[----:B------:R-:W-:Y:S02]  /*c2c0*/  PRMT R19, R10, 0x8880, RZ ;  /* 0x000088800a137816 */ /* 0x000fe400000000ff */
[----:B------:R-:W-:Y:S02]  /*c2d0*/  PRMT R26, R5, 0x8880, RZ ;  /* 0x00008880051a7816 */ /* 0x000fe400000000ff */
[----:B------:R-:W-:-:S02]  /*c2e0*/  PRMT R28, R9, 0x8880, RZ ;  /* 0x00008880091c7816 */ /* 0x000fc400000000ff */
[----:B------:R-:W-:Y:S02]  /*c2f0*/  PRMT R29, R0, 0x8880, RZ ;  /* 0x00008880001d7816 */ /* 0x000fe400000000ff */
[----:B------:R-:W-:Y:S02]  /*c300*/  ISETP.GE.AND.EX P1, PT, R6, R13, PT, P1 ;  /* 0x0000000d0600720c */ /* 0x000fe40003f26310 */
[----:B------:R-:W-:Y:S02]  /*c310*/  SEL R16, RZ, 0xffffffff, P0 ;  /* 0xffffffffff107807 */ /* 0x000fe40000000000 */
[----:B------:R-:W-:Y:S02]  /*c320*/  ISETP.GE.AND P0, PT, R26, R19, PT ;  /* 0x000000131a00720c */ /* 0x000fe40003f06270 */
[----:B------:R-:W-:Y:S02]  /*c330*/  ISETP.GE.AND P3, PT, R29, R28, PT ;  /* 0x0000001c1d00720c */ /* 0x000fe40003f66270 */
[----:B------:R-:W-:-:S02]  /*c340*/  SEL R19, RZ, 0xffffffff, P1 ;  /* 0xffffffffff137807 */ /* 0x000fc40000800000 */
[----:B------:R-:W-:Y:S02]  /*c350*/  @P2 SEL R19, RZ, 0xffffffff, P0 ;  /* 0xffffffffff132807 */ /* 0x000fe40000000000 */
        /* <DEDUP_REMOVED lines=9> */
[----:B------:R-:W-:Y:S02]  /*c3f0*/  LOP3.LUT R7, R24, 0xff, RZ, 0xc0, !PT ;  /* 0x000000ff18077812 */ /* 0x000fe400078ec0ff */
[----:B------:R-:W-:-:S02]  /*c400*/  LOP3.LUT R4, R5, 0xff, RZ, 0xc0, !PT ;  /* 0x000000ff05047812 */ /* 0x000fc400078ec0ff */
[----:B------:R-:W-:Y:S02]  /*c410*/  SEL R19, R3, R8, !P0 ;  /* 0x0000000803137207 */ /* 0x000fe40004000000 */
[----:B------:R-:W-:Y:S02]  /*c420*/  LOP3.LUT R3, R14, 0xff, RZ, 0xc0, !PT ;  /* 0x000000ff0e037812 */ /* 0x000fe400078ec0ff */
[----:B------:R-:W-:Y:S02]  /*c430*/  LOP3.LUT R0, R9, 0xff, RZ, 0xc0, !PT ;  /* 0x000000ff09007812 */ /* 0x000fe400078ec0ff */
[----:B------:R-:W-:Y:S02]  /*c440*/  ISETP.NE.AND P2, PT, R4, R7, PT ;  /* 0x000000070400720c */ /* 0x000fe40003f45270 */
[----:B------:R-:W-:Y:S02]  /*c450*/  ISETP.GE.U32.AND P0, PT, R16, R21, PT ;  /* 0x000000151000720c */ /* 0x000fe40003f06070 */
[----:B------:R-:W-:-:S02]  /*c460*/  SEL R13, R6, R13, !P1 ;  /* 0x0000000d060d7207 */ /* 0x000fc40004800000 */
        /* <DEDUP_REMOVED lines=20> */
[----:B------:R-:W-:Y:S02]  /*c5b0*/  LOP3.LUT R5, R25, 0xff, RZ, 0xc0, !PT ;  /* 0x000000ff19057812 */ /* 0x000fe400078ec0ff */
[----:B------:R-:W-:Y:S02]  /*c5c0*/  LOP3.LUT R4, R24, 0xff, RZ, 0xc0, !PT ;  /* 0x000000ff18047812 */ /* 0x000fe400078ec0ff */
[----:B------:R-:W-:Y:S02]  /*c5d0*/  SEL R31, R12, R31, !P1 ;  /* 0x0000001f0c1f7207 */ /* 0x000fe40004800000 */
[----:B------:R-:W-:-:S02]  /*c5e0*/  LOP3.LUT R3, R32, 0xff, RZ, 0xc0, !PT ;  /* 0x000000ff20037812 */ /* 0x000fc400078ec0ff */
[----:B------:R-:W-:Y:S02]  /*c5f0*/  LOP3.LUT R0, R9, 0xff, RZ, 0xc0, !PT ;  /* 0x000000ff09007812 */ /* 0x000fe400078ec0ff */
[----:B------:R-:W-:Y:S02]  /*c600*/  ISETP.NE.AND P4, PT, R4, R5, PT ;  /* 0x000000050400720c */ /* 0x000fe40003f85270 */
[----:B------:R-:W-:Y:S02]  /*c610*/  SEL R30, R13, R30, !P1 ;  /* 0x0000001e0d1e7207 */ /* 0x000fe40004800000 */
[----:B------:R-:W-:Y:S02]  /*c620*/  SEL R21, R16, R21, !P0 ;  /* 0x0000001510157207 */ /* 0x000fe40004000000 */
[----:B------:R-:W-:Y:S02]  /*c630*/  ISETP.NE.AND P2, PT, R0, R3, PT ;  /* 0x000000030000720c */ /* 0x000fe40003f45270 */
[----:B------:R-:W-:-:S02]  /*c640*/  ISETP.GE.U32.AND P1, PT, R31, R18, PT ;  /* 0x000000121f00720c */ /* 0x000fc40003f26070 */
[----:B------:R-:W-:Y:S02]  /*c650*/  PRMT R6, R25, 0x8880, RZ ;  /* 0x0000888019067816 */ /* 0x000fe400000000ff */
[----:B------:R-:W-:Y:S02]  /*c660*/  PRMT R7, R24, 0x8880, RZ ;  /* 0x0000888018077816 */ /* 0x000fe400000000ff */
[----:B------:R-:W-:Y:S02]  /*c670*/  SEL R20, R19, R20, !P0 ;  /* 0x0000001413147207 */ /* 0x000fe40004000000 */
[----:B------:R-:W-:Y:S02]  /*c680*/  ISETP.GE.U32.AND P0, PT, R21, R34, PT ;  /* 0x000000221500720c */ /* 0x000fe40003f06070 */
[----:B------:R-:W-:Y:S02]  /*c690*/  ISETP.GE.AND.EX P1, PT, R30, R15, PT, P1 ;  /* 0x0000000f1e00720c */ /* 0x000fe40003f26310 */
[----:B------:R-:W-:-:S02]  /*c6a0*/  PRMT R0, R32, 0x8880, RZ ;  /* 0x0000888020007816 */ /* 0x000fc400000000ff */
[----:B------:R-:W-:Y:S02]  /*c6b0*/  PRMT R5, R9, 0x8880, RZ ;  /* 0x0000888009057816 */ /* 0x000fe400000000ff */
[----:B------:R-:W-:Y:S02]  /*c6c0*/  ISETP.GE.AND P3, PT, R7, R6, PT ;  /* 0x000000060700720c */ /* 0x000fe40003f66270 */
[----:B------:R-:W-:Y:S02]  /*c6d0*/  ISETP.GE.AND.EX P0, PT, R20, R33, PT, P0 ;  /* 0x000000211400720c */ /* 0x000fe40003f06300 */
[----:B------:R-:W-:Y:S02]  /*c6e0*/  SEL R3, RZ, 0xffffffff, P1 ;  /* 0xffffffffff037807 */ /* 0x000fe40000800000 */
[----:B------:R-:W-:Y:S02]  /*c6f0*/  ISETP.GE.AND P1, PT, R5, R0, PT ;  /* 0x000000000500720c */ /* 0x000fe40003f26270 */
[----:B------:R-:W-:-:S02]  /*c700*/  @P4 SEL R3, RZ, 0xffffffff, P3 ;  /* 0xffffffffff034807 */ /* 0x000fc40001800000 */
[----:B------:R-:W-:Y:S02]  /*c710*/  SEL R0, RZ, 0xffffffff, P0 ;  /* 0xffffffffff007807 */ /* 0x000fe40000000000 */
        /* <DEDUP_REMOVED lines=13> */
.L_x_3803:
[----:B------:R-:W-:Y:S01]  /*c7f0*/  ISETP.GE.U32.AND P0, PT, R3, R36, PT ;  /* 0x000000240300720c */ /* 0x000fe20003f06070 */
[----:B------:R-:W-:Y:S01]  /*c800*/  BSSY B0, `(.L_x_3820) ;  /* 0x00000d9000007945 */ /* 0x000fe20003800000 */
[----:B------:R-:W-:Y:S01]  /*c810*/  IMAD.MOV.U32 R10, RZ, RZ, R11 ;  /* 0x000000ffff0a7224 */ /* 0x000fe200078e000b */
[C---:B------:R-:W-:Y:S01]  /*c820*/  PRMT R31, R32.reuse, 0x7610, R31 ;  /* 0x00007610201f7816 */ /* 0x040fe2000000001f */
[--C-:B------:R-:W-:Y:S01]  /*c830*/  IMAD.MOV.U32 R21, RZ, RZ, R15.reuse ;  /* 0x000000ffff157224 */ /* 0x100fe200078e000f */
        /* <DEDUP_REMOVED lines=10> */
[----:B------:R-:W-:Y:S01]  /*c8e0*/  PRMT R29, R32, 0x7610, R29 ;  /* 0x00007610201d7816 */ /* 0x000fe2000000001d */
[----:B------:R-:W-:-:S02]  /*c8f0*/  IMAD.MOV.U32 R30, RZ, RZ, R15 ;  /* 0x000000ffff1e7224 */ /* 0x000fc400078e000f */
[----:B------:R-:W-:Y:S02]  /*c900*/  IMAD.MOV.U32 R14, RZ, RZ, R11 ;  /* 0x000000ffff0e7224 */ /* 0x000fe400078e000b */
[----:B------:R-:W-:Y:S02]  /*c910*/  IMAD.MOV.U32 R0, RZ, RZ, R15 ;  /* 0x000000ffff007224 */ /* 0x000fe400078e000f */
[----:B------:R-:W-:Y:S02]  /*c920*/  IMAD.MOV.U32 R18, RZ, RZ, R11 ;  /* 0x000000ffff127224 */ /* 0x000fe400078e000b */
[----:B------:R-:W-:Y:S01]  /*c930*/  IMAD.MOV.U32 R3, RZ, RZ, R15 ;  /* 0x000000ffff037224 */ /* 0x000fe200078e000f */
[----:B------:R-:W-:Y:S06]  /*c940*/  @P0 BRA `(.L_x_3821) ;  /* 0x0000000c00100947 */ /* 0x000fec0003800000 */
[----:B------:R-:W-:Y:S01]  /*c950*/  BSSY B1, `(.L_x_3822) ;  /* 0x00000b3000017945 */ /* 0x000fe20003800000 */
[----:B------:R-:W-:Y:S01]  /*c960*/  IMAD.MOV.U32 R10, RZ, RZ, R11 ;  /* 0x000000ffff0a7224 */ /* 0x000fe200078e000b */
[C---:B------:R-:W-:Y:S01]  /*c970*/  PRMT R31, R32.reuse, 0x7610, R31 ;  /* 0x00007610201f7816 */ /* 0x040fe2000000001f */
[--C-:B------:R-:W-:Y:S01]  /*c980*/  IMAD.MOV.U32 R37, RZ, RZ, R11.reuse ;  /* 0x000000ffff257224 */ /* 0x100fe200078e000b */
[C---:B------:R-:W-:Y:S01]  /*c990*/  PRMT R24, R32.reuse, 0x7610, R24 ;  /* 0x0000761020187816 */ /* 0x040fe20000000018 */
[--C-:B------:R-:W-:Y:S01]  /*c9a0*/  IMAD.MOV.U32 R12, RZ, RZ, R11.reuse ;  /* 0x000000ffff0c7224 */ /* 0x100fe200078e000b */
[C---:B------:R-:W-:Y:S01]  /*c9b0*/  PRMT R28, R32.reuse, 0x7610, R28 ;  /* 0x00007610201c7816 */ /* 0x040fe2000000001c */
[----:B------:R-:W-:Y:S01]  /*c9c0*/  IMAD.MOV.U32 R13, RZ, RZ, R11 ;  /* 0x000000ffff0d7224 */ /* 0x000fe200078e000b */
[C---:B------:R-:W-:Y:S01]  /*c9d0*/  PRMT R25, R32.reuse, 0x7610, R25 ;  /* 0x0000761020197816 */ /* 0x040fe20000000019 */
[--C-:B------:R-:W-:Y:S01]  /*c9e0*/  IMAD.MOV.U32 R14, RZ, RZ, R11.reuse ;  /* 0x000000ffff0e7224 */ /* 0x100fe200078e000b */
[C---:B------:R-:W-:Y:S01]  /*c9f0*/  PRMT R40, R32.reuse, 0x7610, R40 ;  /* 0x0000761020287816 */ /* 0x040fe20000000028 */
[----:B------:R-:W-:Y:S01]  /*ca00*/  IMAD.MOV.U32 R18, RZ, RZ, R11 ;  /* 0x000000ffff127224 */ /* 0x000fe200078e000b */
[C---:B------:R-:W-:Y:S01]  /*ca10*/  PRMT R20, R32.reuse, 0x7610, R20 ;  /* 0x0000761020147816 */ /* 0x040fe20000000014 */
[----:B------:R-:W-:Y:S01]  /*ca20*/  IMAD.MOV.U32 R21, RZ, RZ, R15 ;  /* 0x000000ffff157224 */ /* 0x000fe200078e000f */
[----:B------:R-:W-:Y:S01]  /*ca30*/  PRMT R29, R32, 0x7610, R29 ;  /* 0x00007610201d7816 */ /* 0x000fe2000000001d */
[----:B------:R-:W-:-:S02]  /*ca40*/  IMAD.MOV.U32 R26, RZ, RZ, R15 ;  /* 0x000000ffff1a7224 */ /* 0x000fc400078e000f */
[--C-:B------:R-:W-:Y:S02]  /*ca50*/  IMAD.MOV.U32 R27, RZ, RZ, R15.reuse ;  /* 0x000000ffff1b7224 */ /* 0x100fe400078e000f */
[--C-:B------:R-:W-:Y:S02]  /*ca60*/  IMAD.MOV.U32 R30, RZ, RZ, R15.reuse ;  /* 0x000000ffff1e7224 */ /* 0x100fe400078e000f */
[--C-:B------:R-:W-:Y:S02]  /*ca70*/  IMAD.MOV.U32 R0, RZ, RZ, R15.reuse ;  /* 0x000000ffff007224 */ /* 0x100fe400078e000f */
[----:B------:R-:W-:-:S07]  /*ca80*/  IMAD.MOV.U32 R3, RZ, RZ, R15 ;  /* 0x000000ffff037224 */ /* 0x000fce00078e000f */
.L_x_3823:
[----:B------:R-:W-:-:S05]  /*ca90*/  IMAD R4, R42, R35, RZ ;  /* 0x000000232a047224 */ /* 0x000fca00078e02ff */
[----:B------:R-:W-:-:S04]  /*caa0*/  LOP3.LUT R5, R4, 0xfffffffe, RZ, 0xc0, !PT ;  /* 0xfffffffe04057812 */ /* 0x000fc800078ec0ff */
[----:B------:R-:W-:-:S05]  /*cab0*/  IADD3 R4, P0, R5, R16, RZ ;  /* 0x0000001005047210 */ /* 0x000fca0007f1e0ff */
[----:B------:R-:W-:-:S05]  /*cac0*/  IMAD.X R5, RZ, RZ, R19, P0 ;  /* 0x000000ffff057224 */ /* 0x000fca00000e0613 */
[----:B------:R0:W2:Y:S01]  /*cad0*/  LDG.E.U16 R43, desc[UR60][R4.64] ;  /* 0x0000003c042b7981 */ /* 0x0000a2000c1e1500 */
[----:B------:R-:W-:-:S04]  /*cae0*/  IMAD.IADD R41, R38, 0x1, R35 ;  /* 0x0000000126297824 */ /* 0x000fc800078e0223 */
[C---:B------:R-:W-:Y:S02]  /*caf0*/  IMAD R6, R41.reuse, R42, RZ ;  /* 0x0000002a29067224 */ /* 0x040fe400078e02ff */
[----:B------:R-:W-:-:S03]  /*cb00*/  IMAD.IADD R39, R41, 0x1, R38 ;  /* 0x0000000129277824 */ /* 0x000fc600078e0226 */
[----:B------:R-:W-:-:S04]  /*cb10*/  LOP3.LUT R7, R6, 0xfffffffe, RZ, 0xc0, !PT ;  /* 0xfffffffe06077812 */ /* 0x000fc800078ec0ff */
[----:B------:R-:W-:-:S05]  /*cb20*/  IADD3 R6, P0, R7, R16, RZ ;  /* 0x0000001007067210 */ /* 0x000fca0007f1e0ff */
[----:B------:R-:W-:Y:S02]  /*cb30*/  IMAD.X R7, RZ, RZ, R19, P0 ;  /* 0x000000ffff077224 */ /* 0x000fe400000e0613 */
[----:B------:R-:W-:-:S03]  /*cb40*/  IMAD R8, R39, R42, RZ ;  /* 0x0000002a27087224 */ /* 0x000fc600078e02ff */
[----:B------:R1:W3:Y:S01]  /*cb50*/  LDG.E.U16 R6, desc[UR60][R6.64] ;  /* 0x0000003c06067981 */ /* 0x0002e2000c1e1500 */
[----:B------:R-:W-:Y:S01]  /*cb60*/  IMAD.IADD R45, R39, 0x1, R38 ;  /* 0x00000001272d7824 */ /* 0x000fe200078e0226 */
[----:B------:R-:W-:-:S04]  /*cb70*/  LOP3.LUT R9, R8, 0xfffffffe, RZ, 0xc0, !PT ;  /* 0xfffffffe08097812 */ /* 0x000fc800078ec0ff */
[----:B------:R-:W-:Y:S01]  /*cb80*/  IADD3 R8, P0, R9, R16, RZ ;  /* 0x0000001009087210 */ /* 0x000fe20007f1e0ff */
[----:B0-----:R-:W-:-:S04]  /*cb90*/  IMAD R4, R45, R42, RZ ;  /* 0x0000002a2d047224 */ /* 0x001fc800078e02ff */
[----:B------:R-:W-:Y:S01]  /*cba0*/  IMAD.X R9, RZ, RZ, R19, P0 ;  /* 0x000000ffff097224 */ /* 0x000fe200000e0613 */
[----:B------:R-:W-:-:S04]  /*cbb0*/  LOP3.LUT R5, R4, 0xfffffffe, RZ, 0xc0, !PT ;  /* 0xfffffffe04057812 */ /* 0x000fc800078ec0ff */
[----:B------:R-:W4:Y:S01]  /*cbc0*/  LDG.E.U16 R8, desc[UR60][R8.64] ;  /* 0x0000003c08087981 */ /* 0x000f22000c1e1500 */
[----:B------:R-:W-:-:S05]  /*cbd0*/  IADD3 R4, P0, R5, R16, RZ ;  /* 0x0000001005047210 */ /* 0x000fca0007f1e0ff */
[----:B------:R-:W-:-:S05]  /*cbe0*/  IMAD.X R5, RZ, RZ, R19, P0 ;  /* 0x000000ffff057224 */ /* 0x000fca00000e0613 */
[----:B------:R0:W5:Y:S01]  /*cbf0*/  LDG.E.U16 R4, desc[UR60][R4.64] ;  /* 0x0000003c04047981 */ /* 0x000162000c1e1500 */
[----:B-1----:R-:W-:Y:S02]  /*cc00*/  LOP3.LUT R7, R29, 0xff, RZ, 0xc0, !PT ;  /* 0x000000ff1d077812 */ /* 0x002fe400078ec0ff */
[----:B------:R-:W-:Y:S02]  /*cc10*/  LOP3.LUT R44, R20, 0xff, RZ, 0xc0, !PT ;  /* 0x000000ff142c7812 */ /* 0x000fe400078ec0ff */
[-C--:B------:R-:W-:Y:S02]  /*cc20*/  ISETP.GE.U32.AND P0, PT, R18, R35.reuse, PT ;  /* 0x000000231200720c */ /* 0x080fe40003f06070 */
[----:B------:R-:W-:Y:S02]  /*cc30*/  ISETP.GE.U32.AND P1, PT, R14, R35, PT ;  /* 0x000000230e00720c */ /* 0x000fe40003f26070 */
[----:B------:R-:W-:Y:S02]  /*cc40*/  ISETP.GE.AND.EX P0, PT, R3, RZ, PT, P0 ;  /* 0x000000ff0300720c */ /* 0x000fe40003f06300 */
[----:B------:R-:W-:-:S02]  /*cc50*/  ISETP.GE.AND.EX P1, PT, R0, RZ, PT, P1 ;  /* 0x000000ff0000720c */ /* 0x000fc40003f26310 */
[----:B------:R-:W-:Y:S02]  /*cc60*/  ISETP.GE.U32.AND P6, PT, R13, R41, PT ;  /* 0x000000290d00720c */ /* 0x000fe40003fc6070 */
[----:B------:R-:W-:Y:S02]  /*cc70*/  PRMT R50, R32, 0x8880, RZ ;  /* 0x0000888020327816 */ /* 0x000fe400000000ff */
[----:B------:R-:W-:Y:S02]  /*cc80*/  ISETP.GE.AND.EX P6, PT, R30, RZ, PT, P6 ;  /* 0x000000ff1e00720c */ /* 0x000fe40003fc6360 */
[C---:B--2---:R-:W-:Y:S02]  /*cc90*/  LOP3.LUT R46, R43.reuse, 0xff, RZ, 0xc0, !PT ;  /* 0x000000ff2b2e7812 */ /* 0x044fe400078ec0ff */
[----:B------:R-:W-:Y:S02]  /*cca0*/  PRMT R47, R43, 0x7771, RZ ;  /* 0x000077712b2f7816 */ /* 0x000fe400000000ff */
[----:B------:R-:W-:-:S02]  /*ccb0*/  ISETP.NE.AND P3, PT, R7, R46, PT ;  /* 0x0000002e0700720c */ /* 0x000fc40003f65270 */
[----:B------:R-:W-:Y:S02]  /*ccc0*/  ISETP.NE.AND P2, PT, R44, R47, PT ;  /* 0x0000002f2c00720c */ /* 0x000fe40003f45270 */
[----:B------:R-:W-:Y:S02]  /*ccd0*/  PRMT R44, R29, 0x8880, RZ ;  /* 0x000088801d2c7816 */ /* 0x000fe400000000ff */
[C---:B0-----:R-:W-:Y:S02]  /*cce0*/  PRMT R5, R43.reuse, 0x8880, RZ ;  /* 0x000088802b057816 */ /* 0x041fe400000000ff */
[----:B------:R-:W-:Y:S02]  /*ccf0*/  PRMT R46, R20, 0x8880, RZ ;  /* 0x00008880142e7816 */ /* 0x000fe400000000ff */
[----:B------:R-:W-:Y:S02]  /*cd00*/  PRMT R7, R43, 0x9991, RZ ;  /* 0x000099912b077816 */ /* 0x000fe400000000ff */
[----:B------:R-:W-:-:S02]  /*cd10*/  ISETP.GE.AND P4, PT, R44, R5, PT ;  /* 0x000000052c00720c */ /* 0x000fc40003f86270 */
[----:B------:R-:W-:Y:S02]  /*cd20*/  ISETP.GE.AND P5, PT, R46, R7, PT ;  /* 0x000000072e00720c */ /* 0x000fe40003fa6270 */
[----:B------:R-:W-:Y:S02]  /*cd30*/  SEL R5, RZ, 0xffffffff, P0 ;  /* 0xffffffffff057807 */ /* 0x000fe40000000000 */
[----:B------:R-:W-:Y:S02]  /*cd40*/  SEL R7, RZ, 0xffffffff, P1 ;  /* 0xffffffffff077807 */ /* 0x000fe40000800000 */
[----:B------:R-:W-:Y:S02]  /*cd50*/  @P3 SEL R5, RZ, 0xffffffff, P4 ;  /* 0xffffffffff053807 */ /* 0x000fe40002000000 */
[----:B------:R-:W-:Y:S02]  /*cd60*/  @P2 SEL R7, RZ, 0xffffffff, P5 ;  /* 0xffffffffff072807 */ /* 0x000fe40002800000 */
[----:B------:R-:W-:-:S02]  /*cd70*/  LOP3.LUT R5, R5, 0x1, RZ, 0xc0, !PT ;  /* 0x0000000105057812 */ /* 0x000fc400078ec0ff */
[----:B------:R-:W-:Y:S02]  /*cd80*/  LOP3.LUT R7, R7, 0x1, RZ, 0xc0, !PT ;  /* 0x0000000107077812 */ /* 0x000fe400078ec0ff */
[----:B------:R-:W-:Y:S02]  /*cd90*/  ISETP.NE.U32.AND P3, PT, R5, 0x1, PT ;  /* 0x000000010500780c */ /* 0x000fe40003f65070 */
[----:B------:R-:W-:Y:S02]  /*cda0*/  ISETP.NE.U32.AND P2, PT, R7, 0x1, PT ;  /* 0x000000010700780c */ /* 0x000fe40003f45070 */
[C---:B------:R-:W-:Y:S02]  /*cdb0*/  PRMT R44, R43.reuse, 0x7770, RZ ;  /* 0x000077702b2c7816 */ /* 0x040fe400000000ff */
[----:B------:R-:W-:Y:S02]  /*cdc0*/  PRMT R5, R43, 0x7771, RZ ;  /* 0x000077712b057816 */ /* 0x000fe400000000ff */
[----:B------:R-:W-:-:S02]  /*cdd0*/  SEL R18, R18, R35, !P3 ;  /* 0x0000002312127207 */ /* 0x000fc40005800000 */
[----:B------:R-:W-:Y:S01]  /*cde0*/  SEL R14, R14, R35, !P2 ;  /* 0x000000230e0e7207 */ /* 0x000fe20005000000 */
[----:B------:R-:W-:Y:S01]  /*cdf0*/  IMAD.IADD R35, R45, 0x1, R38 ;  /* 0x000000012d237824 */ /* 0x000fe200078e0226 */
[----:B------:R-:W-:Y:S02]  /*ce00*/  SEL R29, R29, R44, !P3 ;  /* 0x0000002c1d1d7207 */ /* 0x000fe40005800000 */
[----:B------:R-:W-:Y:S01]  /*ce10*/  SEL R20, R20, R5, !P2 ;  /* 0x0000000514147207 */ /* 0x000fe20005000000 */
[----:B------:R-:W-:Y:S01]  /*ce20*/  IMAD R7, R38, 0x3, R35 ;  /* 0x0000000326077824 */ /* 0x000fe200078e0223 */
[----:B------:R-:W-:Y:S02]  /*ce30*/  LOP3.LUT R5, R40, 0xff, RZ, 0xc0, !PT ;  /* 0x000000ff28057812 */ /* 0x000fe400078ec0ff */
[----:B---3--:R-:W-:Y:S02]  /*ce40*/  LOP3.LUT R44, R6, 0xff, RZ, 0xc0, !PT ;  /* 0x000000ff062c7812 */ /* 0x008fe400078ec0ff */
[----:B------:R-:W-:-:S02]  /*ce50*/  PRMT R46, R40, 0x8880, RZ ;  /* 0x00008880282e7816 */ /* 0x000fc400000000ff */
[----:B------:R-:W-:Y:S02]  /*ce60*/  ISETP.NE.AND P0, PT, R5, R44, PT ;  /* 0x0000002c0500720c */ /* 0x000fe40003f05270 */
[C---:B------:R-:W-:Y:S02]  /*ce70*/  PRMT R9, R6.reuse, 0x8880, RZ ;  /* 0x0000888006097816 */ /* 0x040fe400000000ff */
[----:B------:R-:W-:Y:S02]  /*ce80*/  ISETP.GE.U32.AND P1, PT, R7, R36, PT ;  /* 0x000000240700720c */ /* 0x000fe40003f26070 */
[----:B------:R-:W-:Y:S02]  /*ce90*/  PRMT R44, R6, 0x7771, RZ ;  /* 0x00007771062c7816 */ /* 0x000fe400000000ff */
[C---:B------:R-:W-:Y:S02]  /*cea0*/  LOP3.LUT R5, R25.reuse, 0xff, RZ, 0xc0, !PT ;  /* 0x000000ff19057812 */ /* 0x040fe400078ec0ff */
[----:B------:R-:W-:-:S02]  /*ceb0*/  PRMT R7, R25, 0x8880, RZ ;  /* 0x0000888019077816 */ /* 0x000fc400000000ff */
[----:B------:R-:W-:Y:S02]  /*cec0*/  ISETP.GE.AND P5, PT, R46, R9, PT ;  /* 0x000000092e00720c */ /* 0x000fe40003fa6270 */
[----:B------:R-:W-:Y:S01]  /*ced0*/  ISETP.NE.AND P4, PT, R5, R44, PT ;  /* 0x0000002c0500720c */ /* 0x000fe20003f85270 */
[----:B------:R-:W-:Y:S01]  /*cee0*/  IMAD.MOV.U32 R44, RZ, RZ, R7 ;  /* 0x000000ffff2c7224 */ /* 0x000fe200078e0007 */
[----:B------:R-:W-:Y:S02]  /*cef0*/  SEL R7, RZ, 0xffffffff, P6 ;  /* 0xffffffffff077807 */ /* 0x000fe40003000000 */
[----:B------:R-:W-:Y:S02]  /*cf00*/  @P0 SEL R7, RZ, 0xffffffff, P5 ;  /* 0xffffffffff070807 */ /* 0x000fe40002800000 */
[----:B------:R-:W-:Y:S02]  /*cf10*/  ISETP.GE.U32.AND P5, PT, R12, R41, PT ;  /* 0x000000290c00720c */ /* 0x000fe40003fa6070 */
[----:B------:R-:W-:-:S02]  /*cf20*/  LOP3.LUT R5, R28, 0xff, RZ, 0xc0, !PT ;  /* 0x000000ff1c057812 */ /* 0x000fc400078ec0ff */
[----:B----4-:R-:W-:Y:S02]  /*cf30*/  LOP3.LUT R46, R8, 0xff, RZ, 0xc0, !PT ;  /* 0x000000ff082e7812 */ /* 0x010fe400078ec0ff */
[----:B------:R-:W-:Y:S02]  /*cf40*/  ISETP.GE.AND.EX P5, PT, R27, RZ, PT, P5 ;  /* 0x000000ff1b00720c */ /* 0x000fe40003fa6350 */
[----:B------:R-:W-:Y:S02]  /*cf50*/  PRMT R9, R6, 0x9991, RZ ;  /* 0x0000999106097816 */ /* 0x000fe400000000ff */
[----:B------:R-:W-:Y:S02]  /*cf60*/  ISETP.NE.AND P0, PT, R5, R46, PT ;  /* 0x0000002e0500720c */ /* 0x000fe40003f05270 */
[----:B------:R-:W-:Y:S02]  /*cf70*/  SEL R46, RZ, 0xffffffff, P5 ;  /* 0xffffffffff2e7807 */ /* 0x000fe40002800000 */
[----:B------:R-:W-:-:S02]  /*cf80*/  ISETP.GE.AND P6, PT, R44, R9, PT ;  /* 0x000000092c00720c */ /* 0x000fc40003fc6270 */
[----:B------:R-:W-:Y:S02]  /*cf90*/  ISETP.GE.U32.AND P5, PT, R11, R39, PT ;  /* 0x000000270b00720c */ /* 0x000fe40003fa6070 */
[----:B------:R-:W-:Y:S02]  /*cfa0*/  PRMT R44, R28, 0x8880, RZ ;  /* 0x000088801c2c7816 */ /* 0x000fe400000000ff */
[----:B------:R-:W-:Y:S02]  /*cfb0*/  PRMT R9, R8, 0x8880, RZ ;  /* 0x0000888008097816 */ /* 0x000fe400000000ff */
[----:B------:R-:W-:Y:S02]  /*cfc0*/  LOP3.LUT R5, R24, 0xff, RZ, 0xc0, !PT ;  /* 0x000000ff18057812 */ /* 0x000fe400078ec0ff */
[----:B------:R-:W-:Y:S02]  /*cfd0*/  PRMT R48, R8, 0x7771, RZ ;  /* 0x0000777108307816 */ /* 0x000fe400000000ff */
[----:B------:R-:W-:-:S02]  /*cfe0*/  @P4 SEL R46, RZ, 0xffffffff, P6 ;  /* 0xffffffffff2e4807 */ /* 0x000fc40003000000 */
[----:B------:R-:W-:Y:S02]  /*cff0*/  ISETP.GE.AND.EX P5, PT, R26, RZ, PT, P5 ;  /* 0x000000ff1a00720c */ /* 0x000fe40003fa6350 */
[----:B------:R-:W-:Y:S02]  /*d000*/  ISETP.GE.AND P6, PT, R44, R9, PT ;  /* 0x000000092c00720c */ /* 0x000fe40003fc6270 */
[----:B------:R-:W-:Y:S02]  /*d010*/  ISETP.NE.AND P4, PT, R5, R48, PT ;  /* 0x000000300500720c */ /* 0x000fe40003f85270 */
[----:B------:R-:W-:Y:S02]  /*d020*/  LOP3.LUT R48, R32, 0xff, RZ, 0xc0, !PT ;  /* 0x000000ff20307812 */ /* 0x000fe400078ec0ff */
[----:B-----5:R-:W-:Y:S02]  /*d030*/  LOP3.LUT R5, R4, 0xff, RZ, 0xc0, !PT ;  /* 0x000000ff04057812 */ /* 0x020fe400078ec0ff */
[----:B------:R-:W-:-:S02]  /*d040*/  SEL R44, RZ, 0xffffffff, P5 ;  /* 0xffffffffff2c7807 */ /* 0x000fc40002800000 */
[----:B------:R-:W-:Y:S02]  /*d050*/  PRMT R9, R24, 0x8880, RZ ;  /* 0x0000888018097816 */ /* 0x000fe400000000ff */
[----:B------:R-:W-:Y:S02]  /*d060*/  @P0 SEL R44, RZ, 0xffffffff, P6 ;  /* 0xffffffffff2c0807 */ /* 0x000fe40003000000 */
[----:B------:R-:W-:Y:S02]  /*d070*/  ISETP.GE.U32.AND P0, PT, R10, R39, PT ;  /* 0x000000270a00720c */ /* 0x000fe40003f06070 */
[----:B------:R-:W-:Y:S01]  /*d080*/  ISETP.NE.AND P5, PT, R48, R5, PT ;  /* 0x000000053000720c */ /* 0x000fe20003fa5270 */
[----:B------:R-:W-:Y:S01]  /*d090*/  IMAD.MOV.U32 R48, RZ, RZ, R9 ;  /* 0x000000ffff307224 */ /* 0x000fe200078e0009 */
[----:B------:R-:W-:Y:S02]  /*d0a0*/  ISETP.GE.U32.AND P6, PT, R34, R45, PT ;  /* 0x0000002d2200720c */ /* 0x000fe40003fc6070 */
[----:B------:R-:W-:-:S02]  /*d0b0*/  ISETP.GE.AND.EX P0, PT, R21, RZ, PT, P0 ;  /* 0x000000ff1500720c */ /* 0x000fc40003f06300 */
[----:B------:R-:W-:Y:S02]  /*d0c0*/  PRMT R5, R8, 0x9991, RZ ;  /* 0x0000999108057816 */ /* 0x000fe400000000ff */
[----:B------:R-:W-:Y:S02]  /*d0d0*/  ISETP.GE.AND.EX P6, PT, R33, RZ, PT, P6 ;  /* 0x000000ff2100720c */ /* 0x000fe40003fc6360 */
[----:B------:R-:W-:Y:S02]  /*d0e0*/  PRMT R47, R4, 0x8880, RZ ;  /* 0x00008880042f7816 */ /* 0x000fe400000000ff */
[----:B------:R-:W-:Y:S02]  /*d0f0*/  SEL R9, RZ, 0xffffffff, P0 ;  /* 0xffffffffff097807 */ /* 0x000fe40000000000 */
[----:B------:R-:W-:Y:S02]  /*d100*/  ISETP.GE.AND P0, PT, R48, R5, PT ;  /* 0x000000053000720c */ /* 0x000fe40003f06270 */
[----:B------:R-:W-:-:S02]  /*d110*/  SEL R5, RZ, 0xffffffff, P6 ;  /* 0xffffffffff057807 */ /* 0x000fc40003000000 */
[----:B------:R-:W-:Y:S02]  /*d120*/  ISETP.GE.AND P6, PT, R50, R47, PT ;  /* 0x0000002f3200720c */ /* 0x000fe40003fc6270 */
[----:B------:R-:W-:Y:S02]  /*d130*/  PRMT R48, R4, 0x7771, RZ ;  /* 0x0000777104307816 */ /* 0x000fe400000000ff */
[----:B------:R-:W-:Y:S02]  /*d140*/  LOP3.LUT R47, R31, 0xff, RZ, 0xc0, !PT ;  /* 0x000000ff1f2f7812 */ /* 0x000fe400078ec0ff */
[----:B------:R-:W-:Y:S02]  /*d150*/  LOP3.LUT R7, R7, 0x1, RZ, 0xc0, !PT ;  /* 0x0000000107077812 */ /* 0x000fe400078ec0ff */
[----:B------:R-:W-:Y:S02]  /*d160*/  @P5 SEL R5, RZ, 0xffffffff, P6 ;  /* 0xffffffffff055807 */ /* 0x000fe40003000000 */
[----:B------:R-:W-:-:S02]  /*d170*/  ISETP.NE.AND P6, PT, R47, R48, PT ;  /* 0x000000302f00720c */ /* 0x000fc40003fc5270 */
[----:B------:R-:W-:Y:S02]  /*d180*/  ISETP.GE.U32.AND P5, PT, R37, R45, PT ;  /* 0x0000002d2500720c */ /* 0x000fe40003fa6070 */
[----:B------:R-:W-:Y:S02]  /*d190*/  @P4 SEL R9, RZ, 0xffffffff, P0 ;  /* 0xffffffffff094807 */ /* 0x000fe40000000000 */
[----:B------:R-:W-:Y:S02]  /*d1a0*/  ISETP.NE.U32.AND P0, PT, R7, 0x1, PT ;  /* 0x000000010700780c */ /* 0x000fe40003f05070 */
[----:B------:R-:W-:Y:S02]  /*d1b0*/  PRMT R7, R6, 0x7770, RZ ;  /* 0x0000777006077816 */ /* 0x000fe400000000ff */
[----:B------:R-:W-:Y:S02]  /*d1c0*/  ISETP.GE.AND.EX P5, PT, R15, RZ, PT, P5 ;  /* 0x000000ff0f00720c */ /* 0x000fe40003fa6350 */
[----:B------:R-:W-:-:S02]  /*d1d0*/  PRMT R48, R31, 0x8880, RZ ;  /* 0x000088801f307816 */ /* 0x000fc400000000ff */
[----:B------:R-:W-:Y:S02]  /*d1e0*/  PRMT R47, R4, 0x9991, RZ ;  /* 0x00009991042f7816 */ /* 0x000fe400000000ff */
[----:B------:R-:W-:Y:S02]  /*d1f0*/  SEL R40, R40, R7, !P0 ;  /* 0x0000000728287207 */ /* 0x000fe40004000000 */
[----:B------:R-:W-:Y:S02]  /*d200*/  SEL R7, RZ, 0xffffffff, P5 ;  /* 0xffffffffff077807 */ /* 0x000fe40002800000 */
[----:B------:R-:W-:Y:S02]  /*d210*/  ISETP.GE.AND P5, PT, R48, R47, PT ;  /* 0x0000002f3000720c */ /* 0x000fe40003fa6270 */
[----:B------:R-:W-:Y:S02]  /*d220*/  LOP3.LUT R9, R9, 0x1, RZ, 0xc0, !PT ;  /* 0x0000000109097812 */ /* 0x000fe400078ec0ff */
[----:B------:R-:W-:-:S02]  /*d230*/  @P6 SEL R7, RZ, 0xffffffff, P5 ;  /* 0xffffffffff076807 */ /* 0x000fc40002800000 */
[----:B------:R-:W-:Y:S02]  /*d240*/  LOP3.LUT R5, R5, 0x1, RZ, 0xc0, !PT ;  /* 0x0000000105057812 */ /* 0x000fe400078ec0ff */
[----:B------:R-:W-:Y:S02]  /*d250*/  ISETP.NE.U32.AND P5, PT, R9, 0x1, PT ;  /* 0x000000010900780c */ /* 0x000fe40003fa5070 */
[----:B------:R-:W-:Y:S02]  /*d260*/  PRMT R47, R8, 0x7771, RZ ;  /* 0x00007771082f7816 */ /* 0x000fe400000000ff */
[----:B------:R-:W-:Y:S02]  /*d270*/  SEL R3, R3, RZ, !P3 ;  /* 0x000000ff03037207 */ /* 0x000fe40005800000 */
[----:B------:R-:W-:Y:S02]  /*d280*/  LOP3.LUT R46, R46, 0x1, RZ, 0xc0, !PT ;  /* 0x000000012e2e7812 */ /* 0x000fe400078ec0ff */
[----:B------:R-:W-:-:S02]  /*d290*/  LOP3.LUT R7, R7, 0x1, RZ, 0xc0, !PT ;  /* 0x0000000107077812 */ /* 0x000fc400078ec0ff */
[----:B------:R-:W-:Y:S02]  /*d2a0*/  ISETP.NE.U32.AND P3, PT, R5, 0x1, PT ;  /* 0x000000010500780c */ /* 0x000fe40003f65070 */
[----:B------:R-:W-:Y:S02]  /*d2b0*/  LOP3.LUT R44, R44, 0x1, RZ, 0xc0, !PT ;  /* 0x000000012c2c7812 */ /* 0x000fe400078ec0ff */
[----:B------:R-:W-:Y:S02]  /*d2c0*/  PRMT R5, R4, 0x7770, RZ ;  /* 0x0000777004057816 */ /* 0x000fe400000000ff */
[----:B------:R-:W-:Y:S02]  /*d2d0*/  SEL R47, R24, R47, !P5 ;  /* 0x0000002f182f7207 */ /* 0x000fe40006800000 */
[----:B------:R-:W-:Y:S02]  /*d2e0*/  SEL R0, R0, RZ, !P2 ;  /* 0x000000ff00007207 */ /* 0x000fe40005000000 */
[----:B------:R-:W-:-:S02]  /*d2f0*/  ISETP.NE.U32.AND P4, PT, R46, 0x1, PT ;  /* 0x000000012e00780c */ /* 0x000fc40003f85070 */
[----:B------:R-:W-:Y:S02]  /*d300*/  ISETP.NE.U32.AND P2, PT, R7, 0x1, PT ;  /* 0x000000010700780c */ /* 0x000fe40003f45070 */
[----:B------:R-:W-:Y:S02]  /*d310*/  PRMT R24, R4, 0x7771, RZ ;  /* 0x0000777104187816 */ /* 0x000fe400000000ff */
[----:B------:R-:W-:Y:S02]  /*d320*/  PRMT R46, R6, 0x7771, RZ ;  /* 0x00007771062e7816 */ /* 0x000fe400000000ff */
[----:B------:R-:W-:Y:S02]  /*d330*/  ISETP.NE.U32.AND P6, PT, R44, 0x1, PT ;  /* 0x000000012c00780c */ /* 0x000fe40003fc5070 */
[----:B------:R-:W-:Y:S02]  /*d340*/  PRMT R9, R8, 0x7770, RZ ;  /* 0x0000777008097816 */ /* 0x000fe400000000ff */
[----:B------:R-:W-:-:S02]  /*d350*/  SEL R5, R32, R5, !P3 ;  /* 0x0000000520057207 */ /* 0x000fc40005800000 */
[----:B------:R-:W-:Y:S02]  /*d360*/  SEL R31, R31, R24, !P2 ;  /* 0x000000181f1f7207 */ /* 0x000fe40005000000 */
[----:B------:R-:W-:Y:S02]  /*d370*/  SEL R25, R25, R46, !P4 ;  /* 0x0000002e19197207 */ /* 0x000fe40006000000 */
[-C--:B------:R-:W-:Y:S02]  /*d380*/  SEL R13, R13, R41.reuse, !P0 ;  /* 0x000000290d0d7207 */ /* 0x080fe40004000000 */
[----:B------:R-:W-:Y:S02]  /*d390*/  SEL R12, R12, R41, !P4 ;  /* 0x000000290c0c7207 */ /* 0x000fe40006000000 */
[----:B------:R-:W-:Y:S02]  /*d3a0*/  SEL R28, R28, R9, !P6 ;  /* 0x000000091c1c7207 */ /* 0x000fe40007000000 */
[----:B------:R-:W-:-:S02]  /*d3b0*/  SEL R11, R11, R39, !P6 ;  /* 0x000000270b0b7207 */ /* 0x000fc40007000000 */
[----:B------:R-:W-:Y:S02]  /*d3c0*/  SEL R10, R10, R39, !P5 ;  /* 0x000000270a0a7207 */ /* 0x000fe40006800000 */
[-C--:B------:R-:W-:Y:S02]  /*d3d0*/  SEL R34, R34, R45.reuse, !P3 ;  /* 0x0000002d22227207 */ /* 0x080fe40005800000 */
[----:B------:R-:W-:Y:S02]  /*d3e0*/  SEL R37, R37, R45, !P2 ;  /* 0x0000002d25257207 */ /* 0x000fe40005000000 */
[----:B------:R-:W-:Y:S02]  /*d3f0*/  SEL R30, R30, RZ, !P0 ;  /* 0x000000ff1e1e7207 */ /* 0x000fe40004000000 */
[----:B------:R-:W-:Y:S02]  /*d400*/  SEL R27, R27, RZ, !P4 ;  /* 0x000000ff1b1b7207 */ /* 0x000fe40006000000 */
[----:B------:R-:W-:-:S02]  /*d410*/  SEL R26, R26, RZ, !P6 ;  /* 0x000000ff1a1a7207 */ /* 0x000fc40007000000 */
[----:B------:R-:W-:Y:S02]  /*d420*/  SEL R21, R21, RZ, !P5 ;  /* 0x000000ff15157207 */ /* 0x000fe40006800000 */
[----:B------:R-:W-:Y:S02]  /*d430*/  PRMT R24, R47, 0x7610, R24 ;  /* 0x000076102f187816 */ /* 0x000fe40000000018 */
[----:B------:R-:W-:Y:S02]  /*d440*/  SEL R33, R33, RZ, !P3 ;  /* 0x000000ff21217207 */ /* 0x000fe40005800000 */
[----:B------:R-:W-:Y:S02]  /*d450*/  SEL R15, R15, RZ, !P2 ;  /* 0x000000ff0f0f7207 */ /* 0x000fe40005000000 */
[----:B------:R-:W-:Y:S01]  /*d460*/  PRMT R32, R5, 0x7610, R32 ;  /* 0x0000761005207816 */ /* 0x000fe20000000020 */
[----:B------:R-:W-:Y:S06]  /*d470*/  @!P1 BRA `(.L_x_3823) ;  /* 0xfffffff400849947 */ /* 0x000fec000383ffff */
[----:B------:R-:W-:Y:S05]  /*d480*/  BSYNC B1 ;  /* 0x0000000000017941 */ /* 0x000fea0003800000 */
.L_x_3822:
[C---:B------:R-:W-:Y:S02]  /*d490*/  PRMT R46, R43.reuse, 0x8880, RZ ;  /* 0x000088802b2e7816 */ /* 0x040fe400000000ff */
[----:B------:R-:W-:Y:S02]  /*d4a0*/  PRMT R9, R43, 0x9991, RZ ;  /* 0x000099912b097816 */ /* 0x000fe400000000ff */
[C---:B------:R-:W-:Y:S02]  /*d4b0*/  PRMT R45, R8.reuse, 0x8880, RZ ;  /* 0x00008880082d7816 */ /* 0x040fe400000000ff */
[----:B------:R-:W-:Y:S02]  /*d4c0*/  PRMT R39, R8, 0x9991, RZ ;  /* 0x0000999108277816 */ /* 0x000fe400000000ff */
[C---:B------:R-:W-:Y:S02]  /*d4d0*/  PRMT R43, R6.reuse, 0x8880, RZ ;  /* 0x00008880062b7816 */ /* 0x040fe400000000ff */
        /* <DEDUP_REMOVED lines=11> */
.L_x_3821:
[----:B------:R-:W-:Y:S05]  /*d590*/  BSYNC B0 ;  /* 0x0000000000007941 */ /* 0x000fea0003800000 */
.L_x_3820:
[----:B------:R-:W-:Y:S01]  /*d5a0*/  ISETP.GE.U32.AND P0, PT, R35, R36, PT ;  /* 0x000000242300720c */ /* 0x000fe20003f06070 */
[----:B------:R-:W-:-:S12]  /*d5b0*/  BSSY B0, `(.L_x_3824) ;  /* 0x0000028000007945 */ /* 0x000fd80003800000 */
[----:B------:R-:W-:Y:S05]  /*d5c0*/  @P0 BRA `(.L_x_3825) ;  /* 0x0000000000980947 */ /* 0x000fea0003800000 */
[----:B------:R-:W-:-:S05]  /*d5d0*/  IMAD R4, R35, R42, RZ ;  /* 0x0000002a23047224 */ /* 0x000fca00078e02ff */
        /* <DEDUP_REMOVED lines=19> */
[----:B------:R-:W-:-:S05]  /*d710*/  IMAD.IADD R5, R7, 0x1, R38 ;  /* 0x0000000107057824 */ /* 0x000fca00078e0226 */
[----:B------:R-:W-:-:S13]  /*d720*/  ISETP.GE.U32.AND P1, PT, R5, R36, PT ;  /* 0x000000240500720c */ /* 0x000fda0003f26070 */
[-C--:B------:R-:W-:Y:S02]  /*d730*/  @!P1 IMAD R4, R5, R42.reuse, RZ ;  /* 0x0000002a05049224 */ /* 0x080fe400078e02ff */
[----:B------:R-:W-:-:S03]  /*d740*/  IMAD R42, R7, R42, RZ ;  /* 0x0000002a072a7224 */ /* 0x000fc600078e02ff */
[----:B------:R-:W-:Y:S02]  /*d750*/  @!P1 LOP3.LUT R5, R4, 0xfffffffe, RZ, 0xc0, !PT ;  /* 0xfffffffe04059812 */ /* 0x000fe400078ec0ff */
[----:B------:R-:W-:Y:S02]  /*d760*/  LOP3.LUT R7, R42, 0xfffffffe, RZ, 0xc0, !PT ;  /* 0xfffffffe2a077812 */ /* 0x000fe400078ec0ff */
[-C--:B------:R-:W-:Y:S02]  /*d770*/  @!P1 IADD3 R4, P3, R5, R16.reuse, RZ ;  /* 0x0000001005049210 */ /* 0x080fe40007f7e0ff */
[----:B------:R-:W-:-:S03]  /*d780*/  IADD3 R6, P2, R7, R16, RZ ;  /* 0x0000001007067210 */ /* 0x000fc60007f5e0ff */
[--C-:B------:R-:W-:Y:S02]  /*d790*/  @!P1 IMAD.X R5, RZ, RZ, R19.reuse, P3 ;  /* 0x000000ffff059224 */ /* 0x100fe400018e0613 */
[----:B------:R-:W-:-:S03]  /*d7a0*/  IMAD.X R7, RZ, RZ, R19, P2 ;  /* 0x000000ffff077224 */ /* 0x000fc600010e0613 */
[----:B------:R-:W2:Y:S04]  /*d7b0*/  @!P1 LDG.E.U16 R4, desc[UR60][R4.64] ;  /* 0x0000003c04049981 */ /* 0x000ea8000c1e1500 */
[----:B------:R-:W3:Y:S01]  /*d7c0*/  LDG.E.U16 R6, desc[UR60][R6.64] ;  /* 0x0000003c06067981 */ /* 0x000ee2000c1e1500 */
[C---:B--2---:R-:W-:Y:S02]  /*d7d0*/  @!P1 PRMT R16, R4.reuse, 0x7770, RZ ;  /* 0x0000777004109816 */ /* 0x044fe400000000ff */
[----:B------:R-:W-:Y:S02]  /*d7e0*/  @!P1 PRMT R19, R4, 0x7771, RZ ;  /* 0x0000777104139816 */ /* 0x000fe400000000ff */
[C---:B---3--:R-:W-:Y:S02]  /*d7f0*/  PRMT R45, R6.reuse, 0x7770, RZ ;  /* 0x00007770062d7816 */ /* 0x048fe400000000ff */
[----:B------:R-:W-:-:S02]  /*d800*/  PRMT R39, R6, 0x7771, RZ ;  /* 0x0000777106277816 */ /* 0x000fc400000000ff */
[----:B------:R-:W-:Y:S02]  /*d810*/  @!P1 PRMT R41, R16, 0x7610, R41 ;  /* 0x0000761010299816 */ /* 0x000fe40000000029 */
[----:B------:R-:W-:-:S07]  /*d820*/  @!P1 PRMT R8, R19, 0x7610, R8 ;  /* 0x0000761013089816 */ /* 0x000fce0000000008 */
.L_x_3825:
[----:B------:R-:W-:Y:S05]  /*d830*/  BSYNC B0 ;  /* 0x0000000000007941 */ /* 0x000fea0003800000 */
.L_x_3824:
        /* <DEDUP_REMOVED lines=29> */
[-C--:B------:R-:W-:Y:S02]  /*da10*/  SEL R14, R14, R35.reuse, !P1 ;  /* 0x000000230e0e7207 */ /* 0x080fe40004800000 */
[----:B------:R-:W-:Y:S02]  /*da20*/  SEL R29, R29, R46, !P0 ;  /* 0x0000002e1d1d7207 */ /* 0x000fe40004000000 */
        /* <DEDUP_REMOVED lines=14> */
[----:B------:R-:W-:Y:S02]  /*db10*/  ISETP.GE.U32.AND P1, PT, R12, R5, PT ;  /* 0x000000050c00720c */ /* 0x000fe40003f26070 */
[----:B------:R-:W-:Y:S01]  /*db20*/  ISETP.GE.AND P4, PT, R7, R4, PT ;  /* 0x000000040700720c */ /* 0x000fe20003f86270 */
[----:B------:R-:W-:Y:S01]  /*db30*/  IMAD.IADD R7, R5, 0x1, R38 ;  /* 0x0000000105077824 */ /* 0x000fe200078e0226 */
[----:B------:R-:W-:-:S02]  /*db40*/  ISETP.GE.AND P5, PT, R9, R6, PT ;  /* 0x000000060900720c */ /* 0x000fc40003fa6270 */
[----:B------:R-:W-:Y:S02]  /*db50*/  ISETP.GE.U32.AND P0, PT, R13, R5, PT ;  /* 0x000000050d00720c */ /* 0x000fe40003f06070 */
[----:B------:R-:W-:Y:S02]  /*db60*/  ISETP.GE.AND.EX P1, PT, R27, RZ, PT, P1 ;  /* 0x000000ff1b00720c */ /* 0x000fe40003f26310 */
[----:B------:R-:W-:Y:S02]  /*db70*/  SEL R6, RZ, 0xffffffff, P5 ;  /* 0xffffffffff067807 */ /* 0x000fe40002800000 */
        /* <DEDUP_REMOVED lines=79> */
.L_x_3827:
[----:B------:R-:W-:Y:S05]  /*e070*/  BSYNC B0 ;  /* 0x0000000000007941 */ /* 0x000fea0003800000 */
.L_x_3826:
[----:B------:R-:W-:Y:S02]  /*e080*/  LOP3.LUT R6, R29, 0xff, RZ, 0xc0, !PT ;  /* 0x000000ff1d067812 */ /* 0x000fe400078ec0ff */
[----:B------:R-:W-:Y:S02]  /*e090*/  LOP3.LUT R7, R40, 0xff, RZ, 0xc0, !PT ;  /* 0x000000ff28077812 */ /* 0x000fe400078ec0ff */
[----:B------:R-:W-:Y:S02]  /*e0a0*/  LOP3.LUT R8, R20, 0xff, RZ, 0xc0, !PT ;  /* 0x000000ff14087812 */ /* 0x000fe400078ec0ff */
[----:B------:R-:W-:Y:S02]  /*e0b0*/  LOP3.LUT R9, R25, 0xff, RZ, 0xc0, !PT ;  /* 0x000000ff19097812 */ /* 0x000fe400078ec0ff */
[----:B------:R-:W-:Y:S02]  /*e0c0*/  PRMT R4, R40, 0x8880, RZ ;  /* 0x0000888028047816 */ /* 0x000fe400000000ff */
[----:B------:R-:W-:-:S02]  /*e0d0*/  PRMT R5, R29, 0x8880, RZ ;  /* 0x000088801d057816 */ /* 0x000fc400000000ff */
[----:B------:R-:W-:Y:S02]  /*e0e0*/  ISETP.NE.AND P4, PT, R6, R7, PT ;  /* 0x000000070600720c */ /* 0x000fe40003f85270 */
[----:B------:R-:W-:Y:S02]  /*e0f0*/  ISETP.NE.AND P2, PT, R8, R9, PT ;  /* 0x000000090800720c */ /* 0x000fe40003f45270 */
[----:B------:R-:W-:Y:S02]  /*e100*/  ISETP.GE.U32.AND P0, PT, R18, R13, PT ;  /* 0x0000000d1200720c */ /* 0x000fe40003f06070 */
[----:B------:R-:W-:Y:S02]  /*e110*/  ISETP.GE.AND P3, PT, R5, R4, PT ;  /* 0x000000040500720c */ /* 0x000fe40003f66270 */
[----:B------:R-:W-:Y:S02]  /*e120*/  ISETP.GE.U32.AND P1, PT, R14, R12, PT ;  /* 0x0000000c0e00720c */ /* 0x000fe40003f26070 */
[----:B------:R-:W-:-:S02]  /*e130*/  ISETP.GE.AND.EX P0, PT, R3, R30, PT, P0 ;  /* 0x0000001e0300720c */ /* 0x000fc40003f06300 */
[----:B------:R-:W-:Y:S02]  /*e140*/  PRMT R5, R25, 0x8880, RZ ;  /* 0x0000888019057816 */ /* 0x000fe400000000ff */
[----:B------:R-:W-:Y:S02]  /*e150*/  PRMT R6, R20, 0x8880, RZ ;  /* 0x0000888014067816 */ /* 0x000fe400000000ff */
[----:B------:R-:W-:Y:S02]  /*e160*/  ISETP.GE.AND.EX P1, PT, R0, R27, PT, P1 ;  /* 0x0000001b0000720c */ /* 0x000fe40003f26310 */
[----:B------:R-:W-:Y:S02]  /*e170*/  SEL R4, RZ, 0xffffffff, P0 ;  /* 0xffffffffff047807 */ /* 0x000fe40000000000 */
        /* <DEDUP_REMOVED lines=14> */
[----:B------:R-:W-:Y:S02]  /*e260*/  LOP3.LUT R3, R29, 0xff, RZ, 0xc0, !PT ;  /* 0x000000ff1d037812 */ /* 0x000fe400078ec0ff */
[----:B------:R-:W-:Y:S02]  /*e270*/  LOP3.LUT R4, R25, 0xff, RZ, 0xc0, !PT ;  /* 0x000000ff19047812 */ /* 0x000fe400078ec0ff */
[----:B------:R-:W-:Y:S02]  /*e280*/  SEL R7, R14, R12, !P1 ;  /* 0x0000000c0e077207 */ /* 0x000fe40004800000 */
[----:B------:R-:W-:Y:S02]  /*e290*/  ISETP.NE.AND P4, PT, R3, R6, PT ;  /* 0x000000060300720c */ /* 0x000fe40003f85270 */
[----:B------:R-:W-:Y:S02]  /*e2a0*/  ISETP.NE.AND P2, PT, R4, R13, PT ;  /* 0x0000000d0400720c */ /* 0x000fe40003f45270 */
[----:B------:R-:W-:-:S02]  /*e2b0*/  ISETP.GE.U32.AND P0, PT, R18, R11, PT ;  /* 0x0000000b1200720c */ /* 0x000fc40003f06070 */
[----:B------:R-:W-:Y:S02]  /*e2c0*/  SEL R8, R0, R27, !P1 ;  /* 0x0000001b00087207 */ /* 0x000fe40004800000 */
        /* <DEDUP_REMOVED lines=20> */
[----:B------:R-:W-:Y:S02]  /*e410*/  LOP3.LUT R5, R32, 0xff, RZ, 0xc0, !PT ;  /* 0x000000ff20057812 */ /* 0x000fe400078ec0ff */
[----:B------:R-:W-:Y:S02]  /*e420*/  LOP3.LUT R10, R31, 0xff, RZ, 0xc0, !PT ;  /* 0x000000ff1f0a7812 */ /* 0x000fe400078ec0ff */
[----:B------:R-:W-:-:S02]  /*e430*/  LOP3.LUT R0, R29, 0xff, RZ, 0xc0, !PT ;  /* 0x000000ff1d007812 */ /* 0x000fc400078ec0ff */
[----:B------:R-:W-:Y:S02]  /*e440*/  LOP3.LUT R3, R24, 0xff, RZ, 0xc0, !PT ;  /* 0x000000ff18037812 */ /* 0x000fe400078ec0ff */
[----:B------:R-:W-:Y:S02]  /*e450*/  SEL R8, R8, R21, !P1 ;  /* 0x0000001508087207 */ /* 0x000fe40004800000 */
        /* <DEDUP_REMOVED lines=29> */
.L_x_3802:
[----:B------:R-:W0:Y:S01]  /*e630*/  LDC R28, c[0x0][0x234] ;  /* 0x00008d00ff1c7b82 */ /* 0x000e220000000800 */
[----:B------:R-:W-:Y:S01]  /*e640*/  ULDC.U8 UR4, c[0x0][0x218] ;  /* 0x0000860000047ab9 */ /* 0x000fe20000000000 */
[----:B------:R-:W-:Y:S01]  /*e650*/  BSSY B0, `(.L_x_3828) ;  /* 0x00000db000007945 */ /* 0x000fe20003800000 */
[----:B------:R-:W-:Y:S02]  /*e660*/  IMAD.U32 R11, RZ, RZ, UR4 ;  /* 0x00000004ff0b7e24 */ /* 0x000fe4000f8e00ff */
[----:B------:R-:W-:Y:S02]  /*e670*/  IMAD.U32 R12, RZ, RZ, UR4 ;  /* 0x00000004ff0c7e24 */ /* 0x000fe4000f8e00ff */
[----:B------:R-:W-:Y:S01]  /*e680*/  IMAD.U32 R30, RZ, RZ, UR4 ;  /* 0x00000004ff1e7e24 */ /* 0x000fe2000f8e00ff */
[----:B------:R-:W1:Y:S01]  /*e690*/  LDC R15, c[0x0][0x220] ;  /* 0x00008800ff0f7b82 */ /* 0x000e620000000800 */
[----:B------:R-:W-:Y:S02]  /*e6a0*/  IMAD.U32 R35, RZ, RZ, UR4 ;  /* 0x00000004ff237e24 */ /* 0x000fe4000f8e00ff */
[----:B------:R-:W-:-:S02]  /*e6b0*/  IMAD.U32 R38, RZ, RZ, UR4 ;  /* 0x00000004ff267e24 */ /* 0x000fc4000f8e00ff */
[----:B------:R-:W-:Y:S02]  /*e6c0*/  IMAD.U32 R34, RZ, RZ, UR4 ;  /* 0x00000004ff227e24 */ /* 0x000fe4000f8e00ff */
[----:B------:R-:W-:Y:S01]  /*e6d0*/  IMAD.U32 R31, RZ, RZ, UR4 ;  /* 0x00000004ff1f7e24 */ /* 0x000fe2000f8e00ff */
[----:B------:R-:W2:Y:S01]  /*e6e0*/  LDC R10, c[0x0][0x224] ;  /* 0x00008900ff0a7b82 */ /* 0x000ea20000000800 */
[----:B------:R-:W-:Y:S02]  /*e6f0*/  IMAD.U32 R27, RZ, RZ, UR4 ;  /* 0x00000004ff1b7e24 */ /* 0x000fe4000f8e00ff */
        /* <DEDUP_REMOVED lines=8> */
[----:B------:R-:W-:Y:S02]  /*e780*/  IMAD.MOV.U32 R26, RZ, RZ, R15 ;  /* 0x000000ffff1a7224 */ /* 0x000fe400078e000f */
[--C-:B--2---:R-:W-:Y:S02]  /*e790*/  IMAD.MOV.U32 R3, RZ, RZ, R10.reuse ;  /* 0x000000ffff037224 */ /* 0x104fe400078e000a */
        /* <DEDUP_REMOVED lines=27> */
.L_x_3831:
[----:B------:R-:W-:-:S04]  /*e950*/  LOP3.LUT R5, R25, 0xfffffffe, RZ, 0xc0, !PT ;  /* 0xfffffffe19057812 */ /* 0x000fc800078ec0ff */
[----:B------:R-:W-:-:S05]  /*e960*/  IADD3 R4, P0, R5, R16, RZ ;  /* 0x0000001005047210 */ /* 0x000fca0007f1e0ff */
[----:B------:R-:W-:-:S05]  /*e970*/  IMAD.X R5, RZ, RZ, R19, P0 ;  /* 0x000000ffff057224 */ /* 0x000fca00000e0613 */
[----:B------:R0:W2:Y:S01]  /*e980*/  LDG.E.U16 R40, desc[UR60][R4.64] ;  /* 0x0000003c04287981 */ /* 0x0000a2000c1e1500 */
[----:B------:R-:W-:-:S05]  /*e990*/  IMAD.IADD R41, R25, 0x1, R28 ;  /* 0x0000000119297824 */ /* 0x000fca00078e021c */
[----:B------:R-:W-:-:S04]  /*e9a0*/  LOP3.LUT R7, R41, 0xfffffffe, RZ, 0xc0, !PT ;  /* 0xfffffffe29077812 */ /* 0x000fc800078ec0ff */
[----:B------:R-:W-:-:S05]  /*e9b0*/  IADD3 R6, P0, R7, R16, RZ ;  /* 0x0000001007067210 */ /* 0x000fca0007f1e0ff */
[----:B------:R-:W-:Y:S02]  /*e9c0*/  IMAD.X R7, RZ, RZ, R19, P0 ;  /* 0x000000ffff077224 */ /* 0x000fe400000e0613 */
[----:B------:R-:W-:-:S03]  /*e9d0*/  IMAD.IADD R43, R41, 0x1, R28 ;  /* 0x00000001292b7824 */ /* 0x000fc600078e021c */
[----:B------:R1:W3:Y:S02]  /*e9e0*/  LDG.E.U16 R6, desc[UR60][R6.64] ;  /* 0x0000003c06067981 */ /* 0x0002e4000c1e1500 */
[----:B------:R-:W-:-:S04]  /*e9f0*/  LOP3.LUT R9, R43, 0xfffffffe, RZ, 0xc0, !PT ;  /* 0xfffffffe2b097812 */ /* 0x000fc800078ec0ff */
[----:B------:R-:W-:Y:S01]  /*ea00*/  IADD3 R8, P0, R9, R16, RZ ;  /* 0x0000001009087210 */ /* 0x000fe20007f1e0ff */
[----:B------:R-:W-:-:S04]  /*ea10*/  IMAD.IADD R45, R43, 0x1, R28 ;  /* 0x000000012b2d7824 */ /* 0x000fc800078e021c */
[----:B------:R-:W-:Y:S01]  /*ea20*/  IMAD.X R9, RZ, RZ, R19, P0 ;  /* 0x000000ffff097224 */ /* 0x000fe200000e0613 */
[----:B0-----:R-:W-:-:S04]  /*ea30*/  LOP3.LUT R5, R45, 0xfffffffe, RZ, 0xc0, !PT ;  /* 0xfffffffe2d057812 */ /* 0x001fc800078ec0ff */
        /* <DEDUP_REMOVED lines=13> */
[----:B------:R-:W-:Y:S02]  /*eb10*/  PRMT R49, R12, 0x8880, RZ ;  /* 0x000088800c317816 */ /* 0x000fe400000000ff */
[C---:B--2---:R-:W-:Y:S02]  /*eb20*/  PRMT R47, R40.reuse, 0x7771, RZ ;  /* 0x00007771282f7816 */ /* 0x044fe400000000ff */
[----:B------:R-:W-:-:S02]  /*eb30*/  LOP3.LUT R44, R40, 0xff, RZ, 0xc0, !PT ;  /* 0x000000ff282c7812 */ /* 0x000fc400078ec0ff */
[----:B------:R-:W-:Y:S02]  /*eb40*/  ISETP.NE.AND P2, PT, R42, R47, PT ;  /* 0x0000002f2a00720c */ /* 0x000fe40003f45270 */
[----:B------:R-:W-:Y:S02]  /*eb50*/  ISETP.NE.AND P3, PT, R7, R44, PT ;  /* 0x0000002c0700720c */ /* 0x000fe40003f65270 */
[----:B------:R-:W-:Y:S02]  /*eb60*/  PRMT R42, R27, 0x8880, RZ ;  /* 0x000088801b2a7816 */ /* 0x000fe400000000ff */
[----:B------:R-:W-:Y:S02]  /*eb70*/  PRMT R44, R31, 0x8880, RZ ;  /* 0x000088801f2c7816 */ /* 0x000fe400000000ff */
[C---:B0-----:R-:W-:Y:S02]  /*eb80*/  PRMT R5, R40.reuse, 0x8880, RZ ;  /* 0x0000888028057816 */ /* 0x041fe400000000ff */
[----:B------:R-:W-:-:S02]  /*eb90*/  PRMT R7, R40, 0x9991, RZ ;  /* 0x0000999128077816 */ /* 0x000fc400000000ff */
[----:B------:R-:W-:Y:S02]  /*eba0*/  ISETP.GE.AND P4, PT, R42, R5, PT ;  /* 0x000000052a00720c */ /* 0x000fe40003f86270 */
[----:B------:R-:W-:Y:S02]  /*ebb0*/  ISETP.GE.AND P5, PT, R44, R7, PT ;  /* 0x000000072c00720c */ /* 0x000fe40003fa6270 */
[----:B------:R-:W-:Y:S02]  /*ebc0*/  SEL R5, RZ, 0xffffffff, P0 ;  /* 0xffffffffff057807 */ /* 0x000fe40000000000 */
[----:B------:R-:W-:Y:S02]  /*ebd0*/  SEL R7, RZ, 0xffffffff, P1 ;  /* 0xffffffffff077807 */ /* 0x000fe40000800000 */
[----:B------:R-:W-:Y:S02]  /*ebe0*/  @P3 SEL R5, RZ, 0xffffffff, P4 ;  /* 0xffffffffff053807 */ /* 0x000fe40002000000 */
[----:B------:R-:W-:-:S02]  /*ebf0*/  @P2 SEL R7, RZ, 0xffffffff, P5 ;  /* 0xffffffffff072807 */ /* 0x000fc40002800000 */
[----:B------:R-:W-:Y:S02]  /*ec00*/  LOP3.LUT R5, R5, 0x1, RZ, 0xc0, !PT ;  /* 0x0000000105057812 */ /* 0x000fe400078ec0ff */
[----:B------:R-:W-:Y:S02]  /*ec10*/  LOP3.LUT R7, R7, 0x1, RZ, 0xc0, !PT ;  /* 0x0000000107077812 */ /* 0x000fe400078ec0ff */
[----:B------:R-:W-:Y:S02]  /*ec20*/  ISETP.NE.U32.AND P3, PT, R5, 0x1, PT ;  /* 0x000000010500780c */ /* 0x000fe40003f65070 */
[----:B------:R-:W-:Y:S02]  /*ec30*/  ISETP.NE.U32.AND P2, PT, R7, 0x1, PT ;  /* 0x000000010700780c */ /* 0x000fe40003f45070 */
[----:B------:R-:W-:Y:S02]  /*ec40*/  PRMT R42, R40, 0x7770, RZ ;  /* 0x00007770282a7816 */ /* 0x000fe400000000ff */
[----:B------:R-:W-:-:S02]  /*ec50*/  SEL R26, R26, R25, !P3 ;  /* 0x000000191a1a7207 */ /* 0x000fc40005800000 */
[----:B------:R-:W-:Y:S01]  /*ec60*/  SEL R24, R24, R25, !P2 ;  /* 0x0000001918187207 */ /* 0x000fe20005000000 */
[----:B------:R-:W-:Y:S01]  /*ec70*/  IMAD.IADD R25, R45, 0x1, R28 ;  /* 0x000000012d197824 */ /* 0x000fe200078e021c */
[----:B------:R-:W-:Y:S02]  /*ec80*/  SEL R27, R27, R42, !P3 ;  /* 0x0000002a1b1b7207 */ /* 0x000fe40005800000 */
[----:B------:R-:W-:Y:S01]  /*ec90*/  LOP3.LUT R5, R34, 0xff, RZ, 0xc0, !PT ;  /* 0x000000ff22057812 */ /* 0x000fe200078ec0ff */
[----:B------:R-:W-:Y:S01]  /*eca0*/  IMAD R7, R28, 0x3, R25 ;  /* 0x000000031c077824 */ /* 0x000fe200078e0219 */
[----:B---3--:R-:W-:Y:S02]  /*ecb0*/  LOP3.LUT R42, R6, 0xff, RZ, 0xc0, !PT ;  /* 0x000000ff062a7812 */ /* 0x008fe400078ec0ff */
[----:B------:R-:W-:Y:S02]  /*ecc0*/  PRMT R44, R40, 0x7771, RZ ;  /* 0x00007771282c7816 */ /* 0x000fe400000000ff */
[----:B------:R-:W-:-:S02]  /*ecd0*/  ISETP.NE.AND P0, PT, R5, R42, PT ;  /* 0x0000002a0500720c */ /* 0x000fc40003f05270 */
[----:B------:R-:W-:Y:S02]  /*ece0*/  SEL R31, R31, R44, !P2 ;  /* 0x0000002c1f1f7207 */ /* 0x000fe40005000000 */
[----:B------:R-:W-:Y:S02]  /*ecf0*/  PRMT R44, R34, 0x8880, RZ ;  /* 0x00008880222c7816 */ /* 0x000fe400000000ff */
[C---:B------:R-:W-:Y:S02]  /*ed00*/  PRMT R9, R6.reuse, 0x8880, RZ ;  /* 0x0000888006097816 */ /* 0x040fe400000000ff */
[----:B------:R-:W-:Y:S02]  /*ed10*/  ISETP.GE.U32.AND P1, PT, R7, R36, PT ;  /* 0x000000240700720c */ /* 0x000fe40003f26070 */
[----:B------:R-:W-:Y:S02]  /*ed20*/  PRMT R42, R6, 0x7771, RZ ;  /* 0x00007771062a7816 */ /* 0x000fe400000000ff */
[----:B------:R-:W-:-:S02]  /*ed30*/  LOP3.LUT R5, R38, 0xff, RZ, 0xc0, !PT ;  /* 0x000000ff26057812 */ /* 0x000fc400078ec0ff */
[----:B------:R-:W-:Y:S02]  /*ed40*/  PRMT R7, R38, 0x8880, RZ ;  /* 0x0000888026077816 */ /* 0x000fe400000000ff */
[----:B------:R-:W-:Y:S02]  /*ed50*/  ISETP.GE.AND P5, PT, R44, R9, PT ;  /* 0x000000092c00720c */ /* 0x000fe40003fa6270 */
[----:B------:R-:W-:Y:S01]  /*ed60*/  ISETP.NE.AND P4, PT, R5, R42, PT ;  /* 0x0000002a0500720c */ /* 0x000fe20003f85270 */
[----:B------:R-:W-:Y:S01]  /*ed70*/  IMAD.MOV.U32 R42, RZ, RZ, R7 ;  /* 0x000000ffff2a7224 */ /* 0x000fe200078e0007 */
[----:B------:R-:W-:Y:S02]  /*ed80*/  SEL R7, RZ, 0xffffffff, P6 ;  /* 0xffffffffff077807 */ /* 0x000fe40003000000 */
[----:B------:R-:W-:Y:S02]  /*ed90*/  @P0 SEL R7, RZ, 0xffffffff, P5 ;  /* 0xffffffffff070807 */ /* 0x000fe40002800000 */
[----:B------:R-:W-:-:S02]  /*eda0*/  ISETP.GE.U32.AND P5, PT, R20, R41, PT ;  /* 0x000000291400720c */ /* 0x000fc40003fa6070 */
[----:B------:R-:W-:Y:S02]  /*edb0*/  LOP3.LUT R5, R35, 0xff, RZ, 0xc0, !PT ;  /* 0x000000ff23057812 */ /* 0x000fe400078ec0ff */
[----:B----4-:R-:W-:Y:S02]  /*edc0*/  LOP3.LUT R44, R8, 0xff, RZ, 0xc0, !PT ;  /* 0x000000ff082c7812 */ /* 0x010fe400078ec0ff */
[----:B------:R-:W-:Y:S02]  /*edd0*/  ISETP.GE.AND.EX P5, PT, R32, RZ, PT, P5 ;  /* 0x000000ff2000720c */ /* 0x000fe40003fa6350 */
[----:B------:R-:W-:Y:S02]  /*ede0*/  PRMT R9, R6, 0x9991, RZ ;  /* 0x0000999106097816 */ /* 0x000fe400000000ff */
[----:B------:R-:W-:Y:S02]  /*edf0*/  ISETP.NE.AND P0, PT, R5, R44, PT ;  /* 0x0000002c0500720c */ /* 0x000fe40003f05270 */
[----:B------:R-:W-:-:S02]  /*ee00*/  SEL R44, RZ, 0xffffffff, P5 ;  /* 0xffffffffff2c7807 */ /* 0x000fc40002800000 */
[----:B------:R-:W-:Y:S02]  /*ee10*/  ISETP.GE.AND P6, PT, R42, R9, PT ;  /* 0x000000092a00720c */ /* 0x000fe40003fc6270 */
[----:B------:R-:W-:Y:S02]  /*ee20*/  ISETP.GE.U32.AND P5, PT, R18, R43, PT ;  /* 0x0000002b1200720c */ /* 0x000fe40003fa6070 */
[----:B------:R-:W-:Y:S02]  /*ee30*/  PRMT R42, R35, 0x8880, RZ ;  /* 0x00008880232a7816 */ /* 0x000fe400000000ff */
[----:B------:R-:W-:Y:S02]  /*ee40*/  PRMT R9, R8, 0x8880, RZ ;  /* 0x0000888008097816 */ /* 0x000fe400000000ff */
[----:B------:R-:W-:Y:S02]  /*ee50*/  LOP3.LUT R5, R30, 0xff, RZ, 0xc0, !PT ;  /* 0x000000ff1e057812 */ /* 0x000fe400078ec0ff */
[----:B------:R-:W-:-:S02]  /*ee60*/  PRMT R46, R8, 0x7771, RZ ;  /* 0x00007771082e7816 */ /* 0x000fc400000000ff */
[----:B------:R-:W-:Y:S02]  /*ee70*/  @P4 SEL R44, RZ, 0xffffffff, P6 ;  /* 0xffffffffff2c4807 */ /* 0x000fe40003000000 */
[----:B------:R-:W-:Y:S02]  /*ee80*/  ISETP.GE.AND.EX P5, PT, R33, RZ, PT, P5 ;  /* 0x000000ff2100720c */ /* 0x000fe40003fa6350 */
[----:B------:R-:W-:Y:S02]  /*ee90*/  ISETP.GE.AND P6, PT, R42, R9, PT ;  /* 0x000000092a00720c */ /* 0x000fe40003fc6270 */
[----:B------:R-:W-:Y:S02]  /*eea0*/  ISETP.NE.AND P4, PT, R5, R46, PT ;  /* 0x0000002e0500720c */ /* 0x000fe40003f85270 */
[----:B------:R-:W-:Y:S02]  /*eeb0*/  LOP3.LUT R5, R11, 0xff, RZ, 0xc0, !PT ;  /* 0x000000ff0b057812 */ /* 0x000fe400078ec0ff */
[----:B-----5:R-:W-:-:S02]  /*eec0*/  LOP3.LUT R42, R4, 0xff, RZ, 0xc0, !PT ;  /* 0x000000ff042a7812 */ /* 0x020fc400078ec0ff */
[----:B------:R-:W-:Y:S02]  /*eed0*/  SEL R9, RZ, 0xffffffff, P5 ;  /* 0xffffffffff097807 */ /* 0x000fe40002800000 */
[----:B------:R-:W-:Y:S02]  /*eee0*/  @P0 SEL R9, RZ, 0xffffffff, P6 ;  /* 0xffffffffff090807 */ /* 0x000fe40003000000 */
[----:B------:R-:W-:Y:S02]  /*eef0*/  ISETP.GE.U32.AND P0, PT, R15, R43, PT ;  /* 0x0000002b0f00720c */ /* 0x000fe40003f06070 */
[----:B------:R-:W-:Y:S02]  /*ef00*/  ISETP.NE.AND P5, PT, R5, R42, PT ;  /* 0x0000002a0500720c */ /* 0x000fe40003fa5270 */
[----:B------:R-:W-:Y:S02]  /*ef10*/  ISETP.GE.U32.AND P6, PT, R0, R45, PT ;  /* 0x0000002d0000720c */ /* 0x000fe40003fc6070 */
[----:B------:R-:W-:-:S02]  /*ef20*/  ISETP.GE.AND.EX P0, PT, R29, RZ, PT, P0 ;  /* 0x000000ff1d00720c */ /* 0x000fc40003f06300 */
[----:B------:R-:W-:Y:S02]  /*ef30*/  PRMT R46, R30, 0x8880, RZ ;  /* 0x000088801e2e7816 */ /* 0x000fe400000000ff */
[----:B------:R-:W-:Y:S02]  /*ef40*/  PRMT R5, R8, 0x9991, RZ ;  /* 0x0000999108057816 */ /* 0x000fe400000000ff */
[----:B------:R-:W-:Y:S02]  /*ef50*/  ISETP.GE.AND.EX P6, PT, R3, RZ, PT, P6 ;  /* 0x000000ff0300720c */ /* 0x000fe40003fc6360 */
[----:B------:R-:W-:Y:S02]  /*ef60*/  PRMT R47, R4, 0x8880, RZ ;  /* 0x00008880042f7816 */ /* 0x000fe400000000ff */
[----:B------:R-:W-:Y:S02]  /*ef70*/  SEL R42, RZ, 0xffffffff, P0 ;  /* 0xffffffffff2a7807 */ /* 0x000fe40000000000 */
[----:B------:R-:W-:-:S02]  /*ef80*/  ISETP.GE.AND P0, PT, R46, R5, PT ;  /* 0x000000052e00720c */ /* 0x000fc40003f06270 */
[----:B------:R-:W-:Y:S02]  /*ef90*/  SEL R5, RZ, 0xffffffff, P6 ;  /* 0xffffffffff057807 */ /* 0x000fe40003000000 */
[----:B------:R-:W-:Y:S02]  /*efa0*/  ISETP.GE.AND P6, PT, R48, R47, PT ;  /* 0x0000002f3000720c */ /* 0x000fe40003fc6270 */
[----:B------:R-:W-:Y:S02]  /*efb0*/  PRMT R47, R4, 0x7771, RZ ;  /* 0x00007771042f7816 */ /* 0x000fe400000000ff */
[----:B------:R-:W-:Y:S02]  /*efc0*/  LOP3.LUT R46, R12, 0xff, RZ, 0xc0, !PT ;  /* 0x000000ff0c2e7812 */ /* 0x000fe400078ec0ff */
[----:B------:R-:W-:Y:S02]  /*efd0*/  LOP3.LUT R7, R7, 0x1, RZ, 0xc0, !PT ;  /* 0x0000000107077812 */ /* 0x000fe400078ec0ff */
[----:B------:R-:W-:-:S02]  /*efe0*/  @P5 SEL R5, RZ, 0xffffffff, P6 ;  /* 0xffffffffff055807 */ /* 0x000fc40003000000 */
[----:B------:R-:W-:Y:S02]  /*eff0*/  LOP3.LUT R44, R44, 0x1, RZ, 0xc0, !PT ;  /* 0x000000012c2c7812 */ /* 0x000fe400078ec0ff */
[----:B------:R-:W-:Y:S02]  /*f000*/  ISETP.NE.AND P6, PT, R46, R47, PT ;  /* 0x0000002f2e00720c */ /* 0x000fe40003fc5270 */
[----:B------:R-:W-:Y:S02]  /*f010*/  ISETP.GE.U32.AND P5, PT, R39, R45, PT ;  /* 0x0000002d2700720c */ /* 0x000fe40003fa6070 */
[----:B------:R-:W-:Y:S02]  /*f020*/  @P4 SEL R42, RZ, 0xffffffff, P0 ;  /* 0xffffffffff2a4807 */ /* 0x000fe40000000000 */
[----:B------:R-:W-:Y:S02]  /*f030*/  ISETP.NE.U32.AND P0, PT, R7, 0x1, PT ;  /* 0x000000010700780c */ /* 0x000fe40003f05070 */
[----:B------:R-:W-:-:S02]  /*f040*/  PRMT R7, R6, 0x7770, RZ ;  /* 0x0000777006077816 */ /* 0x000fc400000000ff */
[----:B------:R-:W-:Y:S02]  /*f050*/  ISETP.NE.U32.AND P4, PT, R44, 0x1, PT ;  /* 0x000000012c00780c */ /* 0x000fe40003f85070 */
[----:B------:R-:W-:Y:S02]  /*f060*/  ISETP.GE.AND.EX P5, PT, R10, RZ, PT, P5 ;  /* 0x000000ff0a00720c */ /* 0x000fe40003fa6350 */
[----:B------:R-:W-:Y:S02]  /*f070*/  PRMT R44, R4, 0x9991, RZ ;  /* 0x00009991042c7816 */ /* 0x000fe400000000ff */
[----:B------:R-:W-:Y:S02]  /*f080*/  SEL R34, R34, R7, !P0 ;  /* 0x0000000722227207 */ /* 0x000fe40004000000 */
[----:B------:R-:W-:Y:S02]  /*f090*/  SEL R7, RZ, 0xffffffff, P5 ;  /* 0xffffffffff077807 */ /* 0x000fe40002800000 */
[----:B------:R-:W-:-:S02]  /*f0a0*/  ISETP.GE.AND P5, PT, R49, R44, PT ;  /* 0x0000002c3100720c */ /* 0x000fc40003fa6270 */
[----:B------:R-:W-:Y:S02]  /*f0b0*/  LOP3.LUT R9, R9, 0x1, RZ, 0xc0, !PT ;  /* 0x0000000109097812 */ /* 0x000fe400078ec0ff */
[----:B------:R-:W-:Y:S02]  /*f0c0*/  @P6 SEL R7, RZ, 0xffffffff, P5 ;  /* 0xffffffffff076807 */ /* 0x000fe40002800000 */
[----:B------:R-:W-:Y:S02]  /*f0d0*/  LOP3.LUT R42, R42, 0x1, RZ, 0xc0, !PT ;  /* 0x000000012a2a7812 */ /* 0x000fe400078ec0ff */
[----:B------:R-:W-:Y:S02]  /*f0e0*/  LOP3.LUT R5, R5, 0x1, RZ, 0xc0, !PT ;  /* 0x0000000105057812 */ /* 0x000fe400078ec0ff */
[----:B------:R-:W-:Y:S02]  /*f0f0*/  LOP3.LUT R7, R7, 0x1, RZ, 0xc0, !PT ;  /* 0x0000000107077812 */ /* 0x000fe400078ec0ff */
[----:B------:R-:W-:-:S02]  /*f100*/  ISETP.NE.U32.AND P6, PT, R9, 0x1, PT ;  /* 0x000000010900780c */ /* 0x000fc40003fc5070 */
[----:B------:R-:W-:Y:S02]  /*f110*/  ISETP.NE.U32.AND P5, PT, R42, 0x1, PT ;  /* 0x000000012a00780c */ /* 0x000fe40003fa5070 */
[----:B------:R-:W-:Y:S02]  /*f120*/  PRMT R9, R8, 0x7771, RZ ;  /* 0x0000777108097816 */ /* 0x000fe400000000ff */
[----:B------:R-:W-:Y:S02]  /*f130*/  SEL R14, R14, RZ, !P3 ;  /* 0x000000ff0e0e7207 */ /* 0x000fe40005800000 */
[----:B------:R-:W-:Y:S02]  /*f140*/  ISETP.NE.U32.AND P3, PT, R5, 0x1, PT ;  /* 0x000000010500780c */ /* 0x000fe40003f65070 */
[----:B------:R-:W-:Y:S02]  /*f150*/  SEL R13, R13, RZ, !P2 ;  /* 0x000000ff0d0d7207 */ /* 0x000fe40005000000 */
[----:B------:R-:W-:-:S02]  /*f160*/  ISETP.NE.U32.AND P2, PT, R7, 0x1, PT ;  /* 0x000000010700780c */ /* 0x000fc40003f45070 */
[----:B------:R-:W-:Y:S02]  /*f170*/  PRMT R5, R4, 0x7771, RZ ;  /* 0x0000777104057816 */ /* 0x000fe400000000ff */
[----:B------:R-:W-:Y:S02]  /*f180*/  SEL R9, R30, R9, !P5 ;  /* 0x000000091e097207 */ /* 0x000fe40006800000 */
[----:B------:R-:W-:Y:S02]  /*f190*/  PRMT R30, R4, 0x7770, RZ ;  /* 0x00007770041e7816 */ /* 0x000fe400000000ff */
[----:B------:R-:W-:Y:S02]  /*f1a0*/  PRMT R47, R6, 0x7771, RZ ;  /* 0x00007771062f7816 */ /* 0x000fe400000000ff */
        /* <DEDUP_REMOVED lines=21> */
.L_x_3830:
        /* <DEDUP_REMOVED lines=16> */
.L_x_3829:
[----:B------:R-:W-:Y:S05]  /*f400*/  BSYNC B0 ;  /* 0x0000000000007941 */ /* 0x000fea0003800000 */
.L_x_3828:
[----:B------:R-:W-:Y:S01]  /*f410*/  ISETP.GE.U32.AND P0, PT, R25, R36, PT ;  /* 0x000000241900720c */ /* 0x000fe20003f06070 */
[----:B------:R-:W-:-:S12]  /*f420*/  BSSY B0, `(.L_x_3832) ;  /* 0x0000024000007945 */ /* 0x000fd80003800000 */
[----:B------:R-:W-:Y:S05]  /*f430*/  @P0 BRA `(.L_x_3833) ;  /* 0x0000000000880947 */ /* 0x000fea0003800000 */
        /* <DEDUP_REMOVED lines=18> */
[C---:B------:R-:W-:Y:S01]  /*f560*/  IMAD.IADD R5, R7.reuse, 0x1, R28 ;  /* 0x0000000107057824 */ /* 0x040fe200078e021c */
[----:B------:R-:W-:-:S04]  /*f570*/  LOP3.LUT R7, R7, 0xfffffffe, RZ, 0xc0, !PT ;  /* 0xfffffffe07077812 */ /* 0x000fc800078ec0ff */
[----:B------:R-:W-:Y:S02]  /*f580*/  ISETP.GE.U32.AND P1, PT, R5, R36, PT ;  /* 0x000000240500720c */ /* 0x000fe40003f26070 */
[----:B------:R-:W-:-:S05]  /*f590*/  IADD3 R6, P2, R7, R16, RZ ;  /* 0x0000001007067210 */ /* 0x000fca0007f5e0ff */
[----:B------:R-:W-:-:S05]  /*f5a0*/  IMAD.X R7, RZ, RZ, R19, P2 ;  /* 0x000000ffff077224 */ /* 0x000fca00010e0613 */
[----:B------:R-:W2:Y:S01]  /*f5b0*/  LDG.E.U16 R6, desc[UR60][R6.64] ;  /* 0x0000003c06067981 */ /* 0x000ea2000c1e1500 */
[----:B------:R-:W-:-:S04]  /*f5c0*/  @!P1 LOP3.LUT R5, R5, 0xfffffffe, RZ, 0xc0, !PT ;  /* 0xfffffffe05059812 */ /* 0x000fc800078ec0ff */
[----:B------:R-:W-:-:S05]  /*f5d0*/  @!P1 IADD3 R4, P3, R5, R16, RZ ;  /* 0x0000001005049210 */ /* 0x000fca0007f7e0ff */
[----:B------:R-:W-:-:S05]  /*f5e0*/  @!P1 IMAD.X R5, RZ, RZ, R19, P3 ;  /* 0x000000ffff059224 */ /* 0x000fca00018e0613 */
[----:B------:R-:W3:Y:S01]  /*f5f0*/  @!P1 LDG.E.U16 R4, desc[UR60][R4.64] ;  /* 0x0000003c04049981 */ /* 0x000ee2000c1e1500 */
[C---:B--2---:R-:W-:Y:S02]  /*f600*/  PRMT R44, R6.reuse, 0x7770, RZ ;  /* 0x00007770062c7816 */ /* 0x044fe400000000ff */
[----:B------:R-:W-:Y:S02]  /*f610*/  PRMT R43, R6, 0x7771, RZ ;  /* 0x00007771062b7816 */ /* 0x000fe400000000ff */
[C---:B---3--:R-:W-:Y:S02]  /*f620*/  @!P1 PRMT R16, R4.reuse, 0x7770, RZ ;  /* 0x0000777004109816 */ /* 0x048fe400000000ff */
[----:B------:R-:W-:Y:S02]  /*f630*/  @!P1 PRMT R19, R4, 0x7771, RZ ;  /* 0x0000777104139816 */ /* 0x000fe400000000ff */
[----:B------:R-:W-:Y:S02]  /*f640*/  @!P1 PRMT R40, R16, 0x7610, R40 ;  /* 0x0000761010289816 */ /* 0x000fe40000000028 */
[----:B------:R-:W-:-:S07]  /*f650*/  @!P1 PRMT R9, R19, 0x7610, R9 ;  /* 0x0000761013099816 */ /* 0x000fce0000000009 */
.L_x_3833:
[----:B------:R-:W-:Y:S05]  /*f660*/  BSYNC B0 ;  /* 0x0000000000007941 */ /* 0x000fea0003800000 */
.L_x_3832:
        /* <DEDUP_REMOVED lines=131> */
.L_x_3835:
[----:B------:R-:W-:Y:S05]  /*fea0*/  BSYNC B0 ;  /* 0x0000000000007941 */ /* 0x000fea0003800000 */
.L_x_3834:
[----:B------:R-:W-:Y:S02]  /*feb0*/  LOP3.LUT R6, R27, 0xff, RZ, 0xc0, !PT ;  /* 0x000000ff1b067812 */ /* 0x000fe400078ec0ff */
[----:B------:R-:W-:Y:S02]  /*fec0*/  LOP3.LUT R7, R34, 0xff, RZ, 0xc0, !PT ;  /* 0x000000ff22077812 */ /* 0x000fe400078ec0ff */
[----:B------:R-:W-:Y:S02]  /*fed0*/  LOP3.LUT R8, R31, 0xff, RZ, 0xc0, !PT ;  /* 0x000000ff1f087812 */ /* 0x000fe400078ec0ff */
[----:B------:R-:W-:Y:S02]  /*fee0*/  LOP3.LUT R9, R38, 0xff, RZ, 0xc0, !PT ;  /* 0x000000ff26097812 */ /* 0x000fe400078ec0ff */
[----:B------:R-:W-:Y:S02]  /*fef0*/  ISETP.NE.AND P4, PT, R6, R7, PT ;  /* 0x000000070600720c */ /* 0x000fe40003f85270 */
[----:B------:R-:W-:-:S02]  /*ff00*/  PRMT R4, R34, 0x8880, RZ ;  /* 0x0000888022047816 */ /* 0x000fc400000000ff */
[----:B------:R-:W-:Y:S02]  /*ff10*/  PRMT R5, R27, 0x8880, RZ ;  /* 0x000088801b057816 */ /* 0x000fe400000000ff */
        /* <DEDUP_REMOVED lines=27> */
[----:B------:R-:W-:Y:S02]  /*100d0*/  PRMT R9, R35, 0x8880, RZ ;  /* 0x0000888023097816 */ /* 0x000fe400000000ff */
[----:B------:R-:W-:-:S02]  /*100e0*/  PRMT R6, R34, 0x8880, RZ ;  /* 0x0000888022067816 */ /* 0x000fc400000000ff */
[----:B------:R-:W-:Y:S02]  /*100f0*/  ISETP.NE.AND P2, PT, R5, R16, PT ;  /* 0x000000100500720c */ /* 0x000fe40003f45270 */
[----:B------:R-:W-:Y:S02]  /*10100*/  ISETP.GE.U32.AND P0, PT, R21, R18, PT ;  /* 0x000000121500720c */ /* 0x000fe40003f06070 */
[----:B------:R-:W-:Y:S02]  /*10110*/  SEL R32, R13, R32, !P1 ;  /* 0x000000200d207207 */ /* 0x000fe40004800000 */
        /* <DEDUP_REMOVED lines=20> */
[----:B------:R-:W-:-:S02]  /*10260*/  SEL R7, R32, R29, !P1 ;  /* 0x0000001d20077207 */ /* 0x000fc40004800000 */
        /* <DEDUP_REMOVED lines=11> */
[----:B------:R-:W-:-:S02]  /*10320*/  ISETP.GE.AND.EX P0, PT, R14, R3, PT, P0 ;  /* 0x000000030e00720c */ /* 0x000fc40003f06300 */
[----:B------:R-:W-:Y:S02]  /*10330*/  SEL R5, RZ, 0xffffffff, P1 ;  /* 0xffffffffff057807 */ /* 0x000fe40000800000 */
[----:B------:R-:W-:Y:S02]  /*10340*/  PRMT R15, R12, 0x8880, RZ ;  /* 0x000088800c0f7816 */ /* 0x000fe400000000ff */
[----:B------:R-:W-:Y:S02]  /*10350*/  PRMT R6, R31, 0x8880, RZ ;  /* 0x000088801f067816 */ /* 0x000fe400000000ff */
[----:B------:R-:W-:Y:S02]  /*10360*/  ISETP.GE.AND P1, PT, R4, R9, PT ;  /* 0x000000090400720c */ /* 0x000fe40003f26270 */
[----:B------:R-:W-:Y:S02]  /*10370*/  SEL R4, RZ, 0xffffffff, P0 ;  /* 0xffffffffff047807 */ /* 0x000fe40000000000 */
[----:B------:R-:W-:-:S02]  /*10380*/  ISETP.GE.AND P3, PT, R6, R15, PT ;  /* 0x0000000f0600720c */ /* 0x000fc40003f66270 */
        /* <DEDUP_REMOVED lines=13> */
.L_x_3786:
[----:B------:R-:W-:Y:S05]  /*10460*/  BSYNC B6 ;  /* 0x0000000000067941 */ /* 0x000fea0003800000 */
.L_x_3785:
        /* <DEDUP_REMOVED lines=15> */
[----:B------:R0:W-:Y:S04]  /*10560*/  STS.U8 [R15], R3 ;  /* 0x000000030f007388 */ /* 0x0001e80000000000 */
[----:B------:R0:W-:Y:S02]  /*10570*/  STS.U8 [R15+0x10], R9 ;  /* 0x000010090f007388 */ /* 0x0001e40000000000 */
[----:B------:R-:W-:Y:S05]  /*10580*/  @!P0 BRA `(.L_x_3836) ;  /* 0x0000000000d88947 */ /* 0x000fea0003800000 */
.L_x_3839:
        /* <DEDUP_REMOVED lines=10> */
[----:B------:R-:W-:Y:S02]  /*10630*/  LOP3.LUT R8, R3, 0xff, RZ, 0xc0, !PT ;  /* 0x000000ff03087812 */ /* 0x000fe400078ec0ff */
[----:B------:R-:W-:Y:S01]  /*10640*/  LOP3.LUT R14, R9, 0xff, RZ, 0xc0, !PT ;  /* 0x000000ff090e7812 */ /* 0x000fe200078ec0ff */
[----:B------:R-:W-:Y:S01]  /*10650*/  IMAD R0, R0, 0x20, R13 ;  /* 0x0000002000007824 */ /* 0x000fe200078e020d */
[----:B------:R-:W-:Y:S02]  /*10660*/  PRMT R25, R3, 0x8880, RZ ;  /* 0x0000888003197816 */ /* 0x000fe400000000ff */
[----:B------:R-:W-:Y:S02]  /*10670*/  PRMT R26, R9, 0x8880, RZ ;  /* 0x00008880091a7816 */ /* 0x000fe400000000ff */
[----:B------:R-:W1:Y:S04]  /*10680*/  LDS.S8 R12, [R0] ;  /* 0x00000000000c7984 */ /* 0x000e680000000200 */
[----:B------:R-:W2:Y:S04]  /*10690*/  LDS.S8 R16, [R0+0x10] ;  /* 0x0000100000107984 */ /* 0x000ea80000000200 */
[----:B------:R-:W3:Y:S04]  /*106a0*/  LDS.64 R4, [R0+0x8] ;  /* 0x0000080000047984 */ /* 0x000ee80000000a00 */
[----:B------:R-:W4:Y:S01]  /*106b0*/  LDS.64 R10, [R0+0x18] ;  /* 0x00001800000a7984 */ /* 0x000f220000000a00 */
[----:B-1----:R-:W-:-:S02]  /*106c0*/  LOP3.LUT R19, R12, 0xff, RZ, 0xc0, !PT ;  /* 0x000000ff0c137812 */ /* 0x002fc400078ec0ff */
[----:B--2---:R-:W-:Y:S02]  /*106d0*/  LOP3.LUT R21, R16, 0xff, RZ, 0xc0, !PT ;  /* 0x000000ff10157812 */ /* 0x004fe400078ec0ff */
[----:B------:R-:W-:Y:S01]  /*106e0*/  ISETP.NE.AND P3, PT, R8, R19, PT ;  /* 0x000000130800720c */ /* 0x000fe20003f65270 */
[----:B------:R-:W-:Y:S01]  /*106f0*/  IMAD.MOV.U32 R19, RZ, RZ, R25 ;  /* 0x000000ffff137224 */ /* 0x000fe200078e0019 */
[----:B------:R-:W-:Y:S01]  /*10700*/  ISETP.NE.AND P4, PT, R14, R21, PT ;  /* 0x000000150e00720c */ /* 0x000fe20003f85270 */
[----:B------:R-:W-:Y:S01]  /*10710*/  IMAD.MOV.U32 R21, RZ, RZ, R26 ;  /* 0x000000ffff157224 */ /* 0x000fe200078e001a */
[----:B---3--:R-:W-:Y:S02]  /*10720*/  ISETP.GE.U32.AND P1, PT, R34, R4, PT ;  /* 0x000000042200720c */ /* 0x008fe40003f26070 */
[----:B----4-:R-:W-:Y:S02]  /*10730*/  ISETP.GE.U32.AND P0, PT, R6, R10, PT ;  /* 0x0000000a0600720c */ /* 0x010fe40003f06070 */
        /* <DEDUP_REMOVED lines=12> */
[----:B0-----:R-:W-:-:S02]  /*10800*/  SEL R34, R34, R4, !P0 ;  /* 0x0000000422227207 */ /* 0x001fc40004000000 */
        /* <DEDUP_REMOVED lines=9> */
[----:B------:R1:W-:Y:S04]  /*108a0*/  STS.U8 [R15], R12 ;  /* 0x0000000c0f007388 */ /* 0x0003e80000000000 */
[----:B------:R1:W-:Y:S02]  /*108b0*/  STS.U8 [R15+0x10], R16 ;  /* 0x000010100f007388 */ /* 0x0003e40000000000 */
.L_x_3838:
[----:B------:R-:W-:Y:S05]  /*108c0*/  BSYNC B0 ;  /* 0x0000000000007941 */ /* 0x000fea0003800000 */
.L_x_3837:
[----:B------:R-:W-:Y:S01]  /*108d0*/  IMAD.MOV.U32 R0, RZ, RZ, R18 ;  /* 0x000000ffff007224 */ /* 0x000fe200078e0012 */
[----:B------:R-:W-:Y:S06]  /*108e0*/  @P2 BRA `(.L_x_3839) ;  /* 0xfffffffc00282947 */ /* 0x000fec000383ffff */
.L_x_3836:
        /* <DEDUP_REMOVED lines=9> */
[----:B------:R-:W-:Y:S01]  /*10980*/  IMAD R0, R2, R19, R17 ;  /* 0x0000001302007224 */ /* 0x000fe200078e0211 */
[----:B------:R-:W-:-:S04]  /*10990*/  UIADD3 UR4, UR4, 0x10, URZ ;  /* 0x0000001004047890 */ /* 0x000fc8000fffe03f */
[----:B--2---:R-:W-:-:S06]  /*109a0*/  ULEA UR4, UR5, UR4, 0x18 ;  /* 0x0000000405047291 */ /* 0x004fcc000f8ec03f */
[----:B------:R-:W-:Y:S02]  /*109b0*/  LEA R13, R0, UR4, 0x5 ;  /* 0x00000004000d7c11 */ /* 0x000fe4000f8e28ff */
[----:B------:R-:W-:-:S03]  /*109c0*/  LEA.HI R0, R19, R19, RZ, 0x1 ;  /* 0x0000001313007211 */ /* 0x000fc600078f08ff */
[----:B------:R2:W-:Y:S01]  /*109d0*/  STS.64 [R13+0x8], R34 ;  /* 0x000008220d007388 */ /* 0x0005e20000000a00 */
[----:B------:R-:W-:Y:S01]  /*109e0*/  SHF.R.S32.HI R4, RZ, 0x1, R0 ;  /* 0x00000001ff047819 */ /* 0x000fe20000011400 */
[----:B------:R-:W-:Y:S02]  /*109f0*/  IMAD.MOV.U32 R0, RZ, RZ, 0x20 ;  /* 0x00000020ff007424 */ /* 0x000fe400078e00ff */
[----:B------:R2:W-:Y:S01]  /*10a00*/  STS.64 [R13+0x18], R6 ;  /* 0x000018060d007388 */ /* 0x0005e20000000a00 */
[----:B------:R-:W-:-:S03]  /*10a10*/  ISETP.GE.AND P0, PT, R4, 0x20, PT ;  /* 0x000000200400780c */ /* 0x000fc60003f06270 */
[----:B------:R2:W-:Y:S04]  /*10a20*/  STS.U8 [R13], R3 ;  /* 0x000000030d007388 */ /* 0x0005e80000000000 */
[----:B------:R2:W-:Y:S06]  /*10a30*/  STS.U8 [R13+0x10], R9 ;  /* 0x000010090d007388 */ /* 0x0005ec0000000000 */
[----:B------:R-:W-:Y:S05]  /*10a40*/  @!P0 BRA `(.L_x_3841) ;  /* 0x0000000000d88947 */ /* 0x000fea0003800000 */
[----:B------:R-:W-:-:S07]  /*10a50*/  IMAD.MOV.U32 R0, RZ, RZ, R4 ;  /* 0x000000ffff007224 */ /* 0x000fce00078e0004 */
.L_x_3844:
[----:B------:R-:W-:Y:S01]  /*10a60*/  IMAD.IADD R4, R17, 0x1, R0 ;  /* 0x0000000111047824 */ /* 0x000fe200078e0200 */
[----:B------:R-:W-:Y:S05]  /*10a70*/  WARPSYNC.ALL ;  /* 0x0000000000007948 */ /* 0x000fea0003800000 */
[----:B------:R-:W-:Y:S01]  /*10a80*/  BAR.SYNC.DEFER_BLOCKING 0x0 ;  /* 0x0000000000007b1d */ /* 0x000fe20000010000 */
[----:B------:R-:W-:-:S04]  /*10a90*/  ISETP.GE.U32.AND P0, PT, R4, R19, PT ;  /* 0x000000130400720c */ /* 0x000fc80003f06070 */
[----:B------:R-:W-:Y:S01]  /*10aa0*/  ISETP.GE.U32.OR P0, PT, R17, R0, P0 ;  /* 0x000000001100720c */ /* 0x000fe20000706470 */
[----:B------:R-:W-:-:S12]  /*10ab0*/  BSSY B0, `(.L_x_3842) ;  /* 0x000002b000007945 */ /* 0x000fd80003800000 */
[----:B---3--:R-:W-:Y:S05]  /*10ac0*/  @P0 BRA `(.L_x_3843) ;  /* 0x0000000000a40947 */ /* 0x008fea0003800000 */
[----:B------:R-:W-:Y:S01]  /*10ad0*/  IMAD R8, R0, 0x20, R13 ;  /* 0x0000002000087824 */ /* 0x000fe200078e020d */
[----:B------:R-:W-:Y:S02]  /*10ae0*/  LOP3.LUT R21, R3, 0xff, RZ, 0xc0, !PT ;  /* 0x000000ff03157812 */ /* 0x000fe400078ec0ff */
[----:B------:R-:W-:Y:S02]  /*10af0*/  LOP3.LUT R18, R9, 0xff, RZ, 0xc0, !PT ;  /* 0x000000ff09127812 */ /* 0x000fe400078ec0ff */
[----:B-1----:R-:W1:Y:S01]  /*10b00*/  LDS.S8 R12, [R8] ;  /* 0x00000000080c7984 */ /* 0x002e620000000200 */
[----:B------:R-:W-:Y:S02]  /*10b10*/  PRMT R20, R3, 0x8880, RZ ;  /* 0x0000888003147816 */ /* 0x000fe400000000ff */
[----:B------:R-:W-:Y:S01]  /*10b20*/  PRMT R24, R9, 0x8880, RZ ;  /* 0x0000888009187816 */ /* 0x000fe200000000ff */
[----:B------:R-:W0:Y:S04]  /*10b30*/  LDS.S8 R16, [R8+0x10] ;  /* 0x0000100008107984 */ /* 0x000e280000000200 */
[----:B------:R-:W3:Y:S04]  /*10b40*/  LDS.64 R4, [R8+0x8] ;  /* 0x0000080008047984 */ /* 0x000ee80000000a00 */
[----:B------:R-:W4:Y:S01]  /*10b50*/  LDS.64 R10, [R8+0x18] ;  /* 0x00001800080a7984 */ /* 0x000f220000000a00 */
[----:B-1----:R-:W-:-:S02]  /*10b60*/  LOP3.LUT R14, R12, 0xff, RZ, 0xc0, !PT ;  /* 0x000000ff0c0e7812 */ /* 0x002fc400078ec0ff */
[----:B0-----:R-:W-:Y:S02]  /*10b70*/  LOP3.LUT R15, R16, 0xff, RZ, 0xc0, !PT ;  /* 0x000000ff100f7812 */ /* 0x001fe400078ec0ff */
        /* <DEDUP_REMOVED lines=18> */
[----:B--2---:R-:W-:-:S02]  /*10ca0*/  SEL R34, R34, R4, !P0 ;  /* 0x0000000422227207 */ /* 0x004fc40004000000 */
        /* <DEDUP_REMOVED lines=11> */
.L_x_3843:
[----:B------:R-:W-:Y:S05]  /*10d60*/  BSYNC B0 ;  /* 0x0000000000007941 */ /* 0x000fea0003800000 */
.L_x_3842:
[----:B------:R-:W-:-:S04]  /*10d70*/  SHF.R.S32.HI R0, RZ, 0x1, R0 ;  /* 0x00000001ff007819 */ /* 0x000fc80000011400 */
[----:B------:R-:W-:-:S13]  /*10d80*/  ISETP.GE.AND P0, PT, R0, 0x20, PT ;  /* 0x000000200000780c */ /* 0x000fda0003f06270 */
[----:B------:R-:W-:Y:S05]  /*10d90*/  @P0 BRA `(.L_x_3844) ;  /* 0xfffffffc00300947 */ /* 0x000fea000383ffff */
[----:B------:R-:W-:-:S07]  /*10da0*/  IMAD.MOV.U32 R0, RZ, RZ, 0x20 ;  /* 0x00000020ff007424 */ /* 0x000fce00078e00ff */
.L_x_3841:
[----:B------:R-:W-:Y:S01]  /*10db0*/  ISETP.GE.AND P0, PT, R0, 0x2, PT ;  /* 0x000000020000780c */ /* 0x000fe20003f06270 */
[----:B------:R-:W-:Y:S05]  /*10dc0*/  WARPSYNC.ALL ;  /* 0x0000000000007948 */ /* 0x000fea0003800000 */
[----:B------:R-:W-:Y:S07]  /*10dd0*/  BAR.SYNC.DEFER_BLOCKING 0x0 ;  /* 0x0000000000007b1d */ /* 0x000fee0000010000 */
[----:B------:R-:W-:Y:S05]  /*10de0*/  @!P0 BRA `(.L_x_3840) ;  /* 0x0000000000b08947 */ /* 0x000fea0003800000 */
[----:B------:R-:W-:-:S07]  /*10df0*/  IMAD.MOV.U32 R5, RZ, RZ, 0x1 ;  /* 0x00000001ff057424 */ /* 0x000fce00078e00ff */
.L_x_3845:
[----:B------:R-:W-:Y:S01]  /*10e00*/  LOP3.LUT R8, R9, 0xffff, RZ, 0xc0, !PT ;  /* 0x0000ffff09087812 */ /* 0x000fe200078ec0ff */
[----:B------:R-:W4:Y:S01]  /*10e10*/  SHFL.DOWN PT, R11, R34, R5, 0x1f ;  /* 0x08001f05220b7589 */ /* 0x000f2200000e0000 */
[----:B------:R-:W-:Y:S02]  /*10e20*/  LOP3.LUT R4, R3, 0xffff, RZ, 0xc0, !PT ;  /* 0x0000ffff03047812 */ /* 0x000fe400078ec0ff */
[----:B-1-3--:R-:W-:Y:S01]  /*10e30*/  PRMT R12, R8, 0x8880, RZ ;  /* 0x00008880080c7816 */ /* 0x00afe200000000ff */
[----:B0-----:R-:W0:Y:S01]  /*10e40*/  SHFL.DOWN PT, R15, R6, R5, 0x1f ;  /* 0x08001f05060f7589 */ /* 0x001e2200000e0000 */
[----:B------:R-:W-:Y:S02]  /*10e50*/  PRMT R4, R4, 0x8880, RZ ;  /* 0x0000888004047816 */ /* 0x000fe400000000ff */
[----:B------:R-:W-:Y:S01]  /*10e60*/  LOP3.LUT R16, R9, 0xff, RZ, 0xc0, !PT ;  /* 0x000000ff09107812 */ /* 0x000fe200078ec0ff */
[----:B------:R-:W1:Y:S01]  /*10e70*/  SHFL.DOWN PT, R8, R35, R5, 0x1f ;  /* 0x08001f0523087589 */ /* 0x000e6200000e0000 */
[----:B------:R-:W-:-:S02]  /*10e80*/  LOP3.LUT R10, R3, 0xff, RZ, 0xc0, !PT ;  /* 0x000000ff030a7812 */ /* 0x000fc400078ec0ff */
[----:B------:R-:W-:Y:S01]  /*10e90*/  PRMT R21, R3, 0x8880, RZ ;  /* 0x0000888003157816 */ /* 0x000fe200000000ff */
[----:B------:R-:W3:Y:S04]  /*10ea0*/  SHFL.DOWN PT, R12, R12, R5, 0x1f ;  /* 0x08001f050c0c7589 */ /* 0x000ee800000e0000 */
[----:B------:R-:W2:Y:S04]  /*10eb0*/  SHFL.DOWN PT, R4, R4, R5, 0x1f ;  /* 0x08001f0504047589 */ /* 0x000ea800000e0000 */
[----:B------:R5:W2:Y:S01]  /*10ec0*/  SHFL.DOWN PT, R14, R7, R5, 0x1f ;  /* 0x08001f05070e7589 */ /* 0x000aa200000e0000 */
[----:B----4-:R-:W-:-:S02]  /*10ed0*/  ISETP.GE.U32.AND P0, PT, R34, R11, PT ;  /* 0x0000000b2200720c */ /* 0x010fc40003f06070 */
[----:B0-----:R-:W-:Y:S01]  /*10ee0*/  ISETP.GE.U32.AND P1, PT, R6, R15, PT ;  /* 0x0000000f0600720c */ /* 0x001fe20003f26070 */
[----:B-----5:R-:W-:Y:S01]  /*10ef0*/  IMAD.SHL.U32 R5, R5, 0x2, RZ ;  /* 0x0000000205057824 */ /* 0x020fe200078e00ff */
[----:B-1----:R-:W-:Y:S02]  /*10f00*/  ISETP.GE.AND.EX P0, PT, R35, R8, PT, P0 ;  /* 0x000000082300720c */ /* 0x002fe40003f06300 */
[----:B---3--:R-:W-:Y:S02]  /*10f10*/  LOP3.LUT R19, R12, 0xff, RZ, 0xc0, !PT ;  /* 0x000000ff0c137812 */ /* 0x008fe400078ec0ff */
[----:B--2---:R-:W-:Y:S02]  /*10f20*/  LOP3.LUT R13, R4, 0xff, RZ, 0xc0, !PT ;  /* 0x000000ff040d7812 */ /* 0x004fe400078ec0ff */
[----:B------:R-:W-:Y:S02]  /*10f30*/  ISETP.NE.AND P2, PT, R16, R19, PT ;  /* 0x000000131000720c */ /* 0x000fe40003f45270 */
[----:B------:R-:W-:-:S02]  /*10f40*/  ISETP.NE.AND P4, PT, R10, R13, PT ;  /* 0x0000000d0a00720c */ /* 0x000fc40003f85270 */
[----:B------:R-:W-:Y:S02]  /*10f50*/  PRMT R16, R9, 0x8880, RZ ;  /* 0x0000888009107816 */ /* 0x000fe400000000ff */
[----:B------:R-:W-:Y:S02]  /*10f60*/  PRMT R13, R12, 0x8880, RZ ;  /* 0x000088800c0d7816 */ /* 0x000fe400000000ff */
[----:B------:R-:W-:Y:S02]  /*10f70*/  ISETP.GE.AND.EX P1, PT, R7, R14, PT, P1 ;  /* 0x0000000e0700720c */ /* 0x000fe40003f26310 */
[----:B------:R-:W-:Y:S02]  /*10f80*/  SEL R10, RZ, 0xffffffff, P0 ;  /* 0xffffffffff0a7807 */ /* 0x000fe40000000000 */
[----:B------:R-:W-:Y:S02]  /*10f90*/  PRMT R18, R4, 0x8880, RZ ;  /* 0x0000888004127816 */ /* 0x000fe400000000ff */
[----:B------:R-:W-:-:S02]  /*10fa0*/  ISETP.GE.AND P0, PT, R16, R13, PT ;  /* 0x0000000d1000720c */ /* 0x000fc40003f06270 */
[----:B------:R-:W-:Y:S02]  /*10fb0*/  SEL R13, RZ, 0xffffffff, P1 ;  /* 0xffffffffff0d7807 */ /* 0x000fe40000800000 */
[----:B------:R-:W-:Y:S02]  /*10fc0*/  ISETP.GE.AND P3, PT, R21, R18, PT ;  /* 0x000000121500720c */ /* 0x000fe40003f66270 */
[----:B------:R-:W-:Y:S02]  /*10fd0*/  @P2 SEL R13, RZ, 0xffffffff, P0 ;  /* 0xffffffffff0d2807 */ /* 0x000fe40000000000 */
[----:B------:R-:W-:Y:S02]  /*10fe0*/  ISETP.GE.AND P2, PT, R5, R0, PT ;  /* 0x000000000500720c */ /* 0x000fe40003f46270 */
[----:B------:R-:W-:Y:S02]  /*10ff0*/  @P4 SEL R10, RZ, 0xffffffff, P3 ;  /* 0xffffffffff0a4807 */ /* 0x000fe40001800000 */
        /* <DEDUP_REMOVED lines=11> */
.L_x_3840:
[----:B------:R-:W4:Y:S01]  /*110b0*/  LDC R0, c[0x0][0x3fc] ;  /* 0x0000ff00ff007b82 */ /* 0x000f220000000800 */
[----:B------:R-:W-:Y:S02]  /*110c0*/  CS2R R18, SRZ ;  /* 0x0000000000127805 */ /* 0x000fe4000001ff00 */
[----:B----4-:R-:W-:-:S13]  /*110d0*/  ISETP.NE.AND P0, PT, R0, RZ, PT ;  /* 0x000000ff0000720c */ /* 0x010fda0003f05270 */
        /* <DEDUP_REMOVED lines=275> */
.L_x_3846:
        /* <DEDUP_REMOVED lines=275> */
.L_x_3847:
        /* <DEDUP_REMOVED lines=11> */
.L_x_3853:
[----:B------:R-:W-:Y:S01]  /*133f0*/  LOP3.LUT R0, R10, R5, RZ, 0xfc, !PT ;  /* 0x000000050a007212 */ /* 0x000fe200078efcff */
[----:B------:R-:W-:Y:S01]  /*13400*/  BSSY B1, `(.L_x_3850) ;  /* 0x000001f000017945 */ /* 0x000fe20003800000 */
[----:B------:R-:W-:Y:S02]  /*13410*/  IMAD.MOV.U32 R11, RZ, RZ, R5 ;  /* 0x000000ffff0b7224 */ /* 0x000fe400078e0005 */
[----:B------:R-:W-:Y:S01]  /*13420*/  ISETP.NE.U32.AND P0, PT, R0, RZ, PT ;  /* 0x000000ff0000720c */ /* 0x000fe20003f05070 */
[----:B------:R-:W-:-:S12]  /*13430*/  IMAD.MOV.U32 R0, RZ, RZ, R4 ;  /* 0x000000ffff007224 */ /* 0x000fd800078e0004 */
[----:B------:R-:W-:Y:S05]  /*13440*/  @!P0 BRA `(.L_x_3851) ;  /* 0x00000000001c8947 */ /* 0x000fea0003800000 */
[----:B--23--:R-:W-:Y:S02]  /*13450*/  IMAD.MOV.U32 R13, RZ, RZ, R5 ;  /* 0x000000ffff0d7224 */ /* 0x00cfe400078e0005 */
[----:B------:R-:W-:Y:S01]  /*13460*/  IMAD.MOV.U32 R5, RZ, RZ, R8 ;  /* 0x000000ffff057224 */ /* 0x000fe200078e0008 */
[----:B------:R-:W-:-:S07]  /*13470*/  MOV R8, 0x13490 ;  /* 0x0001349000087802 */ /* 0x000fce0000000f00 */
[----:B01----:R-:W-:Y:S05]  /*13480*/  CALL.REL.NOINC `($__internal_33_$__cuda_sm20_rem_u64) ;  /* 0x0000006000847944 */ /* 0x003fea0003c00000 */
[----:B------:R-:W-:Y:S02]  /*13490*/  IMAD.MOV.U32 R4, RZ, RZ, R10 ;  /* 0x000000ffff047224 */ /* 0x000fe400078e000a */
[----:B------:R-:W-:Y:S01]  /*134a0*/  IMAD.MOV.U32 R5, RZ, RZ, R13 ;  /* 0x000000ffff057224 */ /* 0x000fe200078e000d */
[----:B------:R-:W-:Y:S06]  /*134b0*/  BRA `(.L_x_3852) ;  /* 0x00000000004c7947 */ /* 0x000fec0003800000 */
.L_x_3851:
[----:B------:R-:W4:Y:S01]  /*134c0*/  I2F.U32.RP R5, R4 ;  /* 0x0000000400057306 */ /* 0x000f220000209000 */
[----:B------:R-:W-:-:S07]  /*134d0*/  ISETP.NE.U32.AND P1, PT, R4, RZ, PT ;  /* 0x000000ff0400720c */ /* 0x000fce0003f25070 */
[----:B----4-:R-:W1:Y:S02]  /*134e0*/  MUFU.RCP R5, R5 ;  /* 0x0000000500057308 */ /* 0x010e640000001000 */
[----:B-1-3--:R-:W-:Y:S02]  /*134f0*/  VIADD R12, R5, 0xffffffe ;  /* 0x0ffffffe050c7836 */ /* 0x00afe40000000000 */
[----:B------:R-:W-:-:S04]  /*13500*/  IMAD.MOV.U32 R5, RZ, RZ, RZ ;  /* 0x000000ffff057224 */ /* 0x000fc800078e00ff */
[----:B--2---:R1:W0:Y:S02]  /*13510*/  F2I.FTZ.U32.TRUNC.NTZ R13, R12 ;  /* 0x0000000c000d7305 */ /* 0x004224000021f000 */
[----:B-1----:R-:W-:Y:S02]  /*13520*/  IMAD.MOV.U32 R12, RZ, RZ, RZ ;  /* 0x000000ffff0c7224 */ /* 0x002fe400078e00ff */
[----:B0-----:R-:W-:-:S04]  /*13530*/  IMAD.MOV R15, RZ, RZ, -R13 ;  /* 0x000000ffff0f7224 */ /* 0x001fc800078e0a0d */
        /* <DEDUP_REMOVED lines=11> */
.L_x_3852:
[----:B------:R-:W-:Y:S05]  /*135f0*/  BSYNC B1 ;  /* 0x0000000000017941 */ /* 0x000fea0003800000 */
.L_x_3850:
[----:B------:R-:W-:Y:S01]  /*13600*/  ISETP.NE.U32.AND P0, PT, R4, RZ, PT ;  /* 0x000000ff0400720c */ /* 0x000fe20003f05070 */
[----:B------:R-:W-:Y:S02]  /*13610*/  IMAD.MOV.U32 R8, RZ, RZ, R0 ;  /* 0x000000ffff087224 */ /* 0x000fe400078e0000 */
[----:B------:R-:W-:Y:S01]  /*13620*/  IMAD.MOV.U32 R10, RZ, RZ, R11 ;  /* 0x000000ffff0a7224 */ /* 0x000fe200078e000b */
[----:B------:R-:W-:-:S13]  /*13630*/  ISETP.NE.AND.EX P0, PT, R5, RZ, PT, P0 ;  /* 0x000000ff0500720c */ /* 0x000fda0003f05300 */
[----:B------:R-:W-:Y:S05]  /*13640*/  @P0 BRA `(.L_x_3853) ;  /* 0xfffffffc00680947 */ /* 0x000fea000383ffff */
[----:B------:R-:W-:Y:S05]  /*13650*/  BSYNC B0 ;  /* 0x0000000000007941 */ /* 0x000fea0003800000 */
.L_x_3849:
[----:B------:R-:W-:Y:S01]  /*13660*/  ISETP.NE.U32.AND P2, PT, R11, RZ, PT ;  /* 0x000000ff0b00720c */ /* 0x000fe20003f45070 */
[----:B------:R-:W-:-:S12]  /*13670*/  BSSY B0, `(.L_x_3854) ;  /* 0x000001c000007945 */ /* 0x000fd80003800000 */
[----:B------:R-:W-:Y:S05]  /*13680*/  @!P2 BRA `(.L_x_3855) ;  /* 0x00000000001ca947 */ /* 0x000fea0003800000 */
[----:B------:R-:W-:Y:S01]  /*13690*/  IMAD.MOV.U32 R8, RZ, RZ, 0x10 ;  /* 0x00000010ff087424 */ /* 0x000fe200078e00ff */
[----:B------:R-:W-:Y:S01]  /*136a0*/  MOV R10, 0x136d0 ;  /* 0x000136d0000a7802 */ /* 0x000fe20000000f00 */
[----:B------:R-:W-:-:S07]  /*136b0*/  IMAD.MOV.U32 R12, RZ, RZ, RZ ;  /* 0x000000ffff0c7224 */ /* 0x000fce00078e00ff */
[----:B------:R-:W-:Y:S05]  /*136c0*/  CALL.REL.NOINC `($__internal_32_$__cuda_sm20_div_u64) ;  /* 0x0000005800dc7944 */ /* 0x000fea0003c00000 */
[----:B------:R-:W-:Y:S02]  /*136d0*/  IMAD.MOV.U32 R4, RZ, RZ, R8 ;  /* 0x000000ffff047224 */ /* 0x000fe400078e0008 */
[----:B------:R-:W-:Y:S01]  /*136e0*/  IMAD.MOV.U32 R5, RZ, RZ, R15 ;  /* 0x000000ffff057224 */ /* 0x000fe200078e000f */
[----:B------:R-:W-:Y:S06]  /*136f0*/  BRA `(.L_x_3856) ;  /* 0x00000000004c7947 */ /* 0x000fec0003800000 */
.L_x_3855:
        /* <DEDUP_REMOVED lines=19> */
.L_x_3856:
[----:B------:R-:W-:Y:S05]  /*13830*/  BSYNC B0 ;  /* 0x0000000000007941 */ /* 0x000fea0003800000 */
.L_x_3854:
[----:B------:R-:W-:Y:S04]  /*13840*/  BSSY B0, `(.L_x_3857) ;  /* 0x000001c000007945 */ /* 0x000fe80003800000 */
        /* <DEDUP_REMOVED lines=8> */
.L_x_3858:
        /* <DEDUP_REMOVED lines=19> */
.L_x_3859:
[----:B------:R-:W-:Y:S05]  /*13a00*/  BSYNC B0 ;  /* 0x0000000000007941 */ /* 0x000fea0003800000 */
.L_x_3857:
        /* <DEDUP_REMOVED lines=9> */
[----:B------:R-:W-:Y:S05]  /*13aa0*/  CALL.REL.NOINC `($__internal_32_$__cuda_sm20_div_u64) ;  /* 0x0000005400e47944 */ /* 0x000fea0003c00000 */
[----:B------:R-:W-:Y:S02]  /*13ab0*/  IMAD.MOV.U32 R4, RZ, RZ, R8 ;  /* 0x000000ffff047224 */ /* 0x000fe400078e0008 */
[----:B------:R-:W-:Y:S01]  /*13ac0*/  IMAD.MOV.U32 R5, RZ, RZ, R15 ;  /* 0x000000ffff057224 */ /* 0x000fe200078e000f */
[----:B------:R-:W-:Y:S06]  /*13ad0*/  BRA `(.L_x_3862) ;  /* 0x0000000000507947 */ /* 0x000fec0003800000 */
.L_x_3861:
        /* <DEDUP_REMOVED lines=20> */
.L_x_3862:
[----:B------:R-:W-:Y:S05]  /*13c20*/  BSYNC B0 ;  /* 0x0000000000007941 */ /* 0x000fea0003800000 */
.L_x_3860:
[----:B------:R-:W-:Y:S02]  /*13c30*/  ULDC.64 UR4, c[0x0][0x610] ;  /* 0x0001840000047ab9 */ /* 0x000fe40000000a00 */
[----:B------:R-:W-:-:S04]  /*13c40*/  IADD3 R4, P0, R4, UR4, RZ ;  /* 0x0000000404047c10 */ /* 0x000fc8000ff1e0ff */
[----:B------:R-:W-:-:S05]  /*13c50*/  IADD3.X R5, R5, UR5, RZ, P0, !PT ;  /* 0x0000000505057c10 */ /* 0x000fca00087fe4ff */
[----:B------:R-:W-:-:S07]  /*13c60*/  IMAD.MOV.U32 R0, RZ, RZ, R5 ;  /* 0x000000ffff007224 */ /* 0x000fce00078e0005 */
.L_x_3848:
[----:B------:R-:W-:Y:S02]  /*13c70*/  ULDC UR4, c[0x0][0x248] ;  /* 0x0000920000047ab9 */ /* 0x000fe40000000800 */
[----:B------:R-:W-:-:S13]  /*13c80*/  ISETP.NE.AND P0, PT, RZ, UR4, PT ;  /* 0x00000004ff007c0c */ /* 0x000fda000bf05270 */
[----:B------:R-:W-:Y:S05]  /*13c90*/  @!P0 BRA `(.L_x_3863) ;  /* 0x0000004800148947 */ /* 0x000fea0003800000 */
[----:B------:R-:W4:Y:S01]  /*13ca0*/  LDC R8, c[0x0][0x3fc] ;  /* 0x0000ff00ff087b82 */ /* 0x000f220000000800 */
[----:B------:R-:W5:Y:S01]  /*13cb0*/  S2R R10, SR_CTAID.X ;  /* 0x00000000000a7919 */ /* 0x000f620000002500 */
[----:B------:R-:W-:Y:S01]  /*13cc0*/  ULDC UR4, c[0x0][0x24c] ;  /* 0x0000930000047ab9 */ /* 0x000fe20000000800 */
[----:B-1-3--:R-:W-:Y:S02]  /*13cd0*/  IMAD.MOV.U32 R16, RZ, RZ, RZ ;  /* 0x000000ffff107224 */ /* 0x00afe400078e00ff */
[----:B------:R-:W-:Y:S01]  /*13ce0*/  IMAD R11, R17, UR4, RZ ;  /* 0x00000004110b7c24 */ /* 0x000fe2000f8e02ff */
[----:B------:R-:W-:Y:S01]  /*13cf0*/  ULDC UR4, c[0x0][0x250] ;  /* 0x0000940000047ab9 */ /* 0x000fe20000000800 */
[----:B------:R-:W-:Y:S02]  /*13d00*/  IMAD.MOV.U32 R22, RZ, RZ, RZ ;  /* 0x000000ffff167224 */ /* 0x000fe400078e00ff */
[----:B------:R-:W-:Y:S01]  /*13d10*/  IMAD R11, R2, UR4, R11 ;  /* 0x00000004020b7c24 */ /* 0x000fe2000f8e020b */
[----:B------:R-:W-:Y:S01]  /*13d20*/  ULDC UR4, c[0x0][0x238] ;  /* 0x00008e0000047ab9 */ /* 0x000fe20000000800 */
[----:B----4-:R-:W-:-:S02]  /*13d30*/  ISETP.NE.AND P0, PT, R8, RZ, PT ;  /* 0x000000ff0800720c */ /* 0x010fc40003f05270 */
[----:B-----5:R-:W-:-:S04]  /*13d40*/  IMAD R11, R10, UR4, R11 ;  /* 0x000000040a0b7c24 */ /* 0x020fc8000f8e020b */
[----:B--2---:R-:W-:-:S07]  /*13d50*/  IMAD.SHL.U32 R13, R11, 0x2, RZ ;  /* 0x000000020b0d7824 */ /* 0x004fce00078e00ff */
[----:B------:R-:W-:Y:S05]  /*13d60*/  @!P0 BRA `(.L_x_3864) ;  /* 0x0000001000448947 */ /* 0x000fea0003800000 */
[----:B------:R-:W-:Y:S01]  /*13d70*/  IMAD.MOV.U32 R12, RZ, RZ, RZ ;  /* 0x000000ffff0c7224 */ /* 0x000fe200078e00ff */
[----:B------:R-:W-:Y:S01]  /*13d80*/  ULDC.64 UR6, c[0x0][0x400] ;  /* 0x0001000000067ab9 */ /* 0x000fe20000000a00 */
[----:B------:R-:W-:Y:S01]  /*13d90*/  ULDC UR4, c[0x0][0x408] ;  /* 0x0001020000047ab9 */ /* 0x000fe20000000800 */
[----:B------:R-:W-:Y:S01]  /*13da0*/  ISETP.NE.AND P1, PT, R8, 0x1, PT ;  /* 0x000000010800780c */ /* 0x000fe20003f25270 */
        /* <DEDUP_REMOVED lines=269> */
.L_x_3864:
[----:B------:R-:W-:Y:S05]  /*14e80*/  @!P0 BRA `(.L_x_3865) ;  /* 0x0000001000488947 */ /* 0x000fea0003800000 */
[----:B0-----:R-:W-:Y:S01]  /*14e90*/  VIADD R15, R13, 0x1 ;  /* 0x000000010d0f7836 */ /* 0x001fe20000000000 */
        /* <DEDUP_REMOVED lines=273> */
.L_x_3865:
        /* <DEDUP_REMOVED lines=14> */
.L_x_3867:
[----:B------:R-:W-:Y:S05]  /*16090*/  BSYNC B0 ;  /* 0x0000000000007941 */ /* 0x000fea0003800000 */
.L_x_3866:
        /* <DEDUP_REMOVED lines=15> */
[----:B------:R1:W-:Y:S04]  /*16190*/  STG.E.U8 desc[UR60][R12.64], R3 ;  /* 0x000000030c007986 */ /* 0x0003e8000c10113c */
[----:B------:R1:W-:Y:S02]  /*161a0*/  STG.E.U8 desc[UR60][R12.64+0x10], R9 ;  /* 0x000010090c007986 */ /* 0x0003e4000c10113c */
.L_x_3869:
[----:B------:R-:W-:Y:S05]  /*161b0*/  BSYNC B0 ;  /* 0x0000000000007941 */ /* 0x000fea0003800000 */
.L_x_3868:
        /* <DEDUP_REMOVED lines=35> */
.L_x_3871:
[----:B------:R-:W-:Y:S05]  /*163f0*/  BSYNC B0 ;  /* 0x0000000000007941 */ /* 0x000fea0003800000 */
.L_x_3870:
        /* <DEDUP_REMOVED lines=26> */
[----:B------:R-:W-:Y:S01]  /*165a0*/  IMAD R14, R2, UR6, R17 ;  /* 0x00000006020e7c24 */ /* 0x000fe2000f8e0211 */
[----:B------:R-:W-:Y:S01]  /*165b0*/  PRMT R9, R3, 0x7610, R9 ;  /* 0x0000761003097816 */ /* 0x000fe20000000009 */
[----:B------:R-:W-:Y:S02]  /*165c0*/  IMAD.U32 R8, RZ, RZ, UR10 ;  /* 0x0000000aff087e24 */ /* 0x000fe4000f8e00ff */
[----:B------:R-:W-:Y:S01]  /*165d0*/  IMAD.U32 R11, RZ, RZ, UR11 ;  /* 0x0000000bff0b7e24 */ /* 0x000fe2000f8e00ff */
[----:B------:R-:W-:-:S13]  /*165e0*/  ISETP.GE.U32.AND P0, PT, R14, UR8, PT ;  /* 0x000000080e007c0c */ /* 0x000fda000bf06070 */
[----:B------:R-:W-:Y:S05]  /*165f0*/  @P0 BRA `(.L_x_3874) ;  /* 0x0000000400980947 */ /* 0x000fea0003800000 */
[----:B------:R-:W-:Y:S01]  /*16600*/  ULDC UR7, c[0x0][0x10] ;  /* 0x0000040000077ab9 */ /* 0x000fe20000000800 */
[----:B------:R-:W0:Y:S01]  /*16610*/  LDC R24, c[0x0][0x4] ;  /* 0x00000100ff187b82 */ /* 0x000e220000000800 */
[----:B------:R-:W-:Y:S01]  /*16620*/  BSSY B1, `(.L_x_3875) ;  /* 0x000002d000017945 */ /* 0x000fe20003800000 */
[----:B------:R-:W-:Y:S01]  /*16630*/  IMAD.MOV.U32 R23, RZ, RZ, R14 ;  /* 0x000000ffff177224 */ /* 0x000fe200078e000e */
[----:B------:R-:W-:Y:S01]  /*16640*/  PRMT R9, R3, 0x7610, R9 ;  /* 0x0000761003097816 */ /* 0x000fe20000000009 */
[----:B------:R-:W-:Y:S02]  /*16650*/  IMAD.U32 R8, RZ, RZ, UR10 ;  /* 0x0000000aff087e24 */ /* 0x000fe4000f8e00ff */
[----:B------:R-:W-:Y:S02]  /*16660*/  IMAD.U32 R11, RZ, RZ, UR11 ;  /* 0x0000000bff0b7e24 */ /* 0x000fe4000f8e00ff */
[----:B------:R-:W1:Y:S01]  /*16670*/  LDC.64 R12, c[0x0][0x618] ;  /* 0x00018600ff0c7b82 */ /* 0x000e620000000a00 */
[----:B------:R-:W-:-:S02]  /*16680*/  IMAD R10, R10, UR7, RZ ;  /* 0x000000070a0a7c24 */ /* 0x000fc4000f8e02ff */
[----:B0-----:R-:W-:-:S07]  /*16690*/  IMAD R24, R24, UR6, RZ ;  /* 0x0000000618187c24 */ /* 0x001fce000f8e02ff */
.L_x_3876:
[----:B------:R-:W-:-:S04]  /*166a0*/  IMAD.IADD R21, R10, 0x1, R23 ;  /* 0x000000010a157824 */ /* 0x000fc800078e0217 */
[----:B-1----:R-:W-:-:S05]  /*166b0*/  IMAD.WIDE.U32 R20, R21, 0x20, R12 ;  /* 0x0000002015147825 */ /* 0x002fca00078e000c */
[----:B------:R-:W2:Y:S04]  /*166c0*/  LDG.E.S8 R26, desc[UR60][R20.64] ;  /* 0x0000003c141a7981 */ /* 0x000ea8000c1e1300 */
[----:B------:R-:W3:Y:S04]  /*166d0*/  LDG.E.S8 R30, desc[UR60][R20.64+0x10] ;  /* 0x0000103c141e7981 */ /* 0x000ee8000c1e1300 */
[----:B------:R-:W4:Y:S04]  /*166e0*/  LDG.E.64 R14, desc[UR60][R20.64+0x8] ;  /* 0x0000083c140e7981 */ /* 0x000f28000c1e1b00 */
[----:B------:R-:W5:Y:S01]  /*166f0*/  LDG.E.64 R18, desc[UR60][R20.64+0x18] ;  /* 0x0000183c14127981 */ /* 0x000f62000c1e1b00 */
[C---:B------:R-:W-:Y:S01]  /*16700*/  LOP3.LUT R25, R3.reuse, 0xff, RZ, 0xc0, !PT ;  /* 0x000000ff03197812 */ /* 0x040fe200078ec0ff */
[----:B------:R-:W-:Y:S01]  /*16710*/  IMAD.IADD R23, R24, 0x1, R23 ;  /* 0x0000000118177824 */ /* 0x000fe200078e0217 */
[----:B------:R-:W-:-:S02]  /*16720*/  PRMT R27, R3, 0x8880, RZ ;  /* 0x00008880031b7816 */ /* 0x000fc400000000ff */
[----:B------:R-:W-:Y:S02]  /*16730*/  PRMT R29, R9, 0x8880, RZ ;  /* 0x00008880091d7816 */ /* 0x000fe400000000ff */
[----:B--2---:R-:W-:Y:S02]  /*16740*/  LOP3.LUT R28, R26, 0xff, RZ, 0xc0, !PT ;  /* 0x000000ff1a1c7812 */ /* 0x004fe400078ec0ff */
[----:B------:R-:W-:Y:S02]  /*16750*/  ISETP.GE.AND P6, PT, R27, R26, PT ;  /* 0x0000001a1b00720c */ /* 0x000fe40003fc6270 */
[----:B------:R-:W-:Y:S02]  /*16760*/  ISETP.NE.AND P3, PT, R25, R28, PT ;  /* 0x0000001c1900720c */ /* 0x000fe40003f65270 */
[----:B------:R-:W-:Y:S02]  /*16770*/  LOP3.LUT R25, R9, 0xff, RZ, 0xc0, !PT ;  /* 0x000000ff09197812 */ /* 0x000fe400078ec0ff */
[----:B---3--:R-:W-:-:S02]  /*16780*/  LOP3.LUT R28, R30, 0xff, RZ, 0xc0, !PT ;  /* 0x000000ff1e1c7812 */ /* 0x008fc400078ec0ff */
[----:B----4-:R-:W-:Y:S02]  /*16790*/  ISETP.GE.U32.AND P1, PT, R6, R14, PT ;  /* 0x0000000e0600720c */ /* 0x010fe40003f26070 */
[----:B------:R-:W-:Y:S02]  /*167a0*/  ISETP.NE.AND P4, PT, R25, R28, PT ;  /* 0x0000001c1900720c */ /* 0x000fe40003f85270 */
[----:B-----5:R-:W-:Y:S02]  /*167b0*/  ISETP.GE.U32.AND P0, PT, R8, R18, PT ;  /* 0x000000120800720c */ /* 0x020fe40003f06070 */
[----:B------:R-:W-:Y:S02]  /*167c0*/  ISETP.GE.AND.EX P1, PT, R7, R15, PT, P1 ;  /* 0x0000000f0700720c */ /* 0x000fe40003f26310 */
[----:B------:R-:W-:Y:S02]  /*167d0*/  ISETP.GE.AND P5, PT, R29, R30, PT ;  /* 0x0000001e1d00720c */ /* 0x000fe40003fa6270 */
[----:B------:R-:W-:-:S02]  /*167e0*/  SEL R20, RZ, 0xffffffff, P6 ;  /* 0xffffffffff147807 */ /* 0x000fc40003000000 */
[----:B------:R-:W-:Y:S02]  /*167f0*/  ISETP.GE.AND.EX P0, PT, R11, R19, PT, P0 ;  /* 0x000000130b00720c */ /* 0x000fe40003f06300 */
[----:B------:R-:W-:Y:S02]  /*16800*/  @!P3 SEL R20, RZ, 0xffffffff, P1 ;  /* 0xffffffffff14b807 */ /* 0x000fe40000800000 */
        /* <DEDUP_REMOVED lines=15> */
.L_x_3875:
[----:B------:R-:W-:Y:S05]  /*16900*/  BRA `(.L_x_3874) ;  /* 0x0000000000d47947 */ /* 0x000fea0003800000 */
.L_x_3873:
[----:B------:R-:W-:Y:S01]  /*16910*/  ULDC UR7, c[0x0][0x23c] ;  /* 0x00008f0000077ab9 */ /* 0x000fe20000000800 */
[----:B------:R-:W-:Y:S01]  /*16920*/  PRMT R9, R3, 0x7610, R9 ;  /* 0x0000761003097816 */ /* 0x000fe20000000009 */
[----:B------:R-:W-:Y:S01]  /*16930*/  IMAD.U32 R8, RZ, RZ, UR10 ;  /* 0x0000000aff087e24 */ /* 0x000fe2000f8e00ff */
[----:B------:R-:W-:Y:S01]  /*16940*/  ISETP.GE.U32.AND P0, PT, R2, UR7, PT ;  /* 0x0000000702007c0c */ /* 0x000fe2000bf06070 */
[----:B------:R-:W-:-:S12]  /*16950*/  IMAD.U32 R11, RZ, RZ, UR11 ;  /* 0x0000000bff0b7e24 */ /* 0x000fd8000f8e00ff */
[----:B------:R-:W-:Y:S05]  /*16960*/  @P0 BRA `(.L_x_3874) ;  /* 0x0000000000bc0947 */ /* 0x000fea0003800000 */
[----:B------:R-:W-:Y:S01]  /*16970*/  ULDC UR6, c[0x0][0x10] ;  /* 0x0000040000067ab9 */ /* 0x000fe20000000800 */
[----:B------:R-:W0:Y:S01]  /*16980*/  LDC R27, c[0x0][RZ] ;  /* 0x00000000ff1b7b82 */ /* 0x000e220000000800 */
[----:B------:R-:W-:Y:S01]  /*16990*/  PRMT R9, R3, 0x7610, R9 ;  /* 0x0000761003097816 */ /* 0x000fe20000000009 */
[----:B------:R-:W-:Y:S02]  /*169a0*/  IMAD.U32 R8, RZ, RZ, UR10 ;  /* 0x0000000aff087e24 */ /* 0x000fe4000f8e00ff */
[----:B------:R-:W-:Y:S02]  /*169b0*/  IMAD.U32 R11, RZ, RZ, UR11 ;  /* 0x0000000bff0b7e24 */ /* 0x000fe4000f8e00ff */
[----:B------:R-:W-:Y:S02]  /*169c0*/  IMAD.MOV.U32 R23, RZ, RZ, R2 ;  /* 0x000000ffff177224 */ /* 0x000fe400078e0002 */
[----:B------:R-:W1:Y:S01]  /*169d0*/  LDC.64 R12, c[0x0][0x618] ;  /* 0x00018600ff0c7b82 */ /* 0x000e620000000a00 */
[----:B------:R-:W-:-:S07]  /*169e0*/  IMAD R10, R10, UR6, RZ ;  /* 0x000000060a0a7c24 */ /* 0x000fce000f8e02ff */
[----:B------:R-:W2:Y:S02]  /*169f0*/  LDC R28, c[0x0][0x4] ;  /* 0x00000100ff1c7b82 */ /* 0x000ea40000000800 */
.L_x_3877:
[----:B------:R-:W-:-:S04]  /*16a00*/  IMAD.IADD R14, R10, 0x1, R23 ;  /* 0x000000010a0e7824 */ /* 0x000fc800078e0217 */
[----:B0-----:R-:W-:-:S04]  /*16a10*/  IMAD R21, R14, R27, R17 ;  /* 0x0000001b0e157224 */ /* 0x001fc800078e0211 */
[----:B-1----:R-:W-:-:S05]  /*16a20*/  IMAD.WIDE.U32 R20, R21, 0x20, R12 ;  /* 0x0000002015147825 */ /* 0x002fca00078e000c */
[----:B------:R-:W3:Y:S04]  /*16a30*/  LDG.E.S8 R24, desc[UR60][R20.64] ;  /* 0x0000003c14187981 */ /* 0x000ee8000c1e1300 */
[----:B------:R-:W4:Y:S04]  /*16a40*/  LDG.E.S8 R26, desc[UR60][R20.64+0x10] ;  /* 0x0000103c141a7981 */ /* 0x000f28000c1e1300 */
[----:B------:R-:W5:Y:S04]  /*16a50*/  LDG.E.64 R14, desc[UR60][R20.64+0x8] ;  /* 0x0000083c140e7981 */ /* 0x000f68000c1e1b00 */
[----:B------:R-:W5:Y:S01]  /*16a60*/  LDG.E.64 R18, desc[UR60][R20.64+0x18] ;  /* 0x0000183c14127981 */ /* 0x000f62000c1e1b00 */
[C---:B------:R-:W-:Y:S01]  /*16a70*/  LOP3.LUT R30, R3.reuse, 0xff, RZ, 0xc0, !PT ;  /* 0x000000ff031e7812 */ /* 0x040fe200078ec0ff */
[----:B--2---:R-:W-:Y:S01]  /*16a80*/  IMAD.IADD R23, R28, 0x1, R23 ;  /* 0x000000011c177824 */ /* 0x004fe200078e0217 */
[----:B------:R-:W-:-:S02]  /*16a90*/  PRMT R29, R3, 0x8880, RZ ;  /* 0x00008880031d7816 */ /* 0x000fc400000000ff */
[----:B------:R-:W-:Y:S02]  /*16aa0*/  PRMT R31, R9, 0x8880, RZ ;  /* 0x00008880091f7816 */ /* 0x000fe400000000ff */
[----:B---3--:R-:W-:Y:S02]  /*16ab0*/  LOP3.LUT R25, R24, 0xff, RZ, 0xc0, !PT ;  /* 0x000000ff18197812 */ /* 0x008fe400078ec0ff */
[----:B------:R-:W-:Y:S02]  /*16ac0*/  ISETP.GE.AND P6, PT, R29, R24, PT ;  /* 0x000000181d00720c */ /* 0x000fe40003fc6270 */
[----:B------:R-:W-:Y:S02]  /*16ad0*/  ISETP.NE.AND P3, PT, R30, R25, PT ;  /* 0x000000191e00720c */ /* 0x000fe40003f65270 */
[----:B------:R-:W-:Y:S02]  /*16ae0*/  LOP3.LUT R30, R9, 0xff, RZ, 0xc0, !PT ;  /* 0x000000ff091e7812 */ /* 0x000fe400078ec0ff */
[----:B----4-:R-:W-:-:S02]  /*16af0*/  LOP3.LUT R25, R26, 0xff, RZ, 0xc0, !PT ;  /* 0x000000ff1a197812 */ /* 0x010fc400078ec0ff */
[----:B-----5:R-:W-:Y:S02]  /*16b00*/  ISETP.GE.U32.AND P1, PT, R6, R14, PT ;  /* 0x0000000e0600720c */ /* 0x020fe40003f26070 */
[----:B------:R-:W-:Y:S02]  /*16b10*/  ISETP.NE.AND P4, PT, R30, R25, PT ;  /* 0x000000191e00720c */ /* 0x000fe40003f85270 */
[----:B------:R-:W-:Y:S02]  /*16b20*/  ISETP.GE.AND.EX P1, PT, R7, R15, PT, P1 ;  /* 0x0000000f0700720c */ /* 0x000fe40003f26310 */
[----:B------:R-:W-:Y:S02]  /*16b30*/  ISETP.GE.U32.AND P0, PT, R8, R18, PT ;  /* 0x000000120800720c */ /* 0x000fe40003f06070 */
[----:B------:R-:W-:Y:S02]  /*16b40*/  SEL R20, RZ, 0xffffffff, P6 ;  /* 0xffffffffff147807 */ /* 0x000fe40003000000 */
[----:B------:R-:W-:-:S02]  /*16b50*/  @!P3 SEL R20, RZ, 0xffffffff, P1 ;  /* 0xffffffffff14b807 */ /* 0x000fc40000800000 */
[----:B------:R-:W-:Y:S02]  /*16b60*/  ISETP.GE.AND P5, PT, R31, R26, PT ;  /* 0x0000001a1f00720c */ /* 0x000fe40003fa6270 */
[----:B------:R-:W-:Y:S02]  /*16b70*/  ISETP.GE.AND.EX P0, PT, R11, R19, PT, P0 ;  /* 0x000000130b00720c */ /* 0x000fe40003f06300 */
[----:B------:R-:W-:Y:S02]  /*16b80*/  LOP3.LUT R20, R20, 0x1, RZ, 0xc0, !PT ;  /* 0x0000000114147812 */ /* 0x000fe400078ec0ff */
[----:B------:R-:W-:Y:S02]  /*16b90*/  SEL R21, RZ, 0xffffffff, P5 ;  /* 0xffffffffff157807 */ /* 0x000fe40002800000 */
[----:B------:R-:W-:Y:S02]  /*16ba0*/  @!P4 SEL R21, RZ, 0xffffffff, P0 ;  /* 0xffffffffff15c807 */ /* 0x000fe40000000000 */
[----:B------:R-:W-:-:S02]  /*16bb0*/  ISETP.NE.U32.AND P0, PT, R20, 0x1, PT ;  /* 0x000000011400780c */ /* 0x000fc40003f05070 */
[----:B------:R-:W-:Y:S02]  /*16bc0*/  LOP3.LUT R21, R21, 0x1, RZ, 0xc0, !PT ;  /* 0x0000000115157812 */ /* 0x000fe400078ec0ff */
[----:B------:R-:W-:Y:S02]  /*16bd0*/  SEL R6, R6, R14, !P0 ;  /* 0x0000000e06067207 */ /* 0x000fe40004000000 */
[----:B------:R-:W-:Y:S02]  /*16be0*/  SEL R7, R7, R15, !P0 ;  /* 0x0000000f07077207 */ /* 0x000fe40004000000 */
[----:B------:R-:W-:Y:S02]  /*16bf0*/  SEL R3, R3, R24, !P0 ;  /* 0x0000001803037207 */ /* 0x000fe40004000000 */
[----:B------:R-:W-:Y:S02]  /*16c00*/  ISETP.GE.U32.AND P0, PT, R23, UR7, PT ;  /* 0x0000000717007c0c */ /* 0x000fe4000bf06070 */
[----:B------:R-:W-:-:S04]  /*16c10*/  ISETP.NE.U32.AND P1, PT, R21, 0x1, PT ;  /* 0x000000011500780c */ /* 0x000fc80003f25070 */
[----:B------:R-:W-:Y:S02]  /*16c20*/  SEL R9, R9, R26, !P1 ;  /* 0x0000001a09097207 */ /* 0x000fe40004800000 */
[----:B------:R-:W-:Y:S02]  /*16c30*/  SEL R8, R8, R18, !P1 ;  /* 0x0000001208087207 */ /* 0x000fe40004800000 */
[----:B------:R-:W-:-:S03]  /*16c40*/  SEL R11, R11, R19, !P1 ;  /* 0x000000130b0b7207 */ /* 0x000fc60004800000 */
[----:B------:R-:W-:Y:S05]  /*16c50*/  @!P0 BRA `(.L_x_3877) ;  /* 0xfffffffc00688947 */ /* 0x000fea000383ffff */
.L_x_3874:
[----:B------:R-:W-:Y:S05]  /*16c60*/  BSYNC B0 ;  /* 0x0000000000007941 */ /* 0x000fea0003800000 */
.L_x_3872:
        /* <DEDUP_REMOVED lines=12> */
[----:B------:R0:W-:Y:S04]  /*16d30*/  STS.U8 [R18], R3 ;  /* 0x0000000312007388 */ /* 0x0001e80000000000 */
[----:B------:R0:W-:Y:S01]  /*16d40*/  STS.U8 [R18+0x10], R9 ;  /* 0x0000100912007388 */ /* 0x0001e20000000000 */
[----:B------:R-:W-:Y:S05]  /*16d50*/  @!P0 BRA `(.L_x_3878) ;  /* 0x0000000000dc8947 */ /* 0x000fea0003800000 */
[----:B0-----:R-:W-:-:S07]  /*16d60*/  IMAD.U32 R13, RZ, RZ, UR5 ;  /* 0x00000005ff0d7e24 */ /* 0x001fce000f8e00ff */
.L_x_3881:
        /* <DEDUP_REMOVED lines=10> */
[----:B------:R-:W-:Y:S02]  /*16e10*/  LOP3.LUT R23, R9, 0xff, RZ, 0xc0, !PT ;  /* 0x000000ff09177812 */ /* 0x000fe400078ec0ff */
[----:B------:R-:W-:Y:S02]  /*16e20*/  LEA R19, R12, UR4, 0x5 ;  /* 0x000000040c137c11 */ /* 0x000fe4000f8e28ff */
[----:B------:R-:W-:Y:S02]  /*16e30*/  LOP3.LUT R20, R3, 0xff, RZ, 0xc0, !PT ;  /* 0x000000ff03147812 */ /* 0x000fe400078ec0ff */
[----:B------:R-:W-:Y:S01]  /*16e40*/  PRMT R29, R9, 0x8880, RZ ;  /* 0x00008880091d7816 */ /* 0x000fe200000000ff */
[----:B------:R-:W0:Y:S04]  /*16e50*/  LDS.S8 R26, [R19+0x10] ;  /* 0x00001000131a7984 */ /* 0x000e280000000200 */
[----:B------:R-:W1:Y:S04]  /*16e60*/  LDS.S8 R24, [R19] ;  /* 0x0000000013187984 */ /* 0x000e680000000200 */
[----:B------:R-:W2:Y:S04]  /*16e70*/  LDS.64 R14, [R19+0x18] ;  /* 0x00001800130e7984 */ /* 0x000ea80000000a00 */
[----:B------:R3:W4:Y:S01]  /*16e80*/  LDS.64 R12, [R19+0x8] ;  /* 0x00000800130c7984 */ /* 0x0007220000000a00 */
[----:B0-----:R-:W-:-:S02]  /*16e90*/  LOP3.LUT R28, R26, 0xff, RZ, 0xc0, !PT ;  /* 0x000000ff1a1c7812 */ /* 0x001fc400078ec0ff */
[----:B-1----:R-:W-:Y:S02]  /*16ea0*/  LOP3.LUT R21, R24, 0xff, RZ, 0xc0, !PT ;  /* 0x000000ff18157812 */ /* 0x002fe400078ec0ff */
[----:B------:R-:W-:Y:S02]  /*16eb0*/  ISETP.GE.AND P0, PT, R27, R24, PT ;  /* 0x000000181b00720c */ /* 0x000fe40003f06270 */
[----:B------:R-:W-:Y:S02]  /*16ec0*/  ISETP.NE.AND P5, PT, R23, R28, PT ;  /* 0x0000001c1700720c */ /* 0x000fe40003fa5270 */
[----:B------:R-:W-:Y:S01]  /*16ed0*/  ISETP.NE.AND P4, PT, R20, R21, PT ;  /* 0x000000151400720c */ /* 0x000fe20003f85270 */
[----:B------:R-:W-:Y:S01]  /*16ee0*/  IMAD.MOV.U32 R21, RZ, RZ, R29 ;  /* 0x000000ffff157224 */ /* 0x000fe200078e001d */
[----:B---3--:R-:W-:Y:S02]  /*16ef0*/  SEL R19, RZ, 0xffffffff, P0 ;  /* 0xffffffffff137807 */ /* 0x008fe40000000000 */
[----:B--2---:R-:W-:-:S02]  /*16f00*/  ISETP.GE.U32.AND P0, PT, R8, R14, PT ;  /* 0x0000000e0800720c */ /* 0x004fc40003f06070 */
[----:B------:R-:W-:Y:S02]  /*16f10*/  ISETP.GE.AND P6, PT, R21, R26, PT ;  /* 0x0000001a1500720c */ /* 0x000fe40003fc6270 */
[----:B----4-:R-:W-:Y:S02]  /*16f20*/  ISETP.GE.U32.AND P1, PT, R6, R12, PT ;  /* 0x0000000c0600720c */ /* 0x010fe40003f26070 */
        /* <DEDUP_REMOVED lines=21> */
[----:B------:R0:W-:Y:S04]  /*17080*/  STS.U8 [R18], R15 ;  /* 0x0000000f12007388 */ /* 0x0001e80000000000 */
[----:B------:R0:W-:Y:S02]  /*17090*/  STS.U8 [R18+0x10], R19 ;  /* 0x0000101312007388 */ /* 0x0001e40000000000 */
.L_x_3880:
[----:B------:R-:W-:Y:S05]  /*170a0*/  BSYNC B0 ;  /* 0x0000000000007941 */ /* 0x000fea0003800000 */
.L_x_3879:
[----:B0-----:R-:W-:Y:S01]  /*170b0*/  IMAD.MOV.U32 R13, RZ, RZ, R25 ;  /* 0x000000ffff0d7224 */ /* 0x001fe200078e0019 */
[----:B------:R-:W-:Y:S06]  /*170c0*/  @P3 BRA `(.L_x_3881) ;  /* 0xfffffffc00283947 */ /* 0x000fec000383ffff */
.L_x_3878:
[----:B------:R-:W-:Y:S02]  /*170d0*/  ULDC UR4, c[0x0][0x240] ;  /* 0x0000900000047ab9 */ /* 0x000fe40000000800 */
[----:B------:R-:W-:-:S13]  /*170e0*/  ISETP.NE.AND P0, PT, RZ, UR4, PT ;  /* 0x00000004ff007c0c */ /* 0x000fda000bf05270 */
[----:B------:R-:W-:Y:S05]  /*170f0*/  @!P0 BRA `(.L_x_3882) ;  /* 0x0000000400d08947 */ /* 0x000fea0003800000 */
[----:B------:R-:W-:Y:S01]  /*17100*/  ISETP.GT.AND P0, PT, R10, 0x20, PT ;  /* 0x000000200a00780c */ /* 0x000fe20003f04270 */
[----:B------:R-:W-:-:S12]  /*17110*/  IMAD.MOV.U32 R2, RZ, RZ, R10 ;  /* 0x000000ffff027224 */ /* 0x000fd800078e000a */
[----:B------:R-:W-:Y:S05]  /*17120*/  @!P0 BRA `(.L_x_3883) ;  /* 0x0000000400088947 */ /* 0x000fea0003800000 */
[----:B0-----:R-:W-:Y:S01]  /*17130*/  IMAD.MOV.U32 R12, RZ, RZ, R8 ;  /* 0x000000ffff0c7224 */ /* 0x001fe200078e0008 */
[----:B------:R-:W-:Y:S01]  /*17140*/  LEA.HI R2, R10, R10, RZ, 0x1 ;  /* 0x0000000a0a027211 */ /* 0x000fe200078f08ff */
[----:B------:R-:W-:Y:S01]  /*17150*/  IMAD.MOV.U32 R13, RZ, RZ, R11 ;  /* 0x000000ffff0d7224 */ /* 0x000fe200078e000b */
[----:B------:R1:W-:Y:S02]  /*17160*/  STS.U8 [R18], R3 ;  /* 0x0000000312007388 */ /* 0x0003e40000000000 */
[----:B------:R-:W-:Y:S01]  /*17170*/  SHF.R.S32.HI R14, RZ, 0x1, R2 ;  /* 0x00000001ff0e7819 */ /* 0x000fe20000011402 */
[----:B------:R-:W-:Y:S01]  /*17180*/  IMAD.MOV.U32 R2, RZ, RZ, 0x20 ;  /* 0x00000020ff027424 */ /* 0x000fe200078e00ff */
[----:B------:R1:W-:Y:S02]  /*17190*/  STS.64 [R18+0x8], R6 ;  /* 0x0000080612007388 */ /* 0x0003e40000000a00 */
[----:B------:R-:W-:Y:S02]  /*171a0*/  ISETP.GE.AND P0, PT, R14, 0x20, PT ;  /* 0x000000200e00780c */ /* 0x000fe40003f06270 */
[----:B------:R1:W-:Y:S04]  /*171b0*/  STS.64 [R18+0x18], R12 ;  /* 0x0000180c12007388 */ /* 0x0003e80000000a00 */
[----:B------:R1:W-:Y:S07]  /*171c0*/  STS.U8 [R18+0x10], R9 ;  /* 0x0000100912007388 */ /* 0x0003ee0000000000 */
[----:B------:R-:W-:Y:S05]  /*171d0*/  @!P0 BRA `(.L_x_3883) ;  /* 0x0000000000dc8947 */ /* 0x000fea0003800000 */
[----:B------:R-:W-:-:S07]  /*171e0*/  IMAD.MOV.U32 R2, RZ, RZ, R14 ;  /* 0x000000ffff027224 */ /* 0x000fce00078e000e */
.L_x_3886:
[----:B01----:R-:W-:Y:S01]  /*171f0*/  IMAD.IADD R13, R17, 0x1, R2 ;  /* 0x00000001110d7824 */ /* 0x003fe200078e0202 */
[----:B------:R-:W-:Y:S04]  /*17200*/  BAR.SYNC.DEFER_BLOCKING 0x0 ;  /* 0x0000000000007b1d */ /* 0x000fe80000010000 */
[----:B------:R-:W-:Y:S02]  /*17210*/  ISETP.GE.U32.AND P0, PT, R13, R10, PT ;  /* 0x0000000a0d00720c */ /* 0x000fe40003f06070 */
[----:B------:R-:W-:Y:S02]  /*17220*/  BSSY B0, `(.L_x_3884) ;  /* 0x000002e000007945 */ /* 0x000fe40003800000 */
[----:B------:R-:W-:-:S13]  /*17230*/  ISETP.GE.U32.OR P0, PT, R17, R2, P0 ;  /* 0x000000021100720c */ /* 0x000fda0000706470 */
[----:B------:R-:W-:Y:S05]  /*17240*/  @P0 BRA `(.L_x_3885) ;  /* 0x0000000000ac0947 */ /* 0x000fea0003800000 */
[----:B------:R-:W-:Y:S01]  /*17250*/  IMAD R19, R2, 0x20, R18 ;  /* 0x0000002002137824 */ /* 0x000fe200078e0212 */
[C---:B------:R-:W-:Y:S02]  /*17260*/  LOP3.LUT R28, R9.reuse, 0xff, RZ, 0xc0, !PT ;  /* 0x000000ff091c7812 */ /* 0x040fe400078ec0ff */
[----:B------:R-:W-:Y:S02]  /*17270*/  PRMT R27, R9, 0x8880, RZ ;  /* 0x00008880091b7816 */ /* 0x000fe400000000ff */
[----:B------:R-:W0:Y:S01]  /*17280*/  LDS.S8 R24, [R19+0x10] ;  /* 0x0000100013187984 */ /* 0x000e220000000200 */
[C---:B------:R-:W-:Y:S02]  /*17290*/  LOP3.LUT R26, R3.reuse, 0xff, RZ, 0xc0, !PT ;  /* 0x000000ff031a7812 */ /* 0x040fe400078ec0ff */
[----:B------:R-:W-:Y:S01]  /*172a0*/  PRMT R25, R3, 0x8880, RZ ;  /* 0x0000888003197816 */ /* 0x000fe200000000ff */
[----:B------:R-:W1:Y:S04]  /*172b0*/  LDS.S8 R20, [R19] ;  /* 0x0000000013147984 */ /* 0x000e680000000200 */
[----:B------:R-:W2:Y:S04]  /*172c0*/  LDS.64 R14, [R19+0x18] ;  /* 0x00001800130e7984 */ /* 0x000ea80000000a00 */
[----:B------:R-:W3:Y:S01]  /*172d0*/  LDS.64 R12, [R19+0x8] ;  /* 0x00000800130c7984 */ /* 0x000ee20000000a00 */
[----:B0-----:R-:W-:-:S02]  /*172e0*/  LOP3.LUT R23, R24, 0xff, RZ, 0xc0, !PT ;  /* 0x000000ff18177812 */ /* 0x001fc400078ec0ff */
[----:B-1----:R-:W-:Y:S02]  /*172f0*/  LOP3.LUT R21, R20, 0xff, RZ, 0xc0, !PT ;  /* 0x000000ff14157812 */ /* 0x002fe400078ec0ff */
[----:B------:R-:W-:Y:S01]  /*17300*/  ISETP.NE.AND P4, PT, R28, R23, PT ;  /* 0x000000171c00720c */ /* 0x000fe20003f85270 */
[----:B------:R-:W-:Y:S01]  /*17310*/  IMAD.MOV.U32 R23, RZ, RZ, R27 ;  /* 0x000000ffff177224 */ /* 0x000fe200078e001b */
[----:B------:R-:W-:Y:S01]  /*17320*/  ISETP.NE.AND P3, PT, R26, R21, PT ;  /* 0x000000151a00720c */ /* 0x000fe20003f65270 */
[----:B------:R-:W-:Y:S01]  /*17330*/  IMAD.MOV.U32 R21, RZ, RZ, R25 ;  /* 0x000000ffff157224 */ /* 0x000fe200078e0019 */
[----:B--2---:R-:W-:Y:S02]  /*17340*/  ISETP.GE.U32.AND P0, PT, R8, R14, PT ;  /* 0x0000000e0800720c */ /* 0x004fe40003f06070 */
[----:B------:R-:W-:Y:S02]  /*17350*/  ISETP.GE.AND P5, PT, R23, R24, PT ;  /* 0x000000181700720c */ /* 0x000fe40003fa6270 */
[----:B---3--:R-:W-:-:S02]  /*17360*/  ISETP.GE.U32.AND P1, PT, R6, R12, PT ;  /* 0x0000000c0600720c */ /* 0x008fc40003f26070 */
        /* <DEDUP_REMOVED lines=25> */
.L_x_3885:
[----:B------:R-:W-:Y:S05]  /*17500*/  BSYNC B0 ;  /* 0x0000000000007941 */ /* 0x000fea0003800000 */
.L_x_3884:
[----:B------:R-:W-:-:S04]  /*17510*/  SHF.R.S32.HI R2, RZ, 0x1, R2 ;  /* 0x00000001ff027819 */ /* 0x000fc80000011402 */
[----:B------:R-:W-:-:S13]  /*17520*/  ISETP.GE.AND P0, PT, R2, 0x20, PT ;  /* 0x000000200200780c */ /* 0x000fda0003f06270 */
[----:B------:R-:W-:Y:S05]  /*17530*/  @P0 BRA `(.L_x_3886) ;  /* 0xfffffffc002c0947 */ /* 0x000fea000383ffff */
[----:B------:R-:W-:-:S07]  /*17540*/  IMAD.MOV.U32 R2, RZ, RZ, 0x20 ;  /* 0x00000020ff027424 */ /* 0x000fce00078e00ff */
.L_x_3883:
[----:B------:R-:W-:Y:S01]  /*17550*/  BAR.SYNC.DEFER_BLOCKING 0x0 ;  /* 0x0000000000007b1d */ /* 0x000fe20000010000 */
[----:B------:R-:W-:-:S13]  /*17560*/  ISETP.GE.AND P0, PT, R2, 0x2, PT ;  /* 0x000000020200780c */ /* 0x000fda0003f06270 */
[----:B------:R-:W-:Y:S05]  /*17570*/  @!P0 BRA `(.L_x_3882) ;  /* 0x0000000000b08947 */ /* 0x000fea0003800000 */
[----:B01----:R-:W-:-:S07]  /*17580*/  IMAD.MOV.U32 R13, RZ, RZ, 0x1 ;  /* 0x00000001ff0d7424 */ /* 0x003fce00078e00ff */
.L_x_3887:
[----:B------:R-:W-:Y:S01]  /*17590*/  LOP3.LUT R12, R9, 0xffff, RZ, 0xc0, !PT ;  /* 0x0000ffff090c7812 */ /* 0x000fe200078ec0ff */
[----:B------:R-:W0:Y:S01]  /*175a0*/  SHFL.DOWN PT, R15, R6, R13, 0x1f ;  /* 0x08001f0d060f7589 */ /* 0x000e2200000e0000 */
[----:B------:R-:W-:Y:S02]  /*175b0*/  LOP3.LUT R10, R3, 0xffff, RZ, 0xc0, !PT ;  /* 0x0000ffff030a7812 */ /* 0x000fe400078ec0ff */
[----:B------:R-:W-:Y:S01]  /*175c0*/  PRMT R18, R12, 0x8880, RZ ;  /* 0x000088800c127816 */ /* 0x000fe200000000ff */
[----:B------:R-:W1:Y:S01]  /*175d0*/  SHFL.DOWN PT, R17, R8, R13, 0x1f ;  /* 0x08001f0d08117589 */ /* 0x000e6200000e0000 */
[----:B------:R-:W-:Y:S02]  /*175e0*/  PRMT R10, R10, 0x8880, RZ ;  /* 0x000088800a0a7816 */ /* 0x000fe400000000ff */
[----:B------:R-:W-:Y:S01]  /*175f0*/  LOP3.LUT R26, R9, 0xff, RZ, 0xc0, !PT ;  /* 0x000000ff091a7812 */ /* 0x000fe200078ec0ff */
[----:B------:R-:W2:Y:S01]  /*17600*/  SHFL.DOWN PT, R12, R7, R13, 0x1f ;  /* 0x08001f0d070c7589 */ /* 0x000ea200000e0000 */
[----:B------:R-:W-:-:S02]  /*17610*/  PRMT R24, R3, 0x8880, RZ ;  /* 0x0000888003187816 */ /* 0x000fc400000000ff */
[----:B------:R-:W-:Y:S01]  /*17620*/  LOP3.LUT R23, R3, 0xff, RZ, 0xc0, !PT ;  /* 0x000000ff03177812 */ /* 0x000fe200078ec0ff */
[----:B------:R-:W3:Y:S04]  /*17630*/  SHFL.DOWN PT, R18, R18, R13, 0x1f ;  /* 0x08001f0d12127589 */ /* 0x000ee800000e0000 */
[----:B------:R-:W4:Y:S04]  /*17640*/  SHFL.DOWN PT, R10, R10, R13, 0x1f ;  /* 0x08001f0d0a0a7589 */ /* 0x000f2800000e0000 */
[----:B------:R5:W4:Y:S01]  /*17650*/  SHFL.DOWN PT, R20, R11, R13, 0x1f ;  /* 0x08001f0d0b147589 */ /* 0x000b2200000e0000 */
[----:B0-----:R-:W-:-:S02]  /*17660*/  ISETP.GE.U32.AND P0, PT, R6, R15, PT ;  /* 0x0000000f0600720c */ /* 0x001fc40003f06070 */
[----:B-1----:R-:W-:Y:S01]  /*17670*/  ISETP.GE.U32.AND P1, PT, R8, R17, PT ;  /* 0x000000110800720c */ /* 0x002fe20003f26070 */
[----:B-----5:R-:W-:Y:S01]  /*17680*/  IMAD.SHL.U32 R13, R13, 0x2, RZ ;  /* 0x000000020d0d7824 */ /* 0x020fe200078e00ff */
[----:B--2---:R-:W-:Y:S02]  /*17690*/  ISETP.GE.AND.EX P0, PT, R7, R12, PT, P0 ;  /* 0x0000000c0700720c */ /* 0x004fe40003f06300 */
[----:B---3--:R-:W-:Y:S02]  /*176a0*/  LOP3.LUT R19, R18, 0xff, RZ, 0xc0, !PT ;  /* 0x000000ff12137812 */ /* 0x008fe400078ec0ff */
[C---:B----4-:R-:W-:Y:S02]  /*176b0*/  PRMT R21, R10.reuse, 0x8880, RZ ;  /* 0x000088800a157816 */ /* 0x050fe400000000ff */
[----:B------:R-:W-:Y:S02]  /*176c0*/  LOP3.LUT R14, R10, 0xff, RZ, 0xc0, !PT ;  /* 0x000000ff0a0e7812 */ /* 0x000fe400078ec0ff */
[----:B------:R-:W-:-:S02]  /*176d0*/  ISETP.NE.AND P3, PT, R26, R19, PT ;  /* 0x000000131a00720c */ /* 0x000fc40003f65270 */
[----:B------:R-:W-:Y:S02]  /*176e0*/  ISETP.NE.AND P5, PT, R23, R14, PT ;  /* 0x0000000e1700720c */ /* 0x000fe40003fa5270 */
[----:B------:R-:W-:Y:S02]  /*176f0*/  ISETP.GE.AND P4, PT, R24, R21, PT ;  /* 0x000000151800720c */ /* 0x000fe40003f86270 */
[----:B------:R-:W-:Y:S02]  /*17700*/  PRMT R24, R9, 0x8880, RZ ;  /* 0x0000888009187816 */ /* 0x000fe400000000ff */
[----:B------:R-:W-:Y:S02]  /*17710*/  PRMT R19, R18, 0x8880, RZ ;  /* 0x0000888012137816 */ /* 0x000fe400000000ff */
[----:B------:R-:W-:Y:S02]  /*17720*/  ISETP.GE.AND.EX P1, PT, R11, R20, PT, P1 ;  /* 0x000000140b00720c */ /* 0x000fe40003f26310 */
[----:B------:R-:W-:-:S02]  /*17730*/  SEL R14, RZ, 0xffffffff, P0 ;  /* 0xffffffffff0e7807 */ /* 0x000fc40000000000 */
[----:B------:R-:W-:Y:S02]  /*17740*/  ISETP.GE.AND P0, PT, R24, R19, PT ;  /* 0x000000131800720c */ /* 0x000fe40003f06270 */
[----:B------:R-:W-:Y:S02]  /*17750*/  SEL R19, RZ, 0xffffffff, P1 ;  /* 0xffffffffff137807 */ /* 0x000fe40000800000 */
        /* <DEDUP_REMOVED lines=14> */
.L_x_3882:
[----:B------:R-:W-:Y:S05]  /*17840*/  @!P2 EXIT ;  /* 0x000000000000a94d */ /* 0x000fea0003800000 */
[----:B0-----:R-:W1:Y:S01]  /*17850*/  LDC.64 R14, c[0x0][0x628] ;  /* 0x00018a00ff0e7b82 */ /* 0x001e620000000a00 */
        /* <DEDUP_REMOVED lines=14> */
[----:B------:R-:W2:Y:S04]  /*17940*/  LDG.E.S8 R0, desc[UR60][R4.64] ;  /* 0x0000003c04007981 */ /* 0x000ea8000c1e1300 */
[----:B------:R-:W3:Y:S04]  /*17950*/  LDG.E.S8 R8, desc[UR60][R4.64+0x10] ;  /* 0x0000103c04087981 */ /* 0x000ee8000c1e1300 */
[----:B------:R-:W4:Y:S04]  /*17960*/  LDG.E.64 R10, desc[UR60][R4.64+0x8] ;  /* 0x0000083c040a7981 */ /* 0x000f28000c1e1b00 */
[----:B------:R-:W5:Y:S01]  /*17970*/  LDG.E.64 R6, desc[UR60][R4.64+0x18] ;  /* 0x0000183c04067981 */ /* 0x000f62000c1e1b00 */
[----:B------:R-:W-:-:S02]  /*17980*/  LOP3.LUT R13, R3, 0xff, RZ, 0xc0, !PT ;  /* 0x000000ff030d7812 */ /* 0x000fc400078ec0ff */
[----:B------:R-:W-:Y:S02]  /*17990*/  LOP3.LUT R15, R9, 0xff, RZ, 0xc0, !PT ;  /* 0x000000ff090f7812 */ /* 0x000fe400078ec0ff */
[----:B------:R-:W-:Y:S02]  /*179a0*/  PRMT R14, R3, 0x8880, RZ ;  /* 0x00008880030e7816 */ /* 0x000fe400000000ff */
[----:B------:R-:W-:Y:S02]  /*179b0*/  PRMT R17, R9, 0x8880, RZ ;  /* 0x0000888009117816 */ /* 0x000fe400000000ff */
[----:B--2---:R-:W-:Y:S02]  /*179c0*/  LOP3.LUT R2, R0, 0xff, RZ, 0xc0, !PT ;  /* 0x000000ff00027812 */ /* 0x004fe400078ec0ff */
[----:B---3--:R-:W-:Y:S02]  /*179d0*/  LOP3.LUT R12, R8, 0xff, RZ, 0xc0, !PT ;  /* 0x000000ff080c7812 */ /* 0x008fe400078ec0ff */
[----:B------:R-:W-:Y:S01]  /*179e0*/  ISETP.NE.AND P4, PT, R2, R13, PT ;  /* 0x0000000d0200720c */ /* 0x000fe20003f85270 */
[----:B------:R-:W-:Y:S01]  /*179f0*/  IMAD.MOV.U32 R13, RZ, RZ, R14 ;  /* 0x000000ffff0d7224 */ /* 0x000fe200078e000e */
[----:B------:R-:W-:-:S02]  /*17a00*/  ISETP.NE.AND P3, PT, R12, R15, PT ;  /* 0x0000000f0c00720c */ /* 0x000fc40003f65270 */
[----:B----4-:R-:W-:Y:S02]  /*17a10*/  ISETP.GE.U32.AND P0, PT, R10, R24, PT ;  /* 0x000000180a00720c */ /* 0x010fe40003f06070 */
[----:B-----5:R-:W-:Y:S02]  /*17a20*/  ISETP.GE.U32.AND P1, PT, R6, R18, PT ;  /* 0x000000120600720c */ /* 0x020fe40003f26070 */
        /* <DEDUP_REMOVED lines=17> */
[----:B------:R-:W-:-:S07]  /*17b40*/  SEL R19, R7, R19, !P1 ;  /* 0x0000001307137207 */ /* 0x000fce0004800000 */
.L_x_3889:
        /* <DEDUP_REMOVED lines=21> */
.L_x_3891:
        /* <DEDUP_REMOVED lines=22> */
.L_x_3892:
[----:B------:R-:W-:Y:S02]  /*17e00*/  ULDC.64 UR4, c[0x0][0x600] ;  /* 0x0001800000047ab9 */ /* 0x000fe40000000a00 */
[----:B------:R-:W-:-:S05]  /*17e10*/  IADD3 R16, P0, R16, UR4, RZ ;  /* 0x0000000410107c10 */ /* 0x000fca000ff1e0ff */
[----:B------:R-:W-:-:S05]  /*17e20*/  IMAD.X R17, RZ, RZ, UR5, P0 ;  /* 0x00000005ff117e24 */ /* 0x000fca00080e06ff */
[----:B------:R-:W-:Y:S01]  /*17e30*/  STG.E.64 desc[UR60][R16.64], R18 ;  /* 0x0000001210007986 */ /* 0x000fe2000c101b3c */
[----:B------:R-:W-:Y:S05]  /*17e40*/  EXIT ;  /* 0x000000000000794d */ /* 0x000fea0003800000 */
.L_x_3890:
[----:B------:R-:W-:Y:S04]  /*17e50*/  STG.E.64 desc[UR60][R4.64+0x8], R24 ;  /* 0x0000081804007986 */ /* 0x000fe8000c101b3c */
[----:B------:R-:W-:Y:S04]  /*17e60*/  STG.E.64 desc[UR60][R4.64+0x18], R18 ;  /* 0x0000181204007986 */ /* 0x000fe8000c101b3c */
[----:B------:R-:W-:Y:S04]  /*17e70*/  STG.E.U8 desc[UR60][R4.64], R3 ;  /* 0x0000000304007986 */ /* 0x000fe8000c10113c */
[----:B------:R-:W-:Y:S01]  /*17e80*/  STG.E.U8 desc[UR60][R4.64+0x10], R9 ;  /* 0x0000100904007986 */ /* 0x000fe2000c10113c */
[----:B------:R-:W-:Y:S05]  /*17e90*/  EXIT ;  /* 0x000000000000794d */ /* 0x000fea0003800000 */
.L_x_3888:
        /* <DEDUP_REMOVED lines=17> */
.L_x_3894:
[----:B------:R-:W-:Y:S02]  /*17fb0*/  CS2R R24, SRZ ;  /* 0x0000000000187805 */ /* 0x000fe4000001ff00 */
[----:B------:R-:W-:-:S07]  /*17fc0*/  CS2R R18, SRZ ;  /* 0x0000000000127805 */ /* 0x000fce000001ff00 */
.L_x_3893:
        /* <DEDUP_REMOVED lines=23> */
.L_x_3896:
        /* <DEDUP_REMOVED lines=22> */
.L_x_3897:
[----:B------:R-:W-:Y:S02]  /*182a0*/  ULDC.64 UR4, c[0x0][0x600] ;  /* 0x0001800000047ab9 */ /* 0x000fe40000000a00 */
[----:B------:R-:W-:-:S05]  /*182b0*/  IADD3 R16, P0, R16, UR4, RZ ;  /* 0x0000000410107c10 */ /* 0x000fca000ff1e0ff */
[----:B------:R-:W-:-:S05]  /*182c0*/  IMAD.X R17, RZ, RZ, UR5, P0 ;  /* 0x00000005ff117e24 */ /* 0x000fca00080e06ff */
[----:B------:R-:W-:Y:S01]  /*182d0*/  STG.E.64 desc[UR60][R16.64], R18 ;  /* 0x0000001210007986 */ /* 0x000fe2000c101b3c */
[----:B------:R-:W-:Y:S05]  /*182e0*/  EXIT ;  /* 0x000000000000794d */ /* 0x000fea0003800000 */
.L_x_3895:
        /* <DEDUP_REMOVED lines=16> */
.L_x_3898:
        /* <DEDUP_REMOVED lines=15> */
.L_x_3899:
[----:B------:R-:W-:Y:S05]  /*184e0*/  EXIT ;  /* 0x000000000000794d */ /* 0x000fea0003800000 */
.L_x_3863:
        /* <DEDUP_REMOVED lines=11> */
[----:B------:R-:W2:Y:S01]  /*185a0*/  LDC.64 R10, c[0x0][0x628] ;  /* 0x00018a00ff0a7b82 */ /* 0x000ea20000000a00 */
[----:B------:R-:W-:Y:S01]  /*185b0*/  ISETP.NE.U32.AND P0, PT, R4, RZ, PT ;  /* 0x000000ff0400720c */ /* 0x000fe20003f05070 */
[----:B------:R-:W-:Y:S02]  /*185c0*/  ULDC.U8 UR4, c[0x0][0x630] ;  /* 0x00018c0000047ab9 */ /* 0x000fe40000000000 */
[----:B------:R-:W-:Y:S02]  /*185d0*/  ISETP.NE.AND P3, PT, RZ, UR4, PT ;  /* 0x00000004ff007c0c */ /* 0x000fe4000bf65270 */
[----:B------:R-:W-:Y:S02]  /*185e0*/  ISETP.NE.AND.EX P0, PT, R0, RZ, PT, P0 ;  /* 0x000000ff0000720c */ /* 0x000fe40003f05300 */
[----:B--23--:R-:W-:Y:S02]  /*185f0*/  SEL R13, R10, RZ, P3 ;  /* 0x000000ff0a0d7207 */ /* 0x00cfe40001800000 */
[----:B------:R-:W-:-:S02]  /*18600*/  SEL R0, R11, RZ, P3 ;  /* 0x000000ff0b007207 */ /* 0x000fc40001800000 */
[-C--:B-1----:R-:W-:Y:S02]  /*18610*/  IADD3 R16, P1, R6, R13.reuse, RZ ;  /* 0x0000000d06107210 */ /* 0x082fe40007f3e0ff */
        /* <DEDUP_REMOVED lines=10> */
[----:B0-----:R-:W5:Y:S01]  /*186c0*/  LDG.E.64 R6, desc[UR60][R4.64+0x18] ;  /* 0x0000183c04067981 */ /* 0x001f62000c1e1b00 */
        /* <DEDUP_REMOVED lines=29> */
.L_x_3901:
        /* <DEDUP_REMOVED lines=21> */
.L_x_3903:
[----:B------:R-:W-:Y:S01]  /*189f0*/  ULDC.64 UR4, c[0x0][0x600] ;  /* 0x0001800000047ab9 */ /* 0x000fe20000000a00 */
[----:B------:R-:W-:Y:S02]  /*18a00*/  ISETP.NE.AND P6, PT, R24, 0x1, PT ;  /* 0x000000011800780c */ /* 0x000fe40003fc5270 */
[----:B------:R-:W-:-:S05]  /*18a10*/  IADD3 R2, P0, R19, UR4, RZ ;  /* 0x0000000413027c10 */ /* 0x000fca000ff1e0ff */
[----:B0-----:R-:W-:-:S05]  /*18a20*/  IMAD.X R3, RZ, RZ, UR5, P0 ;  /* 0x00000005ff037e24 */ /* 0x001fca00080e06ff */
        /* <DEDUP_REMOVED lines=18> */
.L_x_3904:
[----:B------:R-:W-:Y:S02]  /*18b50*/  ULDC.64 UR4, c[0x0][0x600] ;  /* 0x0001800000047ab9 */ /* 0x000fe40000000a00 */
[----:B------:R-:W-:-:S05]  /*18b60*/  IADD3 R18, P0, R18, UR4, RZ ;  /* 0x0000000412127c10 */ /* 0x000fca000ff1e0ff */
[----:B------:R-:W-:-:S05]  /*18b70*/  IMAD.X R19, RZ, RZ, UR5, P0 ;  /* 0x00000005ff137e24 */ /* 0x000fca00080e06ff */
[----:B------:R-:W-:Y:S01]  /*18b80*/  STG.E.64 desc[UR60][R18.64], R16 ;  /* 0x0000001012007986 */ /* 0x000fe2000c101b3c */
[----:B------:R-:W-:Y:S05]  /*18b90*/  EXIT ;  /* 0x000000000000794d */ /* 0x000fea0003800000 */
.L_x_3902:
[----:B------:R-:W-:Y:S04]  /*18ba0*/  STG.E.64 desc[UR60][R4.64+0x8], R22 ;  /* 0x0000081604007986 */ /* 0x000fe8000c101b3c */
[----:B------:R-:W-:Y:S04]  /*18bb0*/  STG.E.64 desc[UR60][R4.64+0x18], R16 ;  /* 0x0000181004007986 */ /* 0x000fe8000c101b3c */
[----:B------:R-:W-:Y:S04]  /*18bc0*/  STG.E.U8 desc[UR60][R4.64], R3 ;  /* 0x0000000304007986 */ /* 0x000fe8000c10113c */
[----:B------:R-:W-:Y:S01]  /*18bd0*/  STG.E.U8 desc[UR60][R4.64+0x10], R9 ;  /* 0x0000100904007986 */ /* 0x000fe2000c10113c */
[----:B------:R-:W-:Y:S05]  /*18be0*/  EXIT ;  /* 0x000000000000794d */ /* 0x000fea0003800000 */
.L_x_3900:
        /* <DEDUP_REMOVED lines=17> */
.L_x_3906:
[----:B------:R-:W-:Y:S02]  /*18d00*/  CS2R R16, SRZ ;  /* 0x0000000000107805 */ /* 0x000fe4000001ff00 */
[----:B------:R-:W-:-:S07]  /*18d10*/  CS2R R22, SRZ ;  /* 0x0000000000167805 */ /* 0x000fce000001ff00 */
.L_x_3905:
        /* <DEDUP_REMOVED lines=23> */
.L_x_3908:
        /* <DEDUP_REMOVED lines=22> */
.L_x_3909:
[----:B------:R-:W-:Y:S02]  /*18ff0*/  ULDC.64 UR4, c[0x0][0x600] ;  /* 0x0001800000047ab9 */ /* 0x000fe40000000a00 */
[----:B------:R-:W-:-:S05]  /*19000*/  IADD3 R18, P0, R18, UR4, RZ ;  /* 0x0000000412127c10 */ /* 0x000fca000ff1e0ff */
[----:B------:R-:W-:-:S05]  /*19010*/  IMAD.X R19, RZ, RZ, UR5, P0 ;  /* 0x00000005ff137e24 */ /* 0x000fca00080e06ff */
[----:B------:R-:W-:Y:S01]  /*19020*/  STG.E.64 desc[UR60][R18.64], R16 ;  /* 0x0000001012007986 */ /* 0x000fe2000c101b3c */
[----:B------:R-:W-:Y:S05]  /*19030*/  EXIT ;  /* 0x000000000000794d */ /* 0x000fea0003800000 */
.L_x_3907:
        /* <DEDUP_REMOVED lines=16> */
.L_x_3910:
        /* <DEDUP_REMOVED lines=15> */
.L_x_3911:
[----:B------:R-:W-:Y:S05]  /*19230*/  EXIT ;  /* 0x000000000000794d */ /* 0x000fea0003800000 */
        .weak           $__internal_32_$__cuda_sm20_div_u64
        .type           $__internal_32_$__cuda_sm20_div_u64,@function
        .size           $__internal_32_$__cuda_sm20_div_u64,($__internal_33_$__cuda_sm20_rem_u64 - $__internal_32_$__cuda_sm20_div_u64)
$__internal_32_$__cuda_sm20_div_u64:
        /* <DEDUP_REMOVED lines=69> */
[----:B------:R-:W-:Y:S06]  /*19690*/  RET.REL.NODEC R12 `(_ZN2at6native13reduce_kernelILi256ELi2ENS0_8ReduceOpIaNS0_9ArgMinOpsIaEEjlLi4ELi4EEEEEvT1_) ;  /* 0xfffffe680c587950 */ /* 0x000fec0003c3ffff */
        .weak           $__internal_33_$__cuda_sm20_rem_u64
        .type           $__internal_33_$__cuda_sm20_rem_u64,@function
        .size           $__internal_33_$__cuda_sm20_rem_u64,(.L_x_6990 - $__internal_33_$__cuda_sm20_rem_u64)
$__internal_33_$__cuda_sm20_rem_u64:
        /* <DEDUP_REMOVED lines=64> */
[----:B------:R-:W-:Y:S06]  /*19aa0*/  RET.REL.NODEC R4 `(_ZN2at6native13reduce_kernelILi256ELi2ENS0_8ReduceOpIaNS0_9ArgMinOpsIaEEjlLi4ELi4EEEEEvT1_) ;  /* 0xfffffe6404547950 */ /* 0x000fec0003c3ffff */
.L_x_3912:
        /* <DEDUP_REMOVED lines=13> */
.L_x_6990:


//--------------------- .text._ZN2at6native13reduce_kernelILi128ELi4ENS0_8ReduceOpIaNS0_9ArgMinOpsIaEEjlLi4ELi4EEEEEvT1_ --------------------------
	.section	.text._ZN2at6native13reduce_kernelILi128ELi4ENS0_8ReduceOpIaNS0_9ArgMinOpsIaEEjlLi4ELi4EEEEEvT1_,"ax",@progbits
	.align	128
        .global         _ZN2at6native13reduce_kernelILi128ELi4ENS0_8ReduceOpIaNS0_9ArgMinOpsIaEEjlLi4ELi4EEEEEvT1_
        .type           _ZN2at6native13reduce_kernelILi128ELi4ENS0_8ReduceOpIaNS0_9ArgMinOpsIaEEjlLi4ELi4EEEEEvT1_,@function
        .size           _ZN2at6native13reduce_kernelILi128ELi4ENS0_8ReduceOpIaNS0_9ArgMinOpsIaEEjlLi4ELi4EEEEEvT1_,(.L_x_6992 - _ZN2at6native13reduce_kernelILi128ELi4ENS0_8ReduceOpIaNS0_9ArgMinOpsIaEEjlLi4ELi4EEEEEvT1_)
        .other          _ZN2at6native13reduce_kernelILi128ELi4ENS0_8ReduceOpIaNS0_9ArgMinOpsIaEEjlLi4ELi4EEEEEvT1_,@"STO_CUDA_ENTRY STV_DEFAULT"
_ZN2at6native13reduce_kernelILi128ELi4ENS0_8ReduceOpIaNS0_9ArgMinOpsIaEEjlLi4ELi4EEEEEvT1_:
.text._ZN2at6native13reduce_kernelILi128ELi4ENS0_8ReduceOpIaNS0_9ArgMinOpsIaEEjlLi4ELi4EEEEEvT1_:
        /* <DEDUP_REMOVED lines=288> */
.L_x_3913:
        /* <DEDUP_REMOVED lines=45> */
.L_x_3917:
        /* <DEDUP_REMOVED lines=32> */
.L_x_3923:
[----:B------:R-:W-:Y:S05]  /*16d0*/  BSYNC B2 ;  /* 0x0000000000027941 */ /* 0x000fea0003800000 */
.L_x_3922:
        /* <DEDUP_REMOVED lines=8> */
[----:B------:R-:W-:-:S05]  /*1760*/  IADD3.X R5, R0, UR4, RZ, P2, !PT ;  /* 0x0000000400057c10 */ /* 0x000fca00097fe4ff */
[----:B------:R-:W2:Y:S01]  /*1770*/  LDG.E.S8 R4, desc[UR60][R4.64] ;  /* 0x0000003c04047981 */ /* 0x000ea2000c1e1300 */
[----:B------:R-:W-:Y:S01]  /*1780*/  IMAD.IADD R3, R17, 0x1, -R8 ;  /* 0x0000000111037824 */ /* 0x000fe200078e0a08 */
[----:B------:R-:W-:-:S04]  /*1790*/  LOP3.LUT R9, R7, 0xff, RZ, 0xc0, !PT ;  /* 0x000000ff07097812 */ /* 0x000fc800078ec0ff */
[----:B0-----:R-:W-:-:S04]  /*17a0*/  ISETP.GT.U32.AND P0, PT, R3, R12, PT ;  /* 0x0000000c0300720c */ /* 0x001fc80003f04070 */
[----:B------:R-:W-:Y:S02]  /*17b0*/  ISETP.GT.AND.EX P0, PT, RZ, R13, PT, P0 ;  /* 0x0000000dff00720c */ /* 0x000fe40003f04300 */
[----:B--2---:R-:W-:-:S04]  /*17c0*/  LOP3.LUT R0, R4, 0xff, RZ, 0xc0, !PT ;  /* 0x000000ff04007812 */ /* 0x004fc800078ec0ff */
[----:B------:R-:W-:Y:S02]  /*17d0*/  ISETP.NE.AND P1, PT, R9, R0, PT ;  /* 0x000000000900720c */ /* 0x000fe40003f25270 */
[----:B------:R-:W-:Y:S02]  /*17e0*/  PRMT R9, R7, 0x9910, RZ ;  /* 0x0000991007097816 */ /* 0x000fe400000000ff */
[----:B------:R-:W-:Y:S02]  /*17f0*/  SEL R0, RZ, 0xffffffff, !P0 ;  /* 0xffffffffff007807 */ /* 0x000fe40004000000 */
[----:B------:R-:W-:-:S07]  /*1800*/  ISETP.GE.AND P0, PT, R9, R4, PT ;  /* 0x000000040900720c */ /* 0x000fce0003f06270 */
[----:B------:R-:W-:-:S04]  /*1810*/  @P1 SEL R0, RZ, 0xffffffff, P0 ;  /* 0xffffffffff001807 */ /* 0x000fc80000000000 */
[----:B------:R-:W-:-:S04]  /*1820*/  LOP3.LUT R0, R0, 0x1, RZ, 0xc0, !PT ;  /* 0x0000000100007812 */ /* 0x000fc800078ec0ff */
[----:B------:R-:W-:-:S04]  /*1830*/  ISETP.NE.U32.AND P0, PT, R0, 0x1, PT ;  /* 0x000000010000780c */ /* 0x000fc80003f05070 */
[----:B------:R-:W-:Y:S02]  /*1840*/  SEL R7, R7, R4, !P0 ;  /* 0x0000000407077207 */ /* 0x000fe40004000000 */
[----:B------:R-:W-:Y:S02]  /*1850*/  SEL R6, R3, R12, P0 ;  /* 0x0000000c03067207 */ /* 0x000fe40000000000 */
[----:B------:R-:W-:-:S07]  /*1860*/  SEL R5, R13, RZ, !P0 ;  /* 0x000000ff0d057207 */ /* 0x000fce0004000000 */
.L_x_3921:
[----:B------:R-:W-:Y:S05]  /*1870*/  BSYNC B1 ;  /* 0x0000000000017941 */ /* 0x000fea0003800000 */
.L_x_3920:
        /* <DEDUP_REMOVED lines=8> */
.L_x_3919:
[----:B------:R-:W-:Y:S05]  /*1900*/  BSYNC B0 ;  /* 0x0000000000007941 */ /* 0x000fea0003800000 */
.L_x_3918:
[----:B------:R-:W0:Y:S01]  /*1910*/  LDC.64 R8, c[0x0][0x240] ;  /* 0x00009000ff087b82 */ /* 0x000e220000000a00 */
[----:B------:R-:W-:Y:S01]  /*1920*/  BSSY B0, `(.L_x_3924) ;  /* 0x0000068000007945 */ /* 0x000fe20003800000 */
[----:B------:R-:W-:Y:S01]  /*1930*/  ISETP.NE.AND P2, PT, R2, RZ, PT ;  /* 0x000000ff0200720c */ /* 0x000fe20003f45270 */
[----:B------:R-:W-:Y:S02]  /*1940*/  IMAD.MOV.U32 R11, RZ, RZ, R20 ;  /* 0x000000ffff0b7224 */ /* 0x000fe400078e0014 */
[----:B------:R-:W-:Y:S02]  /*1950*/  IMAD.MOV.U32 R4, RZ, RZ, R10 ;  /* 0x000000ffff047224 */ /* 0x000fe400078e000a */
[--C-:B------:R-:W-:Y:S01]  /*1960*/  IMAD.MOV.U32 R3, RZ, RZ, R20.reuse ;  /* 0x000000ffff037224 */ /* 0x100fe200078e0014 */
[----:B------:R-:W1:Y:S01]  /*1970*/  LDC R35, c[0x0][0x248] ;  /* 0x00009200ff237b82 */ /* 0x000e620000000800 */
[----:B------:R-:W-:Y:S02]  /*1980*/  IMAD.MOV.U32 R12, RZ, RZ, R20 ;  /* 0x000000ffff0c7224 */ /* 0x000fe400078e0014 */
[----:B0-----:R-:W-:Y:S01]  /*1990*/  IMAD R8, R17, R8, RZ ;  /* 0x0000000811087224 */ /* 0x001fe200078e02ff */
[----:B------:R-:W-:-:S03]  /*19a0*/  ISETP.NE.AND P3, PT, R9, RZ, PT ;  /* 0x000000ff0900720c */ /* 0x000fc60003f65270 */
[----:B------:R-:W-:Y:S02]  /*19b0*/  IMAD R8, R2, R9, R8 ;  /* 0x0000000902087224 */ /* 0x000fe400078e0208 */
[----:B------:R-:W-:Y:S02]  /*19c0*/  IMAD.MOV.U32 R9, RZ, RZ, R10 ;  /* 0x000000ffff097224 */ /* 0x000fe400078e000a */
[--C-:B-1----:R-:W-:Y:S01]  /*19d0*/  IMAD R25, R35, UR36, R8.reuse ;  /* 0x0000002423197c24 */ /* 0x102fe2000f8e0208 */
[----:B------:R-:W-:-:S03]  /*19e0*/  PRMT R8, R14, 0x7610, R8 ;  /* 0x000076100e087816 */ /* 0x000fc60000000008 */
        /* <DEDUP_REMOVED lines=8> */
[----:B------:R-:W-:Y:S01]  /*1a70*/  PRMT R14, R0, 0x7610, R14 ;  /* 0x00007610000e7816 */ /* 0x000fe2000000000e */
[--C-:B------:R-:W-:Y:S02]  /*1a80*/  IMAD.MOV.U32 R3, RZ, RZ, R20.reuse ;  /* 0x000000ffff037224 */ /* 0x100fe400078e0014 */
[----:B------:R-:W-:-:S07]  /*1a90*/  IMAD.MOV.U32 R12, RZ, RZ, R20 ;  /* 0x000000ffff0c7224 */ /* 0x000fce00078e0014 */
.L_x_3926:
[----:B------:R-:W-:Y:S01]  /*1aa0*/  IMAD.MOV.U32 R18, RZ, RZ, R16 ;  /* 0x000000ffff127224 */ /* 0x000fe200078e0010 */
[----:B------:R-:W-:Y:S01]  /*1ab0*/  PRMT R29, R7, 0x8880, RZ ;  /* 0x00008880071d7816 */ /* 0x000fe200000000ff */
[----:B------:R-:W-:Y:S02]  /*1ac0*/  ULDC UR4, c[0x0][0x234] ;  /* 0x00008d0000047ab9 */ /* 0x000fe40000000800 */
[----:B------:R-:W-:-:S05]  /*1ad0*/  IMAD.WIDE.U32 R20, R25, 0x4, R18 ;  /* 0x0000000419147825 */ /* 0x000fca00078e0012 */
[----:B------:R0:W2:Y:S01]  /*1ae0*/  LDG.E R32, desc[UR60][R20.64] ;  /* 0x0000003c14207981 */ /* 0x0000a2000c1e1900 */
[----:B------:R-:W-:Y:S01]  /*1af0*/  LOP3.LUT R18, R7, 0xff, RZ, 0xc0, !PT ;  /* 0x000000ff07127812 */ /* 0x000fe200078ec0ff */
[----:B------:R-:W-:Y:S01]  /*1b00*/  VIADD R25, R25, UR4 ;  /* 0x0000000419197c36 */ /* 0x000fe20008000000 */
[----:B------:R-:W-:Y:S01]  /*1b10*/  PRMT R33, R0, 0x8880, RZ ;  /* 0x0000888000217816 */ /* 0x000fe200000000ff */
[----:B0-----:R-:W-:Y:S01]  /*1b20*/  IMAD.IADD R21, R15, 0x1, R24 ;  /* 0x000000010f157824 */ /* 0x001fe200078e0218 */
[----:B------:R-:W-:-:S03]  /*1b30*/  PRMT R15, R14, 0x8880, RZ ;  /* 0x000088800e0f7816 */ /* 0x000fc600000000ff */
[----:B------:R-:W-:Y:S01]  /*1b40*/  VIADD R31, R21, 0x3 ;  /* 0x00000003151f7836 */ /* 0x000fe20000000000 */
[----:B------:R-:W-:-:S04]  /*1b50*/  ISETP.GE.U32.AND P4, PT, R6, R21, PT ;  /* 0x000000150600720c */ /* 0x000fc80003f86070 */
[----:B------:R-:W-:Y:S02]  /*1b60*/  ISETP.GE.AND.EX P4, PT, R5, RZ, PT, P4 ;  /* 0x000000ff0500720c */ /* 0x000fe40003f86340 */
[C---:B--2---:R-:W-:Y:S02]  /*1b70*/  LOP3.LUT R27, R32.reuse, 0xff, RZ, 0xc0, !PT ;  /* 0x000000ff201b7812 */ /* 0x044fe400078ec0ff */
[----:B------:R-:W-:Y:S02]  /*1b80*/  PRMT R28, R32, 0x7771, RZ ;  /* 0x00007771201c7816 */ /* 0x000fe400000000ff */
[----:B------:R-:W-:Y:S02]  /*1b90*/  ISETP.NE.AND P5, PT, R18, R27, PT ;  /* 0x0000001b1200720c */ /* 0x000fe40003fa5270 */
[----:B------:R-:W-:Y:S01]  /*1ba0*/  LOP3.LUT R18, R14, 0xff, RZ, 0xc0, !PT ;  /* 0x000000ff0e127812 */ /* 0x000fe200078ec0ff */
[----:B------:R-:W-:Y:S01]  /*1bb0*/  IMAD.MOV.U32 R27, RZ, RZ, R28 ;  /* 0x000000ffff1b7224 */ /* 0x000fe200078e001c */
[----:B------:R-:W-:-:S02]  /*1bc0*/  PRMT R20, R32, 0x7772, RZ ;  /* 0x0000777220147816 */ /* 0x000fc400000000ff */
[----:B------:R-:W-:Y:S02]  /*1bd0*/  PRMT R26, R32, 0x8880, RZ ;  /* 0x00008880201a7816 */ /* 0x000fe400000000ff */
[----:B------:R-:W-:Y:S01]  /*1be0*/  ISETP.NE.AND P0, PT, R18, R27, PT ;  /* 0x0000001b1200720c */ /* 0x000fe20003f05270 */
[----:B------:R-:W-:Y:S01]  /*1bf0*/  IMAD.MOV.U32 R27, RZ, RZ, R15 ;  /* 0x000000ffff1b7224 */ /* 0x000fe200078e000f */
[----:B------:R-:W-:Y:S02]  /*1c00*/  PRMT R18, R32, 0x9991, RZ ;  /* 0x0000999120127816 */ /* 0x000fe400000000ff */
[----:B------:R-:W-:Y:S02]  /*1c10*/  LOP3.LUT R15, R8, 0xff, RZ, 0xc0, !PT ;  /* 0x000000ff080f7812 */ /* 0x000fe400078ec0ff */
[----:B------:R-:W-:Y:S02]  /*1c20*/  ISETP.GE.AND P1, PT, R27, R18, PT ;  /* 0x000000121b00720c */ /* 0x000fe40003f26270 */
[----:B------:R-:W-:-:S02]  /*1c30*/  SEL R18, RZ, 0xffffffff, P4 ;  /* 0xffffffffff127807 */ /* 0x000fc40002000000 */
[----:B------:R-:W-:Y:S01]  /*1c40*/  ISETP.NE.AND P4, PT, R15, R20, PT ;  /* 0x000000140f00720c */ /* 0x000fe20003f85270 */
[----:B------:R-:W-:Y:S01]  /*1c50*/  VIADD R20, R21, 0x1 ;  /* 0x0000000115147836 */ /* 0x000fe20000000000 */
[----:B------:R-:W-:Y:S01]  /*1c60*/  ISETP.GE.AND P6, PT, R29, R26, PT ;  /* 0x0000001a1d00720c */ /* 0x000fe20003fc6270 */
[----:B------:R-:W-:Y:S01]  /*1c70*/  VIADD R29, R21, 0x2 ;  /* 0x00000002151d7836 */ /* 0x000fe20000000000 */
[----:B------:R-:W-:Y:S02]  /*1c80*/  PRMT R27, R8, 0x8880, RZ ;  /* 0x00008880081b7816 */ /* 0x000fe400000000ff */
[----:B------:R-:W-:Y:S02]  /*1c90*/  @P5 SEL R18, RZ, 0xffffffff, P6 ;  /* 0xffffffffff125807 */ /* 0x000fe40003000000 */
[----:B------:R-:W-:Y:S02]  /*1ca0*/  ISETP.GE.U32.AND P5, PT, R9, R20, PT ;  /* 0x000000140900720c */ /* 0x000fe40003fa6070 */
[----:B------:R-:W-:-:S02]  /*1cb0*/  PRMT R26, R32, 0xaaa2, RZ ;  /* 0x0000aaa2201a7816 */ /* 0x000fc400000000ff */
[----:B------:R-:W-:Y:S02]  /*1cc0*/  ISETP.GE.AND.EX P5, PT, R12, RZ, PT, P5 ;  /* 0x000000ff0c00720c */ /* 0x000fe40003fa6350 */
[----:B------:R-:W-:Y:S02]  /*1cd0*/  PRMT R28, R32, 0x7773, RZ ;  /* 0x00007773201c7816 */ /* 0x000fe400000000ff */
[----:B------:R-:W-:Y:S02]  /*1ce0*/  LOP3.LUT R15, R0, 0xff, RZ, 0xc0, !PT ;  /* 0x000000ff000f7812 */ /* 0x000fe400078ec0ff */
[----:B------:R-:W-:Y:S02]  /*1cf0*/  ISETP.GE.AND P6, PT, R27, R26, PT ;  /* 0x0000001a1b00720c */ /* 0x000fe40003fc6270 */
[----:B------:R-:W-:Y:S02]  /*1d00*/  SEL R26, RZ, 0xffffffff, P5 ;  /* 0xffffffffff1a7807 */ /* 0x000fe40002800000 */
[----:B------:R-:W-:-:S02]  /*1d10*/  @P0 SEL R26, RZ, 0xffffffff, P1 ;  /* 0xffffffffff1a0807 */ /* 0x000fc40000800000 */
[----:B------:R-:W-:Y:S02]  /*1d20*/  ISETP.GE.U32.AND P0, PT, R4, R29, PT ;  /* 0x0000001d0400720c */ /* 0x000fe40003f06070 */
[----:B------:R-:W-:Y:S01]  /*1d30*/  ISETP.NE.AND P5, PT, R15, R28, PT ;  /* 0x0000001c0f00720c */ /* 0x000fe20003fa5270 */
[----:B------:R-:W-:Y:S01]  /*1d40*/  IMAD.SHL.U32 R15, R25, 0x4, RZ ;  /* 0x00000004190f7824 */ /* 0x000fe200078e00ff */
[----:B------:R-:W-:Y:S02]  /*1d50*/  ISETP.GE.U32.AND P1, PT, R10, R31, PT ;  /* 0x0000001f0a00720c */ /* 0x000fe40003f26070 */
[----:B------:R-:W-:Y:S01]  /*1d60*/  ISETP.GE.AND.EX P0, PT, R3, RZ, PT, P0 ;  /* 0x000000ff0300720c */ /* 0x000fe20003f06300 */
[----:B------:R-:W-:Y:S01]  /*1d70*/  VIADD R30, R15, 0x3 ;  /* 0x000000030f1e7836 */ /* 0x000fe20000000000 */
[----:B------:R-:W-:Y:S02]  /*1d80*/  PRMT R28, R32, 0xbbb3, RZ ;  /* 0x0000bbb3201c7816 */ /* 0x000fe400000000ff */
[----:B------:R-:W-:-:S02]  /*1d90*/  ISETP.GE.AND.EX P1, PT, R11, RZ, PT, P1 ;  /* 0x000000ff0b00720c */ /* 0x000fc40003f26310 */
[----:B------:R-:W-:Y:S02]  /*1da0*/  SEL R27, RZ, 0xffffffff, P0 ;  /* 0xffffffffff1b7807 */ /* 0x000fe40000000000 */
[----:B------:R-:W-:Y:S02]  /*1db0*/  ISETP.GE.AND P0, PT, R33, R28, PT ;  /* 0x0000001c2100720c */ /* 0x000fe40003f06270 */
[----:B------:R-:W-:Y:S02]  /*1dc0*/  SEL R28, RZ, 0xffffffff, P1 ;  /* 0xffffffffff1c7807 */ /* 0x000fe40000800000 */
[----:B------:R-:W-:Y:S02]  /*1dd0*/  ISETP.GE.U32.AND P1, PT, R30, R13, PT ;  /* 0x0000000d1e00720c */ /* 0x000fe40003f26070 */
[----:B------:R-:W-:Y:S02]  /*1de0*/  LOP3.LUT R18, R18, 0x1, RZ, 0xc0, !PT ;  /* 0x0000000112127812 */ /* 0x000fe400078ec0ff */
[----:B------:R-:W-:-:S02]  /*1df0*/  @P4 SEL R27, RZ, 0xffffffff, P6 ;  /* 0xffffffffff1b4807 */ /* 0x000fc40003000000 */
[----:B------:R-:W-:Y:S02]  /*1e00*/  @P5 SEL R28, RZ, 0xffffffff, P0 ;  /* 0xffffffffff1c5807 */ /* 0x000fe40000000000 */
[----:B------:R-:W-:Y:S02]  /*1e10*/  ISETP.NE.U32.AND P0, PT, R18, 0x1, PT ;  /* 0x000000011200780c */ /* 0x000fe40003f05070 */
[----:B------:R-:W-:Y:S02]  /*1e20*/  PRMT R18, R32, 0x7770, RZ ;  /* 0x0000777020127816 */ /* 0x000fe400000000ff */
[----:B------:R-:W-:Y:S02]  /*1e30*/  LOP3.LUT R26, R26, 0x1, RZ, 0xc0, !PT ;  /* 0x000000011a1a7812 */ /* 0x000fe400078ec0ff */
[----:B------:R-:W-:Y:S02]  /*1e40*/  LOP3.LUT R27, R27, 0x1, RZ, 0xc0, !PT ;  /* 0x000000011b1b7812 */ /* 0x000fe400078ec0ff */
[----:B------:R-:W-:-:S02]  /*1e50*/  LOP3.LUT R28, R28, 0x1, RZ, 0xc0, !PT ;  /* 0x000000011c1c7812 */ /* 0x000fc400078ec0ff */
[----:B------:R-:W-:Y:S02]  /*1e60*/  SEL R18, R7, R18, !P0 ;  /* 0x0000001207127207 */ /* 0x000fe40004000000 */
[----:B------:R-:W-:Y:S02]  /*1e70*/  ISETP.NE.U32.AND P4, PT, R26, 0x1, PT ;  /* 0x000000011a00780c */ /* 0x000fe40003f85070 */
[----:B------:R-:W-:Y:S02]  /*1e80*/  ISETP.NE.U32.AND P5, PT, R27, 0x1, PT ;  /* 0x000000011b00780c */ /* 0x000fe40003fa5070 */
[----:B------:R-:W-:Y:S02]  /*1e90*/  SEL R6, R6, R21, !P0 ;  /* 0x0000001506067207 */ /* 0x000fe40004000000 */
[----:B------:R-:W-:Y:S02]  /*1ea0*/  PRMT R7, R32, 0x7771, RZ ;  /* 0x0000777120077816 */ /* 0x000fe400000000ff */
[----:B------:R-:W-:-:S02]  /*1eb0*/  ISETP.NE.U32.AND P6, PT, R28, 0x1, PT ;  /* 0x000000011c00780c */ /* 0x000fc40003fc5070 */
[C---:B------:R-:W-:Y:S02]  /*1ec0*/  PRMT R21, R32.reuse, 0x7772, RZ ;  /* 0x0000777220157816 */ /* 0x040fe400000000ff */
[----:B------:R-:W-:Y:S02]  /*1ed0*/  PRMT R27, R32, 0x7773, RZ ;  /* 0x00007773201b7816 */ /* 0x000fe400000000ff */
[----:B------:R-:W-:Y:S02]  /*1ee0*/  SEL R14, R14, R7, !P4 ;  /* 0x000000070e0e7207 */ /* 0x000fe40006000000 */
        /* <DEDUP_REMOVED lines=9> */
[----:B------:R-:W-:Y:S01]  /*1f80*/  PRMT R7, R18, 0x7610, R7 ;  /* 0x0000761012077816 */ /* 0x000fe20000000007 */
[----:B------:R-:W-:Y:S06]  /*1f90*/  @!P1 BRA `(.L_x_3926) ;  /* 0xfffffff800c09947 */ /* 0x000fec000383ffff */
.L_x_3925:
[----:B------:R-:W-:Y:S05]  /*1fa0*/  BSYNC B0 ;  /* 0x0000000000007941 */ /* 0x000fea0003800000 */
.L_x_3924:
        /* <DEDUP_REMOVED lines=8> */
.L_x_3928:
[----:B------:R-:W-:Y:S05]  /*2030*/  BSYNC B0 ;  /* 0x0000000000007941 */ /* 0x000fea0003800000 */
.L_x_3927:
        /* <DEDUP_REMOVED lines=9> */
[----:B------:R-:W-:-:S05]  /*20d0*/  LEA.HI.X.SX32 R19, R15, R19, 0x1, P0 ;  /* 0x000000130f137211 */ /* 0x000fca00000f0eff */
        /* <DEDUP_REMOVED lines=17> */
.L_x_3930:
[----:B------:R-:W-:Y:S05]  /*21f0*/  BSYNC B0 ;  /* 0x0000000000007941 */ /* 0x000fea0003800000 */
.L_x_3929:
[C---:B------:R-:W-:Y:S02]  /*2200*/  LOP3.LUT R16, R7.reuse, 0xff, RZ, 0xc0, !PT ;  /* 0x000000ff07107812 */ /* 0x040fe400078ec0ff */
[----:B------:R-:W-:Y:S02]  /*2210*/  CS2R R44, SRZ ;  /* 0x00000000002c7805 */ /* 0x000fe4000001ff00 */
[C---:B------:R-:W-:Y:S02]  /*2220*/  LOP3.LUT R13, R14.reuse, 0xff, RZ, 0xc0, !PT ;  /* 0x000000ff0e0d7812 */ /* 0x040fe400078ec0ff */
[----:B------:R-:W-:Y:S02]  /*2230*/  PRMT R15, R14, 0x8880, RZ ;  /* 0x000088800e0f7816 */ /* 0x000fe400000000ff */
[----:B------:R-:W-:Y:S02]  /*2240*/  PRMT R18, R7, 0x8880, RZ ;  /* 0x0000888007127816 */ /* 0x000fe400000000ff */
[----:B------:R-:W-:Y:S01]  /*2250*/  ISETP.NE.AND P2, PT, R16, R13, PT ;  /* 0x0000000d1000720c */ /* 0x000fe20003f45270 */
[--C-:B------:R-:W-:Y:S01]  /*2260*/  IMAD.MOV.U32 R13, RZ, RZ, R15.reuse ;  /* 0x000000ffff0d7224 */ /* 0x100fe200078e000f */
[----:B------:R-:W-:Y:S01]  /*2270*/  ISETP.GE.U32.AND P0, PT, R6, R9, PT ;  /* 0x000000090600720c */ /* 0x000fe20003f06070 */
[----:B------:R-:W-:Y:S01]  /*2280*/  IMAD.MOV.U32 R16, RZ, RZ, R18 ;  /* 0x000000ffff107224 */ /* 0x000fe200078e0012 */
[----:B------:R-:W-:-:S02]  /*2290*/  PRMT R15, RZ, 0x7610, R15 ;  /* 0x00007610ff0f7816 */ /* 0x000fc4000000000f */
[----:B------:R-:W-:Y:S02]  /*22a0*/  ISETP.GE.AND.EX P0, PT, R5, R12, PT, P0 ;  /* 0x0000000c0500720c */ /* 0x000fe40003f06300 */
[----:B------:R-:W-:Y:S02]  /*22b0*/  ISETP.GE.AND P1, PT, R16, R13, PT ;  /* 0x0000000d1000720c */ /* 0x000fe40003f26270 */
[----:B------:R-:W-:-:S03]  /*22c0*/  SEL R13, RZ, 0xffffffff, P0 ;  /* 0xffffffffff0d7807 */ /* 0x000fc60000000000 */
[----:B------:R-:W-:-:S04]  /*22d0*/  @P2 SEL R13, RZ, 0xffffffff, P1 ;  /* 0xffffffffff0d2807 */ /* 0x000fc80000800000 */
[----:B------:R-:W-:-:S04]  /*22e0*/  LOP3.LUT R13, R13, 0x1, RZ, 0xc0, !PT ;  /* 0x000000010d0d7812 */ /* 0x000fc800078ec0ff */
[----:B------:R-:W-:-:S04]  /*22f0*/  ISETP.NE.U32.AND P0, PT, R13, 0x1, PT ;  /* 0x000000010d00780c */ /* 0x000fc80003f05070 */
[----:B------:R-:W-:Y:S02]  /*2300*/  SEL R7, R7, R14, !P0 ;  /* 0x0000000e07077207 */ /* 0x000fe40004000000 */
[----:B------:R-:W-:Y:S02]  /*2310*/  LOP3.LUT R14, R8, 0xff, RZ, 0xc0, !PT ;  /* 0x000000ff080e7812 */ /* 0x000fe400078ec0ff */
[----:B------:R-:W-:Y:S02]  /*2320*/  LOP3.LUT R13, R7, 0xff, RZ, 0xc0, !PT ;  /* 0x000000ff070d7812 */ /* 0x000fe400078ec0ff */
[----:B------:R-:W-:Y:S02]  /*2330*/  SEL R9, R6, R9, !P0 ;  /* 0x0000000906097207 */ /* 0x000fe40004000000 */
[----:B------:R-:W-:Y:S02]  /*2340*/  ISETP.NE.AND P1, PT, R13, R14, PT ;  /* 0x0000000e0d00720c */ /* 0x000fe40003f25270 */
[----:B------:R-:W-:-:S02]  /*2350*/  SEL R12, R5, R12, !P0 ;  /* 0x0000000c050c7207 */ /* 0x000fc40004000000 */
        /* <DEDUP_REMOVED lines=8> */
[----:B------:R-:W-:Y:S02]  /*23e0*/  LOP3.LUT R5, R5, 0x1, RZ, 0xc0, !PT ;  /* 0x0000000105057812 */ /* 0x000fe400078ec0ff */
[----:B------:R-:W-:Y:S02]  /*23f0*/  PRMT R13, RZ, 0x7610, R13 ;  /* 0x00007610ff0d7816 */ /* 0x000fe4000000000d */
        /* <DEDUP_REMOVED lines=14> */
[----:B------:R-:W-:Y:S02]  /*24e0*/  ISETP.NE.U32.AND P0, PT, R3, 0x1, PT ;  /* 0x000000010300780c */ /* 0x000fe40003f05070 */
[----:B------:R-:W-:Y:S02]  /*24f0*/  PRMT R3, RZ, 0x7610, R3 ;  /* 0x00007610ff037816 */ /* 0x000fe40000000003 */
[----:B------:R-:W-:Y:S02]  /*2500*/  SEL R0, R7, R0, !P0 ;  /* 0x0000000007007207 */ /* 0x000fe40004000000 */
[----:B------:R-:W-:Y:S02]  /*2510*/  CS2R R6, SRZ ;  /* 0x0000000000067805 */ /* 0x000fe4000001ff00 */
[----:B------:R-:W-:Y:S02]  /*2520*/  SEL R10, R9, R10, !P0 ;  /* 0x0000000a090a7207 */ /* 0x000fe40004000000 */
[----:B------:R-:W-:-:S02]  /*2530*/  SEL R11, R8, R11, !P0 ;  /* 0x0000000b080b7207 */ /* 0x000fc40004000000 */
[----:B------:R-:W-:Y:S02]  /*2540*/  CS2R R8, SRZ ;  /* 0x0000000000087805 */ /* 0x000fe4000001ff00 */
[----:B------:R-:W-:Y:S01]  /*2550*/  PRMT R21, R0, 0x7610, R21 ;  /* 0x0000761000157816 */ /* 0x000fe20000000015 */
[----:B------:R-:W-:Y:S06]  /*2560*/  BRA `(.L_x_3915) ;  /* 0x0000012c00e47947 */ /* 0x000fec0003800000 */
.L_x_3916:
        /* <DEDUP_REMOVED lines=67> */
[----:B------:R-:W-:Y:S01]  /*29a0*/  IMAD.MOV.U32 R21, RZ, RZ, R28 ;  /* 0x000000ffff157224 */ /* 0x000fe200078e001c */
[C---:B------:R-:W-:Y:S01]  /*29b0*/  PRMT R20, R13.reuse, 0x7610, R20 ;  /* 0x000076100d147816 */ /* 0x040fe20000000014 */
[--C-:B------:R-:W-:Y:S01]  /*29c0*/  IMAD.MOV.U32 R25, RZ, RZ, R28.reuse ;  /* 0x000000ffff197224 */ /* 0x100fe200078e001c */
[C---:B------:R-:W-:Y:S01]  /*29d0*/  PRMT R27, R13.reuse, 0x7610, R27 ;  /* 0x000076100d1b7816 */ /* 0x040fe2000000001b */
[----:B------:R-:W1:Y:S01]  /*29e0*/  LDC.64 R48, c[0x0][0x268] ;  /* 0x00009a00ff307b82 */ /* 0x000e620000000a00 */
        /* <DEDUP_REMOVED lines=36> */
[----:B01----:R-:W-:-:S07]  /*2c30*/  IMAD.MOV.U32 R40, RZ, RZ, R24 ;  /* 0x000000ffff287224 */ /* 0x003fce00078e0018 */
.L_x_3940:
        /* <DEDUP_REMOVED lines=286> */
.L_x_3936:
[----:B------:R-:W-:-:S04]  /*3e20*/  LOP3.LUT R51, R63, 0xfffffffc, RZ, 0xc0, !PT ;  /* 0xfffffffc3f337812 */ /* 0x000fc800078ec0ff */
[----:B------:R-:W-:-:S05]  /*3e30*/  IADD3 R50, P0, R51, R16, RZ ;  /* 0x0000001033327210 */ /* 0x000fca0007f1e0ff */
[----:B------:R-:W-:-:S05]  /*3e40*/  IMAD.X R51, RZ, RZ, R19, P0 ;  /* 0x000000ffff337224 */ /* 0x000fca00000e0613 */
[----:B------:R-:W2:Y:S02]  /*3e50*/  LDG.E R50, desc[UR60][R50.64] ;  /* 0x0000003c32327981 */ /* 0x000ea4000c1e1900 */
[C---:B--2---:R-:W-:Y:S02]  /*3e60*/  PRMT R65, R50.reuse, 0x7770, RZ ;  /* 0x0000777032417816 */ /* 0x044fe400000000ff */
[C---:B------:R-:W-:Y:S02]  /*3e70*/  PRMT R68, R50.reuse, 0x7771, RZ ;  /* 0x0000777132447816 */ /* 0x040fe400000000ff */
[C---:B------:R-:W-:Y:S02]  /*3e80*/  PRMT R63, R50.reuse, 0x7772, RZ ;  /* 0x00007772323f7816 */ /* 0x040fe400000000ff */
[----:B------:R-:W-:Y:S01]  /*3e90*/  PRMT R66, R50, 0x7773, RZ ;  /* 0x0000777332427816 */ /* 0x000fe200000000ff */
        /* <DEDUP_REMOVED lines=247> */
.L_x_3937:
[----:B------:R-:W-:-:S04]  /*4e10*/  LOP3.LUT R51, R62, 0xfffffffc, RZ, 0xc0, !PT ;  /* 0xfffffffc3e337812 */ /* 0x000fc800078ec0ff */
[----:B------:R-:W-:-:S05]  /*4e20*/  IADD3 R50, P0, R51, R16, RZ ;  /* 0x0000001033327210 */ /* 0x000fca0007f1e0ff */
[----:B------:R-:W-:-:S05]  /*4e30*/  IMAD.X R51, RZ, RZ, R19, P0 ;  /* 0x000000ffff337224 */ /* 0x000fca00000e0613 */
[----:B------:R-:W2:Y:S01]  /*4e40*/  LDG.E R50, desc[UR60][R50.64] ;  /* 0x0000003c32327981 */ /* 0x000ea2000c1e1900 */
[----:B------:R-:W-:Y:S02]  /*4e50*/  IMAD.MOV.U32 R62, RZ, RZ, RZ ;  /* 0x000000ffff3e7224 */ /* 0x000fe400078e00ff */
[----:B------:R-:W-:Y:S01]  /*4e60*/  IMAD.MOV.U32 R71, RZ, RZ, RZ ;  /* 0x000000ffff477224 */ /* 0x000fe200078e00ff */
[C---:B--2---:R-:W-:Y:S02]  /*4e70*/  PRMT R72, R50.reuse, 0x7770, RZ ;  /* 0x0000777032487816 */ /* 0x044fe400000000ff */
[C---:B------:R-:W-:Y:S02]  /*4e80*/  PRMT R69, R50.reuse, 0x7771, RZ ;  /* 0x0000777132457816 */ /* 0x040fe400000000ff */
[C---:B------:R-:W-:Y:S02]  /*4e90*/  PRMT R70, R50.reuse, 0x7772, RZ ;  /* 0x0000777232467816 */ /* 0x040fe400000000ff */
[----:B------:R-:W-:Y:S01]  /*4ea0*/  PRMT R67, R50, 0x7773, RZ ;  /* 0x0000777332437816 */ /* 0x000fe200000000ff */
        /* <DEDUP_REMOVED lines=235> */
.L_x_3938:
        /* <DEDUP_REMOVED lines=255> */
.L_x_3939:
[----:B------:R-:W-:Y:S01]  /*6d50*/  LOP3.LUT R51, R62, 0xfffffffc, RZ, 0xc0, !PT ;  /* 0xfffffffc3e337812 */ /* 0x000fe200078ec0ff */
[----:B------:R-:W-:-:S03]  /*6d60*/  ULDC UR4, c[0x0][0x234] ;  /* 0x00008d0000047ab9 */ /* 0x000fc60000000800 */
[----:B------:R-:W-:-:S05]  /*6d70*/  IADD3 R50, P0, R51, R16, RZ ;  /* 0x0000001033327210 */ /* 0x000fca0007f1e0ff */
[----:B------:R-:W-:-:S05]  /*6d80*/  IMAD.X R51, RZ, RZ, R19, P0 ;  /* 0x000000ffff337224 */ /* 0x000fca00000e0613 */
[----:B------:R0:W2:Y:S01]  /*6d90*/  LDG.E R50, desc[UR60][R50.64] ;  /* 0x0000003c32327981 */ /* 0x0000a2000c1e1900 */
[C---:B------:R-:W-:Y:S02]  /*6da0*/  PRMT R61, R65.reuse, 0x9910, RZ ;  /* 0x00009910413d7816 */ /* 0x040fe400000000ff */
[C---:B------:R-:W-:Y:S02]  /*6db0*/  LOP3.LUT R60, R8.reuse, 0xff, RZ, 0xc0, !PT ;  /* 0x000000ff083c7812 */ /* 0x040fe400078ec0ff */
[----:B------:R-:W-:Y:S02]  /*6dc0*/  PRMT R62, R65, 0x8880, RZ ;  /* 0x00008880413e7816 */ /* 0x000fe400000000ff */
[----:B------:R-:W-:Y:S02]  /*6dd0*/  PRMT R75, R8, 0x8880, RZ ;  /* 0x00008880084b7816 */ /* 0x000fe400000000ff */
[----:B------:R-:W-:Y:S01]  /*6de0*/  ISETP.NE.AND P6, PT, R60, R61, PT ;  /* 0x0000003d3c00720c */ /* 0x000fe20003fc5270 */
[----:B------:R-:W-:Y:S01]  /*6df0*/  IMAD.MOV.U32 R61, RZ, RZ, R62 ;  /* 0x000000ffff3d7224 */ /* 0x000fe200078e003e */
[----:B------:R-:W-:Y:S01]  /*6e00*/  PRMT R77, R68, 0x9910, RZ ;  /* 0x00009910444d7816 */ /* 0x000fe200000000ff */
[----:B------:R-:W-:Y:S01]  /*6e10*/  IMAD.MOV.U32 R62, RZ, RZ, R75 ;  /* 0x000000ffff3e7224 */ /* 0x000fe200078e004b */
[----:B------:R-:W-:-:S02]  /*6e20*/  PRMT R80, R63, 0x9910, RZ ;  /* 0x000099103f507816 */ /* 0x000fc400000000ff */
[----:B0-----:R-:W-:Y:S01]  /*6e30*/  LOP3.LUT R51, R6, 0xff, RZ, 0xc0, !PT ;  /* 0x000000ff06337812 */ /* 0x001fe200078ec0ff */
[----:B------:R-:W-:Y:S01]  /*6e40*/  IMAD.MOV.U32 R75, RZ, RZ, R77 ;  /* 0x000000ffff4b7224 */ /* 0x000fe200078e004d */
[----:B------:R-:W-:Y:S02]  /*6e50*/  ISETP.GE.AND P4, PT, R62, R61, PT ;  /* 0x0000003d3e00720c */ /* 0x000fe40003f86270 */
[----:B------:R-:W-:Y:S02]  /*6e60*/  LOP3.LUT R60, R9, 0xff, RZ, 0xc0, !PT ;  /* 0x000000ff093c7812 */ /* 0x000fe400078ec0ff */
[----:B------:R-:W-:Y:S02]  /*6e70*/  ISETP.NE.AND P2, PT, R51, R80, PT ;  /* 0x000000503300720c */ /* 0x000fe40003f45270 */
[----:B------:R-:W-:Y:S02]  /*6e80*/  ISETP.GE.U32.AND P3, PT, R42, R11, PT ;  /* 0x0000000b2a00720c */ /* 0x000fe40003f66070 */
[----:B------:R-:W-:-:S02]  /*6e90*/  SEL R80, RZ, 0xffffffff, P4 ;  /* 0xffffffffff507807 */ /* 0x000fc40002000000 */
[----:B------:R-:W-:Y:S02]  /*6ea0*/  PRMT R78, R68, 0x8880, RZ ;  /* 0x00008880444e7816 */ /* 0x000fe400000000ff */
[----:B------:R-:W-:Y:S02]  /*6eb0*/  ISETP.GE.U32.AND P4, PT, R44, R11, PT ;  /* 0x0000000b2c00720c */ /* 0x000fe40003f86070 */
[----:B------:R-:W-:Y:S01]  /*6ec0*/  PRMT R79, R9, 0x8880, RZ ;  /* 0x00008880094f7816 */ /* 0x000fe200000000ff */
[----:B------:R-:W-:Y:S01]  /*6ed0*/  IMAD.MOV.U32 R77, RZ, RZ, R78 ;  /* 0x000000ffff4d7224 */ /* 0x000fe200078e004e */
[----:B------:R-:W-:Y:S02]  /*6ee0*/  ISETP.NE.AND P0, PT, R60, R75, PT ;  /* 0x0000004b3c00720c */ /* 0x000fe40003f05270 */
[----:B------:R-:W-:Y:S01]  /*6ef0*/  ISETP.GE.AND.EX P3, PT, R40, RZ, PT, P3 ;  /* 0x000000ff2800720c */ /* 0x000fe20003f66330 */
[----:B------:R-:W-:Y:S01]  /*6f00*/  IMAD.MOV.U32 R78, RZ, RZ, R79 ;  /* 0x000000ffff4e7224 */ /* 0x000fe200078e004f */
[----:B------:R-:W-:-:S02]  /*6f10*/  PRMT R62, R66, 0x9910, RZ ;  /* 0x00009910423e7816 */ /* 0x000fc400000000ff */
[----:B------:R-:W-:Y:S02]  /*6f20*/  LOP3.LUT R51, R7, 0xff, RZ, 0xc0, !PT ;  /* 0x000000ff07337812 */ /* 0x000fe400078ec0ff */
[----:B------:R-:W-:Y:S02]  /*6f30*/  ISETP.GE.AND.EX P4, PT, R41, RZ, PT, P4 ;  /* 0x000000ff2900720c */ /* 0x000fe40003f86340 */
[----:B------:R-:W-:Y:S02]  /*6f40*/  @!P6 SEL R80, RZ, 0xffffffff, P3 ;  /* 0xffffffffff50e807 */ /* 0x000fe40001800000 */
[----:B------:R-:W-:Y:S02]  /*6f50*/  PRMT R60, R63, 0x8880, RZ ;  /* 0x000088803f3c7816 */ /* 0x000fe400000000ff */
[----:B------:R-:W-:Y:S02]  /*6f60*/  PRMT R61, R6, 0x8880, RZ ;  /* 0x00008880063d7816 */ /* 0x000fe400000000ff */
[----:B------:R-:W-:-:S02]  /*6f70*/  ISETP.NE.AND P3, PT, R51, R62, PT ;  /* 0x0000003e3300720c */ /* 0x000fc40003f65270 */
[----:B------:R-:W-:Y:S02]  /*6f80*/  SEL R51, RZ, 0xffffffff, P4 ;  /* 0xffffffffff337807 */ /* 0x000fe40002000000 */
[----:B------:R-:W-:Y:S02]  /*6f90*/  ISETP.GE.U32.AND P4, PT, R46, R11, PT ;  /* 0x0000000b2e00720c */ /* 0x000fe40003f86070 */
[----:B------:R-:W-:Y:S02]  /*6fa0*/  ISETP.GE.AND P5, PT, R78, R77, PT ;  /* 0x0000004d4e00720c */ /* 0x000fe40003fa6270 */
[----:B------:R-:W-:Y:S02]  /*6fb0*/  ISETP.GE.AND P6, PT, R61, R60, PT ;  /* 0x0000003c3d00720c */ /* 0x000fe40003fc6270 */
[----:B------:R-:W-:Y:S02]  /*6fc0*/  PRMT R61, R66, 0x8880, RZ ;  /* 0x00008880423d7816 */ /* 0x000fe400000000ff */
[----:B------:R-:W-:-:S02]  /*6fd0*/  PRMT R62, R7, 0x8880, RZ ;  /* 0x00008880073e7816 */ /* 0x000fc400000000ff */
[----:B------:R-:W-:Y:S02]  /*6fe0*/  ISETP.GE.AND.EX P4, PT, R43, RZ, PT, P4 ;  /* 0x000000ff2b00720c */ /* 0x000fe40003f86340 */
[----:B------:R-:W-:Y:S02]  /*6ff0*/  PRMT R75, R72, 0x9910, RZ ;  /* 0x00009910484b7816 */ /* 0x000fe400000000ff */
[----:B------:R-:W-:Y:S02]  /*7000*/  LOP3.LUT R60, R5, 0xff, RZ, 0xc0, !PT ;  /* 0x000000ff053c7812 */ /* 0x000fe400078ec0ff */
[----:B------:R-:W-:Y:S02]  /*7010*/  @P0 SEL R51, RZ, 0xffffffff, P5 ;  /* 0xffffffffff330807 */ /* 0x000fe40002800000 */
[----:B------:R-:W-:Y:S02]  /*7020*/  ISETP.GE.AND P5, PT, R62, R61, PT ;  /* 0x0000003d3e00720c */ /* 0x000fe40003fa6270 */
[----:B------:R-:W-:-:S02]  /*7030*/  SEL R61, RZ, 0xffffffff, P4 ;  /* 0xffffffffff3d7807 */ /* 0x000fc40002000000 */
[----:B------:R-:W-:Y:S02]  /*7040*/  ISETP.NE.AND P0, PT, R60, R75, PT ;  /* 0x0000004b3c00720c */ /* 0x000fe40003f05270 */
[----:B------:R-:W-:Y:S02]  /*7050*/  ISETP.GE.U32.AND P4, PT, R52, R11, PT ;  /* 0x0000000b3400720c */ /* 0x000fe40003f86070 */
[----:B------:R-:W-:Y:S02]  /*7060*/  PRMT R62, R72, 0x8880, RZ ;  /* 0x00008880483e7816 */ /* 0x000fe400000000ff */
[----:B------:R-:W-:Y:S02]  /*7070*/  PRMT R75, R5, 0x8880, RZ ;  /* 0x00008880054b7816 */ /* 0x000fe400000000ff */
[----:B------:R-:W-:Y:S02]  /*7080*/  PRMT R77, R69, 0x9910, RZ ;  /* 0x00009910454d7816 */ /* 0x000fe400000000ff */
[----:B------:R-:W-:-:S02]  /*7090*/  LOP3.LUT R60, R4, 0xff, RZ, 0xc0, !PT ;  /* 0x000000ff043c7812 */ /* 0x000fc400078ec0ff */
[----:B------:R-:W-:Y:S02]  /*70a0*/  ISETP.GE.AND.EX P4, PT, R45, RZ, PT, P4 ;  /* 0x000000ff2d00720c */ /* 0x000fe40003f86340 */
[----:B------:R-:W-:Y:S02]  /*70b0*/  @P2 SEL R61, RZ, 0xffffffff, P6 ;  /* 0xffffffffff3d2807 */ /* 0x000fe40003000000 */
[----:B------:R-:W-:Y:S01]  /*70c0*/  ISETP.GE.AND P2, PT, R75, R62, PT ;  /* 0x0000003e4b00720c */ /* 0x000fe20003f46270 */
[----:B------:R-:W-:Y:S01]  /*70d0*/  IMAD.U32 R62, RZ, RZ, UR4 ;  /* 0x00000004ff3e7e24 */ /* 0x000fe2000f8e00ff */
[----:B------:R-:W-:Y:S01]  /*70e0*/  ISETP.NE.AND P6, PT, R60, R77, PT ;  /* 0x0000004d3c00720c */ /* 0x000fe20003fc5270 */
[----:B------:R-:W-:Y:S01]  /*70f0*/  ULDC UR4, c[0x0][0x22c] ;  /* 0x00008b0000047ab9 */ /* 0x000fe20000000800 */
[----:B------:R-:W-:Y:S02]  /*7100*/  PRMT R75, R70, 0x9910, RZ ;  /* 0x00009910464b7816 */ /* 0x000fe400000000ff */
[----:B------:R-:W-:-:S02]  /*7110*/  LOP3.LUT R60, R3, 0xff, RZ, 0xc0, !PT ;  /* 0x000000ff033c7812 */ /* 0x000fc400078ec0ff */
[----:B------:R-:W-:Y:S02]  /*7120*/  SEL R88, RZ, 0xffffffff, P4 ;  /* 0xffffffffff587807 */ /* 0x000fe40002000000 */
[----:B------:R-:W-:Y:S02]  /*7130*/  @P3 SEL R88, RZ, 0xffffffff, P5 ;  /* 0xffffffffff583807 */ /* 0x000fe40002800000 */
[----:B------:R-:W-:Y:S01]  /*7140*/  ISETP.NE.AND P3, PT, R60, R75, PT ;  /* 0x0000004b3c00720c */ /* 0x000fe20003f65270 */
[----:B------:R-:W-:Y:S01]  /*7150*/  IMAD.IADD R60, R11, 0x1, R62 ;  /* 0x000000010b3c7824 */ /* 0x000fe200078e023e */
[----:B------:R-:W-:Y:S02]  /*7160*/  SEL R85, RZ, 0xffffffff, P2 ;  /* 0xffffffffff557807 */ /* 0x000fe40001000000 */
[----:B------:R-:W-:Y:S02]  /*7170*/  PRMT R78, R69, 0x8880, RZ ;  /* 0x00008880454e7816 */ /* 0x000fe400000000ff */
[----:B------:R-:W-:-:S02]  /*7180*/  ISETP.GE.U32.AND P2, PT, R53, R60, PT ;  /* 0x0000003c3500720c */ /* 0x000fc40003f46070 */
[----:B------:R-:W-:Y:S02]  /*7190*/  PRMT R79, R4, 0x8880, RZ ;  /* 0x00008880044f7816 */ /* 0x000fe400000000ff */
[----:B------:R-:W-:Y:S02]  /*71a0*/  ISETP.GE.AND.EX P2, PT, R47, RZ, PT, P2 ;  /* 0x000000ff2f00720c */ /* 0x000fe40003f46320 */
[----:B------:R-:W-:Y:S02]  /*71b0*/  ISETP.GE.AND P4, PT, R79, R78, PT ;  /* 0x0000004e4f00720c */ /* 0x000fe40003f86270 */
[----:B------:R-:W-:Y:S02]  /*71c0*/  @!P0 SEL R85, RZ, 0xffffffff, P2 ;  /* 0xffffffffff558807 */ /* 0x000fe40001000000 */
[----:B------:R-:W-:Y:S02]  /*71d0*/  PRMT R77, R70, 0x8880, RZ ;  /* 0x00008880464d7816 */ /* 0x000fe400000000ff */
[----:B------:R-:W-:-:S02]  /*71e0*/  PRMT R78, R3, 0x8880, RZ ;  /* 0x00008880034e7816 */ /* 0x000fc400000000ff */
[----:B------:R-:W-:Y:S02]  /*71f0*/  ISETP.GE.U32.AND P0, PT, R57, R60, PT ;  /* 0x0000003c3900720c */ /* 0x000fe40003f06070 */
[----:B------:R-:W-:Y:S02]  /*7200*/  ISETP.GE.AND P5, PT, R78, R77, PT ;  /* 0x0000004d4e00720c */ /* 0x000fe40003fa6270 */
[----:B------:R-:W-:Y:S02]  /*7210*/  ISETP.GE.AND.EX P0, PT, R56, RZ, PT, P0 ;  /* 0x000000ff3800720c */ /* 0x000fe40003f06300 */
[----:B------:R-:W-:Y:S02]  /*7220*/  PRMT R78, R67, 0x9910, RZ ;  /* 0x00009910434e7816 */ /* 0x000fe400000000ff */
[----:B------:R-:W-:Y:S02]  /*7230*/  LOP3.LUT R75, R0, 0xff, RZ, 0xc0, !PT ;  /* 0x000000ff004b7812 */ /* 0x000fe400078ec0ff */
[----:B------:R-:W-:-:S02]  /*7240*/  SEL R87, RZ, 0xffffffff, P0 ;  /* 0xffffffffff577807 */ /* 0x000fc40000000000 */
[----:B------:R-:W-:Y:S02]  /*7250*/  PRMT R77, R67, 0x8880, RZ ;  /* 0x00008880434d7816 */ /* 0x000fe400000000ff */
[----:B------:R-:W-:Y:S02]  /*7260*/  PRMT R82, R0, 0x8880, RZ ;  /* 0x0000888000527816 */ /* 0x000fe400000000ff */
[----:B------:R-:W-:Y:S02]  /*7270*/  ISETP.NE.AND P2, PT, R75, R78, PT ;  /* 0x0000004e4b00720c */ /* 0x000fe40003f45270 */
[----:B------:R-:W-:Y:S02]  /*7280*/  ISETP.GE.U32.AND P0, PT, R55, R60, PT ;  /* 0x0000003c3700720c */ /* 0x000fe40003f06070 */
[----:B------:R-:W-:Y:S02]  /*7290*/  SEL R86, RZ, 0xffffffff, P4 ;  /* 0xffffffffff567807 */ /* 0x000fe40002000000 */
[----:B------:R-:W-:-:S02]  /*72a0*/  @P3 SEL R87, RZ, 0xffffffff, P5 ;  /* 0xffffffffff573807 */ /* 0x000fc40002800000 */
[----:B------:R-:W-:Y:S02]  /*72b0*/  ISETP.GE.AND P4, PT, R82, R77, PT ;  /* 0x0000004d5200720c */ /* 0x000fe40003f86270 */
[----:B------:R-:W-:Y:S02]  /*72c0*/  ISETP.GE.AND.EX P0, PT, R54, RZ, PT, P0 ;  /* 0x000000ff3600720c */ /* 0x000fe40003f06300 */
[----:B------:R-:W-:Y:S02]  /*72d0*/  ISETP.GE.U32.AND P5, PT, R59, R60, PT ;  /* 0x0000003c3b00720c */ /* 0x000fe40003fa6070 */
[C---:B------:R-:W-:Y:S02]  /*72e0*/  PRMT R79, R74.reuse, 0x8880, RZ ;  /* 0x000088804a4f7816 */ /* 0x040fe400000000ff */
[----:B------:R-:W-:Y:S02]  /*72f0*/  PRMT R82, R39, 0x8880, RZ ;  /* 0x0000888027527816 */ /* 0x000fe400000000ff */
[----:B------:R-:W-:-:S02]  /*7300*/  PRMT R78, R74, 0x9910, RZ ;  /* 0x000099104a4e7816 */ /* 0x000fc400000000ff */
[----:B------:R-:W-:Y:S02]  /*7310*/  LOP3.LUT R75, R39, 0xff, RZ, 0xc0, !PT ;  /* 0x000000ff274b7812 */ /* 0x000fe400078ec0ff */
[----:B------:R-:W-:Y:S02]  /*7320*/  PRMT R84, R71, 0x9910, RZ ;  /* 0x0000991047547816 */ /* 0x000fe400000000ff */
[----:B------:R-:W-:Y:S02]  /*7330*/  LOP3.LUT R77, R36, 0xff, RZ, 0xc0, !PT ;  /* 0x000000ff244d7812 */ /* 0x000fe400078ec0ff */
[----:B------:R-:W-:Y:S02]  /*7340*/  @!P6 SEL R86, RZ, 0xffffffff, P0 ;  /* 0xffffffffff56e807 */ /* 0x000fe40000000000 */
[----:B------:R-:W-:Y:S02]  /*7350*/  ISETP.GE.AND.EX P5, PT, R58, RZ, PT, P5 ;  /* 0x000000ff3a00720c */ /* 0x000fe40003fa6350 */
[----:B------:R-:W-:-:S02]  /*7360*/  ISETP.GE.AND P0, PT, R82, R79, PT ;  /* 0x0000004f5200720c */ /* 0x000fc40003f06270 */
[----:B------:R-:W-:Y:S02]  /*7370*/  ISETP.NE.AND P6, PT, R75, R78, PT ;  /* 0x0000004e4b00720c */ /* 0x000fe40003fc5270 */
[----:B------:R-:W-:Y:S02]  /*7380*/  ISETP.NE.AND P3, PT, R77, R84, PT ;  /* 0x000000544d00720c */ /* 0x000fe40003f65270 */
[----:B------:R-:W-:Y:S02]  /*7390*/  PRMT R79, R76, 0x8880, RZ ;  /* 0x000088804c4f7816 */ /* 0x000fe400000000ff */
[----:B------:R-:W-:Y:S02]  /*73a0*/  PRMT R90, R33, 0x8880, RZ ;  /* 0x00008880215a7816 */ /* 0x000fe400000000ff */
[----:B------:R-:W-:Y:S02]  /*73b0*/  PRMT R77, R71, 0x8880, RZ ;  /* 0x00008880474d7816 */ /* 0x000fe400000000ff */
[----:B------:R-:W-:-:S02]  /*73c0*/  PRMT R78, R36, 0x8880, RZ ;  /* 0x00008880244e7816 */ /* 0x000fc400000000ff */
[----:B------:R-:W-:Y:S02]  /*73d0*/  SEL R84, RZ, 0xffffffff, P5 ;  /* 0xffffffffff547807 */ /* 0x000fe40002800000 */
[----:B------:R-:W-:Y:S02]  /*73e0*/  @P2 SEL R84, RZ, 0xffffffff, P4 ;  /* 0xffffffffff542807 */ /* 0x000fe40002000000 */
[----:B------:R-:W-:Y:S01]  /*73f0*/  ISETP.GE.AND P4, PT, R90, R79, PT ;  /* 0x0000004f5a00720c */ /* 0x000fe20003f86270 */
[----:B------:R-:W-:Y:S01]  /*7400*/  IMAD.IADD R79, R60, 0x1, R62 ;  /* 0x000000013c4f7824 */ /* 0x000fe200078e023e */
[----:B------:R-:W-:Y:S02]  /*7410*/  ISETP.GE.AND P5, PT, R78, R77, PT ;  /* 0x0000004d4e00720c */ /* 0x000fe40003fa6270 */
[----:B------:R-:W-:Y:S02]  /*7420*/  PRMT R82, R76, 0x9910, RZ ;  /* 0x000099104c527816 */ /* 0x000fe400000000ff */
[----:B------:R-:W-:-:S02]  /*7430*/  SEL R81, RZ, 0xffffffff, P5 ;  /* 0xffffffffff517807 */ /* 0x000fc40002800000 */
[----:B------:R-:W-:Y:S02]  /*7440*/  LOP3.LUT R75, R33, 0xff, RZ, 0xc0, !PT ;  /* 0x000000ff214b7812 */ /* 0x000fe400078ec0ff */
[-C--:B------:R-:W-:Y:S02]  /*7450*/  ISETP.GE.U32.AND P5, PT, R34, R79.reuse, PT ;  /* 0x0000004f2200720c */ /* 0x080fe40003fa6070 */
[----:B------:R-:W-:Y:S02]  /*7460*/  ISETP.NE.AND P2, PT, R75, R82, PT ;  /* 0x000000524b00720c */ /* 0x000fe40003f45270 */
[----:B------:R-:W-:Y:S02]  /*7470*/  SEL R83, RZ, 0xffffffff, P0 ;  /* 0xffffffffff537807 */ /* 0x000fe40000000000 */
[----:B------:R-:W-:Y:S02]  /*7480*/  ISETP.GE.AND.EX P5, PT, R35, RZ, PT, P5 ;  /* 0x000000ff2300720c */ /* 0x000fe40003fa6350 */
[----:B------:R-:W-:-:S02]  /*7490*/  ISETP.GE.U32.AND P0, PT, R37, R79, PT ;  /* 0x0000004f2500720c */ /* 0x000fc40003f06070 */
[----:B------:R-:W-:Y:S02]  /*74a0*/  @!P3 SEL R81, RZ, 0xffffffff, P5 ;  /* 0xffffffffff51b807 */ /* 0x000fe40002800000 */
[----:B------:R-:W-:Y:S02]  /*74b0*/  ISETP.GE.AND.EX P0, PT, R38, RZ, PT, P0 ;  /* 0x000000ff2600720c */ /* 0x000fe40003f06300 */
[----:B------:R-:W-:Y:S02]  /*74c0*/  ISETP.GE.U32.AND P5, PT, R31, R79, PT ;  /* 0x0000004f1f00720c */ /* 0x000fe40003fa6070 */
[C---:B------:R-:W-:Y:S02]  /*74d0*/  PRMT R78, R73.reuse, 0x9910, RZ ;  /* 0x00009910494e7816 */ /* 0x040fe400000000ff */
[----:B------:R-:W-:Y:S02]  /*74e0*/  LOP3.LUT R75, R30, 0xff, RZ, 0xc0, !PT ;  /* 0x000000ff1e4b7812 */ /* 0x000fe400078ec0ff */
[----:B------:R-:W-:-:S02]  /*74f0*/  PRMT R77, R73, 0x8880, RZ ;  /* 0x00008880494d7816 */ /* 0x000fc400000000ff */
[----:B------:R-:W-:Y:S02]  /*7500*/  PRMT R82, R30, 0x8880, RZ ;  /* 0x000088801e527816 */ /* 0x000fe400000000ff */
[----:B------:R-:W-:Y:S02]  /*7510*/  @!P6 SEL R83, RZ, 0xffffffff, P0 ;  /* 0xffffffffff53e807 */ /* 0x000fe40000000000 */
[----:B------:R-:W-:Y:S02]  /*7520*/  LOP3.LUT R51, R51, 0x1, RZ, 0xc0, !PT ;  /* 0x0000000133337812 */ /* 0x000fe400078ec0ff */
[----:B------:R-:W-:Y:S02]  /*7530*/  ISETP.GE.AND.EX P5, PT, R32, RZ, PT, P5 ;  /* 0x000000ff2000720c */ /* 0x000fe40003fa6350 */
[----:B------:R-:W-:Y:S02]  /*7540*/  ISETP.NE.AND P6, PT, R75, R78, PT ;  /* 0x0000004e4b00720c */ /* 0x000fe40003fc5270 */
[----:B------:R-:W-:-:S02]  /*7550*/  ISETP.GE.AND P0, PT, R82, R77, PT ;  /* 0x0000004d5200720c */ /* 0x000fc40003f06270 */
[----:B------:R-:W-:Y:S02]  /*7560*/  SEL R82, RZ, 0xffffffff, P4 ;  /* 0xffffffffff527807 */ /* 0x000fe40002000000 */
[----:B------:R-:W-:Y:S02]  /*7570*/  ISETP.NE.U32.AND P3, PT, R51, 0x1, PT ;  /* 0x000000013300780c */ /* 0x000fe40003f65070 */
[----:B------:R-:W-:Y:S02]  /*7580*/  @!P2 SEL R82, RZ, 0xffffffff, P5 ;  /* 0xffffffffff52a807 */ /* 0x000fe40002800000 */
[----:B------:R-:W-:Y:S02]  /*7590*/  LOP3.LUT R51, R27, 0xff, RZ, 0xc0, !PT ;  /* 0x000000ff1b337812 */ /* 0x000fe400078ec0ff */
[----:B------:R-:W-:Y:S02]  /*75a0*/  ISETP.GE.U32.AND P2, PT, R28, R79, PT ;  /* 0x0000004f1c00720c */ /* 0x000fe40003f46070 */
[----:B------:R-:W-:-:S02]  /*75b0*/  LOP3.LUT R61, R61, 0x1, RZ, 0xc0, !PT ;  /* 0x000000013d3d7812 */ /* 0x000fc400078ec0ff */
[----:B------:R-:W-:Y:S02]  /*75c0*/  ISETP.GE.AND.EX P2, PT, R29, RZ, PT, P2 ;  /* 0x000000ff1d00720c */ /* 0x000fe40003f46320 */
[----:B------:R-:W-:Y:S02]  /*75d0*/  ISETP.NE.U32.AND P4, PT, R61, 0x1, PT ;  /* 0x000000013d00780c */ /* 0x000fe40003f85070 */
[----:B------:R-:W-:Y:S02]  /*75e0*/  PRMT R90, R27, 0x8880, RZ ;  /* 0x000088801b5a7816 */ /* 0x000fe400000000ff */
[----:B------:R-:W-:Y:S02]  /*75f0*/  PRMT R77, R20, 0x8880, RZ ;  /* 0x00008880144d7816 */ /* 0x000fe400000000ff */
[----:B------:R-:W-:Y:S02]  /*7600*/  LOP3.LUT R89, R18, 0xff, RZ, 0xc0, !PT ;  /* 0x000000ff12597812 */ /* 0x000fe400078ec0ff */
[----:B------:R-:W-:-:S02]  /*7610*/  LOP3.LUT R80, R80, 0x1, RZ, 0xc0, !PT ;  /* 0x0000000150507812 */ /* 0x000fc400078ec0ff */
[----:B------:R-:W-:Y:S02]  /*7620*/  LOP3.LUT R88, R88, 0x1, RZ, 0xc0, !PT ;  /* 0x0000000158587812 */ /* 0x000fe400078ec0ff */
[----:B------:R-:W-:Y:S02]  /*7630*/  LOP3.LUT R85, R85, 0x1, RZ, 0xc0, !PT ;  /* 0x0000000155557812 */ /* 0x000fe400078ec0ff */
[----:B------:R-:W-:Y:S02]  /*7640*/  LOP3.LUT R86, R86, 0x1, RZ, 0xc0, !PT ;  /* 0x0000000156567812 */ /* 0x000fe400078ec0ff */
[----:B------:R-:W-:Y:S02]  /*7650*/  LOP3.LUT R87, R87, 0x1, RZ, 0xc0, !PT ;  /* 0x0000000157577812 */ /* 0x000fe400078ec0ff */
[----:B------:R-:W-:Y:S02]  /*7660*/  LOP3.LUT R84, R84, 0x1, RZ, 0xc0, !PT ;  /* 0x0000000154547812 */ /* 0x000fe400078ec0ff */
[----:B------:R-:W-:-:S02]  /*7670*/  LOP3.LUT R83, R83, 0x1, RZ, 0xc0, !PT ;  /* 0x0000000153537812 */ /* 0x000fc400078ec0ff */
[----:B------:R-:W-:Y:S02]  /*7680*/  LOP3.LUT R81, R81, 0x1, RZ, 0xc0, !PT ;  /* 0x0000000151517812 */ /* 0x000fe400078ec0ff */
[----:B------:R-:W-:Y:S02]  /*7690*/  LOP3.LUT R82, R82, 0x1, RZ, 0xc0, !PT ;  /* 0x0000000152527812 */ /* 0x000fe400078ec0ff */
[-C--:B------:R-:W-:Y:S02]  /*76a0*/  SEL R44, R44, R11.reuse, !P3 ;  /* 0x0000000b2c2c7207 */ /* 0x080fe40005800000 */
[----:B------:R-:W-:Y:S02]  /*76b0*/  SEL R46, R46, R11, !P4 ;  /* 0x0000000b2e2e7207 */ /* 0x000fe40006000000 */
[----:B------:R-:W-:Y:S02]  /*76c0*/  SEL R9, R9, R68, !P3 ;  /* 0x0000004409097207 */ /* 0x000fe40005800000 */
[----:B------:R-:W-:-:S02]  /*76d0*/  SEL R41, R41, RZ, !P3 ;  /* 0x000000ff29297207 */ /* 0x000fc40005800000 */
[----:B------:R-:W-:Y:S02]  /*76e0*/  SEL R6, R6, R63, !P4 ;  /* 0x0000003f06067207 */ /* 0x000fe40006000000 */
[----:B------:R-:W-:Y:S02]  /*76f0*/  SEL R43, R43, RZ, !P4 ;  /* 0x000000ff2b2b7207 */ /* 0x000fe40006000000 */
[----:B------:R-:W-:Y:S02]  /*7700*/  ISETP.NE.U32.AND P3, PT, R84, 0x1, PT ;  /* 0x000000015400780c */ /* 0x000fe40003f65070 */
[----:B------:R-:W-:Y:S02]  /*7710*/  ISETP.NE.U32.AND P4, PT, R83, 0x1, PT ;  /* 0x000000015300780c */ /* 0x000fe40003f85070 */
[----:B------:R-:W-:Y:S02]  /*7720*/  SEL R59, R59, R60, !P3 ;  /* 0x0000003c3b3b7207 */ /* 0x000fe40005800000 */
[----:B------:R-:W-:-:S02]  /*7730*/  SEL R37, R37, R79, !P4 ;  /* 0x0000004f25257207 */ /* 0x000fc40006000000 */
[----:B------:R-:W-:Y:S02]  /*7740*/  SEL R39, R39, R74, !P4 ;  /* 0x0000004a27277207 */ /* 0x000fe40006000000 */
[----:B------:R-:W-:Y:S02]  /*7750*/  SEL R38, R38, RZ, !P4 ;  /* 0x000000ff26267207 */ /* 0x000fe40006000000 */
[----:B------:R-:W-:Y:S02]  /*7760*/  SEL R0, R0, R67, !P3 ;  /* 0x0000004300007207 */ /* 0x000fe40005800000 */
[----:B------:R-:W-:Y:S02]  /*7770*/  SEL R58, R58, RZ, !P3 ;  /* 0x000000ff3a3a7207 */ /* 0x000fe40005800000 */
[C---:B--2---:R-:W-:Y:S02]  /*7780*/  LOP3.LUT R78, R50.reuse, 0xff, RZ, 0xc0, !PT ;  /* 0x000000ff324e7812 */ /* 0x044fe400078ec0ff */
[----:B------:R-:W-:-:S02]  /*7790*/  PRMT R61, R50, 0x8880, RZ ;  /* 0x00008880323d7816 */ /* 0x000fc400000000ff */
[----:B------:R-:W-:Y:S01]  /*77a0*/  ISETP.NE.AND P5, PT, R51, R78, PT ;  /* 0x0000004e3300720c */ /* 0x000fe20003fa5270 */
[----:B------:R-:W-:Y:S01]  /*77b0*/  IMAD.IADD R51, R79, 0x1, R62 ;  /* 0x000000014f337824 */ /* 0x000fe200078e023e */
[----:B------:R-:W-:Y:S02]  /*77c0*/  PRMT R75, R50, 0x7771, RZ ;  /* 0x00007771324b7816 */ /* 0x000fe400000000ff */
[----:B------:R-:W-:Y:S02]  /*77d0*/  SEL R78, RZ, 0xffffffff, P2 ;  /* 0xffffffffff4e7807 */ /* 0x000fe40001000000 */
[----:B------:R-:W-:Y:S02]  /*77e0*/  @P6 SEL R78, RZ, 0xffffffff, P0 ;  /* 0xffffffffff4e6807 */ /* 0x000fe40000000000 */
[----:B------:R-:W-:Y:S01]  /*77f0*/  ISETP.GE.AND P2, PT, R90, R61, PT ;  /* 0x0000003d5a00720c */ /* 0x000fe20003f46270 */
[----:B------:R-:W-:Y:S01]  /*7800*/  IMAD.MOV.U32 R90, RZ, RZ, R75 ;  /* 0x000000ffff5a7224 */ /* 0x000fe200078e004b */
[----:B------:R-:W-:-:S02]  /*7810*/  ISETP.GE.U32.AND P0, PT, R21, R51, PT ;  /* 0x000000331500720c */ /* 0x000fc40003f06070 */
[----:B------:R-:W-:Y:S02]  /*7820*/  LOP3.LUT R61, R20, 0xff, RZ, 0xc0, !PT ;  /* 0x000000ff143d7812 */ /* 0x000fe400078ec0ff */
[----:B------:R-:W-:Y:S02]  /*7830*/  ISETP.GE.AND.EX P0, PT, R24, RZ, PT, P0 ;  /* 0x000000ff1800720c */ /* 0x000fe40003f06300 */
[----:B------:R-:W-:Y:S01]  /*7840*/  ISETP.NE.AND P6, PT, R61, R90, PT ;  /* 0x0000005a3d00720c */ /* 0x000fe20003fc5270 */
[----:B------:R-:W-:Y:S01]  /*7850*/  IMAD.MOV.U32 R90, RZ, RZ, R77 ;  /* 0x000000ffff5a7224 */ /* 0x000fe200078e004d */
[----:B------:R-:W-:Y:S02]  /*7860*/  SEL R77, RZ, 0xffffffff, P0 ;  /* 0xffffffffff4d7807 */ /* 0x000fe40000000000 */
[----:B------:R-:W-:Y:S02]  /*7870*/  @P5 SEL R77, RZ, 0xffffffff, P2 ;  /* 0xffffffffff4d5807 */ /* 0x000fe40001000000 */
[----:B------:R-:W-:-:S02]  /*7880*/  ISETP.GE.U32.AND P2, PT, R14, R51, PT ;  /* 0x000000330e00720c */ /* 0x000fc40003f46070 */
[C---:B------:R-:W-:Y:S02]  /*7890*/  PRMT R92, R50.reuse, 0x7772, RZ ;  /* 0x00007772325c7816 */ /* 0x040fe400000000ff */
[----:B------:R-:W-:Y:S02]  /*78a0*/  LOP3.LUT R61, R13, 0xff, RZ, 0xc0, !PT ;  /* 0x000000ff0d3d7812 */ /* 0x000fe400078ec0ff */
[----:B------:R-:W-:Y:S02]  /*78b0*/  ISETP.GE.AND.EX P2, PT, R15, RZ, PT, P2 ;  /* 0x000000ff0f00720c */ /* 0x000fe40003f46320 */
[----:B------:R-:W-:Y:S02]  /*78c0*/  PRMT R75, R50, 0x9991, RZ ;  /* 0x00009991324b7816 */ /* 0x000fe400000000ff */
[----:B------:R-:W-:Y:S02]  /*78d0*/  ISETP.NE.AND P5, PT, R61, R92, PT ;  /* 0x0000005c3d00720c */ /* 0x000fe40003fa5270 */
[----:B------:R-:W-:-:S02]  /*78e0*/  SEL R61, RZ, 0xffffffff, P2 ;  /* 0xffffffffff3d7807 */ /* 0x000fc40001000000 */
[----:B------:R-:W-:Y:S02]  /*78f0*/  ISETP.GE.U32.AND P2, PT, R10, R51, PT ;  /* 0x000000330a00720c */ /* 0x000fe40003f46070 */
[----:B------:R-:W-:Y:S02]  /*7900*/  ISETP.GE.AND P0, PT, R90, R75, PT ;  /* 0x0000004b5a00720c */ /* 0x000fe40003f06270 */
[----:B------:R-:W-:Y:S02]  /*7910*/  PRMT R75, R18, 0x8880, RZ ;  /* 0x00008880124b7816 */ /* 0x000fe400000000ff */
[----:B------:R-:W-:Y:S02]  /*7920*/  PRMT R91, R50, 0x7773, RZ ;  /* 0x00007773325b7816 */ /* 0x000fe400000000ff */
[----:B------:R-:W-:Y:S02]  /*7930*/  ISETP.GE.AND.EX P2, PT, R12, RZ, PT, P2 ;  /* 0x000000ff0c00720c */ /* 0x000fe40003f46320 */
[----:B------:R-:W-:-:S02]  /*7940*/  @P6 SEL R61, RZ, 0xffffffff, P0 ;  /* 0xffffffffff3d6807 */ /* 0x000fc40000000000 */
[----:B------:R-:W-:Y:S01]  /*7950*/  ISETP.NE.AND P0, PT, R89, R91, PT ;  /* 0x0000005b5900720c */ /* 0x000fe20003f05270 */
[----:B------:R-:W-:Y:S01]  /*7960*/  IMAD.MOV.U32 R89, RZ, RZ, R75 ;  /* 0x000000ffff597224 */ /* 0x000fe200078e004b */
[----:B------:R-:W-:Y:S02]  /*7970*/  PRMT R90, R13, 0x8880, RZ ;  /* 0x000088800d5a7816 */ /* 0x000fe400000000ff */
[----:B------:R-:W-:Y:S02]  /*7980*/  PRMT R93, R50, 0xaaa2, RZ ;  /* 0x0000aaa2325d7816 */ /* 0x000fe400000000ff */
[----:B------:R-:W-:Y:S02]  /*7990*/  SEL R75, RZ, 0xffffffff, P2 ;  /* 0xffffffffff4b7807 */ /* 0x000fe40001000000 */
[----:B------:R-:W-:Y:S02]  /*79a0*/  ISETP.GE.U32.AND P2, PT, R25, R51, PT ;  /* 0x000000331900720c */ /* 0x000fe40003f46070 */
[----:B------:R-:W-:-:S02]  /*79b0*/  ISETP.GE.AND P6, PT, R90, R93, PT ;  /* 0x0000005d5a00720c */ /* 0x000fc40003fc6270 */
[----:B------:R-:W-:Y:S02]  /*79c0*/  ISETP.GE.AND.EX P2, PT, R26, RZ, PT, P2 ;  /* 0x000000ff1a00720c */ /* 0x000fe40003f46320 */
[----:B------:R-:W-:Y:S02]  /*79d0*/  PRMT R90, R50, 0xbbb3, RZ ;  /* 0x0000bbb3325a7816 */ /* 0x000fe400000000ff */
[----:B------:R-:W-:Y:S02]  /*79e0*/  @P5 SEL R75, RZ, 0xffffffff, P6 ;  /* 0xffffffffff4b5807 */ /* 0x000fe40003000000 */
[----:B------:R-:W-:Y:S02]  /*79f0*/  ISETP.NE.U32.AND P6, PT, R80, 0x1, PT ;  /* 0x000000015000780c */ /* 0x000fe40003fc5070 */
[----:B------:R-:W-:Y:S02]  /*7a00*/  SEL R80, RZ, 0xffffffff, P2 ;  /* 0xffffffffff507807 */ /* 0x000fe40001000000 */
[----:B------:R-:W-:-:S02]  /*7a10*/  ISETP.GE.AND P2, PT, R89, R90, PT ;  /* 0x0000005a5900720c */ /* 0x000fc40003f46270 */
[----:B------:R-:W-:Y:S02]  /*7a20*/  ISETP.NE.U32.AND P5, PT, R88, 0x1, PT ;  /* 0x000000015800780c */ /* 0x000fe40003fa5070 */
[----:B------:R-:W-:Y:S02]  /*7a30*/  @P0 SEL R80, RZ, 0xffffffff, P2 ;  /* 0xffffffffff500807 */ /* 0x000fe40001000000 */
[----:B------:R-:W-:Y:S02]  /*7a40*/  ISETP.NE.U32.AND P2, PT, R85, 0x1, PT ;  /* 0x000000015500780c */ /* 0x000fe40003f45070 */
[----:B------:R-:W-:Y:S02]  /*7a50*/  ISETP.NE.U32.AND P0, PT, R86, 0x1, PT ;  /* 0x000000015600780c */ /* 0x000fe40003f05070 */
[----:B------:R-:W-:Y:S02]  /*7a60*/  LOP3.LUT R78, R78, 0x1, RZ, 0xc0, !PT ;  /* 0x000000014e4e7812 */ /* 0x000fe400078ec0ff */
[----:B------:R-:W-:-:S02]  /*7a70*/  SEL R52, R52, R11, !P5 ;  /* 0x0000000b34347207 */ /* 0x000fc40006800000 */
[----:B------:R-:W-:Y:S01]  /*7a80*/  SEL R42, R42, R11, !P6 ;  /* 0x0000000b2a2a7207 */ /* 0x000fe20007000000 */
[----:B------:R-:W-:Y:S01]  /*7a90*/  IMAD.IADD R11, R51, 0x1, R62 ;  /* 0x00000001330b7824 */ /* 0x000fe200078e023e */
[----:B------:R-:W-:Y:S02]  /*7aa0*/  SEL R8, R8, R65, !P6 ;  /* 0x0000004108087207 */ /* 0x000fe40007000000 */
[----:B------:R-:W-:Y:S02]  /*7ab0*/  SEL R40, R40, RZ, !P6 ;  /* 0x000000ff28287207 */ /* 0x000fe40007000000 */
[----:B------:R-:W-:Y:S02]  /*7ac0*/  SEL R7, R7, R66, !P5 ;  /* 0x0000004207077207 */ /* 0x000fe40006800000 */
[----:B------:R-:W-:Y:S02]  /*7ad0*/  SEL R45, R45, RZ, !P5 ;  /* 0x000000ff2d2d7207 */ /* 0x000fe40006800000 */
[----:B------:R-:W-:-:S02]  /*7ae0*/  SEL R5, R5, R72, !P2 ;  /* 0x0000004805057207 */ /* 0x000fc40005000000 */
[-C--:B------:R-:W-:Y:S02]  /*7af0*/  SEL R53, R53, R60.reuse, !P2 ;  /* 0x0000003c35357207 */ /* 0x080fe40005000000 */
[----:B------:R-:W-:Y:S02]  /*7b00*/  SEL R47, R47, RZ, !P2 ;  /* 0x000000ff2f2f7207 */ /* 0x000fe40005000000 */
[----:B------:R-:W-:Y:S02]  /*7b10*/  SEL R55, R55, R60, !P0 ;  /* 0x0000003c37377207 */ /* 0x000fe40004000000 */
[----:B------:R-:W-:Y:S02]  /*7b20*/  SEL R4, R4, R69, !P0 ;  /* 0x0000004504047207 */ /* 0x000fe40004000000 */
[----:B------:R-:W-:Y:S02]  /*7b30*/  SEL R54, R54, RZ, !P0 ;  /* 0x000000ff36367207 */ /* 0x000fe40004000000 */
[----:B------:R-:W-:-:S02]  /*7b40*/  ISETP.NE.U32.AND P6, PT, R87, 0x1, PT ;  /* 0x000000015700780c */ /* 0x000fc40003fc5070 */
[----:B------:R-:W-:Y:S02]  /*7b50*/  ISETP.NE.U32.AND P5, PT, R81, 0x1, PT ;  /* 0x000000015100780c */ /* 0x000fe40003fa5070 */
[----:B------:R-:W-:Y:S02]  /*7b60*/  ISETP.NE.U32.AND P2, PT, R82, 0x1, PT ;  /* 0x000000015200780c */ /* 0x000fe40003f45070 */
[----:B------:R-:W-:Y:S02]  /*7b70*/  ISETP.NE.U32.AND P0, PT, R78, 0x1, PT ;  /* 0x000000014e00780c */ /* 0x000fe40003f05070 */
[----:B------:R-:W-:Y:S01]  /*7b80*/  SEL R57, R57, R60, !P6 ;  /* 0x0000003c39397207 */ /* 0x000fe20007000000 */
[----:B------:R-:W-:Y:S01]  /*7b90*/  IMAD.U32 R60, RZ, RZ, UR4 ;  /* 0x00000004ff3c7e24 */ /* 0x000fe2000f8e00ff */
[-C--:B------:R-:W-:Y:S02]  /*7ba0*/  SEL R34, R34, R79.reuse, !P5 ;  /* 0x0000004f22227207 */ /* 0x080fe40006800000 */
[----:B------:R-:W-:-:S02]  /*7bb0*/  SEL R31, R31, R79, !P2 ;  /* 0x0000004f1f1f7207 */ /* 0x000fc40005000000 */
[----:B------:R-:W-:Y:S01]  /*7bc0*/  SEL R28, R28, R79, !P0 ;  /* 0x0000004f1c1c7207 */ /* 0x000fe20004000000 */
[----:B------:R-:W-:Y:S01]  /*7bd0*/  IMAD R79, R62, 0x3, R11 ;  /* 0x000000033e4f7824 */ /* 0x000fe200078e020b */
[----:B------:R-:W-:Y:S02]  /*7be0*/  SEL R3, R3, R70, !P6 ;  /* 0x0000004603037207 */ /* 0x000fe40007000000 */
[----:B------:R-:W-:Y:S02]  /*7bf0*/  SEL R56, R56, RZ, !P6 ;  /* 0x000000ff38387207 */ /* 0x000fe40007000000 */
[----:B------:R-:W-:Y:S02]  /*7c00*/  LOP3.LUT R75, R75, 0x1, RZ, 0xc0, !PT ;  /* 0x000000014b4b7812 */ /* 0x000fe400078ec0ff */
[----:B------:R-:W-:Y:S02]  /*7c10*/  ISETP.GE.U32.AND P6, PT, R79, R60, PT ;  /* 0x0000003c4f00720c */ /* 0x000fe40003fc6070 */
[----:B------:R-:W-:-:S02]  /*7c20*/  SEL R36, R36, R71, !P5 ;  /* 0x0000004724247207 */ /* 0x000fc40006800000 */
[----:B------:R-:W-:Y:S02]  /*7c30*/  SEL R35, R35, RZ, !P5 ;  /* 0x000000ff23237207 */ /* 0x000fe40006800000 */
[----:B------:R-:W-:Y:S02]  /*7c40*/  ISETP.NE.U32.AND P5, PT, R75, 0x1, PT ;  /* 0x000000014b00780c */ /* 0x000fe40003fa5070 */
[----:B------:R-:W-:Y:S02]  /*7c50*/  LOP3.LUT R75, R80, 0x1, RZ, 0xc0, !PT ;  /* 0x00000001504b7812 */ /* 0x000fe400078ec0ff */
[----:B------:R-:W-:Y:S02]  /*7c60*/  PRMT R80, R50, 0x7772, RZ ;  /* 0x0000777232507816 */ /* 0x000fe400000000ff */
[----:B------:R-:W-:Y:S02]  /*7c70*/  LOP3.LUT R61, R61, 0x1, RZ, 0xc0, !PT ;  /* 0x000000013d3d7812 */ /* 0x000fe400078ec0ff */
[----:B------:R-:W-:-:S02]  /*7c80*/  LOP3.LUT R77, R77, 0x1, RZ, 0xc0, !PT ;  /* 0x000000014d4d7812 */ /* 0x000fc400078ec0ff */
[----:B------:R-:W-:Y:S02]  /*7c90*/  SEL R33, R33, R76, !P2 ;  /* 0x0000004c21217207 */ /* 0x000fe40005000000 */
[----:B------:R-:W-:Y:S02]  /*7ca0*/  SEL R32, R32, RZ, !P2 ;  /* 0x000000ff20207207 */ /* 0x000fe40005000000 */
[----:B------:R-:W-:Y:S02]  /*7cb0*/  SEL R80, R13, R80, !P5 ;  /* 0x000000500d507207 */ /* 0x000fe40006800000 */
[----:B------:R-:W-:Y:S02]  /*7cc0*/  ISETP.NE.U32.AND P4, PT, R61, 0x1, PT ;  /* 0x000000013d00780c */ /* 0x000fe40003f85070 */
[----:B------:R-:W-:Y:S02]  /*7cd0*/  ISETP.NE.U32.AND P2, PT, R75, 0x1, PT ;  /* 0x000000014b00780c */ /* 0x000fe40003f45070 */
[----:B------:R-:W-:-:S02]  /*7ce0*/  PRMT R13, R50, 0x7773, RZ ;  /* 0x00007773320d7816 */ /* 0x000fc400000000ff */
[----:B------:R-:W-:Y:S02]  /*7cf0*/  ISETP.NE.U32.AND P3, PT, R77, 0x1, PT ;  /* 0x000000014d00780c */ /* 0x000fe40003f65070 */
[C---:B------:R-:W-:Y:S02]  /*7d00*/  PRMT R78, R50.reuse, 0x7770, RZ ;  /* 0x00007770324e7816 */ /* 0x040fe400000000ff */
[----:B------:R-:W-:Y:S02]  /*7d10*/  PRMT R61, R50, 0x7771, RZ ;  /* 0x00007771323d7816 */ /* 0x000fe400000000ff */
[----:B------:R-:W-:Y:S02]  /*7d20*/  SEL R18, R18, R13, !P2 ;  /* 0x0000000d12127207 */ /* 0x000fe40005000000 */
[----:B------:R-:W-:Y:S02]  /*7d30*/  SEL R27, R27, R78, !P3 ;  /* 0x0000004e1b1b7207 */ /* 0x000fe40005800000 */
[----:B------:R-:W-:-:S02]  /*7d40*/  SEL R20, R20, R61, !P4 ;  /* 0x0000003d14147207 */ /* 0x000fc40006000000 */
[-C--:B------:R-:W-:Y:S02]  /*7d50*/  SEL R21, R21, R51.reuse, !P3 ;  /* 0x0000003315157207 */ /* 0x080fe40005800000 */
[-C--:B------:R-:W-:Y:S02]  /*7d60*/  SEL R14, R14, R51.reuse, !P4 ;  /* 0x000000330e0e7207 */ /* 0x080fe40006000000 */
[-C--:B------:R-:W-:Y:S02]  /*7d70*/  SEL R10, R10, R51.reuse, !P5 ;  /* 0x000000330a0a7207 */ /* 0x080fe40006800000 */
[----:B------:R-:W-:Y:S02]  /*7d80*/  SEL R25, R25, R51, !P2 ;  /* 0x0000003319197207 */ /* 0x000fe40005000000 */
[----:B------:R-:W-:Y:S02]  /*7d90*/  SEL R30, R30, R73, !P0 ;  /* 0x000000491e1e7207 */ /* 0x000fe40004000000 */
[----:B------:R-:W-:-:S02]  /*7da0*/  SEL R29, R29, RZ, !P0 ;  /* 0x000000ff1d1d7207 */ /* 0x000fc40004000000 */
[----:B------:R-:W-:Y:S02]  /*7db0*/  SEL R24, R24, RZ, !P3 ;  /* 0x000000ff18187207 */ /* 0x000fe40005800000 */
[----:B------:R-:W-:Y:S02]  /*7dc0*/  SEL R15, R15, RZ, !P4 ;  /* 0x000000ff0f0f7207 */ /* 0x000fe40006000000 */
[----:B------:R-:W-:Y:S02]  /*7dd0*/  SEL R12, R12, RZ, !P5 ;  /* 0x000000ff0c0c7207 */ /* 0x000fe40006800000 */
[----:B------:R-:W-:Y:S02]  /*7de0*/  SEL R26, R26, RZ, !P2 ;  /* 0x000000ff1a1a7207 */ /* 0x000fe40005000000 */
[----:B------:R-:W-:Y:S01]  /*7df0*/  PRMT R13, R80, 0x7610, R13 ;  /* 0x00007610500d7816 */ /* 0x000fe2000000000d */
[----:B------:R-:W-:Y:S06]  /*7e00*/  @!P6 BRA `(.L_x_3940) ;  /* 0xffffffac008ce947 */ /* 0x000fec000383ffff */
[----:B------:R-:W-:Y:S05]  /*7e10*/  BSYNC B1 ;  /* 0x0000000000017941 */ /* 0x000fea0003800000 */
.L_x_3935:
[----:B------:R-:W-:Y:S02]  /*7e20*/  PRMT R65, R65, 0x8880, RZ ;  /* 0x0000888041417816 */ /* 0x000fe400000000ff */
        /* <DEDUP_REMOVED lines=8> */
[----:B------:R-:W-:Y:S02]  /*7eb0*/  PRMT R51, R74, 0x8880, RZ ;  /* 0x000088804a337816 */ /* 0x000fe400000000ff */
[----:B------:R-:W-:Y:S02]  /*7ec0*/  PRMT R61, R71, 0x8880, RZ ;  /* 0x00008880473d7816 */ /* 0x000fe400000000ff */
[----:B------:R-:W-:-:S02]  /*7ed0*/  PRMT R76, R73, 0x8880, RZ ;  /* 0x00008880494c7816 */ /* 0x000fc400000000ff */
[C---:B------:R-:W-:Y:S02]  /*7ee0*/  PRMT R80, R50.reuse, 0x8880, RZ ;  /* 0x0000888032507816 */ /* 0x040fe400000000ff */
[C---:B------:R-:W-:Y:S02]  /*7ef0*/  PRMT R75, R50.reuse, 0x9991, RZ ;  /* 0x00009991324b7816 */ /* 0x040fe400000000ff */
[C---:B------:R-:W-:Y:S02]  /*7f00*/  PRMT R78, R50.reuse, 0xaaa2, RZ ;  /* 0x0000aaa2324e7816 */ /* 0x040fe400000000ff */
        /* <DEDUP_REMOVED lines=17> */
.L_x_3934:
[----:B------:R-:W-:Y:S05]  /*8020*/  BSYNC B0 ;  /* 0x0000000000007941 */ /* 0x000fea0003800000 */
.L_x_3933:
        /* <DEDUP_REMOVED lines=280> */
.L_x_3943:
[----:B------:R-:W-:-:S04]  /*91b0*/  LOP3.LUT R49, R71, 0xfffffffc, RZ, 0xc0, !PT ;  /* 0xfffffffc47317812 */ /* 0x000fc800078ec0ff */
[----:B------:R-:W-:-:S05]  /*91c0*/  IADD3 R48, P2, R49, R16, RZ ;  /* 0x0000001031307210 */ /* 0x000fca0007f5e0ff */
[----:B------:R-:W-:-:S05]  /*91d0*/  IMAD.X R49, RZ, RZ, R19, P2 ;  /* 0x000000ffff317224 */ /* 0x000fca00010e0613 */
[----:B------:R-:W2:Y:S01]  /*91e0*/  LDG.E R48, desc[UR60][R48.64] ;  /* 0x0000003c30307981 */ /* 0x000ea2000c1e1900 */
[----:B------:R-:W-:-:S05]  /*91f0*/  IMAD.IADD R51, R11, 0x1, R62 ;  /* 0x000000010b337824 */ /* 0x000fca00078e023e */
[----:B------:R-:W-:Y:S02]  /*9200*/  ISETP.GE.U32.AND P2, PT, R51, R60, PT ;  /* 0x0000003c3300720c */ /* 0x000fe40003f46070 */
[C---:B--2---:R-:W-:Y:S02]  /*9210*/  PRMT R73, R48.reuse, 0x7770, RZ ;  /* 0x0000777030497816 */ /* 0x044fe400000000ff */
[C---:B------:R-:W-:Y:S02]  /*9220*/  PRMT R74, R48.reuse, 0x7771, RZ ;  /* 0x00007771304a7816 */ /* 0x040fe400000000ff */
[C---:B------:R-:W-:Y:S02]  /*9230*/  PRMT R71, R48.reuse, 0x7772, RZ ;  /* 0x0000777230477816 */ /* 0x040fe400000000ff */
[----:B------:R-:W-:-:S05]  /*9240*/  PRMT R72, R48, 0x7773, RZ ;  /* 0x0000777330487816 */ /* 0x000fca00000000ff */
        /* <DEDUP_REMOVED lines=275> */
.L_x_3944:
        /* <DEDUP_REMOVED lines=285> */
.L_x_3945:
        /* <DEDUP_REMOVED lines=285> */
.L_x_3946:
[----:B------:R-:W-:-:S04]  /*c720*/  LOP3.LUT R49, R75, 0xfffffffc, RZ, 0xc0, !PT ;  /* 0xfffffffc4b317812 */ /* 0x000fc800078ec0ff */
[----:B------:R-:W-:-:S05]  /*c730*/  IADD3 R48, P1, R49, R16, RZ ;  /* 0x0000001031307210 */ /* 0x000fca0007f3e0ff */
[----:B------:R-:W-:-:S05]  /*c740*/  IMAD.X R49, RZ, RZ, R19, P1 ;  /* 0x000000ffff317224 */ /* 0x000fca00008e0613 */
[----:B------:R-:W2:Y:S02]  /*c750*/  LDG.E R48, desc[UR60][R48.64] ;  /* 0x0000003c30307981 */ /* 0x000ea4000c1e1900 */
[C---:B--2---:R-:W-:Y:S02]  /*c760*/  PRMT R80, R48.reuse, 0x7770, RZ ;  /* 0x0000777030507816 */ /* 0x044fe400000000ff */
[C---:B------:R-:W-:Y:S02]  /*c770*/  PRMT R75, R48.reuse, 0x7771, RZ ;  /* 0x00007771304b7816 */ /* 0x040fe400000000ff */
[C---:B------:R-:W-:Y:S02]  /*c780*/  PRMT R78, R48.reuse, 0x7772, RZ ;  /* 0x00007772304e7816 */ /* 0x040fe400000000ff */
[----:B------:R-:W-:-:S07]  /*c790*/  PRMT R79, R48, 0x7773, RZ ;  /* 0x00007773304f7816 */ /* 0x000fce00000000ff */
.L_x_3942:
[----:B------:R-:W-:Y:S05]  /*c7a0*/  BSYNC B0 ;  /* 0x0000000000007941 */ /* 0x000fea0003800000 */
.L_x_3941:
[----:B------:R-:W-:Y:S04]  /*c7b0*/  BSSY B0, `(.L_x_3947) ;  /* 0x00000fb000007945 */ /* 0x000fe80003800000 */
[----:B------:R-:W-:Y:S05]  /*c7c0*/  @P0 BRA `(.L_x_3948) ;  /* 0x0000000c00e40947 */ /* 0x000fea0003800000 */
[C---:B------:R-:W-:Y:S02]  /*c7d0*/  LOP3.LUT R16, R73.reuse, 0xff, RZ, 0xc0, !PT ;  /* 0x000000ff49107812 */ /* 0x040fe400078ec0ff */
[----:B------:R-:W-:Y:S02]  /*c7e0*/  LOP3.LUT R19, R8, 0xff, RZ, 0xc0, !PT ;  /* 0x000000ff08137812 */ /* 0x000fe400078ec0ff */
[----:B------:R-:W-:Y:S02]  /*c7f0*/  PRMT R61, R73, 0x8880, RZ ;  /* 0x00008880493d7816 */ /* 0x000fe400000000ff */
[----:B------:R-:W-:Y:S02]  /*c800*/  ISETP.NE.AND P2, PT, R19, R16, PT ;  /* 0x000000101300720c */ /* 0x000fe40003f45270 */
[----:B------:R-:W-:Y:S02]  /*c810*/  LOP3.LUT R16, R74, 0xff, RZ, 0xc0, !PT ;  /* 0x000000ff4a107812 */ /* 0x000fe400078ec0ff */
[----:B------:R-:W-:-:S02]  /*c820*/  LOP3.LUT R19, R9, 0xff, RZ, 0xc0, !PT ;  /* 0x000000ff09137812 */ /* 0x000fc400078ec0ff */
[----:B------:R-:W-:Y:S02]  /*c830*/  PRMT R76, R8, 0x8880, RZ ;  /* 0x00008880084c7816 */ /* 0x000fe400000000ff */
[----:B------:R-:W-:Y:S02]  /*c840*/  LOP3.LUT R48, R71, 0xff, RZ, 0xc0, !PT ;  /* 0x000000ff47307812 */ /* 0x000fe400078ec0ff */
[----:B------:R-:W-:Y:S02]  /*c850*/  LOP3.LUT R49, R6, 0xff, RZ, 0xc0, !PT ;  /* 0x000000ff06317812 */ /* 0x000fe400078ec0ff */
[----:B------:R-:W-:Y:S02]  /*c860*/  ISETP.GE.U32.AND P0, PT, R42, R11, PT ;  /* 0x0000000b2a00720c */ /* 0x000fe40003f06070 */
[----:B------:R-:W-:Y:S02]  /*c870*/  ISETP.NE.AND P5, PT, R19, R16, PT ;  /* 0x000000101300720c */ /* 0x000fe40003fa5270 */
[----:B------:R-:W-:-:S02]  /*c880*/  PRMT R16, R74, 0x8880, RZ ;  /* 0x000088804a107816 */ /* 0x000fc400000000ff */
[----:B------:R-:W-:Y:S02]  /*c890*/  PRMT R19, R9, 0x8880, RZ ;  /* 0x0000888009137816 */ /* 0x000fe400000000ff */
[----:B------:R-:W-:Y:S02]  /*c8a0*/  ISETP.GE.AND P6, PT, R76, R61, PT ;  /* 0x0000003d4c00720c */ /* 0x000fe40003fc6270 */
[----:B------:R-:W-:Y:S02]  /*c8b0*/  ISETP.NE.AND P4, PT, R49, R48, PT ;  /* 0x000000303100720c */ /* 0x000fe40003f85270 */
[----:B------:R-:W-:Y:S02]  /*c8c0*/  ISETP.GE.AND.EX P0, PT, R40, RZ, PT, P0 ;  /* 0x000000ff2800720c */ /* 0x000fe40003f06300 */
[----:B------:R-:W-:Y:S02]  /*c8d0*/  ISETP.GE.AND P1, PT, R19, R16, PT ;  /* 0x000000101300720c */ /* 0x000fe40003f26270 */
[----:B------:R-:W-:-:S02]  /*c8e0*/  SEL R16, RZ, 0xffffffff, P6 ;  /* 0xffffffffff107807 */ /* 0x000fc40003000000 */
[----:B------:R-:W-:Y:S02]  /*c8f0*/  PRMT R48, R71, 0x8880, RZ ;  /* 0x0000888047307816 */ /* 0x000fe400000000ff */
[----:B------:R-:W-:Y:S02]  /*c900*/  PRMT R49, R6, 0x8880, RZ ;  /* 0x0000888006317816 */ /* 0x000fe400000000ff */
[----:B------:R-:W-:Y:S02]  /*c910*/  @!P2 SEL R16, RZ, 0xffffffff, P0 ;  /* 0xffffffffff10a807 */ /* 0x000fe40000000000 */
[----:B------:R-:W-:Y:S02]  /*c920*/  ISETP.GE.U32.AND P0, PT, R46, R11, PT ;  /* 0x0000000b2e00720c */ /* 0x000fe40003f06070 */
[----:B------:R-:W-:Y:S02]  /*c930*/  LOP3.LUT R50, R72, 0xff, RZ, 0xc0, !PT ;  /* 0x000000ff48327812 */ /* 0x000fe400078ec0ff */
[----:B------:R-:W-:-:S02]  /*c940*/  LOP3.LUT R51, R7, 0xff, RZ, 0xc0, !PT ;  /* 0x000000ff07337812 */ /* 0x000fc400078ec0ff */
[----:B------:R-:W-:Y:S02]  /*c950*/  ISETP.GE.AND P6, PT, R49, R48, PT ;  /* 0x000000303100720c */ /* 0x000fe40003fc6270 */
[----:B------:R-:W-:Y:S02]  /*c960*/  ISETP.GE.AND.EX P0, PT, R43, RZ, PT, P0 ;  /* 0x000000ff2b00720c */ /* 0x000fe40003f06300 */
[----:B------:R-:W-:Y:S02]  /*c970*/  ISETP.NE.AND P3, PT, R51, R50, PT ;  /* 0x000000323300720c */ /* 0x000fe40003f65270 */
[----:B------:R-:W-:Y:S02]  /*c980*/  LOP3.LUT R16, R16, 0x1, RZ, 0xc0, !PT ;  /* 0x0000000110107812 */ /* 0x000fe400078ec0ff */
[----:B------:R-:W-:Y:S02]  /*c990*/  SEL R48, RZ, 0xffffffff, P6 ;  /* 0xffffffffff307807 */ /* 0x000fe40003000000 */
[----:B------:R-:W-:-:S02]  /*c9a0*/  @!P4 SEL R48, RZ, 0xffffffff, P0 ;  /* 0xffffffffff30c807 */ /* 0x000fc40000000000 */
[----:B------:R-:W-:Y:S02]  /*c9b0*/  PRMT R49, R72, 0x8880, RZ ;  /* 0x0000888048317816 */ /* 0x000fe400000000ff */
[----:B------:R-:W-:Y:S02]  /*c9c0*/  PRMT R50, R7, 0x8880, RZ ;  /* 0x0000888007327816 */ /* 0x000fe400000000ff */
[----:B------:R-:W-:Y:S02]  /*c9d0*/  SEL R19, RZ, 0xffffffff, P1 ;  /* 0xffffffffff137807 */ /* 0x000fe40000800000 */
[----:B------:R-:W-:Y:S01]  /*c9e0*/  ISETP.NE.U32.AND P0, PT, R16, 0x1, PT ;  /* 0x000000011000780c */ /* 0x000fe20003f05070 */
[----:B------:R-:W-:Y:S01]  /*c9f0*/  IMAD.IADD R16, R11, 0x1, R62 ;  /* 0x000000010b107824 */ /* 0x000fe200078e023e */
[-C--:B------:R-:W-:Y:S02]  /*ca00*/  ISETP.GE.U32.AND P2, PT, R44, R11.reuse, PT ;  /* 0x0000000b2c00720c */ /* 0x080fe40003f46070 */
[----:B------:R-:W-:-:S02]  /*ca10*/  ISETP.GE.U32.AND P1, PT, R52, R11, PT ;  /* 0x0000000b3400720c */ /* 0x000fc40003f26070 */
[----:B------:R-:W-:Y:S02]  /*ca20*/  ISETP.GE.AND P6, PT, R50, R49, PT ;  /* 0x000000313200720c */ /* 0x000fe40003fc6270 */
[----:B------:R-:W-:Y:S02]  /*ca30*/  ISETP.GE.AND.EX P2, PT, R41, RZ, PT, P2 ;  /* 0x000000ff2900720c */ /* 0x000fe40003f46320 */
[----:B------:R-:W-:Y:S02]  /*ca40*/  ISETP.GE.AND.EX P1, PT, R45, RZ, PT, P1 ;  /* 0x000000ff2d00720c */ /* 0x000fe40003f26310 */
[----:B------:R-:W-:Y:S02]  /*ca50*/  ISETP.GE.U32.AND P4, PT, R16, R60, PT ;  /* 0x0000003c1000720c */ /* 0x000fe40003f86070 */
[----:B------:R-:W-:Y:S02]  /*ca60*/  SEL R49, RZ, 0xffffffff, P6 ;  /* 0xffffffffff317807 */ /* 0x000fe40003000000 */
        /* <DEDUP_REMOVED lines=13> */
[-C--:B------:R-:W-:Y:S02]  /*cb40*/  SEL R44, R44, R11.reuse, !P1 ;  /* 0x0000000b2c2c7207 */ /* 0x080fe40004800000 */
[-C--:B------:R-:W-:Y:S02]  /*cb50*/  SEL R46, R46, R11.reuse, !P2 ;  /* 0x0000000b2e2e7207 */ /* 0x080fe40005000000 */
[----:B------:R-:W-:Y:S02]  /*cb60*/  SEL R52, R52, R11, !P3 ;  /* 0x0000000b34347207 */ /* 0x000fe40005800000 */
[----:B------:R-:W-:Y:S02]  /*cb70*/  SEL R40, R40, RZ, !P0 ;  /* 0x000000ff28287207 */ /* 0x000fe40004000000 */
[----:B------:R-:W-:Y:S02]  /*cb80*/  SEL R41, R41, RZ, !P1 ;  /* 0x000000ff29297207 */ /* 0x000fe40004800000 */
[----:B------:R-:W-:-:S02]  /*cb90*/  SEL R43, R43, RZ, !P2 ;  /* 0x000000ff2b2b7207 */ /* 0x000fc40005000000 */
[----:B------:R-:W-:Y:S01]  /*cba0*/  SEL R45, R45, RZ, !P3 ;  /* 0x000000ff2d2d7207 */ /* 0x000fe20005800000 */
[----:B------:R-:W-:Y:S06]  /*cbb0*/  @P4 BRA `(.L_x_3948) ;  /* 0x0000000800e84947 */ /* 0x000fec0003800000 */
[C---:B------:R-:W-:Y:S02]  /*cbc0*/  LOP3.LUT R11, R70.reuse, 0xff, RZ, 0xc0, !PT ;  /* 0x000000ff460b7812 */ /* 0x040fe400078ec0ff */
[----:B------:R-:W-:Y:S02]  /*cbd0*/  LOP3.LUT R48, R5, 0xff, RZ, 0xc0, !PT ;  /* 0x000000ff05307812 */ /* 0x000fe400078ec0ff */
[----:B------:R-:W-:Y:S02]  /*cbe0*/  PRMT R51, R70, 0x8880, RZ ;  /* 0x0000888046337816 */ /* 0x000fe400000000ff */
[----:B------:R-:W-:Y:S02]  /*cbf0*/  ISETP.NE.AND P2, PT, R48, R11, PT ;  /* 0x0000000b3000720c */ /* 0x000fe40003f45270 */
[----:B------:R-:W-:Y:S02]  /*cc00*/  LOP3.LUT R11, R69, 0xff, RZ, 0xc0, !PT ;  /* 0x000000ff450b7812 */ /* 0x000fe400078ec0ff */
[----:B------:R-:W-:-:S02]  /*cc10*/  LOP3.LUT R48, R4, 0xff, RZ, 0xc0, !PT ;  /* 0x000000ff04307812 */ /* 0x000fc400078ec0ff */
[----:B------:R-:W-:Y:S02]  /*cc20*/  PRMT R74, R5, 0x8880, RZ ;  /* 0x00008880054a7816 */ /* 0x000fe400000000ff */
[----:B------:R-:W-:Y:S02]  /*cc30*/  ISETP.GE.U32.AND P0, PT, R53, R16, PT ;  /* 0x000000103500720c */ /* 0x000fe40003f06070 */
[----:B------:R-:W-:Y:S02]  /*cc40*/  ISETP.NE.AND P5, PT, R48, R11, PT ;  /* 0x0000000b3000720c */ /* 0x000fe40003fa5270 */
[----:B------:R-:W-:Y:S02]  /*cc50*/  PRMT R11, R69, 0x8880, RZ ;  /* 0x00008880450b7816 */ /* 0x000fe400000000ff */
[----:B------:R-:W-:Y:S02]  /*cc60*/  PRMT R48, R4, 0x8880, RZ ;  /* 0x0000888004307816 */ /* 0x000fe400000000ff */
[----:B------:R-:W-:-:S02]  /*cc70*/  ISETP.GE.AND P6, PT, R74, R51, PT ;  /* 0x000000334a00720c */ /* 0x000fc40003fc6270 */
[----:B------:R-:W-:Y:S02]  /*cc80*/  ISETP.GE.AND.EX P0, PT, R47, RZ, PT, P0 ;  /* 0x000000ff2f00720c */ /* 0x000fe40003f06300 */
[----:B------:R-:W-:Y:S02]  /*cc90*/  LOP3.LUT R19, R68, 0xff, RZ, 0xc0, !PT ;  /* 0x000000ff44137812 */ /* 0x000fe400078ec0ff */
[----:B------:R-:W-:Y:S02]  /*cca0*/  LOP3.LUT R50, R3, 0xff, RZ, 0xc0, !PT ;  /* 0x000000ff03327812 */ /* 0x000fe400078ec0ff */
[----:B------:R-:W-:Y:S02]  /*ccb0*/  ISETP.GE.AND P1, PT, R48, R11, PT ;  /* 0x0000000b3000720c */ /* 0x000fe40003f26270 */
[----:B------:R-:W-:Y:S02]  /*ccc0*/  LOP3.LUT R49, R67, 0xff, RZ, 0xc0, !PT ;  /* 0x000000ff43317812 */ /* 0x000fe400078ec0ff */
[----:B------:R-:W-:-:S02]  /*ccd0*/  LOP3.LUT R72, R0, 0xff, RZ, 0xc0, !PT ;  /* 0x000000ff00487812 */ /* 0x000fc400078ec0ff */
[----:B------:R-:W-:Y:S02]  /*cce0*/  SEL R11, RZ, 0xffffffff, P6 ;  /* 0xffffffffff0b7807 */ /* 0x000fe40003000000 */
[----:B------:R-:W-:Y:S02]  /*ccf0*/  @!P2 SEL R11, RZ, 0xffffffff, P0 ;  /* 0xffffffffff0ba807 */ /* 0x000fe40000000000 */
[----:B------:R-:W-:Y:S02]  /*cd00*/  ISETP.NE.AND P4, PT, R50, R19, PT ;  /* 0x000000133200720c */ /* 0x000fe40003f85270 */
[----:B------:R-:W-:Y:S02]  /*cd10*/  ISETP.GE.U32.AND P2, PT, R55, R16, PT ;  /* 0x000000103700720c */ /* 0x000fe40003f46070 */
[----:B------:R-:W-:Y:S02]  /*cd20*/  PRMT R19, R68, 0x8880, RZ ;  /* 0x0000888044137816 */ /* 0x000fe400000000ff */
[----:B------:R-:W-:-:S02]  /*cd30*/  PRMT R50, R3, 0x8880, RZ ;  /* 0x0000888003327816 */ /* 0x000fc400000000ff */
[----:B------:R-:W-:Y:S02]  /*cd40*/  ISETP.NE.AND P3, PT, R72, R49, PT ;  /* 0x000000314800720c */ /* 0x000fe40003f65270 */
[----:B------:R-:W-:Y:S02]  /*cd50*/  ISETP.GE.AND.EX P2, PT, R54, RZ, PT, P2 ;  /* 0x000000ff3600720c */ /* 0x000fe40003f46320 */
[----:B------:R-:W-:Y:S02]  /*cd60*/  ISETP.GE.AND P6, PT, R50, R19, PT ;  /* 0x000000133200720c */ /* 0x000fe40003fc6270 */
[----:B------:R-:W-:Y:S02]  /*cd70*/  PRMT R49, R67, 0x8880, RZ ;  /* 0x0000888043317816 */ /* 0x000fe400000000ff */
[----:B------:R-:W-:Y:S02]  /*cd80*/  PRMT R50, R0, 0x8880, RZ ;  /* 0x0000888000327816 */ /* 0x000fe400000000ff */
[----:B------:R-:W-:-:S02]  /*cd90*/  SEL R19, RZ, 0xffffffff, P1 ;  /* 0xffffffffff137807 */ /* 0x000fc40000800000 */
[----:B------:R-:W-:Y:S02]  /*cda0*/  ISETP.GE.U32.AND P1, PT, R59, R16, PT ;  /* 0x000000103b00720c */ /* 0x000fe40003f26070 */
[----:B------:R-:W-:Y:S02]  /*cdb0*/  @!P5 SEL R19, RZ, 0xffffffff, P2 ;  /* 0xffffffffff13d807 */ /* 0x000fe40001000000 */
[----:B------:R-:W-:Y:S02]  /*cdc0*/  SEL R48, RZ, 0xffffffff, P6 ;  /* 0xffffffffff307807 */ /* 0x000fe40003000000 */
[----:B------:R-:W-:Y:S02]  /*cdd0*/  ISETP.GE.AND P6, PT, R50, R49, PT ;  /* 0x000000313200720c */ /* 0x000fe40003fc6270 */
[----:B------:R-:W-:Y:S02]  /*cde0*/  ISETP.GE.AND.EX P1, PT, R58, RZ, PT, P1 ;  /* 0x000000ff3a00720c */ /* 0x000fe40003f26310 */
[----:B------:R-:W-:-:S02]  /*cdf0*/  LOP3.LUT R19, R19, 0x1, RZ, 0xc0, !PT ;  /* 0x0000000113137812 */ /* 0x000fc400078ec0ff */
[----:B------:R-:W-:Y:S02]  /*ce00*/  ISETP.GE.U32.AND P0, PT, R57, R16, PT ;  /* 0x000000103900720c */ /* 0x000fe40003f06070 */
[----:B------:R-:W-:Y:S02]  /*ce10*/  SEL R49, RZ, 0xffffffff, P6 ;  /* 0xffffffffff317807 */ /* 0x000fe40003000000 */
[----:B------:R-:W-:Y:S02]  /*ce20*/  @!P3 SEL R49, RZ, 0xffffffff, P1 ;  /* 0xffffffffff31b807 */ /* 0x000fe40000800000 */
[----:B------:R-:W-:Y:S01]  /*ce30*/  ISETP.NE.U32.AND P1, PT, R19, 0x1, PT ;  /* 0x000000011300780c */ /* 0x000fe20003f25070 */
[----:B------:R-:W-:Y:S01]  /*ce40*/  IMAD.IADD R19, R16, 0x1, R62 ;  /* 0x0000000110137824 */ /* 0x000fe200078e023e */
[----:B------:R-:W-:Y:S02]  /*ce50*/  ISETP.GE.AND.EX P0, PT, R56, RZ, PT, P0 ;  /* 0x000000ff3800720c */ /* 0x000fe40003f06300 */
[----:B------:R-:W-:-:S02]  /*ce60*/  LOP3.LUT R11, R11, 0x1, RZ, 0xc0, !PT ;  /* 0x000000010b0b7812 */ /* 0x000fc400078ec0ff */
[----:B------:R-:W-:Y:S02]  /*ce70*/  @!P4 SEL R48, RZ, 0xffffffff, P0 ;  /* 0xffffffffff30c807 */ /* 0x000fe40000000000 */
[----:B------:R-:W-:Y:S02]  /*ce80*/  ISETP.GE.U32.AND P4, PT, R19, R60, PT ;  /* 0x0000003c1300720c */ /* 0x000fe40003f86070 */
        /* <DEDUP_REMOVED lines=19> */
[C---:B------:R-:W-:Y:S02]  /*cfc0*/  LOP3.LUT R16, R39.reuse, 0xff, RZ, 0xc0, !PT ;  /* 0x000000ff27107812 */ /* 0x040fe400078ec0ff */
[----:B------:R-:W-:Y:S02]  /*cfd0*/  PRMT R61, R66, 0x8880, RZ ;  /* 0x00008880423d7816 */ /* 0x000fe400000000ff */
[----:B------:R-:W-:Y:S02]  /*cfe0*/  ISETP.NE.AND P4, PT, R16, R11, PT ;  /* 0x0000000b1000720c */ /* 0x000fe40003f85270 */
[----:B------:R-:W-:Y:S02]  /*cff0*/  PRMT R68, R39, 0x8880, RZ ;  /* 0x0000888027447816 */ /* 0x000fe400000000ff */
[----:B------:R-:W-:-:S02]  /*d000*/  LOP3.LUT R11, R65, 0xff, RZ, 0xc0, !PT ;  /* 0x000000ff410b7812 */ /* 0x000fc400078ec0ff */
[----:B------:R-:W-:Y:S02]  /*d010*/  LOP3.LUT R16, R36, 0xff, RZ, 0xc0, !PT ;  /* 0x000000ff24107812 */ /* 0x000fe400078ec0ff */
[----:B------:R-:W-:Y:S02]  /*d020*/  LOP3.LUT R48, R64, 0xff, RZ, 0xc0, !PT ;  /* 0x000000ff40307812 */ /* 0x000fe400078ec0ff */
[----:B------:R-:W-:Y:S02]  /*d030*/  LOP3.LUT R49, R33, 0xff, RZ, 0xc0, !PT ;  /* 0x000000ff21317812 */ /* 0x000fe400078ec0ff */
[----:B------:R-:W-:Y:S02]  /*d040*/  LOP3.LUT R50, R63, 0xff, RZ, 0xc0, !PT ;  /* 0x000000ff3f327812 */ /* 0x000fe400078ec0ff */
[----:B------:R-:W-:Y:S02]  /*d050*/  LOP3.LUT R51, R30, 0xff, RZ, 0xc0, !PT ;  /* 0x000000ff1e337812 */ /* 0x000fe400078ec0ff */
[----:B------:R-:W-:-:S02]  /*d060*/  ISETP.NE.AND P3, PT, R16, R11, PT ;  /* 0x0000000b1000720c */ /* 0x000fc40003f65270 */
[----:B------:R-:W-:Y:S02]  /*d070*/  ISETP.NE.AND P6, PT, R49, R48, PT ;  /* 0x000000303100720c */ /* 0x000fe40003fc5270 */
[----:B------:R-:W-:Y:S02]  /*d080*/  ISETP.NE.AND P5, PT, R51, R50, PT ;  /* 0x000000323300720c */ /* 0x000fe40003fa5270 */
[----:B------:R-:W-:Y:S02]  /*d090*/  ISETP.GE.AND P1, PT, R68, R61, PT ;  /* 0x0000003d4400720c */ /* 0x000fe40003f26270 */
[----:B------:R-:W-:Y:S02]  /*d0a0*/  ISETP.GE.U32.AND P0, PT, R37, R19, PT ;  /* 0x000000132500720c */ /* 0x000fe40003f06070 */
[----:B------:R-:W-:Y:S02]  /*d0b0*/  PRMT R11, R65, 0x8880, RZ ;  /* 0x00008880410b7816 */ /* 0x000fe400000000ff */
[----:B------:R-:W-:-:S02]  /*d0c0*/  PRMT R48, R36, 0x8880, RZ ;  /* 0x0000888024307816 */ /* 0x000fc400000000ff */
[----:B------:R-:W-:Y:S02]  /*d0d0*/  PRMT R49, R64, 0x8880, RZ ;  /* 0x0000888040317816 */ /* 0x000fe400000000ff */
[----:B------:R-:W-:Y:S02]  /*d0e0*/  PRMT R50, R33, 0x8880, RZ ;  /* 0x0000888021327816 */ /* 0x000fe400000000ff */
[----:B------:R-:W-:Y:S02]  /*d0f0*/  SEL R16, RZ, 0xffffffff, P1 ;  /* 0xffffffffff107807 */ /* 0x000fe40000800000 */
[----:B------:R-:W-:Y:S02]  /*d100*/  ISETP.GE.AND.EX P0, PT, R38, RZ, PT, P0 ;  /* 0x000000ff2600720c */ /* 0x000fe40003f06300 */
[----:B------:R-:W-:Y:S01]  /*d110*/  ISETP.GE.AND P2, PT, R48, R11, PT ;  /* 0x0000000b3000720c */ /* 0x000fe20003f46270 */
[----:B------:R-:W-:Y:S01]  /*d120*/  IMAD.IADD R11, R19, 0x1, R62 ;  /* 0x00000001130b7824 */ /* 0x000fe200078e023e */
[----:B------:R-:W-:-:S02]  /*d130*/  ISETP.GE.AND P1, PT, R50, R49, PT ;  /* 0x000000313200720c */ /* 0x000fc40003f26270 */
[----:B------:R-:W-:Y:S02]  /*d140*/  PRMT R51, R63, 0x8880, RZ ;  /* 0x000088803f337816 */ /* 0x000fe400000000ff */
[----:B------:R-:W-:Y:S02]  /*d150*/  PRMT R68, R30, 0x8880, RZ ;  /* 0x000088801e447816 */ /* 0x000fe400000000ff */
[----:B------:R-:W-:Y:S02]  /*d160*/  @!P4 SEL R16, RZ, 0xffffffff, P0 ;  /* 0xffffffffff10c807 */ /* 0x000fe40000000000 */
[----:B------:R-:W-:Y:S02]  /*d170*/  SEL R48, RZ, 0xffffffff, P2 ;  /* 0xffffffffff307807 */ /* 0x000fe40001000000 */
[----:B------:R-:W-:Y:S02]  /*d180*/  SEL R49, RZ, 0xffffffff, P1 ;  /* 0xffffffffff317807 */ /* 0x000fe40000800000 */
[----:B------:R-:W-:-:S02]  /*d190*/  ISETP.GE.AND P4, PT, R68, R51, PT ;  /* 0x000000334400720c */ /* 0x000fc40003f86270 */
[-C--:B------:R-:W-:Y:S02]  /*d1a0*/  ISETP.GE.U32.AND P0, PT, R34, R19.reuse, PT ;  /* 0x000000132200720c */ /* 0x080fe40003f06070 */
[-C--:B------:R-:W-:Y:S02]  /*d1b0*/  ISETP.GE.U32.AND P2, PT, R31, R19.reuse, PT ;  /* 0x000000131f00720c */ /* 0x080fe40003f46070 */
[----:B------:R-:W-:Y:S02]  /*d1c0*/  ISETP.GE.U32.AND P1, PT, R28, R19, PT ;  /* 0x000000131c00720c */ /* 0x000fe40003f26070 */
[----:B------:R-:W-:Y:S02]  /*d1d0*/  ISETP.GE.AND.EX P0, PT, R35, RZ, PT, P0 ;  /* 0x000000ff2300720c */ /* 0x000fe40003f06300 */
[----:B------:R-:W-:Y:S02]  /*d1e0*/  ISETP.GE.AND.EX P2, PT, R32, RZ, PT, P2 ;  /* 0x000000ff2000720c */ /* 0x000fe40003f46320 */
[----:B------:R-:W-:-:S02]  /*d1f0*/  ISETP.GE.AND.EX P1, PT, R29, RZ, PT, P1 ;  /* 0x000000ff1d00720c */ /* 0x000fc40003f26310 */
[----:B------:R-:W-:Y:S02]  /*d200*/  SEL R50, RZ, 0xffffffff, P4 ;  /* 0xffffffffff327807 */ /* 0x000fe40002000000 */
[----:B------:R-:W-:Y:S02]  /*d210*/  ISETP.GE.U32.AND P4, PT, R11, R60, PT ;  /* 0x0000003c0b00720c */ /* 0x000fe40003f86070 */
[----:B------:R-:W-:Y:S02]  /*d220*/  @!P3 SEL R48, RZ, 0xffffffff, P0 ;  /* 0xffffffffff30b807 */ /* 0x000fe40000000000 */
[----:B------:R-:W-:Y:S02]  /*d230*/  @!P6 SEL R49, RZ, 0xffffffff, P2 ;  /* 0xffffffffff31e807 */ /* 0x000fe40001000000 */
[----:B------:R-:W-:Y:S02]  /*d240*/  @!P5 SEL R50, RZ, 0xffffffff, P1 ;  /* 0xffffffffff32d807 */ /* 0x000fe40000800000 */
[----:B------:R-:W-:-:S02]  /*d250*/  LOP3.LUT R16, R16, 0x1, RZ, 0xc0, !PT ;  /* 0x0000000110107812 */ /* 0x000fc400078ec0ff */
        /* <DEDUP_REMOVED lines=29> */
[----:B------:R-:W-:Y:S02]  /*d430*/  ISETP.NE.AND P5, PT, R19, R16, PT ;  /* 0x000000101300720c */ /* 0x000fe40003fa5270 */
[----:B------:R-:W-:Y:S02]  /*d440*/  LOP3.LUT R50, R79, 0xff, RZ, 0xc0, !PT ;  /* 0x000000ff4f327812 */ /* 0x000fe400078ec0ff */
[----:B------:R-:W-:-:S02]  /*d450*/  LOP3.LUT R51, R18, 0xff, RZ, 0xc0, !PT ;  /* 0x000000ff12337812 */ /* 0x000fc400078ec0ff */
[----:B------:R-:W-:Y:S02]  /*d460*/  PRMT R16, R75, 0x8880, RZ ;  /* 0x000088804b107816 */ /* 0x000fe400000000ff */
[----:B------:R-:W-:Y:S02]  /*d470*/  PRMT R19, R20, 0x8880, RZ ;  /* 0x0000888014137816 */ /* 0x000fe400000000ff */
[----:B------:R-:W-:Y:S02]  /*d480*/  ISETP.GE.U32.AND P0, PT, R21, R11, PT ;  /* 0x0000000b1500720c */ /* 0x000fe40003f06070 */
[----:B------:R-:W-:Y:S02]  /*d490*/  ISETP.NE.AND P4, PT, R49, R48, PT ;  /* 0x000000303100720c */ /* 0x000fe40003f85270 */
[----:B------:R-:W-:Y:S02]  /*d4a0*/  ISETP.GE.AND P6, PT, R61, R60, PT ;  /* 0x0000003c3d00720c */ /* 0x000fe40003fc6270 */
[----:B------:R-:W-:-:S02]  /*d4b0*/  PRMT R48, R78, 0x8880, RZ ;  /* 0x000088804e307816 */ /* 0x000fc400000000ff */
[----:B------:R-:W-:Y:S02]  /*d4c0*/  PRMT R49, R13, 0x8880, RZ ;  /* 0x000088800d317816 */ /* 0x000fe400000000ff */
[----:B------:R-:W-:Y:S02]  /*d4d0*/  ISETP.NE.AND P3, PT, R51, R50, PT ;  /* 0x000000323300720c */ /* 0x000fe40003f65270 */
[----:B------:R-:W-:Y:S02]  /*d4e0*/  ISETP.GE.AND P1, PT, R19, R16, PT ;  /* 0x000000101300720c */ /* 0x000fe40003f26270 */
[----:B------:R-:W-:Y:S02]  /*d4f0*/  ISETP.GE.AND.EX P0, PT, R24, RZ, PT, P0 ;  /* 0x000000ff1800720c */ /* 0x000fe40003f06300 */
[----:B------:R-:W-:Y:S02]  /*d500*/  SEL R16, RZ, 0xffffffff, P6 ;  /* 0xffffffffff107807 */ /* 0x000fe40003000000 */
[----:B------:R-:W-:-:S02]  /*d510*/  ISETP.GE.AND P6, PT, R49, R48, PT ;  /* 0x000000303100720c */ /* 0x000fc40003fc6270 */
[----:B------:R-:W-:Y:S02]  /*d520*/  PRMT R49, R79, 0x8880, RZ ;  /* 0x000088804f317816 */ /* 0x000fe400000000ff */
[----:B------:R-:W-:Y:S02]  /*d530*/  PRMT R50, R18, 0x8880, RZ ;  /* 0x0000888012327816 */ /* 0x000fe400000000ff */
[----:B------:R-:W-:Y:S02]  /*d540*/  @!P2 SEL R16, RZ, 0xffffffff, P0 ;  /* 0xffffffffff10a807 */ /* 0x000fe40000000000 */
[----:B------:R-:W-:Y:S02]  /*d550*/  SEL R19, RZ, 0xffffffff, P1 ;  /* 0xffffffffff137807 */ /* 0x000fe40000800000 */
[-C--:B------:R-:W-:Y:S02]  /*d560*/  ISETP.GE.U32.AND P2, PT, R14, R11.reuse, PT ;  /* 0x0000000b0e00720c */ /* 0x080fe40003f46070 */
[----:B------:R-:W-:-:S02]  /*d570*/  ISETP.GE.U32.AND P0, PT, R10, R11, PT ;  /* 0x0000000b0a00720c */ /* 0x000fc40003f06070 */
[----:B------:R-:W-:Y:S02]  /*d580*/  ISETP.GE.U32.AND P1, PT, R25, R11, PT ;  /* 0x0000000b1900720c */ /* 0x000fe40003f26070 */
[----:B------:R-:W-:Y:S02]  /*d590*/  SEL R48, RZ, 0xffffffff, P6 ;  /* 0xffffffffff307807 */ /* 0x000fe40003000000 */
[----:B------:R-:W-:Y:S02]  /*d5a0*/  ISETP.GE.AND P6, PT, R50, R49, PT ;  /* 0x000000313200720c */ /* 0x000fe40003fc6270 */
[----:B------:R-:W-:Y:S02]  /*d5b0*/  ISETP.GE.AND.EX P2, PT, R15, RZ, PT, P2 ;  /* 0x000000ff0f00720c */ /* 0x000fe40003f46320 */
[----:B------:R-:W-:Y:S02]  /*d5c0*/  ISETP.GE.AND.EX P0, PT, R12, RZ, PT, P0 ;  /* 0x000000ff0c00720c */ /* 0x000fe40003f06300 */
[----:B------:R-:W-:-:S02]  /*d5d0*/  ISETP.GE.AND.EX P1, PT, R26, RZ, PT, P1 ;  /* 0x000000ff1a00720c */ /* 0x000fc40003f26310 */
        /* <DEDUP_REMOVED lines=16> */
[-C--:B------:R-:W-:Y:S02]  /*d6e0*/  SEL R21, R21, R11.reuse, !P0 ;  /* 0x0000000b15157207 */ /* 0x080fe40004000000 */
[----:B------:R-:W-:-:S02]  /*d6f0*/  SEL R14, R14, R11, !P1 ;  /* 0x0000000b0e0e7207 */ /* 0x000fc40004800000 */
[-C--:B------:R-:W-:Y:S02]  /*d700*/  SEL R10, R10, R11.reuse, !P2 ;  /* 0x0000000b0a0a7207 */ /* 0x080fe40005000000 */
[----:B------:R-:W-:Y:S02]  /*d710*/  SEL R25, R25, R11, !P3 ;  /* 0x0000000b19197207 */ /* 0x000fe40005800000 */
[----:B------:R-:W-:Y:S02]  /*d720*/  SEL R24, R24, RZ, !P0 ;  /* 0x000000ff18187207 */ /* 0x000fe40004000000 */
[----:B------:R-:W-:Y:S02]  /*d730*/  SEL R15, R15, RZ, !P1 ;  /* 0x000000ff0f0f7207 */ /* 0x000fe40004800000 */
[----:B------:R-:W-:Y:S02]  /*d740*/  SEL R12, R12, RZ, !P2 ;  /* 0x000000ff0c0c7207 */ /* 0x000fe40005000000 */
[----:B------:R-:W-:-:S07]  /*d750*/  SEL R26, R26, RZ, !P3 ;  /* 0x000000ff1a1a7207 */ /* 0x000fce0005800000 */
.L_x_3948:
[----:B------:R-:W-:Y:S05]  /*d760*/  BSYNC B0 ;  /* 0x0000000000007941 */ /* 0x000fea0003800000 */
.L_x_3947:
[----:B------:R-:W-:Y:S02]  /*d770*/  LOP3.LUT R11, R8, 0xff, RZ, 0xc0, !PT ;  /* 0x000000ff080b7812 */ /* 0x000fe400078ec0ff */
[----:B------:R-:W-:Y:S02]  /*d780*/  LOP3.LUT R16, R5, 0xff, RZ, 0xc0, !PT ;  /* 0x000000ff05107812 */ /* 0x000fe400078ec0ff */
[----:B------:R-:W-:Y:S02]  /*d790*/  LOP3.LUT R19, R9, 0xff, RZ, 0xc0, !PT ;  /* 0x000000ff09137812 */ /* 0x000fe400078ec0ff */
[----:B------:R-:W-:Y:S02]  /*d7a0*/  LOP3.LUT R48, R4, 0xff, RZ, 0xc0, !PT ;  /* 0x000000ff04307812 */ /* 0x000fe400078ec0ff */
[----:B------:R-:W-:Y:S02]  /*d7b0*/  ISETP.NE.AND P1, PT, R11, R16, PT ;  /* 0x000000100b00720c */ /* 0x000fe40003f25270 */
[----:B------:R-:W-:-:S02]  /*d7c0*/  ISETP.GE.U32.AND P0, PT, R42, R53, PT ;  /* 0x000000352a00720c */ /* 0x000fc40003f06070 */
[----:B------:R-:W-:Y:S02]  /*d7d0*/  ISETP.NE.AND P6, PT, R19, R48, PT ;  /* 0x000000301300720c */ /* 0x000fe40003fc5270 */
[----:B------:R-:W-:Y:S02]  /*d7e0*/  PRMT R11, R5, 0x8880, RZ ;  /* 0x00008880050b7816 */ /* 0x000fe400000000ff */
[----:B------:R-:W-:Y:S02]  /*d7f0*/  PRMT R48, R8, 0x8880, RZ ;  /* 0x0000888008307816 */ /* 0x000fe400000000ff */
[----:B------:R-:W-:Y:S02]  /*d800*/  ISETP.GE.AND.EX P0, PT, R40, R47, PT, P0 ;  /* 0x0000002f2800720c */ /* 0x000fe40003f06300 */
[----:B------:R-:W-:Y:S02]  /*d810*/  LOP3.LUT R49, R6, 0xff, RZ, 0xc0, !PT ;  /* 0x000000ff06317812 */ /* 0x000fe400078ec0ff */
[----:B------:R-:W-:-:S02]  /*d820*/  LOP3.LUT R50, R3, 0xff, RZ, 0xc0, !PT ;  /* 0x000000ff03327812 */ /* 0x000fc400078ec0ff */
[----:B------:R-:W-:Y:S02]  /*d830*/  ISETP.GE.AND P2, PT, R48, R11, PT ;  /* 0x0000000b3000720c */ /* 0x000fe40003f46270 */
[----:B------:R-:W-:Y:S02]  /*d840*/  LOP3.LUT R16, R7, 0xff, RZ, 0xc0, !PT ;  /* 0x000000ff07107812 */ /* 0x000fe400078ec0ff */
[----:B------:R-:W-:Y:S02]  /*d850*/  LOP3.LUT R19, R0, 0xff, RZ, 0xc0, !PT ;  /* 0x000000ff00137812 */ /* 0x000fe400078ec0ff */
[----:B------:R-:W-:Y:S02]  /*d860*/  SEL R11, RZ, 0xffffffff, P0 ;  /* 0xffffffffff0b7807 */ /* 0x000fe40000000000 */
[----:B------:R-:W-:Y:S02]  /*d870*/  ISETP.GE.U32.AND P0, PT, R44, R55, PT ;  /* 0x000000372c00720c */ /* 0x000fe40003f06070 */
[----:B------:R-:W-:-:S02]  /*d880*/  ISETP.NE.AND P4, PT, R49, R50, PT ;  /* 0x000000323100720c */ /* 0x000fc40003f85270 */
[----:B------:R-:W-:Y:S02]  /*d890*/  @P1 SEL R11, RZ, 0xffffffff, P2 ;  /* 0xffffffffff0b1807 */ /* 0x000fe40001000000 */
[----:B------:R-:W-:Y:S02]  /*d8a0*/  PRMT R49, R4, 0x8880, RZ ;  /* 0x0000888004317816 */ /* 0x000fe400000000ff */
[----:B------:R-:W-:Y:S02]  /*d8b0*/  PRMT R50, R9, 0x8880, RZ ;  /* 0x0000888009327816 */ /* 0x000fe400000000ff */
[----:B------:R-:W-:Y:S02]  /*d8c0*/  ISETP.NE.AND P3, PT, R16, R19, PT ;  /* 0x000000131000720c */ /* 0x000fe40003f65270 */
[----:B------:R-:W-:Y:S02]  /*d8d0*/  ISETP.GE.U32.AND P2, PT, R46, R57, PT ;  /* 0x000000392e00720c */ /* 0x000fe40003f46070 */
[----:B------:R-:W-:-:S02]  /*d8e0*/  ISETP.GE.AND.EX P0, PT, R41, R54, PT, P0 ;  /* 0x000000362900720c */ /* 0x000fc40003f06300 */
[----:B------:R-:W-:Y:S02]  /*d8f0*/  PRMT R19, R3, 0x8880, RZ ;  /* 0x0000888003137816 */ /* 0x000fe400000000ff */
[----:B------:R-:W-:Y:S02]  /*d900*/  PRMT R48, R6, 0x8880, RZ ;  /* 0x0000888006307816 */ /* 0x000fe400000000ff */
[----:B------:R-:W-:Y:S02]  /*d910*/  ISETP.GE.AND P5, PT, R50, R49, PT ;  /* 0x000000313200720c */ /* 0x000fe40003fa6270 */
[----:B------:R-:W-:Y:S02]  /*d920*/  ISETP.GE.U32.AND P1, PT, R52, R59, PT ;  /* 0x0000003b3400720c */ /* 0x000fe40003f26070 */
[----:B------:R-:W-:Y:S02]  /*d930*/  ISETP.GE.AND.EX P2, PT, R43, R56, PT, P2 ;  /* 0x000000382b00720c */ /* 0x000fe40003f46320 */
[----:B------:R-:W-:-:S02]  /*d940*/  PRMT R49, R0, 0x8880, RZ ;  /* 0x0000888000317816 */ /* 0x000fc400000000ff */
[----:B------:R-:W-:Y:S02]  /*d950*/  PRMT R50, R7, 0x8880, RZ ;  /* 0x0000888007327816 */ /* 0x000fe400000000ff */
[----:B------:R-:W-:Y:S02]  /*d960*/  SEL R16, RZ, 0xffffffff, P0 ;  /* 0xffffffffff107807 */ /* 0x000fe40000000000 */
[----:B------:R-:W-:Y:S02]  /*d970*/  ISETP.GE.AND P0, PT, R48, R19, PT ;  /* 0x000000133000720c */ /* 0x000fe40003f06270 */
[----:B------:R-:W-:Y:S02]  /*d980*/  ISETP.GE.AND.EX P1, PT, R45, R58, PT, P1 ;  /* 0x0000003a2d00720c */ /* 0x000fe40003f26310 */
[----:B------:R-:W-:Y:S02]  /*d990*/  SEL R19, RZ, 0xffffffff, P2 ;  /* 0xffffffffff137807 */ /* 0x000fe40001000000 */
[----:B------:R-:W-:-:S02]  /*d9a0*/  ISETP.GE.AND P2, PT, R50, R49, PT ;  /* 0x000000313200720c */ /* 0x000fc40003f46270 */
[----:B------:R-:W-:Y:S02]  /*d9b0*/  @P6 SEL R16, RZ, 0xffffffff, P5 ;  /* 0xffffffffff106807 */ /* 0x000fe40002800000 */
[----:B------:R-:W-:Y:S02]  /*d9c0*/  SEL R48, RZ, 0xffffffff, P1 ;  /* 0xffffffffff307807 */ /* 0x000fe40000800000 */
[----:B------:R-:W-:Y:S02]  /*d9d0*/  @P4 SEL R19, RZ, 0xffffffff, P0 ;  /* 0xffffffffff134807 */ /* 0x000fe40000000000 */
[----:B------:R-:W-:Y:S02]  /*d9e0*/  @P3 SEL R48, RZ, 0xffffffff, P2 ;  /* 0xffffffffff303807 */ /* 0x000fe40001000000 */
        /* <DEDUP_REMOVED lines=17> */
[----:B------:R-:W-:Y:S02]  /*db00*/  SEL R54, R41, R54, !P1 ;  /* 0x0000003629367207 */ /* 0x000fe40004800000 */
[----:B------:R-:W-:Y:S02]  /*db10*/  ISETP.NE.AND P1, PT, R0, R3, PT ;  /* 0x000000030000720c */ /* 0x000fe40003f25270 */
[----:B------:R-:W-:-:S02]  /*db20*/  ISETP.NE.AND P6, PT, R4, R5, PT ;  /* 0x000000050400720c */ /* 0x000fc40003fc5270 */
[----:B------:R-:W-:Y:S02]  /*db30*/  LOP3.LUT R3, R33, 0xff, RZ, 0xc0, !PT ;  /* 0x000000ff21037812 */ /* 0x000fe400078ec0ff */
[----:B------:R-:W-:Y:S02]  /*db40*/  LOP3.LUT R0, R6, 0xff, RZ, 0xc0, !PT ;  /* 0x000000ff06007812 */ /* 0x000fe400078ec0ff */
[----:B------:R-:W-:Y:S02]  /*db50*/  PRMT R11, R39, 0x8880, RZ ;  /* 0x00008880270b7816 */ /* 0x000fe400000000ff */
[----:B------:R-:W-:Y:S02]  /*db60*/  PRMT R16, R8, 0x8880, RZ ;  /* 0x0000888008107816 */ /* 0x000fe400000000ff */
[----:B------:R-:W-:Y:S02]  /*db70*/  SEL R42, R42, R53, !P0 ;  /* 0x000000352a2a7207 */ /* 0x000fe40004000000 */
[----:B------:R-:W-:-:S02]  /*db80*/  LOP3.LUT R5, R30, 0xff, RZ, 0xc0, !PT ;  /* 0x000000ff1e057812 */ /* 0x000fc400078ec0ff */
[----:B------:R-:W-:Y:S02]  /*db90*/  LOP3.LUT R4, R7, 0xff, RZ, 0xc0, !PT ;  /* 0x000000ff07047812 */ /* 0x000fe400078ec0ff */
[----:B------:R-:W-:Y:S02]  /*dba0*/  SEL R47, R40, R47, !P0 ;  /* 0x0000002f282f7207 */ /* 0x000fe40004000000 */
[----:B------:R-:W-:Y:S02]  /*dbb0*/  SEL R59, R52, R59, !P3 ;  /* 0x0000003b343b7207 */ /* 0x000fe40005800000 */
[----:B------:R-:W-:Y:S02]  /*dbc0*/  SEL R58, R45, R58, !P3 ;  /* 0x0000003a2d3a7207 */ /* 0x000fe40005800000 */
[----:B------:R-:W-:Y:S01]  /*dbd0*/  ISETP.NE.AND P4, PT, R0, R3, PT ;  /* 0x000000030000720c */ /* 0x000fe20003f85270 */
[----:B------:R-:W-:Y:S01]  /*dbe0*/  IMAD.MOV.U32 R0, RZ, RZ, R11 ;  /* 0x000000ffff007224 */ /* 0x000fe200078e000b */
[----:B------:R-:W-:Y:S01]  /*dbf0*/  ISETP.NE.AND P3, PT, R4, R5, PT ;  /* 0x000000050400720c */ /* 0x000fe20003f65270 */
[----:B------:R-:W-:Y:S01]  /*dc00*/  IMAD.MOV.U32 R3, RZ, RZ, R16 ;  /* 0x000000ffff037224 */ /* 0x000fe200078e0010 */
[----:B------:R-:W-:-:S02]  /*dc10*/  ISETP.GE.U32.AND P0, PT, R42, R37, PT ;  /* 0x000000252a00720c */ /* 0x000fc40003f06070 */
[----:B------:R-:W-:Y:S02]  /*dc20*/  PRMT R4, R36, 0x8880, RZ ;  /* 0x0000888024047816 */ /* 0x000fe400000000ff */
[----:B------:R-:W-:Y:S02]  /*dc30*/  PRMT R5, R9, 0x8880, RZ ;  /* 0x0000888009057816 */ /* 0x000fe400000000ff */
[----:B------:R-:W-:Y:S02]  /*dc40*/  SEL R46, R46, R57, !P2 ;  /* 0x000000392e2e7207 */ /* 0x000fe40005000000 */
[----:B------:R-:W-:Y:S02]  /*dc50*/  SEL R43, R43, R56, !P2 ;  /* 0x000000382b2b7207 */ /* 0x000fe40005000000 */
[----:B------:R-:W-:Y:S02]  /*dc60*/  ISETP.GE.AND.EX P0, PT, R47, R38, PT, P0 ;  /* 0x000000262f00720c */ /* 0x000fe40003f06300 */
[----:B------:R-:W-:Y:S01]  /*dc70*/  ISETP.GE.AND P2, PT, R3, R0, PT ;  /* 0x000000000300720c */ /* 0x000fe20003f46270 */
[----:B------:R-:W-:Y:S01]  /*dc80*/  IMAD.MOV.U32 R3, RZ, RZ, R4 ;  /* 0x000000ffff037224 */ /* 0x000fe200078e0004 */
[----:B------:R-:W-:Y:S01]  /*dc90*/  SEL R0, RZ, 0xffffffff, P0 ;  /* 0xffffffffff007807 */ /* 0x000fe20000000000 */
[----:B------:R-:W-:Y:S01]  /*dca0*/  IMAD.MOV.U32 R4, RZ, RZ, R5 ;  /* 0x000000ffff047224 */ /* 0x000fe200078e0005 */
[----:B------:R-:W-:-:S02]  /*dcb0*/  PRMT R5, R33, 0x8880, RZ ;  /* 0x0000888021057816 */ /* 0x000fc400000000ff */
[----:B------:R-:W-:Y:S02]  /*dcc0*/  ISETP.GE.U32.AND P0, PT, R55, R34, PT ;  /* 0x000000223700720c */ /* 0x000fe40003f06070 */
[----:B------:R-:W-:Y:S02]  /*dcd0*/  @P1 SEL R0, RZ, 0xffffffff, P2 ;  /* 0xffffffffff001807 */ /* 0x000fe40001000000 */
[----:B------:R-:W-:Y:S02]  /*dce0*/  ISETP.GE.U32.AND P2, PT, R46, R31, PT ;  /* 0x0000001f2e00720c */ /* 0x000fe40003f46070 */
[----:B------:R-:W-:Y:S01]  /*dcf0*/  ISETP.GE.AND P5, PT, R4, R3, PT ;  /* 0x000000030400720c */ /* 0x000fe20003fa6270 */
[----:B------:R-:W-:Y:S01]  /*dd00*/  IMAD.MOV.U32 R4, RZ, RZ, R5 ;  /* 0x000000ffff047224 */ /* 0x000fe200078e0005 */
[----:B------:R-:W-:Y:S02]  /*dd10*/  ISETP.GE.AND.EX P0, PT, R54, R35, PT, P0 ;  /* 0x000000233600720c */ /* 0x000fe40003f06300 */
[----:B------:R-:W-:-:S02]  /*dd20*/  PRMT R5, R6, 0x8880, RZ ;  /* 0x0000888006057816 */ /* 0x000fc400000000ff */
[----:B------:R-:W-:Y:S02]  /*dd30*/  ISETP.GE.U32.AND P1, PT, R59, R28, PT ;  /* 0x0000001c3b00720c */ /* 0x000fe40003f26070 */
[----:B------:R-:W-:Y:S02]  /*dd40*/  ISETP.GE.AND.EX P2, PT, R43, R32, PT, P2 ;  /* 0x000000202b00720c */ /* 0x000fe40003f46320 */
[----:B------:R-:W-:Y:S02]  /*dd50*/  PRMT R11, R30, 0x8880, RZ ;  /* 0x000088801e0b7816 */ /* 0x000fe400000000ff */
[----:B------:R-:W-:Y:S02]  /*dd60*/  PRMT R16, R7, 0x8880, RZ ;  /* 0x0000888007107816 */ /* 0x000fe400000000ff */
[----:B------:R-:W-:Y:S02]  /*dd70*/  SEL R3, RZ, 0xffffffff, P0 ;  /* 0xffffffffff037807 */ /* 0x000fe40000000000 */
[----:B------:R-:W-:-:S02]  /*dd80*/  ISETP.GE.AND P0, PT, R5, R4, PT ;  /* 0x000000040500720c */ /* 0x000fc40003f06270 */
[----:B------:R-:W-:Y:S02]  /*dd90*/  ISETP.GE.AND.EX P1, PT, R58, R29, PT, P1 ;  /* 0x0000001d3a00720c */ /* 0x000fe40003f26310 */
[----:B------:R-:W-:Y:S02]  /*dda0*/  SEL R4, RZ, 0xffffffff, P2 ;  /* 0xffffffffff047807 */ /* 0x000fe40001000000 */
[----:B------:R-:W-:Y:S02]  /*ddb0*/  ISETP.GE.AND P2, PT, R16, R11, PT ;  /* 0x0000000b1000720c */ /* 0x000fe40003f46270 */
[----:B------:R-:W-:Y:S02]  /*ddc0*/  @P6 SEL R3, RZ, 0xffffffff, P5 ;  /* 0xffffffffff036807 */ /* 0x000fe40002800000 */
[----:B------:R-:W-:Y:S02]  /*ddd0*/  SEL R5, RZ, 0xffffffff, P1 ;  /* 0xffffffffff057807 */ /* 0x000fe40000800000 */
[----:B------:R-:W-:-:S02]  /*dde0*/  @P4 SEL R4, RZ, 0xffffffff, P0 ;  /* 0xffffffffff044807 */ /* 0x000fc40000000000 */
[----:B------:R-:W-:Y:S02]  /*ddf0*/  @P3 SEL R5, RZ, 0xffffffff, P2 ;  /* 0xffffffffff053807 */ /* 0x000fe40001000000 */
        /* <DEDUP_REMOVED lines=12> */
[----:B------:R-:W-:Y:S02]  /*dec0*/  LOP3.LUT R4, R27, 0xff, RZ, 0xc0, !PT ;  /* 0x000000ff1b047812 */ /* 0x000fe400078ec0ff */
[----:B------:R-:W-:Y:S02]  /*ded0*/  LOP3.LUT R3, R0, 0xff, RZ, 0xc0, !PT ;  /* 0x000000ff00037812 */ /* 0x000fe400078ec0ff */
[----:B------:R-:W-:Y:S02]  /*dee0*/  LOP3.LUT R7, R20, 0xff, RZ, 0xc0, !PT ;  /* 0x000000ff14077812 */ /* 0x000fe400078ec0ff */
[----:B------:R-:W-:Y:S02]  /*def0*/  LOP3.LUT R6, R5, 0xff, RZ, 0xc0, !PT ;  /* 0x000000ff05067812 */ /* 0x000fe400078ec0ff */
[----:B------:R-:W-:-:S02]  /*df00*/  ISETP.NE.AND P6, PT, R3, R4, PT ;  /* 0x000000040300720c */ /* 0x000fc40003fc5270 */
[----:B------:R-:W-:Y:S02]  /*df10*/  ISETP.NE.AND P4, PT, R6, R7, PT ;  /* 0x000000070600720c */ /* 0x000fe40003f85270 */
[----:B------:R-:W-:Y:S02]  /*df20*/  LOP3.LUT R4, R13, 0xff, RZ, 0xc0, !PT ;  /* 0x000000ff0d047812 */ /* 0x000fe400078ec0ff */
[----:B------:R-:W-:Y:S02]  /*df30*/  LOP3.LUT R3, R8, 0xff, RZ, 0xc0, !PT ;  /* 0x000000ff08037812 */ /* 0x000fe400078ec0ff */
[----:B------:R-:W-:Y:S02]  /*df40*/  PRMT R11, R27, 0x8880, RZ ;  /* 0x000088801b0b7816 */ /* 0x000fe400000000ff */
[----:B------:R-:W-:Y:S02]  /*df50*/  PRMT R19, R0, 0x8880, RZ ;  /* 0x0000888000137816 */ /* 0x000fe400000000ff */
[----:B------:R-:W-:-:S02]  /*df60*/  LOP3.LUT R7, R18, 0xff, RZ, 0xc0, !PT ;  /* 0x000000ff12077812 */ /* 0x000fc400078ec0ff */
[----:B------:R-:W-:Y:S02]  /*df70*/  LOP3.LUT R6, R9, 0xff, RZ, 0xc0, !PT ;  /* 0x000000ff09067812 */ /* 0x000fe400078ec0ff */
[----:B------:R-:W-:Y:S02]  /*df80*/  SEL R40, R42, R37, !P0 ;  /* 0x000000252a287207 */ /* 0x000fe40004000000 */
[----:B------:R-:W-:Y:S02]  /*df90*/  SEL R28, R59, R28, !P3 ;  /* 0x0000001c3b1c7207 */ /* 0x000fe40005800000 */
[----:B------:R-:W-:Y:S02]  /*dfa0*/  SEL R29, R58, R29, !P3 ;  /* 0x0000001d3a1d7207 */ /* 0x000fe40005800000 */
[----:B------:R-:W-:Y:S02]  /*dfb0*/  SEL R37, R55, R34, !P1 ;  /* 0x0000002237257207 */ /* 0x000fe40004800000 */
[----:B------:R-:W-:-:S02]  /*dfc0*/  SEL R16, R54, R35, !P1 ;  /* 0x0000002336107207 */ /* 0x000fc40004800000 */
[----:B------:R-:W-:Y:S01]  /*dfd0*/  ISETP.NE.AND P3, PT, R3, R4, PT ;  /* 0x000000040300720c */ /* 0x000fe20003f65270 */
[----:B------:R-:W-:Y:S01]  /*dfe0*/  IMAD.MOV.U32 R3, RZ, RZ, R11 ;  /* 0x000000ffff037224 */ /* 0x000fe200078e000b */
[----:B------:R-:W-:Y:S01]  /*dff0*/  ISETP.NE.AND P1, PT, R6, R7, PT ;  /* 0x000000070600720c */ /* 0x000fe20003f25270 */
[----:B------:R-:W-:Y:S01]  /*e000*/  IMAD.MOV.U32 R4, RZ, RZ, R19 ;  /* 0x000000ffff047224 */ /* 0x000fe200078e0013 */
[----:B------:R-:W-:Y:S02]  /*e010*/  PRMT R6, R18, 0x8880, RZ ;  /* 0x0000888012067816 */ /* 0x000fe400000000ff */
[----:B------:R-:W-:Y:S02]  /*e020*/  PRMT R7, R9, 0x8880, RZ ;  /* 0x0000888009077816 */ /* 0x000fe400000000ff */
[----:B------:R-:W-:Y:S02]  /*e030*/  SEL R39, R47, R38, !P0 ;  /* 0x000000262f277207 */ /* 0x000fe40004000000 */
[----:B------:R-:W-:-:S02]  /*e040*/  ISETP.GE.U32.AND P0, PT, R28, R25, PT ;  /* 0x000000191c00720c */ /* 0x000fc40003f06070 */
[----:B------:R-:W-:Y:S01]  /*e050*/  ISETP.GE.AND P5, PT, R4, R3, PT ;  /* 0x000000030400720c */ /* 0x000fe20003fa6270 */
[----:B------:R-:W-:Y:S01]  /*e060*/  IMAD.MOV.U32 R3, RZ, RZ, R6 ;  /* 0x000000ffff037224 */ /* 0x000fe200078e0006 */
[----:B------:R-:W-:Y:S01]  /*e070*/  ISETP.GE.AND.EX P0, PT, R29, R26, PT, P0 ;  /* 0x0000001a1d00720c */ /* 0x000fe20003f06300 */
[----:B------:R-:W-:Y:S01]  /*e080*/  IMAD.MOV.U32 R4, RZ, RZ, R7 ;  /* 0x000000ffff047224 */ /* 0x000fe200078e0007 */
[----:B------:R-:W-:Y:S02]  /*e090*/  SEL R31, R46, R31, !P2 ;  /* 0x0000001f2e1f7207 */ /* 0x000fe40005000000 */
[----:B------:R-:W-:Y:S02]  /*e0a0*/  SEL R33, R43, R32, !P2 ;  /* 0x000000202b217207 */ /* 0x000fe40005000000 */
[----:B------:R-:W-:Y:S02]  /*e0b0*/  ISETP.GE.AND P2, PT, R4, R3, PT ;  /* 0x000000030400720c */ /* 0x000fe40003f46270 */
[----:B------:R-:W-:-:S02]  /*e0c0*/  PRMT R6, R20, 0x8880, RZ ;  /* 0x0000888014067816 */ /* 0x000fc400000000ff */
[----:B------:R-:W-:Y:S02]  /*e0d0*/  PRMT R11, R13, 0x8880, RZ ;  /* 0x000088800d0b7816 */ /* 0x000fe400000000ff */
[----:B------:R-:W-:Y:S01]  /*e0e0*/  SEL R7, RZ, 0xffffffff, P0 ;  /* 0xffffffffff077807 */ /* 0x000fe20000000000 */
[----:B------:R-:W-:Y:S01]  /*e0f0*/  IMAD.MOV.U32 R4, RZ, RZ, R6 ;  /* 0x000000ffff047224 */ /* 0x000fe200078e0006 */
[----:B------:R-:W-:Y:S01]  /*e100*/  ISETP.GE.U32.AND P0, PT, R40, R21, PT ;  /* 0x000000152800720c */ /* 0x000fe20003f06070 */
[----:B------:R-:W-:Y:S01]  /*e110*/  IMAD.MOV.U32 R6, RZ, RZ, R11 ;  /* 0x000000ffff067224 */ /* 0x000fe200078e000b */
[----:B------:R-:W-:Y:S02]  /*e120*/  @P1 SEL R7, RZ, 0xffffffff, P2 ;  /* 0xffffffffff071807 */ /* 0x000fe40001000000 */
[----:B------:R-:W-:Y:S02]  /*e130*/  ISETP.GE.U32.AND P2, PT, R37, R14, PT ;  /* 0x0000000e2500720c */ /* 0x000fe40003f46070 */
[----:B------:R-:W-:-:S02]  /*e140*/  ISETP.GE.AND.EX P0, PT, R39, R24, PT, P0 ;  /* 0x000000182700720c */ /* 0x000fc40003f06300 */
[----:B------:R-:W-:Y:S02]  /*e150*/  PRMT R11, R5, 0x8880, RZ ;  /* 0x00008880050b7816 */ /* 0x000fe400000000ff */
[----:B------:R-:W-:Y:S02]  /*e160*/  ISETP.GE.U32.AND P1, PT, R31, R10, PT ;  /* 0x0000000a1f00720c */ /* 0x000fe40003f26070 */
[----:B------:R-:W-:Y:S02]  /*e170*/  ISETP.GE.AND.EX P2, PT, R16, R15, PT, P2 ;  /* 0x0000000f1000720c */ /* 0x000fe40003f46320 */
[----:B------:R-:W-:Y:S02]  /*e180*/  PRMT R19, R8, 0x8880, RZ ;  /* 0x0000888008137816 */ /* 0x000fe400000000ff */
[----:B------:R-:W-:Y:S02]  /*e190*/  SEL R3, RZ, 0xffffffff, P0 ;  /* 0xffffffffff037807 */ /* 0x000fe40000000000 */
[----:B------:R-:W-:-:S02]  /*e1a0*/  ISETP.GE.AND P0, PT, R11, R4, PT ;  /* 0x000000040b00720c */ /* 0x000fc40003f06270 */
[----:B------:R-:W-:Y:S02]  /*e1b0*/  ISETP.GE.AND.EX P1, PT, R33, R12, PT, P1 ;  /* 0x0000000c2100720c */ /* 0x000fe40003f26310 */
[----:B------:R-:W-:Y:S02]  /*e1c0*/  SEL R4, RZ, 0xffffffff, P2 ;  /* 0xffffffffff047807 */ /* 0x000fe40001000000 */
[----:B------:R-:W-:Y:S02]  /*e1d0*/  ISETP.GE.AND P2, PT, R19, R6, PT ;  /* 0x000000061300720c */ /* 0x000fe40003f46270 */
[----:B------:R-:W-:Y:S02]  /*e1e0*/  @P6 SEL R3, RZ, 0xffffffff, P5 ;  /* 0xffffffffff036807 */ /* 0x000fe40002800000 */
[----:B------:R-:W-:Y:S02]  /*e1f0*/  @P4 SEL R4, RZ, 0xffffffff, P0 ;  /* 0xffffffffff044807 */ /* 0x000fe40000000000 */
[----:B------:R-:W-:-:S02]  /*e200*/  SEL R6, RZ, 0xffffffff, P1 ;  /* 0xffffffffff067807 */ /* 0x000fc40000800000 */
        /* <DEDUP_REMOVED lines=21> */
[----:B------:R-:W-:Y:S02]  /*e360*/  PRMT R15, R5, 0x7610, R15 ;  /* 0x00007610050f7816 */ /* 0x000fe4000000000f */
[----:B------:R-:W-:Y:S01]  /*e370*/  PRMT R21, R0, 0x7610, R21 ;  /* 0x0000761000157816 */ /* 0x000fe20000000015 */
[----:B------:R-:W-:Y:S06]  /*e380*/  BRA `(.L_x_3915) ;  /* 0x00000070005c7947 */ /* 0x000fec0003800000 */
.L_x_3932:
        /* <DEDUP_REMOVED lines=46> */
[----:B------:R-:W-:Y:S01]  /*e670*/  BSSY B1, `(.L_x_3951) ;  /* 0x000014c000017945 */ /* 0x000fe20003800000 */
[--C-:B------:R-:W-:Y:S01]  /*e680*/  IMAD.MOV.U32 R20, RZ, RZ, R28.reuse ;  /* 0x000000ffff147224 */ /* 0x100fe200078e001c */
[C---:B------:R-:W-:Y:S01]  /*e690*/  PRMT R21, R13.reuse, 0x7610, R21 ;  /* 0x000076100d157816 */ /* 0x040fe20000000015 */
[----:B------:R-:W-:Y:S01]  /*e6a0*/  IMAD.MOV.U32 R15, RZ, RZ, R28 ;  /* 0x000000ffff0f7224 */ /* 0x000fe200078e001c */
[C---:B------:R-:W-:Y:S01]  /*e6b0*/  PRMT R14, R13.reuse, 0x7610, R14 ;  /* 0x000076100d0e7816 */ /* 0x040fe2000000000e */
[----:B------:R-:W-:Y:S01]  /*e6c0*/  IMAD.MOV.U32 R33, RZ, RZ, R28 ;  /* 0x000000ffff217224 */ /* 0x000fe200078e001c */
[C---:B------:R-:W-:Y:S01]  /*e6d0*/  PRMT R0, R13.reuse, 0x7610, R0 ;  /* 0x000076100d007816 */ /* 0x040fe20000000000 */
[--C-:B------:R-:W-:Y:S01]  /*e6e0*/  IMAD.MOV.U32 R54, RZ, RZ, R28.reuse ;  /* 0x000000ffff367224 */ /* 0x100fe200078e001c */
        /* <DEDUP_REMOVED lines=36> */
.L_x_3952:
[----:B------:R-:W-:-:S05]  /*e930*/  IMAD R4, R64, R11, RZ ;  /* 0x0000000b40047224 */ /* 0x000fca00078e02ff */
[----:B------:R-:W-:-:S04]  /*e940*/  LOP3.LUT R5, R4, 0xfffffffc, RZ, 0xc0, !PT ;  /* 0xfffffffc04057812 */ /* 0x000fc800078ec0ff */
[----:B------:R-:W-:-:S05]  /*e950*/  IADD3 R4, P0, R5, R16, RZ ;  /* 0x0000001005047210 */ /* 0x000fca0007f1e0ff */
[----:B------:R-:W-:-:S05]  /*e960*/  IMAD.X R5, RZ, RZ, R19, P0 ;  /* 0x000000ffff057224 */ /* 0x000fca00000e0613 */
[----:B------:R0:W2:Y:S01]  /*e970*/  LDG.E R63, desc[UR60][R4.64] ;  /* 0x0000003c043f7981 */ /* 0x0000a2000c1e1900 */
[----:B------:R-:W-:-:S04]  /*e980*/  IMAD.IADD R65, R62, 0x1, R11 ;  /* 0x000000013e417824 */ /* 0x000fc800078e020b */
[----:B------:R-:W-:-:S05]  /*e990*/  IMAD R6, R65, R64, RZ ;  /* 0x0000004041067224 */ /* 0x000fca00078e02ff */
[----:B------:R-:W-:-:S04]  /*e9a0*/  LOP3.LUT R7, R6, 0xfffffffc, RZ, 0xc0, !PT ;  /* 0xfffffffc06077812 */ /* 0x000fc800078ec0ff */
[----:B------:R-:W-:-:S05]  /*e9b0*/  IADD3 R6, P0, R7, R16, RZ ;  /* 0x0000001007067210 */ /* 0x000fca0007f1e0ff */
[----:B------:R-:W-:-:S05]  /*e9c0*/  IMAD.X R7, RZ, RZ, R19, P0 ;  /* 0x000000ffff077224 */ /* 0x000fca00000e0613 */
[----:B------:R1:W3:Y:S01]  /*e9d0*/  LDG.E R6, desc[UR60][R6.64] ;  /* 0x0000003c06067981 */ /* 0x0002e2000c1e1900 */
[----:B------:R-:W-:-:S04]  /*e9e0*/  IMAD.IADD R67, R65, 0x1, R62 ;  /* 0x0000000141437824 */ /* 0x000fc800078e023e */
[----:B------:R-:W-:-:S05]  /*e9f0*/  IMAD R8, R67, R64, RZ ;  /* 0x0000004043087224 */ /* 0x000fca00078e02ff */
[----:B------:R-:W-:-:S04]  /*ea00*/  LOP3.LUT R9, R8, 0xfffffffc, RZ, 0xc0, !PT ;  /* 0xfffffffc08097812 */ /* 0x000fc800078ec0ff */
[----:B------:R-:W-:-:S05]  /*ea10*/  IADD3 R8, P0, R9, R16, RZ ;  /* 0x0000001009087210 */ /* 0x000fca0007f1e0ff */
[----:B------:R-:W-:-:S05]  /*ea20*/  IMAD.X R9, RZ, RZ, R19, P0 ;  /* 0x000000ffff097224 */ /* 0x000fca00000e0613 */
[----:B------:R4:W5:Y:S01]  /*ea30*/  LDG.E R8, desc[UR60][R8.64] ;  /* 0x0000003c08087981 */ /* 0x000962000c1e1900 */
[----:B------:R-:W-:-:S04]  /*ea40*/  IMAD.IADD R69, R67, 0x1, R62 ;  /* 0x0000000143457824 */ /* 0x000fc800078e023e */
[----:B0-----:R-:W-:-:S05]  /*ea50*/  IMAD R4, R69, R64, RZ ;  /* 0x0000004045047224 */ /* 0x001fca00078e02ff */
[----:B------:R-:W-:-:S04]  /*ea60*/  LOP3.LUT R5, R4, 0xfffffffc, RZ, 0xc0, !PT ;  /* 0xfffffffc04057812 */ /* 0x000fc800078ec0ff */
[----:B------:R-:W-:-:S05]  /*ea70*/  IADD3 R4, P0, R5, R16, RZ ;  /* 0x0000001005047210 */ /* 0x000fca0007f1e0ff */
[----:B------:R-:W-:-:S05]  /*ea80*/  IMAD.X R5, RZ, RZ, R19, P0 ;  /* 0x000000ffff057224 */ /* 0x000fca00000e0613 */
[----:B------:R0:W5:Y:S01]  /*ea90*/  LDG.E R4, desc[UR60][R4.64] ;  /* 0x0000003c04047981 */ /* 0x000162000c1e1900 */
[----:B-1----:R-:W-:Y:S02]  /*eaa0*/  LOP3.LUT R7, R66, 0xff, RZ, 0xc0, !PT ;  /* 0x000000ff42077812 */ /* 0x002fe400078ec0ff */
[----:B------:R-:W-:Y:S02]  /*eab0*/  LOP3.LUT R68, R61, 0xff, RZ, 0xc0, !PT ;  /* 0x000000ff3d447812 */ /* 0x000fe400078ec0ff */
[----:B------:R-:W-:Y:S02]  /*eac0*/  ISETP.GE.U32.AND P0, PT, R40, R11, PT ;  /* 0x0000000b2800720c */ /* 0x000fe40003f06070 */
[----:B------:R-:W-:Y:S02]  /*ead0*/  PRMT R72, R66, 0x8880, RZ ;  /* 0x0000888042487816 */ /* 0x000fe400000000ff */
[----:B------:R-:W-:Y:S02]  /*eae0*/  ISETP.GE.AND.EX P0, PT, R32, RZ, PT, P0 ;  /* 0x000000ff2000720c */ /* 0x000fe40003f06300 */
[----:B------:R-:W-:-:S02]  /*eaf0*/  PRMT R78, R55, 0x8880, RZ ;  /* 0x00008880374e7816 */ /* 0x000fc400000000ff */
[----:B------:R-:W-:Y:S02]  /*eb00*/  PRMT R79, R13, 0x8880, RZ ;  /* 0x000088800d4f7816 */ /* 0x000fe400000000ff */
[----:B------:R-:W-:Y:S02]  /*eb10*/  PRMT R83, R21, 0x8880, RZ ;  /* 0x0000888015537816 */ /* 0x000fe400000000ff */
[C---:B--2---:R-:W-:Y:S02]  /*eb20*/  LOP3.LUT R70, R63.reuse, 0xff, RZ, 0xc0, !PT ;  /* 0x000000ff3f467812 */ /* 0x044fe400078ec0ff */
[----:B------:R-:W-:Y:S02]  /*eb30*/  PRMT R71, R63, 0x7771, RZ ;  /* 0x000077713f477816 */ /* 0x000fe400000000ff */
[----:B------:R-:W-:Y:S02]  /*eb40*/  ISETP.NE.AND P2, PT, R7, R70, PT ;  /* 0x000000460700720c */ /* 0x000fe40003f45270 */
[----:B----4-:R-:W-:-:S02]  /*eb50*/  PRMT R9, R63, 0x8880, RZ ;  /* 0x000088803f097816 */ /* 0x010fc400000000ff */
[----:B------:R-:W-:Y:S02]  /*eb60*/  ISETP.NE.AND P6, PT, R68, R71, PT ;  /* 0x000000474400720c */ /* 0x000fe40003fc5270 */
[----:B------:R-:W-:Y:S02]  /*eb70*/  PRMT R68, R61, 0x8880, RZ ;  /* 0x000088803d447816 */ /* 0x000fe400000000ff */
[C---:B0-----:R-:W-:Y:S02]  /*eb80*/  PRMT R5, R63.reuse, 0x9991, RZ ;  /* 0x000099913f057816 */ /* 0x041fe400000000ff */
[----:B------:R-:W-:Y:S02]  /*eb90*/  ISETP.GE.AND P1, PT, R72, R9, PT ;  /* 0x000000094800720c */ /* 0x000fe40003f26270 */
[----:B------:R-:W-:Y:S02]  /*eba0*/  LOP3.LUT R9, R58, 0xff, RZ, 0xc0, !PT ;  /* 0x000000ff3a097812 */ /* 0x000fe400078ec0ff */
[----:B------:R-:W-:-:S02]  /*ebb0*/  PRMT R72, R63, 0x7773, RZ ;  /* 0x000077733f487816 */ /* 0x000fc400000000ff */
[----:B------:R-:W-:Y:S02]  /*ebc0*/  ISETP.GE.AND P5, PT, R68, R5, PT ;  /* 0x000000054400720c */ /* 0x000fe40003fa6270 */
[----:B------:R-:W-:Y:S02]  /*ebd0*/  SEL R5, RZ, 0xffffffff, P0 ;  /* 0xffffffffff057807 */ /* 0x000fe40000000000 */
[----:B------:R-:W-:Y:S02]  /*ebe0*/  ISETP.GE.U32.AND P0, PT, R38, R11, PT ;  /* 0x0000000b2600720c */ /* 0x000fe40003f06070 */
[----:B------:R-:W-:Y:S02]  /*ebf0*/  @P2 SEL R5, RZ, 0xffffffff, P1 ;  /* 0xffffffffff052807 */ /* 0x000fe40000800000 */
[----:B------:R-:W-:Y:S02]  /*ec00*/  LOP3.LUT R7, R59, 0xff, RZ, 0xc0, !PT ;  /* 0x000000ff3b077812 */ /* 0x000fe400078ec0ff */
[----:B------:R-:W-:-:S02]  /*ec10*/  PRMT R70, R63, 0x7772, RZ ;  /* 0x000077723f467816 */ /* 0x000fc400000000ff */
[----:B------:R-:W-:Y:S02]  /*ec20*/  ISETP.NE.AND P3, PT, R9, R72, PT ;  /* 0x000000480900720c */ /* 0x000fe40003f65270 */
[----:B------:R-:W-:Y:S02]  /*ec30*/  ISETP.GE.U32.AND P2, PT, R36, R11, PT ;  /* 0x0000000b2400720c */ /* 0x000fe40003f46070 */
[----:B------:R-:W-:Y:S02]  /*ec40*/  ISETP.GE.AND.EX P0, PT, R31, RZ, PT, P0 ;  /* 0x000000ff1f00720c */ /* 0x000fe40003f06300 */
[----:B------:R-:W-:Y:S02]  /*ec50*/  PRMT R68, R59, 0x8880, RZ ;  /* 0x000088803b447816 */ /* 0x000fe400000000ff */
[----:B------:R-:W-:Y:S02]  /*ec60*/  PRMT R9, R63, 0xaaa2, RZ ;  /* 0x0000aaa23f097816 */ /* 0x000fe400000000ff */
[----:B------:R-:W-:-:S02]  /*ec70*/  ISETP.NE.AND P4, PT, R7, R70, PT ;  /* 0x000000460700720c */ /* 0x000fc40003f85270 */
[----:B------:R-:W-:Y:S02]  /*ec80*/  ISETP.GE.U32.AND P1, PT, R34, R11, PT ;  /* 0x0000000b2200720c */ /* 0x000fe40003f26070 */
[----:B------:R-:W-:Y:S02]  /*ec90*/  ISETP.GE.AND.EX P2, PT, R26, RZ, PT, P2 ;  /* 0x000000ff1a00720c */ /* 0x000fe40003f46320 */
[----:B------:R-:W-:Y:S02]  /*eca0*/  PRMT R71, R58, 0x8880, RZ ;  /* 0x000088803a477816 */ /* 0x000fe400000000ff */
[----:B------:R-:W-:Y:S02]  /*ecb0*/  PRMT R70, R63, 0xbbb3, RZ ;  /* 0x0000bbb33f467816 */ /* 0x000fe400000000ff */
[----:B------:R-:W-:Y:S02]  /*ecc0*/  SEL R7, RZ, 0xffffffff, P0 ;  /* 0xffffffffff077807 */ /* 0x000fe40000000000 */
[----:B------:R-:W-:-:S02]  /*ecd0*/  ISETP.GE.AND P0, PT, R68, R9, PT ;  /* 0x000000094400720c */ /* 0x000fc40003f06270 */
[----:B------:R-:W-:Y:S02]  /*ece0*/  ISETP.GE.AND.EX P1, PT, R25, RZ, PT, P1 ;  /* 0x000000ff1900720c */ /* 0x000fe40003f26310 */
[----:B------:R-:W-:Y:S02]  /*ecf0*/  SEL R9, RZ, 0xffffffff, P2 ;  /* 0xffffffffff097807 */ /* 0x000fe40001000000 */
[----:B------:R-:W-:Y:S02]  /*ed00*/  ISETP.GE.AND P2, PT, R71, R70, PT ;  /* 0x000000464700720c */ /* 0x000fe40003f46270 */
[----:B------:R-:W-:Y:S02]  /*ed10*/  SEL R68, RZ, 0xffffffff, P1 ;  /* 0xffffffffff447807 */ /* 0x000fe40000800000 */
[----:B------:R-:W-:Y:S02]  /*ed20*/  @P6 SEL R7, RZ, 0xffffffff, P5 ;  /* 0xffffffffff076807 */ /* 0x000fe40002800000 */
[----:B------:R-:W-:-:S02]  /*ed30*/  @P3 SEL R68, RZ, 0xffffffff, P2 ;  /* 0xffffffffff443807 */ /* 0x000fc40001000000 */
[----:B------:R-:W-:Y:S02]  /*ed40*/  LOP3.LUT R7, R7, 0x1, RZ, 0xc0, !PT ;  /* 0x0000000107077812 */ /* 0x000fe400078ec0ff */
[----:B------:R-:W-:Y:S02]  /*ed50*/  LOP3.LUT R68, R68, 0x1, RZ, 0xc0, !PT ;  /* 0x0000000144447812 */ /* 0x000fe400078ec0ff */
[----:B------:R-:W-:Y:S02]  /*ed60*/  ISETP.NE.U32.AND P2, PT, R7, 0x1, PT ;  /* 0x000000010700780c */ /* 0x000fe40003f45070 */
[----:B------:R-:W-:Y:S02]  /*ed70*/  ISETP.NE.U32.AND P3, PT, R68, 0x1, PT ;  /* 0x000000014400780c */ /* 0x000fe40003f65070 */
[----:B------:R-:W-:Y:S02]  /*ed80*/  @P4 SEL R9, RZ, 0xffffffff, P0 ;  /* 0xffffffffff094807 */ /* 0x000fe40000000000 */
[----:B------:R-:W-:-:S02]  /*ed90*/  LOP3.LUT R5, R5, 0x1, RZ, 0xc0, !PT ;  /* 0x0000000105057812 */ /* 0x000fc400078ec0ff */
[----:B------:R-:W-:Y:S02]  /*eda0*/  LOP3.LUT R7, R51, 0xff, RZ, 0xc0, !PT ;  /* 0x000000ff33077812 */ /* 0x000fe400078ec0ff */
[----:B---3--:R-:W-:Y:S02]  /*edb0*/  LOP3.LUT R68, R6, 0xff, RZ, 0xc0, !PT ;  /* 0x000000ff06447812 */ /* 0x008fe400078ec0ff */
[----:B------:R-:W-:Y:S02]  /*edc0*/  LOP3.LUT R9, R9, 0x1, RZ, 0xc0, !PT ;  /* 0x0000000109097812 */ /* 0x000fe400078ec0ff */
[----:B------:R-:W-:Y:S02]  /*edd0*/  ISETP.NE.U32.AND P1, PT, R5, 0x1, PT ;  /* 0x000000010500780c */ /* 0x000fe40003f25070 */
[----:B------:R-:W-:Y:S02]  /*ede0*/  ISETP.NE.AND P0, PT, R7, R68, PT ;  /* 0x000000440700720c */ /* 0x000fe40003f05270 */
[----:B------:R-:W-:-:S02]  /*edf0*/  PRMT R5, R63, 0x7770, RZ ;  /* 0x000077703f057816 */ /* 0x000fc400000000ff */
[----:B------:R-:W-:Y:S02]  /*ee00*/  ISETP.GE.U32.AND P5, PT, R30, R65, PT ;  /* 0x000000411e00720c */ /* 0x000fe40003fa6070 */
[----:B------:R-:W-:Y:S02]  /*ee10*/  ISETP.NE.U32.AND P4, PT, R9, 0x1, PT ;  /* 0x000000010900780c */ /* 0x000fe40003f85070 */
[----:B------:R-:W-:Y:S02]  /*ee20*/  PRMT R70, R51, 0x8880, RZ ;  /* 0x0000888033467816 */ /* 0x000fe400000000ff */
[----:B------:R-:W-:Y:S02]  /*ee30*/  PRMT R9, R6, 0x8880, RZ ;  /* 0x0000888006097816 */ /* 0x000fe400000000ff */
[----:B------:R-:W-:Y:S02]  /*ee40*/  SEL R66, R66, R5, !P1 ;  /* 0x0000000542427207 */ /* 0x000fe40004800000 */
[----:B------:R-:W-:-:S02]  /*ee50*/  ISETP.GE.AND.EX P5, PT, R49, RZ, PT, P5 ;  /* 0x000000ff3100720c */ /* 0x000fc40003fa6350 */
[----:B------:R-:W-:Y:S02]  /*ee60*/  LOP3.LUT R5, R52, 0xff, RZ, 0xc0, !PT ;  /* 0x000000ff34057812 */ /* 0x000fe400078ec0ff */
[----:B------:R-:W-:Y:S02]  /*ee70*/  PRMT R68, R6, 0x7771, RZ ;  /* 0x0000777106447816 */ /* 0x000fe400000000ff */
[----:B------:R-:W-:Y:S02]  /*ee80*/  ISETP.GE.AND P6, PT, R70, R9, PT ;  /* 0x000000094600720c */ /* 0x000fe40003fc6270 */
[----:B------:R-:W-:Y:S02]  /*ee90*/  SEL R74, RZ, 0xffffffff, P5 ;  /* 0xffffffffff4a7807 */ /* 0x000fe40002800000 */
[----:B------:R-:W-:Y:S02]  /*eea0*/  ISETP.NE.AND P5, PT, R5, R68, PT ;  /* 0x000000440500720c */ /* 0x000fe40003fa5270 */
[----:B------:R-:W-:-:S02]  /*eeb0*/  @P0 SEL R74, RZ, 0xffffffff, P6 ;  /* 0xffffffffff4a0807 */ /* 0x000fc40003000000 */
[----:B------:R-:W-:Y:S02]  /*eec0*/  ISETP.GE.U32.AND P0, PT, R29, R65, PT ;  /* 0x000000411d00720c */ /* 0x000fe40003f06070 */
[----:B------:R-:W-:Y:S02]  /*eed0*/  PRMT R70, R52, 0x8880, RZ ;  /* 0x0000888034467816 */ /* 0x000fe400000000ff */
[----:B------:R-:W-:Y:S02]  /*eee0*/  PRMT R7, R6, 0x9991, RZ ;  /* 0x0000999106077816 */ /* 0x000fe400000000ff */
[----:B------:R-:W-:Y:S02]  /*eef0*/  ISETP.GE.AND.EX P0, PT, R56, RZ, PT, P0 ;  /* 0x000000ff3800720c */ /* 0x000fe40003f06300 */
[----:B------:R-:W-:Y:S02]  /*ef00*/  ISETP.GE.AND P6, PT, R70, R7, PT ;  /* 0x000000074600720c */ /* 0x000fe40003fc6270 */
[----:B------:R-:W-:-:S02]  /*ef10*/  LOP3.LUT R5, R50, 0xff, RZ, 0xc0, !PT ;  /* 0x000000ff32057812 */ /* 0x000fc400078ec0ff */
[----:B------:R-:W-:Y:S02]  /*ef20*/  PRMT R68, R6, 0x7772, RZ ;  /* 0x0000777206447816 */ /* 0x000fe400000000ff */
[----:B------:R-:W-:Y:S02]  /*ef30*/  SEL R76, RZ, 0xffffffff, P0 ;  /* 0xffffffffff4c7807 */ /* 0x000fe40000000000 */
[----:B------:R-:W-:Y:S02]  /*ef40*/  @P5 SEL R76, RZ, 0xffffffff, P6 ;  /* 0xffffffffff4c5807 */ /* 0x000fe40003000000 */
[----:B------:R-:W-:Y:S02]  /*ef50*/  ISETP.NE.AND P5, PT, R5, R68, PT ;  /* 0x000000440500720c */ /* 0x000fe40003fa5270 */
[----:B------:R-:W-:Y:S02]  /*ef60*/  ISETP.GE.U32.AND P0, PT, R28, R65, PT ;  /* 0x000000411c00720c */ /* 0x000fe40003f06070 */
[----:B------:R-:W-:-:S02]  /*ef70*/  PRMT R70, R50, 0x8880, RZ ;  /* 0x0000888032467816 */ /* 0x000fc400000000ff */
[C---:B------:R-:W-:Y:S02]  /*ef80*/  PRMT R7, R6.reuse, 0xaaa2, RZ ;  /* 0x0000aaa206077816 */ /* 0x040fe400000000ff */
[----:B------:R-:W-:Y:S02]  /*ef90*/  ISETP.GE.AND.EX P0, PT, R37, RZ, PT, P0 ;  /* 0x000000ff2500720c */ /* 0x000fe40003f06300 */
[----:B------:R-:W-:Y:S02]  /*efa0*/  PRMT R68, R6, 0x7773, RZ ;  /* 0x0000777306447816 */ /* 0x000fe400000000ff */
[----:B------:R-:W-:Y:S02]  /*efb0*/  LOP3.LUT R5, R57, 0xff, RZ, 0xc0, !PT ;  /* 0x000000ff39057812 */ /* 0x000fe400078ec0ff */
[----:B------:R-:W-:Y:S02]  /*efc0*/  ISETP.GE.AND P6, PT, R70, R7, PT ;  /* 0x000000074600720c */ /* 0x000fe40003fc6270 */
[----:B------:R-:W-:-:S02]  /*efd0*/  PRMT R7, R6, 0xbbb3, RZ ;  /* 0x0000bbb306077816 */ /* 0x000fc400000000ff */
[----:B------:R-:W-:Y:S02]  /*efe0*/  SEL R75, RZ, 0xffffffff, P0 ;  /* 0xffffffffff4b7807 */ /* 0x000fe40000000000 */
[----:B------:R-:W-:Y:S01]  /*eff0*/  ISETP.NE.AND P0, PT, R5, R68, PT ;  /* 0x000000440500720c */ /* 0x000fe20003f05270 */
[----:B------:R-:W-:Y:S01]  /*f000*/  IMAD.MOV.U32 R5, RZ, RZ, R7 ;  /* 0x000000ffff057224 */ /* 0x000fe200078e0007 */
[----:B------:R-:W-:Y:S02]  /*f010*/  @P5 SEL R75, RZ, 0xffffffff, P6 ;  /* 0xffffffffff4b5807 */ /* 0x000fe40003000000 */
[----:B------:R-:W-:Y:S02]  /*f020*/  PRMT R70, R57, 0x8880, RZ ;  /* 0x0000888039467816 */ /* 0x000fe400000000ff */
[----:B------:R-:W-:Y:S02]  /*f030*/  PRMT R68, R63, 0x7771, RZ ;  /* 0x000077713f447816 */ /* 0x000fe400000000ff */
[----:B------:R-:W-:-:S02]  /*f040*/  ISETP.GE.U32.AND P5, PT, R27, R65, PT ;  /* 0x000000411b00720c */ /* 0x000fc40003fa6070 */
[----:B------:R-:W-:Y:S02]  /*f050*/  SEL R61, R61, R68, !P2 ;  /* 0x000000443d3d7207 */ /* 0x000fe40005000000 */
[----:B------:R-:W-:Y:S02]  /*f060*/  ISETP.GE.AND P6, PT, R70, R5, PT ;  /* 0x000000054600720c */ /* 0x000fe40003fc6270 */
[----:B------:R-:W-:Y:S02]  /*f070*/  ISETP.GE.AND.EX P5, PT, R46, RZ, PT, P5 ;  /* 0x000000ff2e00720c */ /* 0x000fe40003fa6350 */
[----:B------:R-:W-:Y:S02]  /*f080*/  LOP3.LUT R5, R45, 0xff, RZ, 0xc0, !PT ;  /* 0x000000ff2d057812 */ /* 0x000fe400078ec0ff */
[----:B-----5:R-:W-:Y:S02]  /*f090*/  LOP3.LUT R68, R8, 0xff, RZ, 0xc0, !PT ;  /* 0x000000ff08447812 */ /* 0x020fe400078ec0ff */
[----:B------:R-:W-:-:S02]  /*f0a0*/  SEL R77, RZ, 0xffffffff, P5 ;  /* 0xffffffffff4d7807 */ /* 0x000fc40002800000 */
[----:B------:R-:W-:Y:S02]  /*f0b0*/  ISETP.NE.AND P5, PT, R5, R68, PT ;  /* 0x000000440500720c */ /* 0x000fe40003fa5270 */
[----:B------:R-:W-:Y:S02]  /*f0c0*/  @P0 SEL R77, RZ, 0xffffffff, P6 ;  /* 0xffffffffff4d0807 */ /* 0x000fe40003000000 */
[----:B------:R-:W-:Y:S02]  /*f0d0*/  ISETP.GE.U32.AND P6, PT, R47, R67, PT ;  /* 0x000000432f00720c */ /* 0x000fe40003fc6070 */
[----:B------:R-:W-:Y:S02]  /*f0e0*/  PRMT R70, R45, 0x8880, RZ ;  /* 0x000088802d467816 */ /* 0x000fe400000000ff */
[----:B------:R-:W-:Y:S02]  /*f0f0*/  PRMT R7, R8, 0x8880, RZ ;  /* 0x0000888008077816 */ /* 0x000fe400000000ff */
        /* <DEDUP_REMOVED lines=19> */
[----:B------:R-:W-:Y:S02]  /*f230*/  PRMT R7, R8, 0xaaa2, RZ ;  /* 0x0000aaa208077816 */ /* 0x000fe400000000ff */
        /* <DEDUP_REMOVED lines=10> */
[----:B------:R-:W-:Y:S02]  /*f2e0*/  ISETP.GE.U32.AND P5, PT, R54, R67, PT ;  /* 0x000000433600720c */ /* 0x000fe40003fa6070 */
[----:B------:R-:W-:-:S02]  /*f2f0*/  SEL R59, R59, R68, !P4 ;  /* 0x000000443b3b7207 */ /* 0x000fc40006000000 */
[----:B------:R-:W-:Y:S02]  /*f300*/  ISETP.GE.AND P6, PT, R78, R5, PT ;  /* 0x000000054e00720c */ /* 0x000fe40003fc6270 */
[----:B------:R-:W-:Y:S02]  /*f310*/  ISETP.GE.AND.EX P5, PT, R41, RZ, PT, P5 ;  /* 0x000000ff2900720c */ /* 0x000fe40003fa6350 */
[----:B------:R-:W-:Y:S02]  /*f320*/  LOP3.LUT R5, R0, 0xff, RZ, 0xc0, !PT ;  /* 0x000000ff00057812 */ /* 0x000fe400078ec0ff */
[----:B------:R-:W-:Y:S02]  /*f330*/  LOP3.LUT R68, R4, 0xff, RZ, 0xc0, !PT ;  /* 0x000000ff04447812 */ /* 0x000fe400078ec0ff */
[----:B------:R-:W-:Y:S02]  /*f340*/  SEL R73, RZ, 0xffffffff, P5 ;  /* 0xffffffffff497807 */ /* 0x000fe40002800000 */
[----:B------:R-:W-:-:S02]  /*f350*/  ISETP.NE.AND P5, PT, R5, R68, PT ;  /* 0x000000440500720c */ /* 0x000fc40003fa5270 */
[----:B------:R-:W-:Y:S02]  /*f360*/  @P0 SEL R73, RZ, 0xffffffff, P6 ;  /* 0xffffffffff490807 */ /* 0x000fe40003000000 */
[----:B------:R-:W-:Y:S02]  /*f370*/  PRMT R78, R0, 0x8880, RZ ;  /* 0x00008880004e7816 */ /* 0x000fe400000000ff */
[----:B------:R-:W-:Y:S02]  /*f380*/  PRMT R7, R4, 0x8880, RZ ;  /* 0x0000888004077816 */ /* 0x000fe400000000ff */
[----:B------:R-:W-:Y:S02]  /*f390*/  ISETP.GE.U32.AND P6, PT, R15, R69, PT ;  /* 0x000000450f00720c */ /* 0x000fe40003fc6070 */
[----:B------:R-:W-:Y:S02]  /*f3a0*/  ISETP.GE.AND P0, PT, R78, R7, PT ;  /* 0x000000074e00720c */ /* 0x000fe40003f06270 */
[----:B------:R-:W-:-:S02]  /*f3b0*/  ISETP.GE.AND.EX P6, PT, R3, RZ, PT, P6 ;  /* 0x000000ff0300720c */ /* 0x000fc40003fc6360 */
[----:B------:R-:W-:Y:S02]  /*f3c0*/  LOP3.LUT R7, R14, 0xff, RZ, 0xc0, !PT ;  /* 0x000000ff0e077812 */ /* 0x000fe400078ec0ff */
[----:B------:R-:W-:Y:S02]  /*f3d0*/  PRMT R68, R4, 0x7771, RZ ;  /* 0x0000777104447816 */ /* 0x000fe400000000ff */
[----:B------:R-:W-:Y:S02]  /*f3e0*/  SEL R5, RZ, 0xffffffff, P6 ;  /* 0xffffffffff057807 */ /* 0x000fe40003000000 */
[----:B------:R-:W-:Y:S02]  /*f3f0*/  ISETP.NE.AND P6, PT, R7, R68, PT ;  /* 0x000000440700720c */ /* 0x000fe40003fc5270 */
[----:B------:R-:W-:Y:S02]  /*f400*/  @P5 SEL R5, RZ, 0xffffffff, P0 ;  /* 0xffffffffff055807 */ /* 0x000fe40000000000 */
[----:B------:R-:W-:-:S02]  /*f410*/  ISETP.GE.U32.AND P0, PT, R20, R69, PT ;  /* 0x000000451400720c */ /* 0x000fc40003f06070 */
[----:B------:R-:W-:Y:S02]  /*f420*/  PRMT R78, R14, 0x8880, RZ ;  /* 0x000088800e4e7816 */ /* 0x000fe400000000ff */
[----:B------:R-:W-:Y:S02]  /*f430*/  PRMT R9, R4, 0x9991, RZ ;  /* 0x0000999104097816 */ /* 0x000fe400000000ff */
[----:B------:R-:W-:Y:S02]  /*f440*/  ISETP.GE.AND.EX P0, PT, R18, RZ, PT, P0 ;  /* 0x000000ff1200720c */ /* 0x000fe40003f06300 */
[----:B------:R-:W-:Y:S02]  /*f450*/  ISETP.GE.AND P5, PT, R78, R9, PT ;  /* 0x000000094e00720c */ /* 0x000fe40003fa6270 */
[----:B------:R-:W-:Y:S02]  /*f460*/  LOP3.LUT R78, R13, 0xff, RZ, 0xc0, !PT ;  /* 0x000000ff0d4e7812 */ /* 0x000fe400078ec0ff */
[----:B------:R-:W-:-:S02]  /*f470*/  PRMT R9, R4, 0x7772, RZ ;  /* 0x0000777204097816 */ /* 0x000fc400000000ff */
[----:B------:R-:W-:Y:S02]  /*f480*/  SEL R7, RZ, 0xffffffff, P0 ;  /* 0xffffffffff077807 */ /* 0x000fe40000000000 */
[----:B------:R-:W-:Y:S02]  /*f490*/  @P6 SEL R7, RZ, 0xffffffff, P5 ;  /* 0xffffffffff076807 */ /* 0x000fe40002800000 */
[----:B------:R-:W-:Y:S02]  /*f4a0*/  ISETP.NE.AND P5, PT, R78, R9, PT ;  /* 0x000000094e00720c */ /* 0x000fe40003fa5270 */
[C---:B------:R-:W-:Y:S02]  /*f4b0*/  PRMT R68, R4.reuse, 0xaaa2, RZ ;  /* 0x0000aaa204447816 */ /* 0x040fe400000000ff */
[----:B------:R-:W-:Y:S02]  /*f4c0*/  PRMT R78, R4, 0x7773, RZ ;  /* 0x00007773044e7816 */ /* 0x000fe400000000ff */
[----:B------:R-:W-:-:S02]  /*f4d0*/  ISETP.GE.U32.AND P0, PT, R10, R69, PT ;  /* 0x000000450a00720c */ /* 0x000fc40003f06070 */
[----:B------:R-:W-:Y:S01]  /*f4e0*/  ISETP.GE.AND P6, PT, R79, R68, PT ;  /* 0x000000444f00720c */ /* 0x000fe20003fc6270 */
[----:B------:R-:W-:Y:S01]  /*f4f0*/  IMAD.MOV.U32 R79, RZ, RZ, R78 ;  /* 0x000000ffff4f7224 */ /* 0x000fe200078e004e */
[----:B------:R-:W-:Y:S02]  /*f500*/  ISETP.GE.AND.EX P0, PT, R12, RZ, PT, P0 ;  /* 0x000000ff0c00720c */ /* 0x000fe40003f06300 */
[----:B------:R-:W-:Y:S02]  /*f510*/  LOP3.LUT R68, R21, 0xff, RZ, 0xc0, !PT ;  /* 0x000000ff15447812 */ /* 0x000fe400078ec0ff */
[----:B------:R-:W-:Y:S02]  /*f520*/  SEL R9, RZ, 0xffffffff, P0 ;  /* 0xffffffffff097807 */ /* 0x000fe40000000000 */
[----:B------:R-:W-:Y:S02]  /*f530*/  ISETP.NE.AND P0, PT, R68, R79, PT ;  /* 0x0000004f4400720c */ /* 0x000fe40003f05270 */
[----:B------:R-:W-:-:S02]  /*f540*/  @P5 SEL R9, RZ, 0xffffffff, P6 ;  /* 0xffffffffff095807 */ /* 0x000fc40003000000 */
[----:B------:R-:W-:Y:S02]  /*f550*/  ISETP.GE.U32.AND P5, PT, R33, R69, PT ;  /* 0x000000452100720c */ /* 0x000fe40003fa6070 */
[----:B------:R-:W-:Y:S02]  /*f560*/  PRMT R68, R4, 0xbbb3, RZ ;  /* 0x0000bbb304447816 */ /* 0x000fe400000000ff */
[----:B------:R-:W-:Y:S02]  /*f570*/  ISETP.GE.AND.EX P5, PT, R24, RZ, PT, P5 ;  /* 0x000000ff1800720c */ /* 0x000fe40003fa6350 */
[----:B------:R-:W-:Y:S02]  /*f580*/  ISETP.GE.AND P6, PT, R83, R68, PT ;  /* 0x000000445300720c */ /* 0x000fe40003fc6270 */
[----:B------:R-:W-:Y:S02]  /*f590*/  LOP3.LUT R74, R74, 0x1, RZ, 0xc0, !PT ;  /* 0x000000014a4a7812 */ /* 0x000fe400078ec0ff */
[----:B------:R-:W-:-:S02]  /*f5a0*/  SEL R40, R40, R11, !P1 ;  /* 0x0000000b28287207 */ /* 0x000fc40004800000 */
[-C--:B------:R-:W-:Y:S02]  /*f5b0*/  SEL R38, R38, R11.reuse, !P2 ;  /* 0x0000000b26267207 */ /* 0x080fe40005000000 */
[-C--:B------:R-:W-:Y:S02]  /*f5c0*/  SEL R36, R36, R11.reuse, !P4 ;  /* 0x0000000b24247207 */ /* 0x080fe40006000000 */
[----:B------:R-:W-:Y:S01]  /*f5d0*/  SEL R34, R34, R11, !P3 ;  /* 0x0000000b22227207 */ /* 0x000fe20005800000 */
[----:B------:R-:W-:Y:S01]  /*f5e0*/  IMAD.IADD R11, R69, 0x1, R62 ;  /* 0x00000001450b7824 */ /* 0x000fe200078e023e */
[----:B------:R-:W-:Y:S02]  /*f5f0*/  SEL R68, RZ, 0xffffffff, P5 ;  /* 0xffffffffff447807 */ /* 0x000fe40002800000 */
[----:B------:R-:W-:Y:S01]  /*f600*/  @P0 SEL R68, RZ, 0xffffffff, P6 ;  /* 0xffffffffff440807 */ /* 0x000fe20003000000 */
[----:B------:R-:W-:Y:S01]  /*f610*/  IMAD R81, R62, 0x3, R11 ;  /* 0x000000033e517824 */ /* 0x000fe200078e020b */
[----:B------:R-:W-:-:S02]  /*f620*/  ISETP.NE.U32.AND P6, PT, R74, 0x1, PT ;  /* 0x000000014a00780c */ /* 0x000fc40003fc5070 */
[----:B------:R-:W-:Y:S02]  /*f630*/  LOP3.LUT R77, R77, 0x1, RZ, 0xc0, !PT ;  /* 0x000000014d4d7812 */ /* 0x000fe400078ec0ff */
[----:B------:R-:W-:Y:S02]  /*f640*/  PRMT R74, R6, 0x7770, RZ ;  /* 0x00007770064a7816 */ /* 0x000fe400000000ff */
[----:B------:R-:W-:Y:S02]  /*f650*/  LOP3.LUT R75, R75, 0x1, RZ, 0xc0, !PT ;  /* 0x000000014b4b7812 */ /* 0x000fe400078ec0ff */
[----:B------:R-:W-:Y:S02]  /*f660*/  LOP3.LUT R70, R70, 0x1, RZ, 0xc0, !PT ;  /* 0x0000000146467812 */ /* 0x000fe400078ec0ff */
[----:B------:R-:W-:Y:S02]  /*f670*/  LOP3.LUT R76, R76, 0x1, RZ, 0xc0, !PT ;  /* 0x000000014c4c7812 */ /* 0x000fe400078ec0ff */
[----:B------:R-:W-:-:S02]  /*f680*/  LOP3.LUT R72, R72, 0x1, RZ, 0xc0, !PT ;  /* 0x0000000148487812 */ /* 0x000fc400078ec0ff */
[----:B------:R-:W-:Y:S02]  /*f690*/  SEL R31, R31, RZ, !P2 ;  /* 0x000000ff1f1f7207 */ /* 0x000fe40005000000 */
[----:B------:R-:W-:Y:S02]  /*f6a0*/  SEL R32, R32, RZ, !P1 ;  /* 0x000000ff20207207 */ /* 0x000fe40004800000 */
[----:B------:R-:W-:Y:S02]  /*f6b0*/  ISETP.NE.U32.AND P2, PT, R77, 0x1, PT ;  /* 0x000000014d00780c */ /* 0x000fe40003f45070 */
[----:B------:R-:W-:Y:S02]  /*f6c0*/  SEL R51, R51, R74, !P6 ;  /* 0x0000004a33337207 */ /* 0x000fe40007000000 */
[----:B------:R-:W-:Y:S02]  /*f6d0*/  SEL R30, R30, R65, !P6 ;  /* 0x000000411e1e7207 */ /* 0x000fe40007000000 */
[----:B------:R-:W-:-:S02]  /*f6e0*/  SEL R49, R49, RZ, !P6 ;  /* 0x000000ff31317207 */ /* 0x000fc40007000000 */
[----:B------:R-:W-:Y:S02]  /*f6f0*/  ISETP.NE.U32.AND P1, PT, R75, 0x1, PT ;  /* 0x000000014b00780c */ /* 0x000fe40003f25070 */
[----:B------:R-:W-:Y:S02]  /*f700*/  PRMT R77, R6, 0x7772, RZ ;  /* 0x00007772064d7816 */ /* 0x000fe400000000ff */
[----:B------:R-:W-:Y:S02]  /*f710*/  SEL R26, R26, RZ, !P4 ;  /* 0x000000ff1a1a7207 */ /* 0x000fe40006000000 */
[----:B------:R-:W-:Y:S02]  /*f720*/  ISETP.NE.U32.AND P6, PT, R70, 0x1, PT ;  /* 0x000000014600780c */ /* 0x000fe40003fc5070 */
[----:B------:R-:W-:Y:S02]  /*f730*/  PRMT R79, R63, 0x7773, RZ ;  /* 0x000077733f4f7816 */ /* 0x000fe400000000ff */
[----:B------:R-:W-:-:S02]  /*f740*/  ISETP.GE.U32.AND P5, PT, R81, R60, PT ;  /* 0x0000003c5100720c */ /* 0x000fc40003fa6070 */
[----:B------:R-:W-:Y:S02]  /*f750*/  ISETP.NE.U32.AND P0, PT, R76, 0x1, PT ;  /* 0x000000014c00780c */ /* 0x000fe40003f05070 */
[----:B------:R-:W-:Y:S02]  /*f760*/  ISETP.NE.U32.AND P4, PT, R72, 0x1, PT ;  /* 0x000000014800780c */ /* 0x000fe40003f85070 */
[----:B------:R-:W-:Y:S02]  /*f770*/  PRMT R70, R8, 0x7770, RZ ;  /* 0x0000777008467816 */ /* 0x000fe400000000ff */
[----:B------:R-:W-:Y:S02]  /*f780*/  LOP3.LUT R5, R5, 0x1, RZ, 0xc0, !PT ;  /* 0x0000000105057812 */ /* 0x000fe400078ec0ff */
[----:B------:R-:W-:Y:S02]  /*f790*/  PRMT R76, R6, 0x7773, RZ ;  /* 0x00007773064c7816 */ /* 0x000fe400000000ff */
[----:B------:R-:W-:-:S02]  /*f7a0*/  LOP3.LUT R71, R71, 0x1, RZ, 0xc0, !PT ;  /* 0x0000000147477812 */ /* 0x000fc400078ec0ff */
[----:B------:R-:W-:Y:S02]  /*f7b0*/  LOP3.LUT R9, R9, 0x1, RZ, 0xc0, !PT ;  /* 0x0000000109097812 */ /* 0x000fe400078ec0ff */
[----:B------:R-:W-:Y:S02]  /*f7c0*/  LOP3.LUT R7, R7, 0x1, RZ, 0xc0, !PT ;  /* 0x0000000107077812 */ /* 0x000fe400078ec0ff */
[----:B------:R-:W-:Y:S02]  /*f7d0*/  SEL R50, R50, R77, !P1 ;  /* 0x0000004d32327207 */ /* 0x000fe40004800000 */
[----:B------:R-:W-:Y:S02]  /*f7e0*/  SEL R28, R28, R65, !P1 ;  /* 0x000000411c1c7207 */ /* 0x000fe40004800000 */
[----:B------:R-:W-:Y:S02]  /*f7f0*/  SEL R37, R37, RZ, !P1 ;  /* 0x000000ff25257207 */ /* 0x000fe40004800000 */
[----:B------:R-:W-:-:S02]  /*f800*/  SEL R58, R58, R79, !P3 ;  /* 0x0000004f3a3a7207 */ /* 0x000fc40005800000 */
[----:B------:R-:W-:Y:S02]  /*f810*/  SEL R25, R25, RZ, !P3 ;  /* 0x000000ff19197207 */ /* 0x000fe40005800000 */
[----:B------:R-:W-:Y:S02]  /*f820*/  SEL R45, R45, R70, !P4 ;  /* 0x000000462d2d7207 */ /* 0x000fe40006000000 */
[----:B------:R-:W-:Y:S02]  /*f830*/  SEL R47, R47, R67, !P4 ;  /* 0x000000432f2f7207 */ /* 0x000fe40006000000 */
[----:B------:R-:W-:Y:S02]  /*f840*/  ISETP.NE.U32.AND P1, PT, R5, 0x1, PT ;  /* 0x000000010500780c */ /* 0x000fe40003f25070 */
[----:B------:R-:W-:Y:S02]  /*f850*/  SEL R53, R53, RZ, !P4 ;  /* 0x000000ff35357207 */ /* 0x000fe40006000000 */
[----:B------:R-:W-:-:S02]  /*f860*/  SEL R57, R57, R76, !P2 ;  /* 0x0000004c39397207 */ /* 0x000fc40005000000 */
[----:B------:R-:W-:Y:S02]  /*f870*/  SEL R27, R27, R65, !P2 ;  /* 0x000000411b1b7207 */ /* 0x000fe40005000000 */
[----:B------:R-:W-:Y:S02]  /*f880*/  ISETP.NE.U32.AND P3, PT, R71, 0x1, PT ;  /* 0x000000014700780c */ /* 0x000fe40003f65070 */
[----:B------:R-:W-:Y:S02]  /*f890*/  PRMT R72, R8, 0x7771, RZ ;  /* 0x0000777108487816 */ /* 0x000fe400000000ff */
[----:B------:R-:W-:Y:S02]  /*f8a0*/  SEL R46, R46, RZ, !P2 ;  /* 0x000000ff2e2e7207 */ /* 0x000fe40005000000 */
[----:B------:R-:W-:Y:S02]  /*f8b0*/  ISETP.NE.U32.AND P4, PT, R9, 0x1, PT ;  /* 0x000000010900780c */ /* 0x000fe40003f85070 */
[----:B------:R-:W-:-:S02]  /*f8c0*/  PRMT R5, R4, 0x7770, RZ ;  /* 0x0000777004057816 */ /* 0x000fc400000000ff */
[----:B------:R-:W-:Y:S02]  /*f8d0*/  PRMT R75, R6, 0x7771, RZ ;  /* 0x00007771064b7816 */ /* 0x000fe400000000ff */
[----:B------:R-:W-:Y:S02]  /*f8e0*/  ISETP.NE.U32.AND P2, PT, R7, 0x1, PT ;  /* 0x000000010700780c */ /* 0x000fe40003f45070 */
[----:B------:R-:W-:Y:S02]  /*f8f0*/  LOP3.LUT R9, R68, 0x1, RZ, 0xc0, !PT ;  /* 0x0000000144097812 */ /* 0x000fe400078ec0ff */
[----:B------:R-:W-:Y:S02]  /*f900*/  LOP3.LUT R73, R73, 0x1, RZ, 0xc0, !PT ;  /* 0x0000000149497812 */ /* 0x000fe400078ec0ff */
[----:B------:R-:W-:Y:S02]  /*f910*/  PRMT R7, R4, 0x7771, RZ ;  /* 0x0000777104077816 */ /* 0x000fe400000000ff */
[----:B------:R-:W-:-:S02]  /*f920*/  SEL R39, R39, R72, !P3 ;  /* 0x0000004827277207 */ /* 0x000fc40005800000 */
[----:B------:R-:W-:Y:S02]  /*f930*/  SEL R44, R44, R67, !P3 ;  /* 0x000000432c2c7207 */ /* 0x000fe40005800000 */
[----:B------:R-:W-:Y:S02]  /*f940*/  SEL R35, R35, RZ, !P3 ;  /* 0x000000ff23237207 */ /* 0x000fe40005800000 */
[----:B------:R-:W-:Y:S02]  /*f950*/  SEL R5, R0, R5, !P1 ;  /* 0x0000000500057207 */ /* 0x000fe40004800000 */
[----:B------:R-:W-:Y:S02]  /*f960*/  SEL R52, R52, R75, !P0 ;  /* 0x0000004b34347207 */ /* 0x000fe40004000000 */
[----:B------:R-:W-:Y:S02]  /*f970*/  SEL R29, R29, R65, !P0 ;  /* 0x000000411d1d7207 */ /* 0x000fe40004000000 */
[----:B------:R-:W-:-:S02]  /*f980*/  SEL R56, R56, RZ, !P0 ;  /* 0x000000ff38387207 */ /* 0x000fc40004000000 */
[----:B------:R-:W-:Y:S02]  /*f990*/  ISETP.NE.U32.AND P3, PT, R9, 0x1, PT ;  /* 0x000000010900780c */ /* 0x000fe40003f65070 */
[----:B------:R-:W-:Y:S02]  /*f9a0*/  PRMT R0, R4, 0x7773, RZ ;  /* 0x0000777304007816 */ /* 0x000fe400000000ff */
[----:B------:R-:W-:Y:S02]  /*f9b0*/  ISETP.NE.U32.AND P0, PT, R73, 0x1, PT ;  /* 0x000000014900780c */ /* 0x000fe40003f05070 */
[C---:B------:R-:W-:Y:S02]  /*f9c0*/  PRMT R74, R8.reuse, 0x7772, RZ ;  /* 0x00007772084a7816 */ /* 0x040fe400000000ff */
[----:B------:R-:W-:Y:S02]  /*f9d0*/  PRMT R76, R8, 0x7773, RZ ;  /* 0x00007773084c7816 */ /* 0x000fe400000000ff */
[----:B------:R-:W-:-:S02]  /*f9e0*/  PRMT R68, R4, 0x7772, RZ ;  /* 0x0000777204447816 */ /* 0x000fc400000000ff */
[----:B------:R-:W-:Y:S02]  /*f9f0*/  SEL R7, R14, R7, !P2 ;  /* 0x000000070e077207 */ /* 0x000fe40005000000 */
[----:B------:R-:W-:Y:S02]  /*fa00*/  SEL R21, R21, R0, !P3 ;  /* 0x0000000015157207 */ /* 0x000fe40005800000 */
[----:B------:R-:W-:Y:S02]  /*fa10*/  SEL R43, R43, R74, !P6 ;  /* 0x0000004a2b2b7207 */ /* 0x000fe40007000000 */
[----:B------:R-:W-:Y:S02]  /*fa20*/  SEL R55, R55, R76, !P0 ;  /* 0x0000004c37377207 */ /* 0x000fe40004000000 */
[-C--:B------:R-:W-:Y:S02]  /*fa30*/  SEL R42, R42, R67.reuse, !P6 ;  /* 0x000000432a2a7207 */ /* 0x080fe40007000000 */
        /* <DEDUP_REMOVED lines=9> */
[----:B------:R-:W-:Y:S02]  /*fad0*/  SEL R18, R18, RZ, !P2 ;  /* 0x000000ff12127207 */ /* 0x000fe40005000000 */
[----:B------:R-:W-:Y:S02]  /*fae0*/  SEL R12, R12, RZ, !P4 ;  /* 0x000000ff0c0c7207 */ /* 0x000fe40006000000 */
[----:B------:R-:W-:Y:S02]  /*faf0*/  SEL R24, R24, RZ, !P3 ;  /* 0x000000ff18187207 */ /* 0x000fe40005800000 */
[----:B------:R-:W-:-:S02]  /*fb00*/  PRMT R0, R5, 0x7610, R0 ;  /* 0x0000761005007816 */ /* 0x000fc40000000000 */
[----:B------:R-:W-:Y:S01]  /*fb10*/  PRMT R14, R7, 0x7610, R14 ;  /* 0x00007610070e7816 */ /* 0x000fe2000000000e */
[----:B------:R-:W-:Y:S06]  /*fb20*/  @!P5 BRA `(.L_x_3952) ;  /* 0xffffffec0080d947 */ /* 0x000fec000383ffff */
[----:B------:R-:W-:Y:S05]  /*fb30*/  BSYNC B1 ;  /* 0x0000000000017941 */ /* 0x000fea0003800000 */
.L_x_3951:
[C---:B------:R-:W-:Y:S02]  /*fb40*/  PRMT R70, R6.reuse, 0x8880, RZ ;  /* 0x0000888006467816 */ /* 0x040fe400000000ff */
[C---:B------:R-:W-:Y:S02]  /*fb50*/  PRMT R65, R6.reuse, 0x9991, RZ ;  /* 0x0000999106417816 */ /* 0x040fe400000000ff */
[C---:B------:R-:W-:Y:S02]  /*fb60*/  PRMT R71, R6.reuse, 0xaaa2, RZ ;  /* 0x0000aaa206477816 */ /* 0x040fe400000000ff */
[----:B------:R-:W-:Y:S02]  /*fb70*/  PRMT R68, R6, 0xbbb3, RZ ;  /* 0x0000bbb306447816 */ /* 0x000fe400000000ff */
[C---:B------:R-:W-:Y:S02]  /*fb80*/  PRMT R74, R8.reuse, 0x8880, RZ ;  /* 0x00008880084a7816 */ /* 0x040fe400000000ff */
[----:B------:R-:W-:-:S02]  /*fb90*/  PRMT R78, R8, 0x9991, RZ ;  /* 0x00009991084e7816 */ /* 0x000fc400000000ff */
[C---:B------:R-:W-:Y:S02]  /*fba0*/  PRMT R82, R8.reuse, 0xaaa2, RZ ;  /* 0x0000aaa208527816 */ /* 0x040fe400000000ff */
[----:B------:R-:W-:Y:S02]  /*fbb0*/  PRMT R6, R8, 0xbbb3, RZ ;  /* 0x0000bbb308067816 */ /* 0x000fe400000000ff */
[C---:B------:R-:W-:Y:S02]  /*fbc0*/  PRMT R5, R63.reuse, 0x8880, RZ ;  /* 0x000088803f057816 */ /* 0x040fe400000000ff */
[C---:B------:R-:W-:Y:S02]  /*fbd0*/  PRMT R72, R63.reuse, 0x9991, RZ ;  /* 0x000099913f487816 */ /* 0x040fe400000000ff */
[C---:B------:R-:W-:Y:S02]  /*fbe0*/  PRMT R80, R63.reuse, 0xaaa2, RZ ;  /* 0x0000aaa23f507816 */ /* 0x040fe400000000ff */
        /* <DEDUP_REMOVED lines=21> */
.L_x_3950:
[----:B------:R-:W-:Y:S05]  /*fd40*/  BSYNC B0 ;  /* 0x0000000000007941 */ /* 0x000fea0003800000 */
.L_x_3949:
[----:B------:R-:W-:Y:S01]  /*fd50*/  ISETP.GE.U32.AND P0, PT, R11, R60, PT ;  /* 0x0000003c0b00720c */ /* 0x000fe20003f06070 */
[----:B------:R-:W-:-:S12]  /*fd60*/  BSSY B0, `(.L_x_3953) ;  /* 0x0000032000007945 */ /* 0x000fd80003800000 */
[----:B------:R-:W-:Y:S05]  /*fd70*/  @P0 BRA `(.L_x_3954) ;  /* 0x0000000000c00947 */ /* 0x000fea0003800000 */
[----:B------:R-:W-:-:S05]  /*fd80*/  IMAD R4, R11, R64, RZ ;  /* 0x000000400b047224 */ /* 0x000fca00078e02ff */
        /* <DEDUP_REMOVED lines=23> */
[----:B------:R-:W-:-:S05]  /*ff00*/  IMAD.IADD R5, R7, 0x1, R62 ;  /* 0x0000000107057824 */ /* 0x000fca00078e023e */
[----:B------:R-:W-:-:S13]  /*ff10*/  ISETP.GE.U32.AND P1, PT, R5, R60, PT ;  /* 0x0000003c0500720c */ /* 0x000fda0003f26070 */
[-C--:B------:R-:W-:Y:S02]  /*ff20*/  @!P1 IMAD R4, R5, R64.reuse, RZ ;  /* 0x0000004005049224 */ /* 0x080fe400078e02ff */
[----:B------:R-:W-:-:S03]  /*ff30*/  IMAD R64, R7, R64, RZ ;  /* 0x0000004007407224 */ /* 0x000fc600078e02ff */
[----:B------:R-:W-:Y:S02]  /*ff40*/  @!P1 LOP3.LUT R5, R4, 0xfffffffc, RZ, 0xc0, !PT ;  /* 0xfffffffc04059812 */ /* 0x000fe400078ec0ff */
[----:B------:R-:W-:Y:S02]  /*ff50*/  LOP3.LUT R7, R64, 0xfffffffc, RZ, 0xc0, !PT ;  /* 0xfffffffc40077812 */ /* 0x000fe400078ec0ff */
[----:B------:R-:W-:-:S05]  /*ff60*/  @!P1 IADD3 R4, P2, R5, R16, RZ ;  /* 0x0000001005049210 */ /* 0x000fca0007f5e0ff */
[----:B------:R-:W-:Y:S01]  /*ff70*/  @!P1 IMAD.X R5, RZ, RZ, R19, P2 ;  /* 0x000000ffff059224 */ /* 0x000fe200010e0613 */
[----:B------:R-:W-:-:S04]  /*ff80*/  IADD3 R6, P2, R7, R16, RZ ;  /* 0x0000001007067210 */ /* 0x000fc80007f5e0ff */
[----:B------:R-:W2:Y:S01]  /*ff90*/  @!P1 LDG.E R4, desc[UR60][R4.64] ;  /* 0x0000003c04049981 */ /* 0x000ea2000c1e1900 */
[----:B------:R-:W-:-:S05]  /*ffa0*/  IMAD.X R7, RZ, RZ, R19, P2 ;  /* 0x000000ffff077224 */ /* 0x000fca00010e0613 */
[----:B------:R-:W3:Y:S01]  /*ffb0*/  LDG.E R6, desc[UR60][R6.64] ;  /* 0x0000003c06067981 */ /* 0x000ee2000c1e1900 */
[C---:B--2---:R-:W-:Y:S02]  /*ffc0*/  @!P1 PRMT R16, R4.reuse, 0x7770, RZ ;  /* 0x0000777004109816 */ /* 0x044fe400000000ff */
[C---:B------:R-:W-:Y:S02]  /*ffd0*/  @!P1 PRMT R19, R4.reuse, 0x7771, RZ ;  /* 0x0000777104139816 */ /* 0x040fe400000000ff */
[C---:B------:R-:W-:Y:S02]  /*ffe0*/  @!P1 PRMT R64, R4.reuse, 0x7772, RZ ;  /* 0x0000777204409816 */ /* 0x040fe400000000ff */
[----:B------:R-:W-:Y:S02]  /*fff0*/  @!P1 PRMT R73, R4, 0x7773, RZ ;  /* 0x0000777304499816 */ /* 0x000fe400000000ff */
[C---:B---3--:R-:W-:Y:S02]  /*10000*/  PRMT R74, R6.reuse, 0x7770, RZ ;  /* 0x00007770064a7816 */ /* 0x048fe400000000ff */
[----:B------:R-:W-:-:S02]  /*10010*/  PRMT R78, R6, 0x7771, RZ ;  /* 0x00007771064e7816 */ /* 0x000fc400000000ff */
[----:B------:R-:W-:Y:S02]  /*10020*/  PRMT R82, R6, 0x7772, RZ ;  /* 0x0000777206527816 */ /* 0x000fe400000000ff */
[----:B------:R-:W-:Y:S02]  /*10030*/  @!P1 PRMT R67, R16, 0x7610, R67 ;  /* 0x0000761010439816 */ /* 0x000fe40000000043 */
[----:B------:R-:W-:Y:S02]  /*10040*/  @!P1 PRMT R69, R19, 0x7610, R69 ;  /* 0x0000761013459816 */ /* 0x000fe40000000045 */
[----:B------:R-:W-:Y:S02]  /*10050*/  @!P1 PRMT R76, R64, 0x7610, R76 ;  /* 0x00007610404c9816 */ /* 0x000fe4000000004c */
[----:B------:R-:W-:Y:S02]  /*10060*/  @!P1 PRMT R8, R73, 0x7610, R8 ;  /* 0x0000761049089816 */ /* 0x000fe40000000008 */
[----:B------:R-:W-:-:S07]  /*10070*/  PRMT R6, R6, 0x7773, RZ ;  /* 0x0000777306067816 */ /* 0x000fce00000000ff */
.L_x_3954:
[----:B------:R-:W-:Y:S05]  /*10080*/  BSYNC B0 ;  /* 0x0000000000007941 */ /* 0x000fea0003800000 */
.L_x_3953:
        /* <DEDUP_REMOVED lines=139> */
[----:B------:R-:W-:-:S02]  /*10940*/  ISETP.GE.U32.AND P0, PT, R47, R7, PT ;  /* 0x000000072f00720c */ /* 0x000fc40003f06070 */
[----:B------:R-:W-:Y:S02]  /*10950*/  ISETP.NE.AND P3, PT, R5, R4, PT ;  /* 0x000000040500720c */ /* 0x000fe40003f65270 */
[----:B------:R-:W-:Y:S02]  /*10960*/  ISETP.NE.AND P6, PT, R16, R9, PT ;  /* 0x000000091000720c */ /* 0x000fe40003fc5270 */
[----:B------:R-:W-:Y:S02]  /*10970*/  ISETP.NE.AND P5, PT, R64, R11, PT ;  /* 0x0000000b4000720c */ /* 0x000fe40003fa5270 */
[----:B------:R-:W-:Y:S02]  /*10980*/  ISETP.GE.AND P1, PT, R68, R19, PT ;  /* 0x000000134400720c */ /* 0x000fe40003f26270 */
[----:B------:R-:W-:Y:S02]  /*10990*/  PRMT R5, R78, 0x8880, RZ ;  /* 0x000088804e057816 */ /* 0x000fe400000000ff */
[----:B------:R-:W-:-:S02]  /*109a0*/  PRMT R16, R39, 0x8880, RZ ;  /* 0x0000888027107816 */ /* 0x000fc400000000ff */
[----:B------:R-:W-:Y:S02]  /*109b0*/  PRMT R9, R82, 0x8880, RZ ;  /* 0x0000888052097816 */ /* 0x000fe400000000ff */
[----:B------:R-:W-:Y:S02]  /*109c0*/  PRMT R64, R43, 0x8880, RZ ;  /* 0x000088802b407816 */ /* 0x000fe400000000ff */
[----:B------:R-:W-:Y:S02]  /*109d0*/  ISETP.GE.AND.EX P0, PT, R53, RZ, PT, P0 ;  /* 0x000000ff3500720c */ /* 0x000fe40003f06300 */
[----:B------:R-:W-:Y:S02]  /*109e0*/  PRMT R11, R6, 0x8880, RZ ;  /* 0x00008880060b7816 */ /* 0x000fe400000000ff */
[----:B------:R-:W-:Y:S02]  /*109f0*/  PRMT R68, R55, 0x8880, RZ ;  /* 0x0000888037447816 */ /* 0x000fe400000000ff */
[----:B------:R-:W-:-:S02]  /*10a00*/  SEL R4, RZ, 0xffffffff, P1 ;  /* 0xffffffffff047807 */ /* 0x000fc40000800000 */
[----:B------:R-:W-:Y:S01]  /*10a10*/  ISETP.GE.AND P2, PT, R16, R5, PT ;  /* 0x000000051000720c */ /* 0x000fe20003f46270 */
[----:B------:R-:W-:Y:S01]  /*10a20*/  IMAD.IADD R5, R7, 0x1, R62 ;  /* 0x0000000107057824 */ /* 0x000fe200078e023e */
[----:B------:R-:W-:Y:S02]  /*10a30*/  ISETP.GE.AND P1, PT, R64, R9, PT ;  /* 0x000000094000720c */ /* 0x000fe40003f26270 */
[----:B------:R-:W-:Y:S02]  /*10a40*/  @!P4 SEL R4, RZ, 0xffffffff, P0 ;  /* 0xffffffffff04c807 */ /* 0x000fe40000000000 */
[----:B------:R-:W-:Y:S02]  /*10a50*/  ISETP.GE.AND P4, PT, R68, R11, PT ;  /* 0x0000000b4400720c */ /* 0x000fe40003f86270 */
[----:B------:R-:W-:Y:S02]  /*10a60*/  SEL R9, RZ, 0xffffffff, P2 ;  /* 0xffffffffff097807 */ /* 0x000fe40001000000 */
[----:B------:R-:W-:-:S02]  /*10a70*/  SEL R11, RZ, 0xffffffff, P1 ;  /* 0xffffffffff0b7807 */ /* 0x000fc40000800000 */
        /* <DEDUP_REMOVED lines=41> */
[----:B------:R-:W-:Y:S02]  /*10d10*/  LOP3.LUT R9, R8, 0xff, RZ, 0xc0, !PT ;  /* 0x000000ff08097812 */ /* 0x000fe400078ec0ff */
[----:B------:R-:W-:Y:S02]  /*10d20*/  LOP3.LUT R16, R21, 0xff, RZ, 0xc0, !PT ;  /* 0x000000ff15107812 */ /* 0x000fe400078ec0ff */
[----:B------:R-:W-:-:S02]  /*10d30*/  ISETP.NE.AND P5, PT, R7, R4, PT ;  /* 0x000000040700720c */ /* 0x000fc40003fa5270 */
[----:B------:R-:W-:Y:S02]  /*10d40*/  PRMT R4, R69, 0x8880, RZ ;  /* 0x0000888045047816 */ /* 0x000fe400000000ff */
[----:B------:R-:W-:Y:S02]  /*10d50*/  PRMT R7, R14, 0x8880, RZ ;  /* 0x000088800e077816 */ /* 0x000fe400000000ff */
[----:B------:R-:W-:Y:S02]  /*10d60*/  ISETP.GE.U32.AND P0, PT, R15, R5, PT ;  /* 0x000000050f00720c */ /* 0x000fe40003f06070 */
[----:B------:R-:W-:Y:S02]  /*10d70*/  ISETP.NE.AND P4, PT, R19, R6, PT ;  /* 0x000000061300720c */ /* 0x000fe40003f85270 */
[----:B------:R-:W-:Y:S02]  /*10d80*/  ISETP.NE.AND P3, PT, R16, R9, PT ;  /* 0x000000091000720c */ /* 0x000fe40003f65270 */
[----:B------:R-:W-:-:S02]  /*10d90*/  ISETP.GE.AND P6, PT, R60, R11, PT ;  /* 0x0000000b3c00720c */ /* 0x000fc40003fc6270 */
[----:B------:R-:W-:Y:S02]  /*10da0*/  PRMT R6, R76, 0x8880, RZ ;  /* 0x000088804c067816 */ /* 0x000fe400000000ff */
[----:B------:R-:W-:Y:S02]  /*10db0*/  PRMT R9, R13, 0x8880, RZ ;  /* 0x000088800d097816 */ /* 0x000fe400000000ff */
        /* <DEDUP_REMOVED lines=40> */
.L_x_3956:
[----:B------:R-:W-:Y:S05]  /*11040*/  BSYNC B0 ;  /* 0x0000000000007941 */ /* 0x000fea0003800000 */
.L_x_3955:
[----:B------:R-:W-:Y:S02]  /*11050*/  LOP3.LUT R4, R66, 0xff, RZ, 0xc0, !PT ;  /* 0x000000ff42047812 */ /* 0x000fe400078ec0ff */
[----:B------:R-:W-:Y:S02]  /*11060*/  LOP3.LUT R5, R51, 0xff, RZ, 0xc0, !PT ;  /* 0x000000ff33057812 */ /* 0x000fe400078ec0ff */
[----:B------:R-:W-:Y:S02]  /*11070*/  ISETP.GE.U32.AND P0, PT, R40, R30, PT ;  /* 0x0000001e2800720c */ /* 0x000fe40003f06070 */
[----:B------:R-:W-:Y:S02]  /*11080*/  ISETP.NE.AND P1, PT, R4, R5, PT ;  /* 0x000000050400720c */ /* 0x000fe40003f25270 */
[----:B------:R-:W-:Y:S02]  /*11090*/  LOP3.LUT R6, R61, 0xff, RZ, 0xc0, !PT ;  /* 0x000000ff3d067812 */ /* 0x000fe400078ec0ff */
[----:B------:R-:W-:-:S02]  /*110a0*/  LOP3.LUT R7, R52, 0xff, RZ, 0xc0, !PT ;  /* 0x000000ff34077812 */ /* 0x000fc400078ec0ff */
[----:B------:R-:W-:Y:S02]  /*110b0*/  LOP3.LUT R8, R59, 0xff, RZ, 0xc0, !PT ;  /* 0x000000ff3b087812 */ /* 0x000fe400078ec0ff */
[----:B------:R-:W-:Y:S02]  /*110c0*/  LOP3.LUT R9, R50, 0xff, RZ, 0xc0, !PT ;  /* 0x000000ff32097812 */ /* 0x000fe400078ec0ff */
[----:B------:R-:W-:Y:S02]  /*110d0*/  PRMT R4, R51, 0x8880, RZ ;  /* 0x0000888033047816 */ /* 0x000fe400000000ff */
[----:B------:R-:W-:Y:S02]  /*110e0*/  PRMT R5, R66, 0x8880, RZ ;  /* 0x0000888042057816 */ /* 0x000fe400000000ff */
[----:B------:R-:W-:Y:S02]  /*110f0*/  ISETP.GE.AND.EX P0, PT, R32, R49, PT, P0 ;  /* 0x000000312000720c */ /* 0x000fe40003f06300 */
[----:B------:R-:W-:-:S02]  /*11100*/  ISETP.NE.AND P6, PT, R6, R7, PT ;  /* 0x000000070600720c */ /* 0x000fc40003fc5270 */
[----:B------:R-:W-:Y:S02]  /*11110*/  ISETP.NE.AND P4, PT, R8, R9, PT ;  /* 0x000000090800720c */ /* 0x000fe40003f85270 */
[----:B------:R-:W-:Y:S02]  /*11120*/  ISETP.GE.AND P2, PT, R5, R4, PT ;  /* 0x000000040500720c */ /* 0x000fe40003f46270 */
[----:B------:R-:W-:Y:S02]  /*11130*/  LOP3.LUT R8, R58, 0xff, RZ, 0xc0, !PT ;  /* 0x000000ff3a087812 */ /* 0x000fe400078ec0ff */
[----:B------:R-:W-:Y:S02]  /*11140*/  LOP3.LUT R9, R57, 0xff, RZ, 0xc0, !PT ;  /* 0x000000ff39097812 */ /* 0x000fe400078ec0ff */
[----:B------:R-:W-:Y:S02]  /*11150*/  SEL R4, RZ, 0xffffffff, P0 ;  /* 0xffffffffff047807 */ /* 0x000fe40000000000 */
[----:B------:R-:W-:-:S02]  /*11160*/  PRMT R6, R52, 0x8880, RZ ;  /* 0x0000888034067816 */ /* 0x000fc400000000ff */
[----:B------:R-:W-:Y:S02]  /*11170*/  PRMT R7, R61, 0x8880, RZ ;  /* 0x000088803d077816 */ /* 0x000fe400000000ff */
[----:B------:R-:W-:Y:S02]  /*11180*/  ISETP.GE.U32.AND P0, PT, R38, R29, PT ;  /* 0x0000001d2600720c */ /* 0x000fe40003f06070 */
[----:B------:R-:W-:Y:S02]  /*11190*/  @P1 SEL R4, RZ, 0xffffffff, P2 ;  /* 0xffffffffff041807 */ /* 0x000fe40001000000 */
[----:B------:R-:W-:Y:S02]  /*111a0*/  ISETP.NE.AND P3, PT, R8, R9, PT ;  /* 0x000000090800720c */ /* 0x000fe40003f65270 */
[----:B------:R-:W-:Y:S02]  /*111b0*/  ISETP.GE.U32.AND P2, PT, R36, R28, PT ;  /* 0x0000001c2400720c */ /* 0x000fe40003f46070 */
[----:B------:R-:W-:-:S02]  /*111c0*/  ISETP.GE.AND P5, PT, R7, R6, PT ;  /* 0x000000060700720c */ /* 0x000fc40003fa6270 */
[----:B------:R-:W-:Y:S02]  /*111d0*/  ISETP.GE.AND.EX P0, PT, R31, R56, PT, P0 ;  /* 0x000000381f00720c */ /* 0x000fe40003f06300 */
[----:B------:R-:W-:Y:S02]  /*111e0*/  PRMT R6, R50, 0x8880, RZ ;  /* 0x0000888032067816 */ /* 0x000fe400000000ff */
[----:B------:R-:W-:Y:S02]  /*111f0*/  PRMT R7, R59, 0x8880, RZ ;  /* 0x000088803b077816 */ /* 0x000fe400000000ff */
        /* <DEDUP_REMOVED lines=8> */
[----:B------:R-:W-:-:S02]  /*11280*/  @P6 SEL R5, RZ, 0xffffffff, P5 ;  /* 0xffffffffff056807 */ /* 0x000fc40002800000 */
[----:B------:R-:W-:Y:S02]  /*11290*/  ISETP.GE.AND P2, PT, R9, R8, PT ;  /* 0x000000080900720c */ /* 0x000fe40003f46270 */
[----:B------:R-:W-:Y:S02]  /*112a0*/  SEL R7, RZ, 0xffffffff, P1 ;  /* 0xffffffffff077807 */ /* 0x000fe40000800000 */
[----:B------:R-:W-:Y:S02]  /*112b0*/  LOP3.LUT R4, R4, 0x1, RZ, 0xc0, !PT ;  /* 0x0000000104047812 */ /* 0x000fe400078ec0ff */
[----:B------:R-:W-:Y:S02]  /*112c0*/  LOP3.LUT R5, R5, 0x1, RZ, 0xc0, !PT ;  /* 0x0000000105057812 */ /* 0x000fe400078ec0ff */
[----:B------:R-:W-:Y:S02]  /*112d0*/  @P4 SEL R6, RZ, 0xffffffff, P0 ;  /* 0xffffffffff064807 */ /* 0x000fe40000000000 */
[----:B------:R-:W-:-:S02]  /*112e0*/  @P3 SEL R7, RZ, 0xffffffff, P2 ;  /* 0xffffffffff073807 */ /* 0x000fc40001000000 */
[----:B------:R-:W-:Y:S02]  /*112f0*/  ISETP.NE.U32.AND P0, PT, R4, 0x1, PT ;  /* 0x000000010400780c */ /* 0x000fe40003f05070 */
[----:B------:R-:W-:Y:S02]  /*11300*/  ISETP.NE.U32.AND P1, PT, R5, 0x1, PT ;  /* 0x000000010500780c */ /* 0x000fe40003f25070 */
[----:B------:R-:W-:Y:S02]  /*11310*/  LOP3.LUT R6, R6, 0x1, RZ, 0xc0, !PT ;  /* 0x0000000106067812 */ /* 0x000fe400078ec0ff */
[----:B------:R-:W-:Y:S02]  /*11320*/  LOP3.LUT R7, R7, 0x1, RZ, 0xc0, !PT ;  /* 0x0000000107077812 */ /* 0x000fe400078ec0ff */
[----:B------:R-:W-:Y:S02]  /*11330*/  SEL R66, R66, R51, !P0 ;  /* 0x0000003342427207 */ /* 0x000fe40004000000 */
[----:B------:R-:W-:-:S02]  /*11340*/  SEL R52, R61, R52, !P1 ;  /* 0x000000343d347207 */ /* 0x000fc40004800000 */
[----:B------:R-:W-:Y:S02]  /*11350*/  ISETP.NE.U32.AND P2, PT, R6, 0x1, PT ;  /* 0x000000010600780c */ /* 0x000fe40003f45070 */
[----:B------:R-:W-:Y:S02]  /*11360*/  ISETP.NE.U32.AND P3, PT, R7, 0x1, PT ;  /* 0x000000010700780c */ /* 0x000fe40003f65070 */
[----:B------:R-:W-:Y:S02]  /*11370*/  LOP3.LUT R7, R45, 0xff, RZ, 0xc0, !PT ;  /* 0x000000ff2d077812 */ /* 0x000fe400078ec0ff */
[----:B------:R-:W-:Y:S02]  /*11380*/  LOP3.LUT R6, R39, 0xff, RZ, 0xc0, !PT ;  /* 0x000000ff27067812 */ /* 0x000fe400078ec0ff */
[----:B------:R-:W-:Y:S02]  /*11390*/  LOP3.LUT R4, R66, 0xff, RZ, 0xc0, !PT ;  /* 0x000000ff42047812 */ /* 0x000fe400078ec0ff */
[----:B------:R-:W-:-:S02]  /*113a0*/  LOP3.LUT R5, R52, 0xff, RZ, 0xc0, !PT ;  /* 0x000000ff34057812 */ /* 0x000fc400078ec0ff */
[----:B------:R-:W-:Y:S02]  /*113b0*/  SEL R50, R59, R50, !P2 ;  /* 0x000000323b327207 */ /* 0x000fe40005000000 */
[----:B------:R-:W-:Y:S02]  /*113c0*/  SEL R58, R58, R57, !P3 ;  /* 0x000000393a3a7207 */ /* 0x000fe40005800000 */
[----:B------:R-:W-:Y:S02]  /*113d0*/  SEL R19, R38, R29, !P1 ;  /* 0x0000001d26137207 */ /* 0x000fe40004800000 */
[----:B------:R-:W-:Y:S02]  /*113e0*/  SEL R56, R31, R56, !P1 ;  /* 0x000000381f387207 */ /* 0x000fe40004800000 */
[----:B------:R-:W-:Y:S02]  /*113f0*/  SEL R46, R25, R46, !P3 ;  /* 0x0000002e192e7207 */ /* 0x000fe40005800000 */
[----:B------:R-:W-:-:S02]  /*11400*/  ISETP.NE.AND P1, PT, R4, R7, PT ;  /* 0x000000070400720c */ /* 0x000fc40003f25270 */
[----:B------:R-:W-:Y:S02]  /*11410*/  ISETP.NE.AND P6, PT, R5, R6, PT ;  /* 0x000000060500720c */ /* 0x000fe40003fc5270 */
[----:B------:R-:W-:Y:S02]  /*11420*/  SEL R16, R40, R30, !P0 ;  /* 0x0000001e28107207 */ /* 0x000fe40004000000 */
[----:B------:R-:W-:Y:S02]  /*11430*/  LOP3.LUT R7, R43, 0xff, RZ, 0xc0, !PT ;  /* 0x000000ff2b077812 */ /* 0x000fe400078ec0ff */
[----:B------:R-:W-:Y:S02]  /*11440*/  LOP3.LUT R6, R55, 0xff, RZ, 0xc0, !PT ;  /* 0x000000ff37067812 */ /* 0x000fe400078ec0ff */
[----:B------:R-:W-:Y:S02]  /*11450*/  LOP3.LUT R4, R50, 0xff, RZ, 0xc0, !PT ;  /* 0x000000ff32047812 */ /* 0x000fe400078ec0ff */
[----:B------:R-:W-:-:S02]  /*11460*/  LOP3.LUT R5, R58, 0xff, RZ, 0xc0, !PT ;  /* 0x000000ff3a057812 */ /* 0x000fc400078ec0ff */
[----:B------:R-:W-:Y:S02]  /*11470*/  PRMT R8, R45, 0x8880, RZ ;  /* 0x000088802d087816 */ /* 0x000fe400000000ff */
[----:B------:R-:W-:Y:S02]  /*11480*/  PRMT R25, R66, 0x8880, RZ ;  /* 0x0000888042197816 */ /* 0x000fe400000000ff */
        /* <DEDUP_REMOVED lines=8> */
[----:B------:R-:W-:Y:S02]  /*11510*/  ISETP.GE.AND.EX P0, PT, R32, R53, PT, P0 ;  /* 0x000000352000720c */ /* 0x000fe40003f06300 */
[----:B------:R-:W-:Y:S02]  /*11520*/  SEL R9, R36, R28, !P2 ;  /* 0x0000001c24097207 */ /* 0x000fe40005000000 */
[----:B------:R-:W-:Y:S02]  /*11530*/  SEL R11, R26, R37, !P2 ;  /* 0x000000251a0b7207 */ /* 0x000fe40005000000 */
[----:B------:R-:W-:Y:S01]  /*11540*/  ISETP.GE.AND P2, PT, R4, R5, PT ;  /* 0x000000050400720c */ /* 0x000fe20003f46270 */
[----:B------:R-:W-:Y:S01]  /*11550*/  IMAD.MOV.U32 R5, RZ, RZ, R7 ;  /* 0x000000ffff057224 */ /* 0x000fe200078e0007 */
[----:B------:R-:W-:-:S02]  /*11560*/  SEL R4, RZ, 0xffffffff, P0 ;  /* 0xffffffffff047807 */ /* 0x000fc40000000000 */
[----:B------:R-:W-:Y:S02]  /*11570*/  PRMT R6, R39, 0x8880, RZ ;  /* 0x0000888027067816 */ /* 0x000fe400000000ff */
[----:B------:R-:W-:Y:S02]  /*11580*/  ISETP.GE.U32.AND P0, PT, R19, R44, PT ;  /* 0x0000002c1300720c */ /* 0x000fe40003f06070 */
[----:B------:R-:W-:Y:S02]  /*11590*/  @P1 SEL R4, RZ, 0xffffffff, P2 ;  /* 0xffffffffff041807 */ /* 0x000fe40001000000 */
[----:B------:R-:W-:Y:S02]  /*115a0*/  ISETP.GE.U32.AND P2, PT, R9, R42, PT ;  /* 0x0000002a0900720c */ /* 0x000fe40003f46070 */
[----:B------:R-:W-:Y:S02]  /*115b0*/  ISETP.GE.AND P5, PT, R5, R6, PT ;  /* 0x000000060500720c */ /* 0x000fe40003fa6270 */
[----:B------:R-:W-:-:S02]  /*115c0*/  ISETP.GE.AND.EX P0, PT, R56, R35, PT, P0 ;  /* 0x000000233800720c */ /* 0x000fc40003f06300 */
[----:B------:R-:W-:Y:S02]  /*115d0*/  PRMT R25, R43, 0x8880, RZ ;  /* 0x000088802b197816 */ /* 0x000fe400000000ff */
[----:B------:R-:W-:Y:S02]  /*115e0*/  PRMT R6, R50, 0x8880, RZ ;  /* 0x0000888032067816 */ /* 0x000fe400000000ff */
[----:B------:R-:W-:Y:S02]  /*115f0*/  ISETP.GE.U32.AND P1, PT, R27, R54, PT ;  /* 0x000000361b00720c */ /* 0x000fe40003f26070 */
[----:B------:R-:W-:Y:S02]  /*11600*/  ISETP.GE.AND.EX P2, PT, R11, R48, PT, P2 ;  /* 0x000000300b00720c */ /* 0x000fe40003f46320 */
[----:B------:R-:W-:Y:S02]  /*11610*/  PRMT R8, R55, 0x8880, RZ ;  /* 0x0000888037087816 */ /* 0x000fe400000000ff */
[----:B------:R-:W-:-:S02]  /*11620*/  PRMT R7, R58, 0x8880, RZ ;  /* 0x000088803a077816 */ /* 0x000fc400000000ff */
[----:B------:R-:W-:Y:S02]  /*11630*/  SEL R5, RZ, 0xffffffff, P0 ;  /* 0xffffffffff057807 */ /* 0x000fe40000000000 */
[----:B------:R-:W-:Y:S02]  /*11640*/  ISETP.GE.AND P0, PT, R6, R25, PT ;  /* 0x000000190600720c */ /* 0x000fe40003f06270 */
[----:B------:R-:W-:Y:S02]  /*11650*/  ISETP.GE.AND.EX P1, PT, R46, R41, PT, P1 ;  /* 0x000000292e00720c */ /* 0x000fe40003f26310 */
[----:B------:R-:W-:Y:S02]  /*11660*/  SEL R6, RZ, 0xffffffff, P2 ;  /* 0xffffffffff067807 */ /* 0x000fe40001000000 */
[----:B------:R-:W-:Y:S02]  /*11670*/  @P6 SEL R5, RZ, 0xffffffff, P5 ;  /* 0xffffffffff056807 */ /* 0x000fe40002800000 */
[----:B------:R-:W-:-:S02]  /*11680*/  ISETP.GE.AND P2, PT, R7, R8, PT ;  /* 0x000000080700720c */ /* 0x000fc40003f46270 */
[----:B------:R-:W-:Y:S02]  /*11690*/  LOP3.LUT R4, R4, 0x1, RZ, 0xc0, !PT ;  /* 0x0000000104047812 */ /* 0x000fe400078ec0ff */
[----:B------:R-:W-:Y:S02]  /*116a0*/  SEL R7, RZ, 0xffffffff, P1 ;  /* 0xffffffffff077807 */ /* 0x000fe40000800000 */
[----:B------:R-:W-:Y:S02]  /*116b0*/  @P4 SEL R6, RZ, 0xffffffff, P0 ;  /* 0xffffffffff064807 */ /* 0x000fe40000000000 */
[----:B------:R-:W-:Y:S02]  /*116c0*/  LOP3.LUT R5, R5, 0x1, RZ, 0xc0, !PT ;  /* 0x0000000105057812 */ /* 0x000fe400078ec0ff */
[----:B------:R-:W-:Y:S02]  /*116d0*/  @P3 SEL R7, RZ, 0xffffffff, P2 ;  /* 0xffffffffff073807 */ /* 0x000fe40001000000 */
[----:B------:R-:W-:-:S02]  /*116e0*/  ISETP.NE.U32.AND P0, PT, R4, 0x1, PT ;  /* 0x000000010400780c */ /* 0x000fc40003f05070 */
[----:B------:R-:W-:Y:S02]  /*116f0*/  LOP3.LUT R6, R6, 0x1, RZ, 0xc0, !PT ;  /* 0x0000000106067812 */ /* 0x000fe400078ec0ff */
[----:B------:R-:W-:Y:S02]  /*11700*/  ISETP.NE.U32.AND P1, PT, R5, 0x1, PT ;  /* 0x000000010500780c */ /* 0x000fe40003f25070 */
[----:B------:R-:W-:Y:S02]  /*11710*/  LOP3.LUT R7, R7, 0x1, RZ, 0xc0, !PT ;  /* 0x0000000107077812 */ /* 0x000fe400078ec0ff */
[----:B------:R-:W-:Y:S02]  /*11720*/  SEL R5, R66, R45, !P0 ;  /* 0x0000002d42057207 */ /* 0x000fe40004000000 */
[----:B------:R-:W-:Y:S02]  /*11730*/  ISETP.NE.U32.AND P2, PT, R6, 0x1, PT ;  /* 0x000000010600780c */ /* 0x000fe40003f45070 */
[----:B------:R-:W-:-:S02]  /*11740*/  SEL R39, R52, R39, !P1 ;  /* 0x0000002734277207 */ /* 0x000fc40004800000 */
[----:B------:R-:W-:Y:S02]  /*11750*/  ISETP.NE.U32.AND P3, PT, R7, 0x1, PT ;  /* 0x000000010700780c */ /* 0x000fe40003f65070 */
[----:B------:R-:W-:Y:S02]  /*11760*/  LOP3.LUT R7, R0, 0xff, RZ, 0xc0, !PT ;  /* 0x000000ff00077812 */ /* 0x000fe400078ec0ff */
[----:B------:R-:W-:Y:S02]  /*11770*/  LOP3.LUT R4, R5, 0xff, RZ, 0xc0, !PT ;  /* 0x000000ff05047812 */ /* 0x000fe400078ec0ff */
[----:B------:R-:W-:Y:S02]  /*11780*/  SEL R50, R50, R43, !P2 ;  /* 0x0000002b32327207 */ /* 0x000fe40005000000 */
[----:B------:R-:W-:Y:S02]  /*11790*/  LOP3.LUT R25, R14, 0xff, RZ, 0xc0, !PT ;  /* 0x000000ff0e197812 */ /* 0x000fe400078ec0ff */
[----:B------:R-:W-:-:S02]  /*117a0*/  LOP3.LUT R6, R39, 0xff, RZ, 0xc0, !PT ;  /* 0x000000ff27067812 */ /* 0x000fc400078ec0ff */
[----:B------:R-:W-:Y:S02]  /*117b0*/  SEL R58, R58, R55, !P3 ;  /* 0x000000373a3a7207 */ /* 0x000fe40005800000 */
[----:B------:R-:W-:Y:S02]  /*117c0*/  SEL R19, R19, R44, !P1 ;  /* 0x0000002c13137207 */ /* 0x000fe40004800000 */
[----:B------:R-:W-:Y:S02]  /*117d0*/  SEL R44, R27, R54, !P3 ;  /* 0x000000361b2c7207 */ /* 0x000fe40005800000 */
[----:B------:R-:W-:Y:S02]  /*117e0*/  ISETP.NE.AND P6, PT, R4, R7, PT ;  /* 0x000000070400720c */ /* 0x000fe40003fc5270 */
[----:B------:R-:W-:Y:S02]  /*117f0*/  ISETP.NE.AND P4, PT, R6, R25, PT ;  /* 0x000000190600720c */ /* 0x000fe40003f85270 */
[----:B------:R-:W-:-:S02]  /*11800*/  LOP3.LUT R7, R13, 0xff, RZ, 0xc0, !PT ;  /* 0x000000ff0d077812 */ /* 0x000fc400078ec0ff */
[----:B------:R-:W-:Y:S02]  /*11810*/  LOP3.LUT R4, R50, 0xff, RZ, 0xc0, !PT ;  /* 0x000000ff32047812 */ /* 0x000fe400078ec0ff */
[----:B------:R-:W-:Y:S02]  /*11820*/  PRMT R8, R0, 0x8880, RZ ;  /* 0x0000888000087816 */ /* 0x000fe400000000ff */
[----:B------:R-:W-:Y:S02]  /*11830*/  PRMT R27, R5, 0x8880, RZ ;  /* 0x00008880051b7816 */ /* 0x000fe400000000ff */
[----:B------:R-:W-:Y:S02]  /*11840*/  LOP3.LUT R25, R21, 0xff, RZ, 0xc0, !PT ;  /* 0x000000ff15197812 */ /* 0x000fe400078ec0ff */
[----:B------:R-:W-:Y:S02]  /*11850*/  LOP3.LUT R6, R58, 0xff, RZ, 0xc0, !PT ;  /* 0x000000ff3a067812 */ /* 0x000fe400078ec0ff */
[----:B------:R-:W-:-:S02]  /*11860*/  SEL R41, R46, R41, !P3 ;  /* 0x000000292e297207 */ /* 0x000fc40005800000 */
[----:B------:R-:W-:Y:S02]  /*11870*/  SEL R35, R56, R35, !P1 ;  /* 0x0000002338237207 */ /* 0x000fe40004800000 */
[----:B------:R-:W-:Y:S01]  /*11880*/  ISETP.NE.AND P3, PT, R4, R7, PT ;  /* 0x000000070400720c */ /* 0x000fe20003f65270 */
[----:B------:R-:W-:Y:S01]  /*11890*/  IMAD.MOV.U32 R7, RZ, RZ, R8 ;  /* 0x000000ffff077224 */ /* 0x000fe200078e0008 */
[----:B------:R-:W-:Y:S01]  /*118a0*/  ISETP.NE.AND P1, PT, R6, R25, PT ;  /* 0x000000190600720c */ /* 0x000fe20003f25270 */
[----:B------:R-:W-:Y:S01]  /*118b0*/  IMAD.MOV.U32 R4, RZ, RZ, R27 ;  /* 0x000000ffff047224 */ /* 0x000fe200078e001b */
[----:B------:R-:W-:Y:S02]  /*118c0*/  PRMT R6, R21, 0x8880, RZ ;  /* 0x0000888015067816 */ /* 0x000fe400000000ff */
[----:B------:R-:W-:Y:S02]  /*118d0*/  PRMT R8, R58, 0x8880, RZ ;  /* 0x000088803a087816 */ /* 0x000fe400000000ff */
[----:B------:R-:W-:-:S02]  /*118e0*/  SEL R16, R16, R47, !P0 ;  /* 0x0000002f10107207 */ /* 0x000fc40004000000 */
[----:B------:R-:W-:Y:S02]  /*118f0*/  SEL R26, R32, R53, !P0 ;  /* 0x00000035201a7207 */ /* 0x000fe40004000000 */
[----:B------:R-:W-:Y:S02]  /*11900*/  ISETP.GE.U32.AND P0, PT, R44, R33, PT ;  /* 0x000000212c00720c */ /* 0x000fe40003f06070 */
[----:B------:R-:W-:Y:S01]  /*11910*/  ISETP.GE.AND P5, PT, R4, R7, PT ;  /* 0x000000070400720c */ /* 0x000fe20003fa6270 */
[----:B------:R-:W-:Y:S01]  /*11920*/  IMAD.MOV.U32 R7, RZ, RZ, R6 ;  /* 0x000000ffff077224 */ /* 0x000fe200078e0006 */
[----:B------:R-:W-:Y:S01]  /*11930*/  ISETP.GE.AND.EX P0, PT, R41, R24, PT, P0 ;  /* 0x000000182900720c */ /* 0x000fe20003f06300 */
[----:B------:R-:W-:Y:S01]  /*11940*/  IMAD.MOV.U32 R4, RZ, RZ, R8 ;  /* 0x000000ffff047224 */ /* 0x000fe200078e0008 */
[----:B------:R-:W-:Y:S02]  /*11950*/  SEL R9, R9, R42, !P2 ;  /* 0x0000002a09097207 */ /* 0x000fe40005000000 */
[----:B------:R-:W-:-:S02]  /*11960*/  SEL R11, R11, R48, !P2 ;  /* 0x000000300b0b7207 */ /* 0x000fc40005000000 */
[----:B------:R-:W-:Y:S02]  /*11970*/  ISETP.GE.AND P2, PT, R4, R7, PT ;  /* 0x000000070400720c */ /* 0x000fe40003f46270 */
[----:B------:R-:W-:Y:S02]  /*11980*/  SEL R8, RZ, 0xffffffff, P0 ;  /* 0xffffffffff087807 */ /* 0x000fe40000000000 */
[----:B------:R-:W-:Y:S02]  /*11990*/  ISETP.GE.U32.AND P0, PT, R16, R15, PT ;  /* 0x0000000f1000720c */ /* 0x000fe40003f06070 */
[----:B------:R-:W-:Y:S02]  /*119a0*/  @P1 SEL R8, RZ, 0xffffffff, P2 ;  /* 0xffffffffff081807 */ /* 0x000fe40001000000 */
[----:B------:R-:W-:Y:S02]  /*119b0*/  ISETP.GE.U32.AND P2, PT, R19, R20, PT ;  /* 0x000000141300720c */ /* 0x000fe40003f46070 */
        /* <DEDUP_REMOVED lines=11> */
[----:B------:R-:W-:Y:S02]  /*11a70*/  ISETP.GE.AND P2, PT, R7, R28, PT ;  /* 0x0000001c0700720c */ /* 0x000fe40003f46270 */
[----:B------:R-:W-:-:S02]  /*11a80*/  SEL R7, RZ, 0xffffffff, P1 ;  /* 0xffffffffff077807 */ /* 0x000fc40000800000 */
[----:B------:R-:W-:Y:S02]  /*11a90*/  @P6 SEL R4, RZ, 0xffffffff, P5 ;  /* 0xffffffffff046807 */ /* 0x000fe40002800000 */
[----:B------:R-:W-:Y:S02]  /*11aa0*/  @P4 SEL R6, RZ, 0xffffffff, P0 ;  /* 0xffffffffff064807 */ /* 0x000fe40000000000 */
[----:B------:R-:W-:Y:S02]  /*11ab0*/  @P3 SEL R7, RZ, 0xffffffff, P2 ;  /* 0xffffffffff073807 */ /* 0x000fe40001000000 */
        /* <DEDUP_REMOVED lines=24> */
.L_x_3931:
        /* <DEDUP_REMOVED lines=15> */
[----:B0-----:R-:W-:Y:S02]  /*11d30*/  IMAD R3, R34, 0x3, R27 ;  /* 0x0000000322037824 */ /* 0x001fe400078e021b */
[----:B------:R-:W-:Y:S02]  /*11d40*/  IMAD.U32 R58, RZ, RZ, UR4 ;  /* 0x00000004ff3a7e24 */ /* 0x000fe4000f8e00ff */
[----:B------:R-:W-:Y:S01]  /*11d50*/  IMAD.U32 R59, RZ, RZ, UR4 ;  /* 0x00000004ff3b7e24 */ /* 0x000fe2000f8e00ff */
[----:B------:R-:W-:Y:S01]  /*11d60*/  ISETP.GE.U32.AND P0, PT, R3, R60, PT ;  /* 0x0000003c0300720c */ /* 0x000fe20003f06070 */
[----:B------:R-:W-:Y:S01]  /*11d70*/  IMAD.U32 R62, RZ, RZ, UR4 ;  /* 0x00000004ff3e7e24 */ /* 0x000fe2000f8e00ff */
[----:B------:R-:W0:Y:S01]  /*11d80*/  LDC R3, c[0x0][0x224] ;  /* 0x00008900ff037b82 */ /* 0x000e220000000800 */
[----:B------:R-:W-:Y:S02]  /*11d90*/  IMAD.U32 R61, RZ, RZ, UR4 ;  /* 0x00000004ff3d7e24 */ /* 0x000fe4000f8e00ff */
[----:B------:R-:W-:-:S02]  /*11da0*/  IMAD.U32 R63, RZ, RZ, UR4 ;  /* 0x00000004ff3f7e24 */ /* 0x000fc4000f8e00ff */
        /* <DEDUP_REMOVED lines=31> */
[----:B------:R-:W-:Y:S01]  /*11fa0*/  BSSY B1, `(.L_x_3959) ;  /* 0x0000149000017945 */ /* 0x000fe20003800000 */
        /* <DEDUP_REMOVED lines=43> */
.L_x_3960:
[----:B------:R-:W-:-:S04]  /*12260*/  LOP3.LUT R5, R27, 0xfffffffc, RZ, 0xc0, !PT ;  /* 0xfffffffc1b057812 */ /* 0x000fc800078ec0ff */
[----:B------:R-:W-:-:S05]  /*12270*/  IADD3 R4, P0, R5, R16, RZ ;  /* 0x0000001005047210 */ /* 0x000fca0007f1e0ff */
[----:B------:R-:W-:-:S05]  /*12280*/  IMAD.X R5, RZ, RZ, R19, P0 ;  /* 0x000000ffff057224 */ /* 0x000fca00000e0613 */
[----:B------:R0:W2:Y:S01]  /*12290*/  LDG.E R65, desc[UR60][R4.64] ;  /* 0x0000003c04417981 */ /* 0x0000a2000c1e1900 */
[----:B------:R-:W-:-:S05]  /*122a0*/  IMAD.IADD R64, R27, 0x1, R34 ;  /* 0x000000011b407824 */ /* 0x000fca00078e0222 */
[----:B------:R-:W-:-:S04]  /*122b0*/  LOP3.LUT R7, R64, 0xfffffffc, RZ, 0xc0, !PT ;  /* 0xfffffffc40077812 */ /* 0x000fc800078ec0ff */
[----:B------:R-:W-:-:S05]  /*122c0*/  IADD3 R6, P0, R7, R16, RZ ;  /* 0x0000001007067210 */ /* 0x000fca0007f1e0ff */
[----:B------:R-:W-:-:S05]  /*122d0*/  IMAD.X R7, RZ, RZ, R19, P0 ;  /* 0x000000ffff077224 */ /* 0x000fca00000e0613 */
[----:B------:R1:W3:Y:S01]  /*122e0*/  LDG.E R6, desc[UR60][R6.64] ;  /* 0x0000003c06067981 */ /* 0x0002e2000c1e1900 */
[----:B------:R-:W-:-:S05]  /*122f0*/  IMAD.IADD R66, R64, 0x1, R34 ;  /* 0x0000000140427824 */ /* 0x000fca00078e0222 */
[----:B------:R-:W-:-:S04]  /*12300*/  LOP3.LUT R9, R66, 0xfffffffc, RZ, 0xc0, !PT ;  /* 0xfffffffc42097812 */ /* 0x000fc800078ec0ff */
[----:B------:R-:W-:-:S05]  /*12310*/  IADD3 R8, P0, R9, R16, RZ ;  /* 0x0000001009087210 */ /* 0x000fca0007f1e0ff */
[----:B------:R-:W-:-:S05]  /*12320*/  IMAD.X R9, RZ, RZ, R19, P0 ;  /* 0x000000ffff097224 */ /* 0x000fca00000e0613 */
[----:B------:R4:W5:Y:S01]  /*12330*/  LDG.E R8, desc[UR60][R8.64] ;  /* 0x0000003c08087981 */ /* 0x000962000c1e1900 */
[----:B------:R-:W-:-:S05]  /*12340*/  IMAD.IADD R67, R66, 0x1, R34 ;  /* 0x0000000142437824 */ /* 0x000fca00078e0222 */
[----:B0-----:R-:W-:-:S04]  /*12350*/  LOP3.LUT R5, R67, 0xfffffffc, RZ, 0xc0, !PT ;  /* 0xfffffffc43057812 */ /* 0x001fc800078ec0ff */
        /* <DEDUP_REMOVED lines=9> */
[C---:B--2---:R-:W-:Y:S02]  /*123f0*/  LOP3.LUT R70, R65.reuse, 0xff, RZ, 0xc0, !PT ;  /* 0x000000ff41467812 */ /* 0x044fe400078ec0ff */
[----:B------:R-:W-:Y:S02]  /*12400*/  PRMT R69, R65, 0x7771, RZ ;  /* 0x0000777141457816 */ /* 0x000fe400000000ff */
[----:B------:R-:W-:Y:S02]  /*12410*/  ISETP.NE.AND P2, PT, R7, R70, PT ;  /* 0x000000460700720c */ /* 0x000fe40003f45270 */
[----:B----4-:R-:W-:Y:S02]  /*12420*/  PRMT R9, R65, 0x8880, RZ ;  /* 0x0000888041097816 */ /* 0x010fe400000000ff */
[----:B------:R-:W-:Y:S02]  /*12430*/  ISETP.NE.AND P6, PT, R68, R69, PT ;  /* 0x000000454400720c */ /* 0x000fe40003fc5270 */
[----:B------:R-:W-:-:S02]  /*12440*/  PRMT R68, R61, 0x8880, RZ ;  /* 0x000088803d447816 */ /* 0x000fc400000000ff */
[----:B0-----:R-:W-:Y:S02]  /*12450*/  PRMT R5, R65, 0x9991, RZ ;  /* 0x0000999141057816 */ /* 0x001fe400000000ff */
[----:B------:R-:W-:Y:S02]  /*12460*/  ISETP.GE.AND P1, PT, R72, R9, PT ;  /* 0x000000094800720c */ /* 0x000fe40003f26270 */
[----:B------:R-:W-:Y:S02]  /*12470*/  LOP3.LUT R9, R59, 0xff, RZ, 0xc0, !PT ;  /* 0x000000ff3b097812 */ /* 0x000fe400078ec0ff */
[----:B------:R-:W-:Y:S02]  /*12480*/  PRMT R72, R65, 0x7773, RZ ;  /* 0x0000777341487816 */ /* 0x000fe400000000ff */
[----:B------:R-:W-:Y:S02]  /*12490*/  ISETP.GE.AND P5, PT, R68, R5, PT ;  /* 0x000000054400720c */ /* 0x000fe40003fa6270 */
[----:B------:R-:W-:-:S02]  /*124a0*/  SEL R5, RZ, 0xffffffff, P0 ;  /* 0xffffffffff057807 */ /* 0x000fc40000000000 */
[-C--:B------:R-:W-:Y:S02]  /*124b0*/  ISETP.GE.U32.AND P0, PT, R30, R27.reuse, PT ;  /* 0x0000001b1e00720c */ /* 0x080fe40003f06070 */
[----:B------:R-:W-:Y:S02]  /*124c0*/  @P2 SEL R5, RZ, 0xffffffff, P1 ;  /* 0xffffffffff052807 */ /* 0x000fe40000800000 */
[----:B------:R-:W-:Y:S02]  /*124d0*/  LOP3.LUT R7, R62, 0xff, RZ, 0xc0, !PT ;  /* 0x000000ff3e077812 */ /* 0x000fe400078ec0ff */
[----:B------:R-:W-:Y:S02]  /*124e0*/  PRMT R70, R65, 0x7772, RZ ;  /* 0x0000777241467816 */ /* 0x000fe400000000ff */
[----:B------:R-:W-:Y:S02]  /*124f0*/  ISETP.NE.AND P3, PT, R9, R72, PT ;  /* 0x000000480900720c */ /* 0x000fe40003f65270 */
[----:B------:R-:W-:-:S02]  /*12500*/  ISETP.GE.U32.AND P2, PT, R28, R27, PT ;  /* 0x0000001b1c00720c */ /* 0x000fc40003f46070 */
[----:B------:R-:W-:Y:S02]  /*12510*/  ISETP.GE.AND.EX P0, PT, R24, RZ, PT, P0 ;  /* 0x000000ff1800720c */ /* 0x000fe40003f06300 */
[----:B------:R-:W-:Y:S02]  /*12520*/  PRMT R68, R62, 0x8880, RZ ;  /* 0x000088803e447816 */ /* 0x000fe400000000ff */
[----:B------:R-:W-:Y:S02]  /*12530*/  PRMT R9, R65, 0xaaa2, RZ ;  /* 0x0000aaa241097816 */ /* 0x000fe400000000ff */
[----:B------:R-:W-:Y:S02]  /*12540*/  ISETP.NE.AND P4, PT, R7, R70, PT ;  /* 0x000000460700720c */ /* 0x000fe40003f85270 */
[----:B------:R-:W-:Y:S02]  /*12550*/  ISETP.GE.U32.AND P1, PT, R26, R27, PT ;  /* 0x0000001b1a00720c */ /* 0x000fe40003f26070 */
[----:B------:R-:W-:-:S02]  /*12560*/  ISETP.GE.AND.EX P2, PT, R36, RZ, PT, P2 ;  /* 0x000000ff2400720c */ /* 0x000fc40003f46320 */
[----:B------:R-:W-:Y:S02]  /*12570*/  PRMT R70, R59, 0x8880, RZ ;  /* 0x000088803b467816 */ /* 0x000fe400000000ff */
[----:B------:R-:W-:Y:S02]  /*12580*/  PRMT R69, R65, 0xbbb3, RZ ;  /* 0x0000bbb341457816 */ /* 0x000fe400000000ff */
[----:B------:R-:W-:Y:S02]  /*12590*/  SEL R7, RZ, 0xffffffff, P0 ;  /* 0xffffffffff077807 */ /* 0x000fe40000000000 */
[----:B------:R-:W-:Y:S02]  /*125a0*/  ISETP.GE.AND P0, PT, R68, R9, PT ;  /* 0x000000094400720c */ /* 0x000fe40003f06270 */
[----:B------:R-:W-:Y:S02]  /*125b0*/  ISETP.GE.AND.EX P1, PT, R47, RZ, PT, P1 ;  /* 0x000000ff2f00720c */ /* 0x000fe40003f26310 */
[----:B------:R-:W-:-:S02]  /*125c0*/  SEL R9, RZ, 0xffffffff, P2 ;  /* 0xffffffffff097807 */ /* 0x000fc40001000000 */
[----:B------:R-:W-:Y:S02]  /*125d0*/  ISETP.GE.AND P2, PT, R70, R69, PT ;  /* 0x000000454600720c */ /* 0x000fe40003f46270 */
[----:B------:R-:W-:Y:S02]  /*125e0*/  SEL R68, RZ, 0xffffffff, P1 ;  /* 0xffffffffff447807 */ /* 0x000fe40000800000 */
[----:B------:R-:W-:Y:S02]  /*125f0*/  LOP3.LUT R5, R5, 0x1, RZ, 0xc0, !PT ;  /* 0x0000000105057812 */ /* 0x000fe400078ec0ff */
[----:B------:R-:W-:Y:S02]  /*12600*/  @P3 SEL R68, RZ, 0xffffffff, P2 ;  /* 0xffffffffff443807 */ /* 0x000fe40001000000 */
[----:B------:R-:W-:Y:S02]  /*12610*/  ISETP.NE.U32.AND P1, PT, R5, 0x1, PT ;  /* 0x000000010500780c */ /* 0x000fe40003f25070 */
[----:B------:R-:W-:-:S02]  /*12620*/  @P6 SEL R7, RZ, 0xffffffff, P5 ;  /* 0xffffffffff076807 */ /* 0x000fc40002800000 */
[----:B------:R-:W-:Y:S02]  /*12630*/  LOP3.LUT R68, R68, 0x1, RZ, 0xc0, !PT ;  /* 0x0000000144447812 */ /* 0x000fe400078ec0ff */
[----:B------:R-:W-:Y:S02]  /*12640*/  LOP3.LUT R5, R58, 0xff, RZ, 0xc0, !PT ;  /* 0x000000ff3a057812 */ /* 0x000fe400078ec0ff */
[----:B---3--:R-:W-:Y:S02]  /*12650*/  LOP3.LUT R70, R6, 0xff, RZ, 0xc0, !PT ;  /* 0x000000ff06467812 */ /* 0x008fe400078ec0ff */
[----:B------:R-:W-:Y:S02]  /*12660*/  @P4 SEL R9, RZ, 0xffffffff, P0 ;  /* 0xffffffffff094807 */ /* 0x000fe40000000000 */
[----:B------:R-:W-:Y:S02]  /*12670*/  LOP3.LUT R7, R7, 0x1, RZ, 0xc0, !PT ;  /* 0x0000000107077812 */ /* 0x000fe400078ec0ff */
[----:B------:R-:W-:-:S02]  /*12680*/  ISETP.NE.U32.AND P3, PT, R68, 0x1, PT ;  /* 0x000000014400780c */ /* 0x000fc40003f65070 */
[----:B------:R-:W-:Y:S02]  /*12690*/  ISETP.NE.AND P0, PT, R5, R70, PT ;  /* 0x000000460500720c */ /* 0x000fe40003f05270 */
[----:B------:R-:W-:Y:S02]  /*126a0*/  PRMT R68, R65, 0x7770, RZ ;  /* 0x0000777041447816 */ /* 0x000fe400000000ff */
[----:B------:R-:W-:Y:S02]  /*126b0*/  ISETP.GE.U32.AND P5, PT, R43, R64, PT ;  /* 0x000000402b00720c */ /* 0x000fe40003fa6070 */
[----:B------:R-:W-:Y:S02]  /*126c0*/  ISETP.NE.U32.AND P2, PT, R7, 0x1, PT ;  /* 0x000000010700780c */ /* 0x000fe40003f45070 */
[----:B------:R-:W-:Y:S02]  /*126d0*/  PRMT R72, R58, 0x8880, RZ ;  /* 0x000088803a487816 */ /* 0x000fe400000000ff */
[----:B------:R-:W-:-:S02]  /*126e0*/  PRMT R7, R6, 0x8880, RZ ;  /* 0x0000888006077816 */ /* 0x000fc400000000ff */
[----:B------:R-:W-:Y:S02]  /*126f0*/  SEL R63, R63, R68, !P1 ;  /* 0x000000443f3f7207 */ /* 0x000fe40004800000 */
[----:B------:R-:W-:Y:S02]  /*12700*/  ISETP.GE.AND.EX P5, PT, R42, RZ, PT, P5 ;  /* 0x000000ff2a00720c */ /* 0x000fe40003fa6350 */
[----:B------:R-:W-:Y:S02]  /*12710*/  LOP3.LUT R5, R52, 0xff, RZ, 0xc0, !PT ;  /* 0x000000ff34057812 */ /* 0x000fe400078ec0ff */
[----:B------:R-:W-:Y:S02]  /*12720*/  PRMT R68, R6, 0x7771, RZ ;  /* 0x0000777106447816 */ /* 0x000fe400000000ff */
[----:B------:R-:W-:Y:S02]  /*12730*/  ISETP.GE.AND P6, PT, R72, R7, PT ;  /* 0x000000074800720c */ /* 0x000fe40003fc6270 */
[----:B------:R-:W-:-:S02]  /*12740*/  SEL R73, RZ, 0xffffffff, P5 ;  /* 0xffffffffff497807 */ /* 0x000fc40002800000 */
[----:B------:R-:W-:Y:S02]  /*12750*/  ISETP.NE.AND P5, PT, R5, R68, PT ;  /* 0x000000440500720c */ /* 0x000fe40003fa5270 */
[----:B------:R-:W-:Y:S02]  /*12760*/  @P0 SEL R73, RZ, 0xffffffff, P6 ;  /* 0xffffffffff490807 */ /* 0x000fe40003000000 */
[----:B------:R-:W-:Y:S02]  /*12770*/  ISETP.GE.U32.AND P0, PT, R37, R64, PT ;  /* 0x000000402500720c */ /* 0x000fe40003f06070 */
[----:B------:R-:W-:Y:S02]  /*12780*/  PRMT R70, R52, 0x8880, RZ ;  /* 0x0000888034467816 */ /* 0x000fe400000000ff */
[----:B------:R-:W-:Y:S02]  /*12790*/  PRMT R7, R6, 0x9991, RZ ;  /* 0x0000999106077816 */ /* 0x000fe400000000ff */
[----:B------:R-:W-:-:S02]  /*127a0*/  ISETP.GE.AND.EX P0, PT, R57, RZ, PT, P0 ;  /* 0x000000ff3900720c */ /* 0x000fc40003f06300 */
[----:B------:R-:W-:Y:S02]  /*127b0*/  ISETP.GE.AND P6, PT, R70, R7, PT ;  /* 0x000000074600720c */ /* 0x000fe40003fc6270 */
[----:B------:R-:W-:Y:S02]  /*127c0*/  LOP3.LUT R5, R51, 0xff, RZ, 0xc0, !PT ;  /* 0x000000ff33057812 */ /* 0x000fe400078ec0ff */
[----:B------:R-:W-:Y:S02]  /*127d0*/  PRMT R68, R6, 0x7772, RZ ;  /* 0x0000777206447816 */ /* 0x000fe400000000ff */
[----:B------:R-:W-:Y:S02]  /*127e0*/  SEL R75, RZ, 0xffffffff, P0 ;  /* 0xffffffffff4b7807 */ /* 0x000fe40000000000 */
[----:B------:R-:W-:Y:S02]  /*127f0*/  @P5 SEL R75, RZ, 0xffffffff, P6 ;  /* 0xffffffffff4b5807 */ /* 0x000fe40003000000 */
[----:B------:R-:W-:-:S02]  /*12800*/  ISETP.NE.AND P5, PT, R5, R68, PT ;  /* 0x000000440500720c */ /* 0x000fc40003fa5270 */
[----:B------:R-:W-:Y:S02]  /*12810*/  ISETP.GE.U32.AND P0, PT, R35, R64, PT ;  /* 0x000000402300720c */ /* 0x000fe40003f06070 */
[----:B------:R-:W-:Y:S02]  /*12820*/  PRMT R70, R51, 0x8880, RZ ;  /* 0x0000888033467816 */ /* 0x000fe400000000ff */
[C---:B------:R-:W-:Y:S02]  /*12830*/  PRMT R7, R6.reuse, 0xaaa2, RZ ;  /* 0x0000aaa206077816 */ /* 0x040fe400000000ff */
[----:B------:R-:W-:Y:S02]  /*12840*/  ISETP.GE.AND.EX P0, PT, R29, RZ, PT, P0 ;  /* 0x000000ff1d00720c */ /* 0x000fe40003f06300 */
[----:B------:R-:W-:Y:S02]  /*12850*/  PRMT R68, R6, 0x7773, RZ ;  /* 0x0000777306447816 */ /* 0x000fe400000000ff */
[----:B------:R-:W-:-:S02]  /*12860*/  LOP3.LUT R5, R56, 0xff, RZ, 0xc0, !PT ;  /* 0x000000ff38057812 */ /* 0x000fc400078ec0ff */
[----:B------:R-:W-:Y:S02]  /*12870*/  ISETP.GE.AND P6, PT, R70, R7, PT ;  /* 0x000000074600720c */ /* 0x000fe40003fc6270 */
[----:B------:R-:W-:Y:S02]  /*12880*/  PRMT R7, R6, 0xbbb3, RZ ;  /* 0x0000bbb306077816 */ /* 0x000fe400000000ff */
[----:B------:R-:W-:Y:S02]  /*12890*/  SEL R74, RZ, 0xffffffff, P0 ;  /* 0xffffffffff4a7807 */ /* 0x000fe40000000000 */
[----:B------:R-:W-:Y:S01]  /*128a0*/  ISETP.NE.AND P0, PT, R5, R68, PT ;  /* 0x000000440500720c */ /* 0x000fe20003f05270 */
[----:B------:R-:W-:Y:S01]  /*128b0*/  IMAD.MOV.U32 R5, RZ, RZ, R7 ;  /* 0x000000ffff057224 */ /* 0x000fe200078e0007 */
[----:B------:R-:W-:Y:S02]  /*128c0*/  @P5 SEL R74, RZ, 0xffffffff, P6 ;  /* 0xffffffffff4a5807 */ /* 0x000fe40003000000 */
[----:B------:R-:W-:-:S02]  /*128d0*/  PRMT R70, R56, 0x8880, RZ ;  /* 0x0000888038467816 */ /* 0x000fc400000000ff */
[----:B------:R-:W-:Y:S02]  /*128e0*/  PRMT R68, R65, 0x7771, RZ ;  /* 0x0000777141447816 */ /* 0x000fe400000000ff */
[----:B------:R-:W-:Y:S02]  /*128f0*/  ISETP.GE.U32.AND P5, PT, R45, R64, PT ;  /* 0x000000402d00720c */ /* 0x000fe40003fa6070 */
[----:B------:R-:W-:Y:S02]  /*12900*/  SEL R61, R61, R68, !P2 ;  /* 0x000000443d3d7207 */ /* 0x000fe40005000000 */
[----:B------:R-:W-:Y:S02]  /*12910*/  ISETP.GE.AND P6, PT, R70, R5, PT ;  /* 0x000000054600720c */ /* 0x000fe40003fc6270 */
[----:B------:R-:W-:Y:S02]  /*12920*/  ISETP.GE.AND.EX P5, PT, R40, RZ, PT, P5 ;  /* 0x000000ff2800720c */ /* 0x000fe40003fa6350 */
[----:B------:R-:W-:-:S02]  /*12930*/  LOP3.LUT R5, R49, 0xff, RZ, 0xc0, !PT ;  /* 0x000000ff31057812 */ /* 0x000fc400078ec0ff */
[----:B-----5:R-:W-:Y:S02]  /*12940*/  LOP3.LUT R68, R8, 0xff, RZ, 0xc0, !PT ;  /* 0x000000ff08447812 */ /* 0x020fe400078ec0ff */
[----:B------:R-:W-:Y:S02]  /*12950*/  SEL R76, RZ, 0xffffffff, P5 ;  /* 0xffffffffff4c7807 */ /* 0x000fe40002800000 */
[----:B------:R-:W-:Y:S02]  /*12960*/  ISETP.NE.AND P5, PT, R5, R68, PT ;  /* 0x000000440500720c */ /* 0x000fe40003fa5270 */
[----:B------:R-:W-:Y:S02]  /*12970*/  @P0 SEL R76, RZ, 0xffffffff, P6 ;  /* 0xffffffffff4c0807 */ /* 0x000fe40003000000 */
[----:B------:R-:W-:Y:S02]  /*12980*/  ISETP.GE.U32.AND P6, PT, R41, R66, PT ;  /* 0x000000422900720c */ /* 0x000fe40003fc6070 */
[----:B------:R-:W-:-:S02]  /*12990*/  PRMT R70, R49, 0x8880, RZ ;  /* 0x0000888031467816 */ /* 0x000fc400000000ff */
[----:B------:R-:W-:Y:S02]  /*129a0*/  PRMT R7, R8, 0x8880, RZ ;  /* 0x0000888008077816 */ /* 0x000fe400000000ff */
        /* <DEDUP_REMOVED lines=18> */
[----:B------:R-:W-:Y:S02]  /*12ad0*/  LOP3.LUT R9, R9, 0x1, RZ, 0xc0, !PT ;  /* 0x0000000109097812 */ /* 0x000fe400078ec0ff */
[----:B------:R-:W-:Y:S02]  /*12ae0*/  PRMT R72, R48, 0x8880, RZ ;  /* 0x0000888030487816 */ /* 0x000fe400000000ff */
[----:B------:R-:W-:Y:S02]  /*12af0*/  PRMT R7, R8, 0xaaa2, RZ ;  /* 0x0000aaa208077816 */ /* 0x000fe400000000ff */
[----:B------:R-:W-:Y:S02]  /*12b00*/  ISETP.GE.AND.EX P0, PT, R50, RZ, PT, P0 ;  /* 0x000000ff3200720c */ /* 0x000fe40003f06300 */
[----:B------:R-:W-:-:S02]  /*12b10*/  PRMT R68, R8, 0x7773, RZ ;  /* 0x0000777308447816 */ /* 0x000fc400000000ff */
[----:B------:R-:W-:Y:S02]  /*12b20*/  LOP3.LUT R5, R55, 0xff, RZ, 0xc0, !PT ;  /* 0x000000ff37057812 */ /* 0x000fe400078ec0ff */
[----:B------:R-:W-:Y:S02]  /*12b30*/  ISETP.NE.U32.AND P4, PT, R9, 0x1, PT ;  /* 0x000000010900780c */ /* 0x000fe40003f85070 */
[----:B------:R-:W-:Y:S02]  /*12b40*/  PRMT R9, R55, 0x8880, RZ ;  /* 0x0000888037097816 */ /* 0x000fe400000000ff */
[----:B------:R-:W-:Y:S02]  /*12b50*/  ISETP.GE.AND P6, PT, R72, R7, PT ;  /* 0x000000074800720c */ /* 0x000fe40003fc6270 */
[----:B------:R-:W-:Y:S02]  /*12b60*/  SEL R69, RZ, 0xffffffff, P0 ;  /* 0xffffffffff457807 */ /* 0x000fe40000000000 */
[----:B------:R-:W-:Y:S01]  /*12b70*/  ISETP.NE.AND P0, PT, R5, R68, PT ;  /* 0x000000440500720c */ /* 0x000fe20003f05270 */
[----:B------:R-:W-:Y:S01]  /*12b80*/  IMAD.MOV.U32 R68, RZ, RZ, R9 ;  /* 0x000000ffff447224 */ /* 0x000fe200078e0009 */
[----:B------:R-:W-:-:S02]  /*12b90*/  @P5 SEL R69, RZ, 0xffffffff, P6 ;  /* 0xffffffffff455807 */ /* 0x000fc40003000000 */
[----:B------:R-:W-:Y:S02]  /*12ba0*/  PRMT R7, R8, 0xbbb3, RZ ;  /* 0x0000bbb308077816 */ /* 0x000fe400000000ff */
[----:B------:R-:W-:Y:S02]  /*12bb0*/  PRMT R5, R65, 0x7772, RZ ;  /* 0x0000777241057816 */ /* 0x000fe400000000ff */
[----:B------:R-:W-:Y:S02]  /*12bc0*/  ISETP.GE.U32.AND P5, PT, R54, R66, PT ;  /* 0x000000423600720c */ /* 0x000fe40003fa6070 */
[----:B------:R-:W-:Y:S02]  /*12bd0*/  SEL R62, R62, R5, !P4 ;  /* 0x000000053e3e7207 */ /* 0x000fe40006000000 */
[----:B------:R-:W-:Y:S02]  /*12be0*/  ISETP.GE.AND P6, PT, R68, R7, PT ;  /* 0x000000074400720c */ /* 0x000fe40003fc6270 */
[----:B------:R-:W-:-:S02]  /*12bf0*/  ISETP.GE.AND.EX P5, PT, R39, RZ, PT, P5 ;  /* 0x000000ff2700720c */ /* 0x000fc40003fa6350 */
[----:B------:R-:W-:Y:S02]  /*12c00*/  LOP3.LUT R5, R0, 0xff, RZ, 0xc0, !PT ;  /* 0x000000ff00057812 */ /* 0x000fe400078ec0ff */
[----:B------:R-:W-:Y:S02]  /*12c10*/  LOP3.LUT R68, R4, 0xff, RZ, 0xc0, !PT ;  /* 0x000000ff04447812 */ /* 0x000fe400078ec0ff */
[----:B------:R-:W-:Y:S02]  /*12c20*/  SEL R72, RZ, 0xffffffff, P5 ;  /* 0xffffffffff487807 */ /* 0x000fe40002800000 */
[----:B------:R-:W-:Y:S02]  /*12c30*/  ISETP.NE.AND P5, PT, R5, R68, PT ;  /* 0x000000440500720c */ /* 0x000fe40003fa5270 */
[----:B------:R-:W-:Y:S02]  /*12c40*/  @P0 SEL R72, RZ, 0xffffffff, P6 ;  /* 0xffffffffff480807 */ /* 0x000fe40003000000 */
[----:B------:R-:W-:-:S02]  /*12c50*/  ISETP.GE.U32.AND P6, PT, R10, R67, PT ;  /* 0x000000430a00720c */ /* 0x000fc40003fc6070 */
[C---:B------:R-:W-:Y:S02]  /*12c60*/  PRMT R7, R4.reuse, 0x8880, RZ ;  /* 0x0000888004077816 */ /* 0x040fe400000000ff */
        /* <DEDUP_REMOVED lines=16> */
[----:B------:R-:W-:-:S02]  /*12d70*/  PRMT R78, R14, 0x8880, RZ ;  /* 0x000088800e4e7816 */ /* 0x000fc400000000ff */
[C---:B------:R-:W-:Y:S02]  /*12d80*/  PRMT R77, R4.reuse, 0xaaa2, RZ ;  /* 0x0000aaa2044d7816 */ /* 0x040fe400000000ff */
[----:B------:R-:W-:Y:S02]  /*12d90*/  ISETP.NE.AND P5, PT, R9, R68, PT ;  /* 0x000000440900720c */ /* 0x000fe40003fa5270 */
[----:B------:R-:W-:Y:S02]  /*12da0*/  PRMT R79, R4, 0x7773, RZ ;  /* 0x00007773044f7816 */ /* 0x000fe400000000ff */
[----:B------:R-:W-:Y:S02]  /*12db0*/  ISETP.GE.U32.AND P0, PT, R18, R67, PT ;  /* 0x000000431200720c */ /* 0x000fe40003f06070 */
[----:B------:R-:W-:Y:S01]  /*12dc0*/  ISETP.GE.AND P6, PT, R78, R77, PT ;  /* 0x0000004d4e00720c */ /* 0x000fe20003fc6270 */
[----:B------:R-:W-:Y:S01]  /*12dd0*/  IMAD.MOV.U32 R77, RZ, RZ, R79 ;  /* 0x000000ffff4d7224 */ /* 0x000fe200078e004f */
[----:B------:R-:W-:-:S02]  /*12de0*/  ISETP.GE.AND.EX P0, PT, R15, RZ, PT, P0 ;  /* 0x000000ff0f00720c */ /* 0x000fc40003f06300 */
[----:B------:R-:W-:Y:S02]  /*12df0*/  LOP3.LUT R68, R20, 0xff, RZ, 0xc0, !PT ;  /* 0x000000ff14447812 */ /* 0x000fe400078ec0ff */
[----:B------:R-:W-:Y:S02]  /*12e00*/  SEL R9, RZ, 0xffffffff, P0 ;  /* 0xffffffffff097807 */ /* 0x000fe40000000000 */
[----:B------:R-:W-:Y:S02]  /*12e10*/  ISETP.NE.AND P0, PT, R68, R77, PT ;  /* 0x0000004d4400720c */ /* 0x000fe40003f05270 */
[----:B------:R-:W-:Y:S02]  /*12e20*/  @P5 SEL R9, RZ, 0xffffffff, P6 ;  /* 0xffffffffff095807 */ /* 0x000fe40003000000 */
[-C--:B------:R-:W-:Y:S02]  /*12e30*/  SEL R32, R32, R27.reuse, !P1 ;  /* 0x0000001b20207207 */ /* 0x080fe40004800000 */
[----:B------:R-:W-:-:S02]  /*12e40*/  SEL R30, R30, R27, !P2 ;  /* 0x0000001b1e1e7207 */ /* 0x000fc40005000000 */
[-C--:B------:R-:W-:Y:S02]  /*12e50*/  SEL R28, R28, R27.reuse, !P4 ;  /* 0x0000001b1c1c7207 */ /* 0x080fe40006000000 */
[----:B------:R-:W-:Y:S01]  /*12e60*/  SEL R26, R26, R27, !P3 ;  /* 0x0000001b1a1a7207 */ /* 0x000fe20005800000 */
[----:B------:R-:W-:Y:S01]  /*12e70*/  IMAD.IADD R27, R67, 0x1, R34 ;  /* 0x00000001431b7824 */ /* 0x000fe200078e0222 */
[----:B------:R-:W-:Y:S02]  /*12e80*/  ISETP.GE.U32.AND P5, PT, R44, R67, PT ;  /* 0x000000432c00720c */ /* 0x000fe40003fa6070 */
[----:B------:R-:W-:Y:S01]  /*12e90*/  PRMT R79, R20, 0x8880, RZ ;  /* 0x00008880144f7816 */ /* 0x000fe200000000ff */
[----:B------:R-:W-:Y:S01]  /*12ea0*/  IMAD R77, R34, 0x3, R27 ;  /* 0x00000003224d7824 */ /* 0x000fe200078e021b */
[----:B------:R-:W-:Y:S02]  /*12eb0*/  PRMT R78, R4, 0xbbb3, RZ ;  /* 0x0000bbb3044e7816 */ /* 0x000fe400000000ff */
[----:B------:R-:W-:-:S02]  /*12ec0*/  PRMT R68, R65, 0x7773, RZ ;  /* 0x0000777341447816 */ /* 0x000fc400000000ff */
[----:B------:R-:W-:Y:S02]  /*12ed0*/  ISETP.GE.AND.EX P5, PT, R21, RZ, PT, P5 ;  /* 0x000000ff1500720c */ /* 0x000fe40003fa6350 */
[----:B------:R-:W-:Y:S02]  /*12ee0*/  ISETP.GE.AND P6, PT, R79, R78, PT ;  /* 0x0000004e4f00720c */ /* 0x000fe40003fc6270 */
[----:B------:R-:W-:Y:S02]  /*12ef0*/  LOP3.LUT R73, R73, 0x1, RZ, 0xc0, !PT ;  /* 0x0000000149497812 */ /* 0x000fe400078ec0ff */
[----:B------:R-:W-:Y:S02]  /*12f00*/  SEL R59, R59, R68, !P3 ;  /* 0x000000443b3b7207 */ /* 0x000fe40005800000 */
[----:B------:R-:W-:Y:S02]  /*12f10*/  LOP3.LUT R74, R74, 0x1, RZ, 0xc0, !PT ;  /* 0x000000014a4a7812 */ /* 0x000fe400078ec0ff */
[----:B------:R-:W-:-:S02]  /*12f20*/  LOP3.LUT R76, R76, 0x1, RZ, 0xc0, !PT ;  /* 0x000000014c4c7812 */ /* 0x000fc400078ec0ff */
[----:B------:R-:W-:Y:S02]  /*12f30*/  SEL R68, RZ, 0xffffffff, P5 ;  /* 0xffffffffff447807 */ /* 0x000fe40002800000 */
[----:B------:R-:W-:Y:S02]  /*12f40*/  LOP3.LUT R75, R75, 0x1, RZ, 0xc0, !PT ;  /* 0x000000014b4b7812 */ /* 0x000fe400078ec0ff */
[----:B------:R-:W-:Y:S02]  /*12f50*/  @P0 SEL R68, RZ, 0xffffffff, P6 ;  /* 0xffffffffff440807 */ /* 0x000fe40003000000 */
[----:B------:R-:W-:Y:S02]  /*12f60*/  ISETP.GE.U32.AND P5, PT, R77, R60, PT ;  /* 0x0000003c4d00720c */ /* 0x000fe40003fa6070 */
[----:B------:R-:W-:Y:S02]  /*12f70*/  ISETP.NE.U32.AND P6, PT, R73, 0x1, PT ;  /* 0x000000014900780c */ /* 0x000fe40003fc5070 */
[----:B------:R-:W-:-:S02]  /*12f80*/  SEL R25, R25, RZ, !P1 ;  /* 0x000000ff19197207 */ /* 0x000fc40004800000 */
[----:B------:R-:W-:Y:S02]  /*12f90*/  SEL R24, R24, RZ, !P2 ;  /* 0x000000ff18187207 */ /* 0x000fe40005000000 */
[----:B------:R-:W-:Y:S02]  /*12fa0*/  ISETP.NE.U32.AND P1, PT, R74, 0x1, PT ;  /* 0x000000014a00780c */ /* 0x000fe40003f25070 */
[----:B------:R-:W-:Y:S02]  /*12fb0*/  ISETP.NE.U32.AND P2, PT, R76, 0x1, PT ;  /* 0x000000014c00780c */ /* 0x000fe40003f45070 */
[C---:B------:R-:W-:Y:S02]  /*12fc0*/  PRMT R73, R6.reuse, 0x7770, RZ ;  /* 0x0000777006497816 */ /* 0x040fe400000000ff */
[----:B------:R-:W-:Y:S02]  /*12fd0*/  PRMT R77, R6, 0x7773, RZ ;  /* 0x00007773064d7816 */ /* 0x000fe400000000ff */
[----:B------:R-:W-:-:S02]  /*12fe0*/  ISETP.NE.U32.AND P0, PT, R75, 0x1, PT ;  /* 0x000000014b00780c */ /* 0x000fc40003f05070 */
[----:B------:R-:W-:Y:S02]  /*12ff0*/  PRMT R74, R6, 0x7772, RZ ;  /* 0x00007772064a7816 */ /* 0x000fe400000000ff */
[----:B------:R-:W-:Y:S02]  /*13000*/  LOP3.LUT R69, R69, 0x1, RZ, 0xc0, !PT ;  /* 0x0000000145457812 */ /* 0x000fe400078ec0ff */
[----:B------:R-:W-:Y:S02]  /*13010*/  LOP3.LUT R5, R5, 0x1, RZ, 0xc0, !PT ;  /* 0x0000000105057812 */ /* 0x000fe400078ec0ff */
[----:B------:R-:W-:Y:S02]  /*13020*/  LOP3.LUT R70, R70, 0x1, RZ, 0xc0, !PT ;  /* 0x0000000146467812 */ /* 0x000fe400078ec0ff */
[----:B------:R-:W-:Y:S02]  /*13030*/  LOP3.LUT R71, R71, 0x1, RZ, 0xc0, !PT ;  /* 0x0000000147477812 */ /* 0x000fe400078ec0ff */
[----:B------:R-:W-:-:S02]  /*13040*/  LOP3.LUT R7, R7, 0x1, RZ, 0xc0, !PT ;  /* 0x0000000107077812 */ /* 0x000fc400078ec0ff */
[----:B------:R-:W-:Y:S02]  /*13050*/  SEL R58, R58, R73, !P6 ;  /* 0x000000493a3a7207 */ /* 0x000fe40007000000 */
[----:B------:R-:W-:Y:S02]  /*13060*/  SEL R56, R56, R77, !P2 ;  /* 0x0000004d38387207 */ /* 0x000fe40005000000 */
[-C--:B------:R-:W-:Y:S02]  /*13070*/  SEL R43, R43, R64.reuse, !P6 ;  /* 0x000000402b2b7207 */ /* 0x080fe40007000000 */
[----:B------:R-:W-:Y:S02]  /*13080*/  SEL R45, R45, R64, !P2 ;  /* 0x000000402d2d7207 */ /* 0x000fe40005000000 */
[----:B------:R-:W-:Y:S02]  /*13090*/  SEL R42, R42, RZ, !P6 ;  /* 0x000000ff2a2a7207 */ /* 0x000fe40007000000 */
[----:B------:R-:W-:-:S02]  /*130a0*/  SEL R40, R40, RZ, !P2 ;  /* 0x000000ff28287207 */ /* 0x000fc40005000000 */
[----:B------:R-:W-:Y:S02]  /*130b0*/  SEL R51, R51, R74, !P1 ;  /* 0x0000004a33337207 */ /* 0x000fe40004800000 */
[-C--:B------:R-:W-:Y:S02]  /*130c0*/  SEL R37, R37, R64.reuse, !P0 ;  /* 0x0000004025257207 */ /* 0x080fe40004000000 */
[----:B------:R-:W-:Y:S02]  /*130d0*/  SEL R35, R35, R64, !P1 ;  /* 0x0000004023237207 */ /* 0x000fe40004800000 */
[----:B------:R-:W-:Y:S02]  /*130e0*/  SEL R36, R36, RZ, !P4 ;  /* 0x000000ff24247207 */ /* 0x000fe40006000000 */
[----:B------:R-:W-:Y:S02]  /*130f0*/  SEL R47, R47, RZ, !P3 ;  /* 0x000000ff2f2f7207 */ /* 0x000fe40005800000 */
[----:B------:R-:W-:-:S02]  /*13100*/  ISETP.NE.U32.AND P6, PT, R69, 0x1, PT ;  /* 0x000000014500780c */ /* 0x000fc40003fc5070 */
[----:B------:R-:W-:Y:S02]  /*13110*/  SEL R29, R29, RZ, !P1 ;  /* 0x000000ff1d1d7207 */ /* 0x000fe40004800000 */
[----:B------:R-:W-:Y:S02]  /*13120*/  ISETP.NE.U32.AND P2, PT, R5, 0x1, PT ;  /* 0x000000010500780c */ /* 0x000fe40003f45070 */
[----:B------:R-:W-:Y:S02]  /*13130*/  ISETP.NE.U32.AND P4, PT, R70, 0x1, PT ;  /* 0x000000014600780c */ /* 0x000fe40003f85070 */
[----:B------:R-:W-:Y:S02]  /*13140*/  ISETP.NE.U32.AND P3, PT, R71, 0x1, PT ;  /* 0x000000014700780c */ /* 0x000fe40003f65070 */
[C---:B------:R-:W-:Y:S02]  /*13150*/  PRMT R64, R8.reuse, 0x7770, RZ ;  /* 0x0000777008407816 */ /* 0x040fe400000000ff */
[----:B------:R-:W-:-:S02]  /*13160*/  PRMT R69, R8, 0x7771, RZ ;  /* 0x0000777108457816 */ /* 0x000fc400000000ff */
[----:B------:R-:W-:Y:S02]  /*13170*/  ISETP.NE.U32.AND P1, PT, R7, 0x1, PT ;  /* 0x000000010700780c */ /* 0x000fe40003f25070 */
[----:B------:R-:W-:Y:S02]  /*13180*/  PRMT R5, R4, 0x7770, RZ ;  /* 0x0000777004057816 */ /* 0x000fe400000000ff */
[----:B------:R-:W-:Y:S02]  /*13190*/  LOP3.LUT R9, R9, 0x1, RZ, 0xc0, !PT ;  /* 0x0000000109097812 */ /* 0x000fe400078ec0ff */
[----:B------:R-:W-:Y:S02]  /*131a0*/  LOP3.LUT R68, R68, 0x1, RZ, 0xc0, !PT ;  /* 0x0000000144447812 */ /* 0x000fe400078ec0ff */
[----:B------:R-:W-:Y:S02]  /*131b0*/  PRMT R75, R6, 0x7771, RZ ;  /* 0x00007771064b7816 */ /* 0x000fe400000000ff */
[----:B------:R-:W-:-:S02]  /*131c0*/  SEL R49, R49, R64, !P4 ;  /* 0x0000004031317207 */ /* 0x000fc40006000000 */
[----:B------:R-:W-:Y:S02]  /*131d0*/  SEL R69, R38, R69, !P3 ;  /* 0x0000004526457207 */ /* 0x000fe40005800000 */
[-C--:B------:R-:W-:Y:S02]  /*131e0*/  SEL R41, R41, R66.reuse, !P4 ;  /* 0x0000004229297207 */ /* 0x080fe40006000000 */
[----:B------:R-:W-:Y:S02]  /*131f0*/  SEL R33, R33, R66, !P3 ;  /* 0x0000004221217207 */ /* 0x000fe40005800000 */
[----:B------:R-:W-:Y:S02]  /*13200*/  SEL R53, R53, RZ, !P4 ;  /* 0x000000ff35357207 */ /* 0x000fe40006000000 */
[----:B------:R-:W-:Y:S02]  /*13210*/  SEL R46, R46, RZ, !P3 ;  /* 0x000000ff2e2e7207 */ /* 0x000fe40005800000 */
[----:B------:R-:W-:-:S02]  /*13220*/  SEL R0, R0, R5, !P1 ;  /* 0x0000000500007207 */ /* 0x000fc40004800000 */
[----:B------:R-:W-:Y:S02]  /*13230*/  LOP3.LUT R72, R72, 0x1, RZ, 0xc0, !PT ;  /* 0x0000000148487812 */ /* 0x000fe400078ec0ff */
[----:B------:R-:W-:Y:S02]  /*13240*/  ISETP.NE.U32.AND P4, PT, R9, 0x1, PT ;  /* 0x000000010900780c */ /* 0x000fe40003f85070 */
[----:B------:R-:W-:Y:S02]  /*13250*/  PRMT R7, R4, 0x7772, RZ ;  /* 0x0000777204077816 */ /* 0x000fe400000000ff */
[----:B------:R-:W-:Y:S02]  /*13260*/  ISETP.NE.U32.AND P3, PT, R68, 0x1, PT ;  /* 0x000000014400780c */ /* 0x000fe40003f65070 */
[----:B------:R-:W-:Y:S02]  /*13270*/  PRMT R5, R4, 0x7773, RZ ;  /* 0x0000777304057816 */ /* 0x000fe400000000ff */
[----:B------:R-:W-:-:S02]  /*13280*/  SEL R52, R52, R75, !P0 ;  /* 0x0000004b34347207 */ /* 0x000fc40004000000 */
[----:B------:R-:W-:Y:S02]  /*13290*/  SEL R57, R57, RZ, !P0 ;  /* 0x000000ff39397207 */ /* 0x000fe40004000000 */
[----:B------:R-:W-:Y:S02]  /*132a0*/  PRMT R38, R4, 0x7771, RZ ;  /* 0x0000777104267816 */ /* 0x000fe400000000ff */
[----:B------:R-:W-:Y:S02]  /*132b0*/  ISETP.NE.U32.AND P0, PT, R72, 0x1, PT ;  /* 0x000000014800780c */ /* 0x000fe40003f05070 */
[C---:B------:R-:W-:Y:S02]  /*132c0*/  PRMT R71, R8.reuse, 0x7772, RZ ;  /* 0x0000777208477816 */ /* 0x040fe400000000ff */
[----:B------:R-:W-:Y:S02]  /*132d0*/  PRMT R70, R8, 0x7773, RZ ;  /* 0x0000777308467816 */ /* 0x000fe400000000ff */
[----:B------:R-:W-:-:S02]  /*132e0*/  SEL R7, R14, R7, !P4 ;  /* 0x000000070e077207 */ /* 0x000fc40006000000 */
[----:B------:R-:W-:Y:S02]  /*132f0*/  SEL R5, R20, R5, !P3 ;  /* 0x0000000514057207 */ /* 0x000fe40005800000 */
[----:B------:R-:W-:Y:S02]  /*13300*/  SEL R11, R11, R38, !P2 ;  /* 0x000000260b0b7207 */ /* 0x000fe40005000000 */
        /* <DEDUP_REMOVED lines=8> */
[----:B------:R-:W-:Y:S02]  /*13390*/  SEL R50, R50, RZ, !P6 ;  /* 0x000000ff32327207 */ /* 0x000fe40007000000 */
[----:B------:R-:W-:-:S02]  /*133a0*/  SEL R39, R39, RZ, !P0 ;  /* 0x000000ff27277207 */ /* 0x000fc40004000000 */
[----:B------:R-:W-:Y:S02]  /*133b0*/  PRMT R38, R69, 0x7610, R38 ;  /* 0x0000761045267816 */ /* 0x000fe40000000026 */
        /* <DEDUP_REMOVED lines=8> */
.L_x_3959:
        /* <DEDUP_REMOVED lines=32> */
.L_x_3958:
[----:B------:R-:W-:Y:S05]  /*13640*/  BSYNC B0 ;  /* 0x0000000000007941 */ /* 0x000fea0003800000 */
.L_x_3957:
[----:B------:R-:W-:Y:S01]  /*13650*/  ISETP.GE.U32.AND P0, PT, R27, R60, PT ;  /* 0x0000003c1b00720c */ /* 0x000fe20003f06070 */
[----:B------:R-:W-:-:S12]  /*13660*/  BSSY B0, `(.L_x_3961) ;  /* 0x000002f000007945 */ /* 0x000fd80003800000 */
[----:B------:R-:W-:Y:S05]  /*13670*/  @P0 BRA `(.L_x_3962) ;  /* 0x0000000000b40947 */ /* 0x000fea0003800000 */
        /* <DEDUP_REMOVED lines=22> */
[C---:B------:R-:W-:Y:S01]  /*137e0*/  IMAD.IADD R5, R79.reuse, 0x1, R34 ;  /* 0x000000014f057824 */ /* 0x040fe200078e0222 */
[----:B------:R-:W-:-:S04]  /*137f0*/  LOP3.LUT R7, R79, 0xfffffffc, RZ, 0xc0, !PT ;  /* 0xfffffffc4f077812 */ /* 0x000fc800078ec0ff */
[----:B------:R-:W-:-:S13]  /*13800*/  ISETP.GE.U32.AND P1, PT, R5, R60, PT ;  /* 0x0000003c0500720c */ /* 0x000fda0003f26070 */
[----:B------:R-:W-:-:S04]  /*13810*/  @!P1 LOP3.LUT R5, R5, 0xfffffffc, RZ, 0xc0, !PT ;  /* 0xfffffffc05059812 */ /* 0x000fc800078ec0ff */
        /* <DEDUP_REMOVED lines=10> */
[----:B---3--:R-:W-:Y:S02]  /*138c0*/  PRMT R4, R6, 0x7771, RZ ;  /* 0x0000777106047816 */ /* 0x008fe400000000ff */
[----:B------:R-:W-:-:S02]  /*138d0*/  @!P1 PRMT R75, R68, 0x7610, R75 ;  /* 0x00007610444b9816 */ /* 0x000fc4000000004b */
[C---:B------:R-:W-:Y:S02]  /*138e0*/  PRMT R68, R6.reuse, 0x7770, RZ ;  /* 0x0000777006447816 */ /* 0x040fe400000000ff */
[----:B------:R-:W-:Y:S02]  /*138f0*/  PRMT R77, R6, 0x7772, RZ ;  /* 0x00007772064d7816 */ /* 0x000fe400000000ff */
[----:B------:R-:W-:Y:S02]  /*13900*/  @!P1 PRMT R69, R16, 0x7610, R69 ;  /* 0x0000761010459816 */ /* 0x000fe40000000045 */
[----:B------:R-:W-:Y:S02]  /*13910*/  @!P1 PRMT R70, R19, 0x7610, R70 ;  /* 0x0000761013469816 */ /* 0x000fe40000000046 */
[----:B------:R-:W-:Y:S02]  /*13920*/  @!P1 PRMT R9, R74, 0x7610, R9 ;  /* 0x000076104a099816 */ /* 0x000fe40000000009 */
[----:B------:R-:W-:-:S02]  /*13930*/  PRMT R6, R6, 0x7773, RZ ;  /* 0x0000777306067816 */ /* 0x000fc400000000ff */
[----:B------:R-:W-:-:S07]  /*13940*/  PRMT R7, R4, 0x7610, R7 ;  /* 0x0000761004077816 */ /* 0x000fce0000000007 */
.L_x_3962:
[----:B------:R-:W-:Y:S05]  /*13950*/  BSYNC B0 ;  /* 0x0000000000007941 */ /* 0x000fea0003800000 */
.L_x_3961:
        /* <DEDUP_REMOVED lines=251> */
.L_x_3964:
[----:B------:R-:W-:Y:S05]  /*14910*/  BSYNC B0 ;  /* 0x0000000000007941 */ /* 0x000fea0003800000 */
.L_x_3963:
        /* <DEDUP_REMOVED lines=100> */
[----:B------:R-:W-:Y:S02]  /*14f60*/  SEL R7, RZ, 0xffffffff, P1 ;  /* 0xffffffffff077807 */ /* 0x000fe40000800000 */
[----:B------:R-:W-:Y:S02]  /*14f70*/  LOP3.LUT R4, R4, 0x1, RZ, 0xc0, !PT ;  /* 0x0000000104047812 */ /* 0x000fe400078ec0ff */
[----:B------:R-:W-:Y:S02]  /*14f80*/  LOP3.LUT R5, R5, 0x1, RZ, 0xc0, !PT ;  /* 0x0000000105057812 */ /* 0x000fe400078ec0ff */
[----:B------:R-:W-:Y:S02]  /*14f90*/  @P4 SEL R6, RZ, 0xffffffff, P0 ;  /* 0xffffffffff064807 */ /* 0x000fe40000000000 */
[----:B------:R-:W-:Y:S02]  /*14fa0*/  @P3 SEL R7, RZ, 0xffffffff, P2 ;  /* 0xffffffffff073807 */ /* 0x000fe40001000000 */
[----:B------:R-:W-:-:S02]  /*14fb0*/  ISETP.NE.U32.AND P0, PT, R4, 0x1, PT ;  /* 0x000000010400780c */ /* 0x000fc40003f05070 */
[----:B------:R-:W-:Y:S02]  /*14fc0*/  ISETP.NE.U32.AND P1, PT, R5, 0x1, PT ;  /* 0x000000010500780c */ /* 0x000fe40003f25070 */
[----:B------:R-:W-:Y:S02]  /*14fd0*/  LOP3.LUT R6, R6, 0x1, RZ, 0xc0, !PT ;  /* 0x0000000106067812 */ /* 0x000fe400078ec0ff */
[----:B------:R-:W-:Y:S02]  /*14fe0*/  LOP3.LUT R7, R7, 0x1, RZ, 0xc0, !PT ;  /* 0x0000000107077812 */ /* 0x000fe400078ec0ff */
[----:B------:R-:W-:Y:S02]  /*14ff0*/  SEL R49, R58, R49, !P0 ;  /* 0x000000313a317207 */ /* 0x000fe40004000000 */
[----:B------:R-:W-:Y:S02]  /*15000*/  SEL R38, R61, R38, !P1 ;  /* 0x000000263d267207 */ /* 0x000fe40004800000 */
[----:B------:R-:W-:-:S02]  /*15010*/  ISETP.NE.U32.AND P2, PT, R6, 0x1, PT ;  /* 0x000000010600780c */ /* 0x000fc40003f45070 */
[----:B------:R-:W-:Y:S02]  /*15020*/  ISETP.NE.U32.AND P3, PT, R7, 0x1, PT ;  /* 0x000000010700780c */ /* 0x000fe40003f65070 */
[----:B------:R-:W-:Y:S02]  /*15030*/  LOP3.LUT R7, R0, 0xff, RZ, 0xc0, !PT ;  /* 0x000000ff00077812 */ /* 0x000fe400078ec0ff */
[----:B------:R-:W-:Y:S02]  /*15040*/  LOP3.LUT R6, R11, 0xff, RZ, 0xc0, !PT ;  /* 0x000000ff0b067812 */ /* 0x000fe400078ec0ff */
[----:B------:R-:W-:Y:S02]  /*15050*/  LOP3.LUT R4, R49, 0xff, RZ, 0xc0, !PT ;  /* 0x000000ff31047812 */ /* 0x000fe400078ec0ff */
[----:B------:R-:W-:Y:S02]  /*15060*/  LOP3.LUT R5, R38, 0xff, RZ, 0xc0, !PT ;  /* 0x000000ff26057812 */ /* 0x000fe400078ec0ff */
[----:B------:R-:W-:-:S02]  /*15070*/  SEL R51, R51, R48, !P2 ;  /* 0x0000003033337207 */ /* 0x000fc40005000000 */
[----:B------:R-:W-:Y:S02]  /*15080*/  SEL R55, R56, R55, !P3 ;  /* 0x0000003738377207 */ /* 0x000fe40005800000 */
[----:B------:R-:W-:Y:S02]  /*15090*/  ISETP.NE.AND P6, PT, R4, R7, PT ;  /* 0x000000070400720c */ /* 0x000fe40003fc5270 */
[----:B------:R-:W-:Y:S02]  /*150a0*/  ISETP.NE.AND P4, PT, R5, R6, PT ;  /* 0x000000060500720c */ /* 0x000fe40003f85270 */
[----:B------:R-:W-:Y:S02]  /*150b0*/  LOP3.LUT R7, R14, 0xff, RZ, 0xc0, !PT ;  /* 0x000000ff0e077812 */ /* 0x000fe400078ec0ff */
[----:B------:R-:W-:Y:S02]  /*150c0*/  LOP3.LUT R6, R20, 0xff, RZ, 0xc0, !PT ;  /* 0x000000ff14067812 */ /* 0x000fe400078ec0ff */
[----:B------:R-:W-:-:S02]  /*150d0*/  LOP3.LUT R4, R51, 0xff, RZ, 0xc0, !PT ;  /* 0x000000ff33047812 */ /* 0x000fc400078ec0ff */
[----:B------:R-:W-:Y:S02]  /*150e0*/  LOP3.LUT R5, R55, 0xff, RZ, 0xc0, !PT ;  /* 0x000000ff37057812 */ /* 0x000fe400078ec0ff */
[----:B------:R-:W-:Y:S02]  /*150f0*/  PRMT R25, R0, 0x8880, RZ ;  /* 0x0000888000197816 */ /* 0x000fe400000000ff */
[----:B------:R-:W-:Y:S02]  /*15100*/  PRMT R26, R49, 0x8880, RZ ;  /* 0x00008880311a7816 */ /* 0x000fe400000000ff */
[----:B------:R-:W-:Y:S02]  /*15110*/  SEL R16, R16, R33, !P1 ;  /* 0x0000002110107207 */ /* 0x000fe40004800000 */
[----:B------:R-:W-:Y:S02]  /*15120*/  SEL R19, R19, R46, !P1 ;  /* 0x0000002e13137207 */ /* 0x000fe40004800000 */
        /* <DEDUP_REMOVED lines=58> */
[----:B------:R-:W-:-:S02]  /*154d0*/  PRMT R3, R20, 0x7610, R3 ;  /* 0x0000761014037816 */ /* 0x000fc40000000003 */
[----:B------:R-:W-:Y:S02]  /*154e0*/  PRMT R13, R14, 0x7610, R13 ;  /* 0x000076100e0d7816 */ /* 0x000fe4000000000d */
[----:B------:R-:W-:-:S07]  /*154f0*/  PRMT R21, R0, 0x7610, R21 ;  /* 0x0000761000157816 */ /* 0x000fce0000000015 */
.L_x_3915:
[----:B------:R-:W-:Y:S05]  /*15500*/  BSYNC B6 ;  /* 0x0000000000067941 */ /* 0x000fea0003800000 */
.L_x_3914:
        /* <DEDUP_REMOVED lines=17> */
[----:B------:R0:W-:Y:S04]  /*15620*/  STS.U8 [R31], R21 ;  /* 0x000000151f007388 */ /* 0x0001e80000000000 */
[----:B------:R0:W-:Y:S04]  /*15630*/  STS.U8 [R31+0x10], R15 ;  /* 0x0000100f1f007388 */ /* 0x0001e80000000000 */
[----:B------:R0:W-:Y:S04]  /*15640*/  STS.U8 [R31+0x20], R13 ;  /* 0x0000200d1f007388 */ /* 0x0001e80000000000 */
[----:B------:R0:W-:Y:S01]  /*15650*/  STS.U8 [R31+0x30], R3 ;  /* 0x000030031f007388 */ /* 0x0001e20000000000 */
[----:B------:R-:W-:Y:S05]  /*15660*/  @!P0 BRA `(.L_x_3965) ;  /* 0x0000000400688947 */ /* 0x000fea0003800000 */
.L_x_3968:
        /* <DEDUP_REMOVED lines=10> */
[C---:B------:R-:W-:Y:S02]  /*15710*/  PRMT R35, R21.reuse, 0x8880, RZ ;  /* 0x0000888015237816 */ /* 0x040fe400000000ff */
[----:B------:R-:W-:Y:S01]  /*15720*/  LOP3.LUT R12, R21, 0xff, RZ, 0xc0, !PT ;  /* 0x000000ff150c7812 */ /* 0x000fe200078ec0ff */
[----:B------:R-:W-:Y:S01]  /*15730*/  IMAD R0, R0, 0x40, R29 ;  /* 0x0000004000007824 */ /* 0x000fe200078e021d */
[----:B------:R-:W-:Y:S02]  /*15740*/  PRMT R37, R15, 0x8880, RZ ;  /* 0x000088800f257816 */ /* 0x000fe400000000ff */
[C---:B------:R-:W-:Y:S02]  /*15750*/  LOP3.LUT R20, R13.reuse, 0xff, RZ, 0xc0, !PT ;  /* 0x000000ff0d147812 */ /* 0x040fe400078ec0ff */
[----:B------:R-:W1:Y:S01]  /*15760*/  LDS.S8 R14, [R0] ;  /* 0x00000000000e7984 */ /* 0x000e620000000200 */
[----:B------:R-:W-:-:S03]  /*15770*/  PRMT R39, R13, 0x8880, RZ ;  /* 0x000088800d277816 */ /* 0x000fc600000000ff */
[----:B------:R-:W2:Y:S04]  /*15780*/  LDS.S8 R16, [R0+0x10] ;  /* 0x0000100000107984 */ /* 0x000ea80000000200 */
[----:B------:R-:W3:Y:S04]  /*15790*/  LDS.S8 R28, [R0+0x20] ;  /* 0x00002000001c7984 */ /* 0x000ee80000000200 */
[----:B------:R-:W4:Y:S04]  /*157a0*/  LDS.64 R26, [R0+0x8] ;  /* 0x00000800001a7984 */ /* 0x000f280000000a00 */
[----:B------:R-:W5:Y:S04]  /*157b0*/  LDS.64 R24, [R0+0x18] ;  /* 0x0000180000187984 */ /* 0x000f680000000a00 */
[----:B------:R-:W0:Y:S04]  /*157c0*/  LDS.S8 R30, [R0+0x30] ;  /* 0x00003000001e7984 */ /* 0x000e280000000200 */
[----:B------:R-:W0:Y:S04]  /*157d0*/  LDS.64 R18, [R0+0x28] ;  /* 0x0000280000127984 */ /* 0x000e280000000a00 */
[----:B------:R2:W0:Y:S01]  /*157e0*/  LDS.64 R4, [R0+0x38] ;  /* 0x0000380000047984 */ /* 0x0004220000000a00 */
[----:B-1----:R-:W-:-:S02]  /*157f0*/  LOP3.LUT R33, R14, 0xff, RZ, 0xc0, !PT ;  /* 0x000000ff0e217812 */ /* 0x002fc400078ec0ff */
[----:B------:R-:W-:Y:S02]  /*15800*/  ISETP.GE.AND P0, PT, R35, R14, PT ;  /* 0x0000000e2300720c */ /* 0x000fe40003f06270 */
[----:B------:R-:W-:Y:S02]  /*15810*/  ISETP.NE.AND P3, PT, R12, R33, PT ;  /* 0x000000210c00720c */ /* 0x000fe40003f65270 */
[----:B------:R-:W-:Y:S02]  /*15820*/  LOP3.LUT R12, R15, 0xff, RZ, 0xc0, !PT ;  /* 0x000000ff0f0c7812 */ /* 0x000fe400078ec0ff */
[----:B--2---:R-:W-:Y:S02]  /*15830*/  LOP3.LUT R33, R16, 0xff, RZ, 0xc0, !PT ;  /* 0x000000ff10217812 */ /* 0x004fe400078ec0ff */
[----:B------:R-:W-:Y:S02]  /*15840*/  SEL R0, RZ, 0xffffffff, P0 ;  /* 0xffffffffff007807 */ /* 0x000fe40000000000 */
[----:B---3--:R-:W-:-:S02]  /*15850*/  LOP3.LUT R35, R28, 0xff, RZ, 0xc0, !PT ;  /* 0x000000ff1c237812 */ /* 0x008fc400078ec0ff */
[----:B------:R-:W-:Y:S02]  /*15860*/  ISETP.GE.AND P1, PT, R37, R16, PT ;  /* 0x000000102500720c */ /* 0x000fe40003f26270 */
[----:B------:R-:W-:Y:S02]  /*15870*/  ISETP.NE.AND P5, PT, R12, R33, PT ;  /* 0x000000210c00720c */ /* 0x000fe40003fa5270 */
[----:B----4-:R-:W-:Y:S02]  /*15880*/  ISETP.GE.U32.AND P0, PT, R10, R26, PT ;  /* 0x0000001a0a00720c */ /* 0x010fe40003f06070 */
[----:B------:R-:W-:Y:S02]  /*15890*/  ISETP.NE.AND P4, PT, R20, R35, PT ;  /* 0x000000231400720c */ /* 0x000fe40003f85270 */
[----:B------:R-:W-:Y:S02]  /*158a0*/  SEL R12, RZ, 0xffffffff, P1 ;  /* 0xffffffffff0c7807 */ /* 0x000fe40000800000 */
[----:B------:R-:W-:-:S02]  /*158b0*/  ISETP.GE.AND.EX P0, PT, R11, R27, PT, P0 ;  /* 0x0000001b0b00720c */ /* 0x000fc40003f06300 */
[----:B------:R-:W-:Y:S02]  /*158c0*/  LOP3.LUT R20, R3, 0xff, RZ, 0xc0, !PT ;  /* 0x000000ff03147812 */ /* 0x000fe400078ec0ff */
[----:B-----5:R-:W-:Y:S02]  /*158d0*/  ISETP.GE.U32.AND P1, PT, R8, R24, PT ;  /* 0x000000180800720c */ /* 0x020fe40003f26070 */
[----:B0-----:R-:W-:Y:S02]  /*158e0*/  LOP3.LUT R33, R30, 0xff, RZ, 0xc0, !PT ;  /* 0x000000ff1e217812 */ /* 0x001fe400078ec0ff */
[----:B------:R-:W-:Y:S02]  /*158f0*/  @!P3 SEL R0, RZ, 0xffffffff, P0 ;  /* 0xffffffffff00b807 */ /* 0x000fe40000000000 */
[----:B------:R-:W-:Y:S02]  /*15900*/  ISETP.GE.AND.EX P1, PT, R9, R25, PT, P1 ;  /* 0x000000190900720c */ /* 0x000fe40003f26310 */
[----:B------:R-:W-:-:S02]  /*15910*/  ISETP.NE.AND P3, PT, R20, R33, PT ;  /* 0x000000211400720c */ /* 0x000fc40003f65270 */
[----:B------:R-:W-:Y:S02]  /*15920*/  PRMT R35, R3, 0x8880, RZ ;  /* 0x0000888003237816 */ /* 0x000fe400000000ff */
[----:B------:R-:W-:Y:S02]  /*15930*/  @!P5 SEL R12, RZ, 0xffffffff, P1 ;  /* 0xffffffffff0cd807 */ /* 0x000fe40000800000 */
[----:B------:R-:W-:Y:S02]  /*15940*/  ISETP.GE.U32.AND P5, PT, R6, R18, PT ;  /* 0x000000120600720c */ /* 0x000fe40003fa6070 */
[----:B------:R-:W-:Y:S02]  /*15950*/  ISETP.GE.U32.AND P1, PT, R44, R4, PT ;  /* 0x000000042c00720c */ /* 0x000fe40003f26070 */
[----:B------:R-:W-:Y:S02]  /*15960*/  ISETP.GE.AND P6, PT, R39, R28, PT ;  /* 0x0000001c2700720c */ /* 0x000fe40003fc6270 */
[----:B------:R-:W-:-:S02]  /*15970*/  LOP3.LUT R0, R0, 0x1, RZ, 0xc0, !PT ;  /* 0x0000000100007812 */ /* 0x000fc400078ec0ff */
[----:B------:R-:W-:Y:S02]  /*15980*/  ISETP.GE.AND P0, PT, R35, R30, PT ;  /* 0x0000001e2300720c */ /* 0x000fe40003f06270 */
[----:B------:R-:W-:Y:S02]  /*15990*/  ISETP.GE.AND.EX P5, PT, R7, R19, PT, P5 ;  /* 0x000000130700720c */ /* 0x000fe40003fa6350 */
[----:B------:R-:W-:Y:S02]  /*159a0*/  ISETP.GE.AND.EX P1, PT, R45, R5, PT, P1 ;  /* 0x000000052d00720c */ /* 0x000fe40003f26310 */
[----:B------:R-:W-:Y:S02]  /*159b0*/  SEL R20, RZ, 0xffffffff, P6 ;  /* 0xffffffffff147807 */ /* 0x000fe40003000000 */
[----:B------:R-:W-:Y:S02]  /*159c0*/  ISETP.NE.U32.AND P6, PT, R0, 0x1, PT ;  /* 0x000000010000780c */ /* 0x000fe40003fc5070 */
[----:B------:R-:W-:-:S02]  /*159d0*/  SEL R0, RZ, 0xffffffff, P0 ;  /* 0xffffffffff007807 */ /* 0x000fc40000000000 */
[----:B------:R-:W-:Y:S02]  /*159e0*/  LOP3.LUT R12, R12, 0x1, RZ, 0xc0, !PT ;  /* 0x000000010c0c7812 */ /* 0x000fe400078ec0ff */
[----:B------:R-:W-:Y:S02]  /*159f0*/  @!P4 SEL R20, RZ, 0xffffffff, P5 ;  /* 0xffffffffff14c807 */ /* 0x000fe40002800000 */
[----:B------:R-:W-:Y:S02]  /*15a00*/  @!P3 SEL R0, RZ, 0xffffffff, P1 ;  /* 0xffffffffff00b807 */ /* 0x000fe40000800000 */
[----:B------:R-:W-:Y:S02]  /*15a10*/  ISETP.NE.U32.AND P0, PT, R12, 0x1, PT ;  /* 0x000000010c00780c */ /* 0x000fe40003f05070 */
[----:B------:R-:W-:Y:S02]  /*15a20*/  LOP3.LUT R20, R20, 0x1, RZ, 0xc0, !PT ;  /* 0x0000000114147812 */ /* 0x000fe400078ec0ff */
[----:B------:R-:W-:-:S02]  /*15a30*/  LOP3.LUT R0, R0, 0x1, RZ, 0xc0, !PT ;  /* 0x0000000100007812 */ /* 0x000fc400078ec0ff */
[----:B------:R-:W-:Y:S02]  /*15a40*/  SEL R8, R8, R24, !P0 ;  /* 0x0000001808087207 */ /* 0x000fe40004000000 */
[----:B------:R-:W-:Y:S02]  /*15a50*/  SEL R9, R9, R25, !P0 ;  /* 0x0000001909097207 */ /* 0x000fe40004000000 */
[----:B------:R-:W-:Y:S02]  /*15a60*/  SEL R16, R15, R16, !P0 ;  /* 0x000000100f107207 */ /* 0x000fe40004000000 */
[----:B------:R-:W-:Y:S01]  /*15a70*/  ISETP.NE.U32.AND P1, PT, R20, 0x1, PT ;  /* 0x000000011400780c */ /* 0x000fe20003f25070 */
[----:B------:R1:W-:Y:S01]  /*15a80*/  STS.64 [R31+0x18], R8 ;  /* 0x000018081f007388 */ /* 0x0003e20000000a00 */
[----:B------:R-:W-:Y:S02]  /*15a90*/  ISETP.NE.U32.AND P0, PT, R0, 0x1, PT ;  /* 0x000000010000780c */ /* 0x000fe40003f05070 */
[----:B------:R-:W-:Y:S01]  /*15aa0*/  SEL R10, R10, R26, !P6 ;  /* 0x0000001a0a0a7207 */ /* 0x000fe20007000000 */
[----:B------:R1:W-:Y:S01]  /*15ab0*/  STS.U8 [R31+0x10], R16 ;  /* 0x000010101f007388 */ /* 0x0003e20000000000 */
[----:B------:R-:W-:-:S02]  /*15ac0*/  SEL R11, R11, R27, !P6 ;  /* 0x0000001b0b0b7207 */ /* 0x000fc40007000000 */
[----:B------:R-:W-:Y:S02]  /*15ad0*/  SEL R14, R21, R14, !P6 ;  /* 0x0000000e150e7207 */ /* 0x000fe40007000000 */
[----:B------:R-:W-:Y:S01]  /*15ae0*/  SEL R6, R6, R18, !P1 ;  /* 0x0000001206067207 */ /* 0x000fe20004800000 */
[----:B------:R1:W-:Y:S01]  /*15af0*/  STS.64 [R31+0x8], R10 ;  /* 0x0000080a1f007388 */ /* 0x0003e20000000a00 */
[----:B------:R-:W-:Y:S02]  /*15b00*/  SEL R7, R7, R19, !P1 ;  /* 0x0000001307077207 */ /* 0x000fe40004800000 */
[----:B------:R-:W-:Y:S01]  /*15b10*/  SEL R28, R13, R28, !P1 ;  /* 0x0000001c0d1c7207 */ /* 0x000fe20004800000 */
[----:B------:R1:W-:Y:S01]  /*15b20*/  STS.U8 [R31], R14 ;  /* 0x0000000e1f007388 */ /* 0x0003e20000000000 */
[----:B------:R-:W-:Y:S02]  /*15b30*/  SEL R44, R44, R4, !P0 ;  /* 0x000000042c2c7207 */ /* 0x000fe40004000000 */
[----:B------:R-:W-:Y:S01]  /*15b40*/  SEL R45, R45, R5, !P0 ;  /* 0x000000052d2d7207 */ /* 0x000fe20004000000 */
[----:B------:R1:W-:Y:S01]  /*15b50*/  STS.64 [R31+0x28], R6 ;  /* 0x000028061f007388 */ /* 0x0003e20000000a00 */
[----:B------:R-:W-:-:S02]  /*15b60*/  SEL R30, R3, R30, !P0 ;  /* 0x0000001e031e7207 */ /* 0x000fc40004000000 */
[----:B------:R-:W-:Y:S01]  /*15b70*/  PRMT R21, R14, 0x7610, R21 ;  /* 0x000076100e157816 */ /* 0x000fe20000000015 */
[----:B------:R1:W-:Y:S01]  /*15b80*/  STS.64 [R31+0x38], R44 ;  /* 0x0000382c1f007388 */ /* 0x0003e20000000a00 */
[----:B------:R-:W-:Y:S02]  /*15b90*/  PRMT R15, R16, 0x7610, R15 ;  /* 0x00007610100f7816 */ /* 0x000fe4000000000f */
[----:B------:R-:W-:Y:S01]  /*15ba0*/  PRMT R13, R28, 0x7610, R13 ;  /* 0x000076101c0d7816 */ /* 0x000fe2000000000d */
[----:B------:R1:W-:Y:S01]  /*15bb0*/  STS.U8 [R31+0x20], R28 ;  /* 0x0000201c1f007388 */ /* 0x0003e20000000000 */
[----:B------:R-:W-:-:S03]  /*15bc0*/  PRMT R3, R30, 0x7610, R3 ;  /* 0x000076101e037816 */ /* 0x000fc60000000003 */
[----:B------:R1:W-:Y:S04]  /*15bd0*/  STS.U8 [R31+0x30], R30 ;  /* 0x0000301e1f007388 */ /* 0x0003e80000000000 */
.L_x_3967:
[----:B------:R-:W-:Y:S05]  /*15be0*/  BSYNC B0 ;  /* 0x0000000000007941 */ /* 0x000fea0003800000 */
.L_x_3966:
[----:B------:R-:W-:Y:S01]  /*15bf0*/  IMAD.MOV.U32 R0, RZ, RZ, R32 ;  /* 0x000000ffff007224 */ /* 0x000fe200078e0020 */
[----:B------:R-:W-:Y:S06]  /*15c00*/  @P2 BRA `(.L_x_3968) ;  /* 0xfffffff800982947 */ /* 0x000fec000383ffff */
.L_x_3965:
        /* <DEDUP_REMOVED lines=21> */
[----:B------:R0:W-:Y:S04]  /*15d60*/  STS.U8 [R29], R21 ;  /* 0x000000151d007388 */ /* 0x0001e80000000000 */
[----:B------:R0:W-:Y:S04]  /*15d70*/  STS.U8 [R29+0x10], R15 ;  /* 0x0000100f1d007388 */ /* 0x0001e80000000000 */
[----:B------:R0:W-:Y:S04]  /*15d80*/  STS.U8 [R29+0x20], R13 ;  /* 0x0000200d1d007388 */ /* 0x0001e80000000000 */
[----:B------:R0:W-:Y:S01]  /*15d90*/  STS.U8 [R29+0x30], R3 ;  /* 0x000030031d007388 */ /* 0x0001e20000000000 */
[----:B------:R-:W-:Y:S05]  /*15da0*/  @!P0 BRA `(.L_x_3970) ;  /* 0x0000000400708947 */ /* 0x000fea0003800000 */
[----:B------:R-:W-:-:S07]  /*15db0*/  IMAD.MOV.U32 R0, RZ, RZ, R4 ;  /* 0x000000ffff007224 */ /* 0x000fce00078e0004 */
.L_x_3973:
        /* <DEDUP_REMOVED lines=9> */
[----:B------:R-:W-:Y:S02]  /*15e50*/  LOP3.LUT R35, R15, 0xff, RZ, 0xc0, !PT ;  /* 0x000000ff0f237812 */ /* 0x000fe400078ec0ff */
[----:B------:R-:W1:Y:S01]  /*15e60*/  LDS.S8 R14, [R12] ;  /* 0x000000000c0e7984 */ /* 0x000e620000000200 */
[----:B------:R-:W-:Y:S02]  /*15e70*/  PRMT R34, R13, 0x8880, RZ ;  /* 0x000088800d227816 */ /* 0x000fe400000000ff */
[----:B------:R-:W-:Y:S01]  /*15e80*/  PRMT R37, R15, 0x8880, RZ ;  /* 0x000088800f257816 */ /* 0x000fe200000000ff */
[----:B------:R-:W2:Y:S04]  /*15e90*/  LDS.S8 R20, [R12+0x10] ;  /* 0x000010000c147984 */ /* 0x000ea80000000200 */
[----:B------:R-:W3:Y:S04]  /*15ea0*/  LDS.S8 R30, [R12+0x20] ;  /* 0x000020000c1e7984 */ /* 0x000ee80000000200 */
[----:B------:R-:W4:Y:S04]  /*15eb0*/  LDS.64 R26, [R12+0x8] ;  /* 0x000008000c1a7984 */ /* 0x000f280000000a00 */
[----:B------:R-:W5:Y:S04]  /*15ec0*/  LDS.S8 R32, [R12+0x30] ;  /* 0x000030000c207984 */ /* 0x000f680000000200 */
[----:B------:R-:W0:Y:S04]  /*15ed0*/  LDS.64 R24, [R12+0x18] ;  /* 0x000018000c187984 */ /* 0x000e280000000a00 */
[----:B------:R-:W0:Y:S04]  /*15ee0*/  LDS.64 R18, [R12+0x28] ;  /* 0x000028000c127984 */ /* 0x000e280000000a00 */
[----:B------:R3:W0:Y:S01]  /*15ef0*/  LDS.64 R4, [R12+0x38] ;  /* 0x000038000c047984 */ /* 0x0006220000000a00 */
[----:B-1----:R-:W-:-:S02]  /*15f00*/  ISETP.GE.AND P5, PT, R33, R14, PT ;  /* 0x0000000e2100720c */ /* 0x002fc40003fa6270 */
[----:B------:R-:W-:Y:S02]  /*15f10*/  LOP3.LUT R33, R21, 0xff, RZ, 0xc0, !PT ;  /* 0x000000ff15217812 */ /* 0x000fe400078ec0ff */
[----:B------:R-:W-:Y:S02]  /*15f20*/  LOP3.LUT R16, R14, 0xff, RZ, 0xc0, !PT ;  /* 0x000000ff0e107812 */ /* 0x000fe400078ec0ff */
[----:B--2---:R-:W-:Y:S02]  /*15f30*/  LOP3.LUT R28, R20, 0xff, RZ, 0xc0, !PT ;  /* 0x000000ff141c7812 */ /* 0x004fe400078ec0ff */
[----:B------:R-:W-:Y:S02]  /*15f40*/  ISETP.NE.AND P6, PT, R33, R16, PT ;  /* 0x000000102100720c */ /* 0x000fe40003fc5270 */
[----:B------:R-:W-:Y:S01]  /*15f50*/  ISETP.NE.AND P3, PT, R35, R28, PT ;  /* 0x0000001c2300720c */ /* 0x000fe20003f65270 */
[----:B------:R-:W-:Y:S01]  /*15f60*/  IMAD.MOV.U32 R35, RZ, RZ, R34 ;  /* 0x000000ffff237224 */ /* 0x000fe200078e0022 */
[----:B------:R-:W-:-:S02]  /*15f70*/  PRMT R16, R3, 0x8880, RZ ;  /* 0x0000888003107816 */ /* 0x000fc400000000ff */
[----:B------:R-:W-:Y:S02]  /*15f80*/  LOP3.LUT R33, R13, 0xff, RZ, 0xc0, !PT ;  /* 0x000000ff0d217812 */ /* 0x000fe400078ec0ff */
[----:B---3--:R-:W-:Y:S02]  /*15f90*/  LOP3.LUT R12, R30, 0xff, RZ, 0xc0, !PT ;  /* 0x000000ff1e0c7812 */ /* 0x008fe400078ec0ff */
[----:B----4-:R-:W-:Y:S02]  /*15fa0*/  ISETP.GE.U32.AND P1, PT, R10, R26, PT ;  /* 0x0000001a0a00720c */ /* 0x010fe40003f26070 */
[----:B------:R-:W-:Y:S01]  /*15fb0*/  ISETP.GE.AND P2, PT, R35, R30, PT ;  /* 0x0000001e2300720c */ /* 0x000fe20003f46270 */
[----:B------:R-:W-:Y:S01]  /*15fc0*/  IMAD.MOV.U32 R35, RZ, RZ, R16 ;  /* 0x000000ffff237224 */ /* 0x000fe200078e0010 */
[----:B------:R-:W-:Y:S02]  /*15fd0*/  ISETP.NE.AND P4, PT, R33, R12, PT ;  /* 0x0000000c2100720c */ /* 0x000fe40003f85270 */
[----:B------:R-:W-:-:S02]  /*15fe0*/  ISETP.GE.AND.EX P1, PT, R11, R27, PT, P1 ;  /* 0x0000001b0b00720c */ /* 0x000fc40003f26310 */
[----:B------:R-:W-:Y:S02]  /*15ff0*/  LOP3.LUT R33, R3, 0xff, RZ, 0xc0, !PT ;  /* 0x000000ff03217812 */ /* 0x000fe400078ec0ff */
[----:B-----5:R-:W-:Y:S02]  /*16000*/  LOP3.LUT R16, R32, 0xff, RZ, 0xc0, !PT ;  /* 0x000000ff20107812 */ /* 0x020fe400078ec0ff */
[----:B------:R-:W-:Y:S02]  /*16010*/  SEL R12, RZ, 0xffffffff, P5 ;  /* 0xffffffffff0c7807 */ /* 0x000fe40002800000 */
[----:B------:R-:W-:Y:S02]  /*16020*/  @!P6 SEL R12, RZ, 0xffffffff, P1 ;  /* 0xffffffffff0ce807 */ /* 0x000fe40000800000 */
[----:B------:R-:W-:Y:S02]  /*16030*/  ISETP.GE.AND P0, PT, R37, R20, PT ;  /* 0x000000142500720c */ /* 0x000fe40003f06270 */
[----:B0-----:R-:W-:-:S02]  /*16040*/  ISETP.GE.U32.AND P1, PT, R8, R24, PT ;  /* 0x000000180800720c */ /* 0x001fc40003f26070 */
[----:B------:R-:W-:Y:S02]  /*16050*/  ISETP.NE.AND P6, PT, R33, R16, PT ;  /* 0x000000102100720c */ /* 0x000fe40003fc5270 */
[----:B------:R-:W-:Y:S02]  /*16060*/  SEL R16, RZ, 0xffffffff, P0 ;  /* 0xffffffffff107807 */ /* 0x000fe40000000000 */
[----:B------:R-:W-:Y:S02]  /*16070*/  ISETP.GE.AND.EX P1, PT, R9, R25, PT, P1 ;  /* 0x000000190900720c */ /* 0x000fe40003f26310 */
[----:B------:R-:W-:Y:S02]  /*16080*/  SEL R28, RZ, 0xffffffff, P2 ;  /* 0xffffffffff1c7807 */ /* 0x000fe40001000000 */
[----:B------:R-:W-:Y:S02]  /*16090*/  ISETP.GE.U32.AND P0, PT, R6, R18, PT ;  /* 0x000000120600720c */ /* 0x000fe40003f06070 */
[----:B------:R-:W-:-:S02]  /*160a0*/  ISETP.GE.U32.AND P2, PT, R44, R4, PT ;  /* 0x000000042c00720c */ /* 0x000fc40003f46070 */
[----:B------:R-:W-:Y:S02]  /*160b0*/  LOP3.LUT R12, R12, 0x1, RZ, 0xc0, !PT ;  /* 0x000000010c0c7812 */ /* 0x000fe400078ec0ff */
[----:B------:R-:W-:Y:S02]  /*160c0*/  ISETP.GE.AND P5, PT, R35, R32, PT ;  /* 0x000000202300720c */ /* 0x000fe40003fa6270 */
[----:B------:R-:W-:Y:S02]  /*160d0*/  @!P3 SEL R16, RZ, 0xffffffff, P1 ;  /* 0xffffffffff10b807 */ /* 0x000fe40000800000 */
[----:B------:R-:W-:Y:S02]  /*160e0*/  ISETP.GE.AND.EX P0, PT, R7, R19, PT, P0 ;  /* 0x000000130700720c */ /* 0x000fe40003f06300 */
[----:B------:R-:W-:Y:S02]  /*160f0*/  ISETP.GE.AND.EX P2, PT, R45, R5, PT, P2 ;  /* 0x000000052d00720c */ /* 0x000fe40003f46320 */
[----:B------:R-:W-:-:S02]  /*16100*/  ISETP.NE.U32.AND P1, PT, R12, 0x1, PT ;  /* 0x000000010c00780c */ /* 0x000fc40003f25070 */
[----:B------:R-:W-:Y:S02]  /*16110*/  SEL R12, RZ, 0xffffffff, P5 ;  /* 0xffffffffff0c7807 */ /* 0x000fe40002800000 */
[----:B------:R-:W-:Y:S02]  /*16120*/  LOP3.LUT R16, R16, 0x1, RZ, 0xc0, !PT ;  /* 0x0000000110107812 */ /* 0x000fe400078ec0ff */
        /* <DEDUP_REMOVED lines=8> */
[----:B------:R-:W-:Y:S01]  /*161b0*/  SEL R8, R8, R24, !P0 ;  /* 0x0000001808087207 */ /* 0x000fe20004000000 */
[----:B------:R1:W-:Y:S01]  /*161c0*/  STS.64 [R29+0x8], R10 ;  /* 0x0000080a1d007388 */ /* 0x0003e20000000a00 */
[----:B------:R-:W-:-:S02]  /*161d0*/  SEL R9, R9, R25, !P0 ;  /* 0x0000001909097207 */ /* 0x000fc40004000000 */
[----:B------:R-:W-:Y:S01]  /*161e0*/  SEL R20, R15, R20, !P0 ;  /* 0x000000140f147207 */ /* 0x000fe20004000000 */
[----:B------:R1:W-:Y:S01]  /*161f0*/  STS.U8 [R29], R14 ;  /* 0x0000000e1d007388 */ /* 0x0003e20000000000 */
[----:B------:R-:W-:Y:S02]  /*16200*/  ISETP.NE.U32.AND P1, PT, R28, 0x1, PT ;  /* 0x000000011c00780c */ /* 0x000fe40003f25070 */
[----:B------:R-:W-:Y:S01]  /*16210*/  ISETP.NE.U32.AND P0, PT, R12, 0x1, PT ;  /* 0x000000010c00780c */ /* 0x000fe20003f05070 */
[----:B------:R1:W-:Y:S01]  /*16220*/  STS.64 [R29+0x18], R8 ;  /* 0x000018081d007388 */ /* 0x0003e20000000a00 */
[----:B------:R-:W-:Y:S02]  /*16230*/  SEL R6, R6, R18, !P1 ;  /* 0x0000001206067207 */ /* 0x000fe40004800000 */
[----:B------:R-:W-:Y:S01]  /*16240*/  SEL R7, R7, R19, !P1 ;  /* 0x0000001307077207 */ /* 0x000fe20004800000 */
[----:B------:R1:W-:Y:S01]  /*16250*/  STS.U8 [R29+0x10], R20 ;  /* 0x000010141d007388 */ /* 0x0003e20000000000 */
[----:B------:R-:W-:-:S02]  /*16260*/  SEL R30, R13, R30, !P1 ;  /* 0x0000001e0d1e7207 */ /* 0x000fc40004800000 */
[----:B------:R-:W-:Y:S01]  /*16270*/  SEL R44, R44, R4, !P0 ;  /* 0x000000042c2c7207 */ /* 0x000fe20004000000 */
[----:B------:R1:W-:Y:S01]  /*16280*/  STS.64 [R29+0x28], R6 ;  /* 0x000028061d007388 */ /* 0x0003e20000000a00 */
[----:B------:R-:W-:Y:S02]  /*16290*/  SEL R45, R45, R5, !P0 ;  /* 0x000000052d2d7207 */ /* 0x000fe40004000000 */
[----:B------:R-:W-:Y:S01]  /*162a0*/  SEL R32, R3, R32, !P0 ;  /* 0x0000002003207207 */ /* 0x000fe20004000000 */
[----:B------:R1:W-:Y:S01]  /*162b0*/  STS.U8 [R29+0x20], R30 ;  /* 0x0000201e1d007388 */ /* 0x0003e20000000000 */
[----:B------:R-:W-:Y:S02]  /*162c0*/  PRMT R21, R14, 0x7610, R21 ;  /* 0x000076100e157816 */ /* 0x000fe40000000015 */
[----:B------:R-:W-:Y:S01]  /*162d0*/  PRMT R15, R20, 0x7610, R15 ;  /* 0x00007610140f7816 */ /* 0x000fe2000000000f */
[----:B------:R1:W-:Y:S01]  /*162e0*/  STS.64 [R29+0x38], R44 ;  /* 0x0000382c1d007388 */ /* 0x0003e20000000a00 */
[----:B------:R-:W-:-:S02]  /*162f0*/  PRMT R13, R30, 0x7610, R13 ;  /* 0x000076101e0d7816 */ /* 0x000fc4000000000d */
[----:B------:R-:W-:Y:S01]  /*16300*/  PRMT R3, R32, 0x7610, R3 ;  /* 0x0000761020037816 */ /* 0x000fe20000000003 */
[----:B------:R1:W-:Y:S06]  /*16310*/  STS.U8 [R29+0x30], R32 ;  /* 0x000030201d007388 */ /* 0x0003ec0000000000 */
.L_x_3972:
[----:B------:R-:W-:Y:S05]  /*16320*/  BSYNC B0 ;  /* 0x0000000000007941 */ /* 0x000fea0003800000 */
.L_x_3971:
[----:B------:R-:W-:-:S04]  /*16330*/  SHF.R.S32.HI R0, RZ, 0x1, R0 ;  /* 0x00000001ff007819 */ /* 0x000fc80000011400 */
[----:B------:R-:W-:-:S13]  /*16340*/  ISETP.GE.AND P0, PT, R0, 0x20, PT ;  /* 0x000000200000780c */ /* 0x000fda0003f06270 */
[----:B------:R-:W-:Y:S05]  /*16350*/  @P0 BRA `(.L_x_3973) ;  /* 0xfffffff800980947 */ /* 0x000fea000383ffff */
[----:B------:R-:W-:-:S07]  /*16360*/  IMAD.MOV.U32 R0, RZ, RZ, 0x20 ;  /* 0x00000020ff007424 */ /* 0x000fce00078e00ff */
.L_x_3970:
[----:B------:R-:W-:Y:S01]  /*16370*/  ISETP.GE.AND P0, PT, R0, 0x2, PT ;  /* 0x000000020000780c */ /* 0x000fe20003f06270 */
[----:B------:R-:W-:Y:S05]  /*16380*/  WARPSYNC.ALL ;  /* 0x0000000000007948 */ /* 0x000fea0003800000 */
[----:B------:R-:W-:Y:S07]  /*16390*/  BAR.SYNC.DEFER_BLOCKING 0x0 ;  /* 0x0000000000007b1d */ /* 0x000fee0000010000 */
[----:B------:R-:W-:Y:S05]  /*163a0*/  @!P0 BRA `(.L_x_3969) ;  /* 0x0000000400508947 */ /* 0x000fea0003800000 */
[----:B------:R-:W-:-:S07]  /*163b0*/  IMAD.MOV.U32 R5, RZ, RZ, 0x1 ;  /* 0x00000001ff057424 */ /* 0x000fce00078e00ff */
.L_x_3974:
[----:B------:R-:W-:Y:S01]  /*163c0*/  LOP3.LUT R4, R21, 0xffff, RZ, 0xc0, !PT ;  /* 0x0000ffff15047812 */ /* 0x000fe200078ec0ff */
[----:B------:R-:W2:Y:S01]  /*163d0*/  SHFL.DOWN PT, R19, R10, R5, 0x1f ;  /* 0x08001f050a137589 */ /* 0x000ea200000e0000 */
[----:B------:R-:W-:Y:S02]  /*163e0*/  LOP3.LUT R12, R15, 0xffff, RZ, 0xc0, !PT ;  /* 0x0000ffff0f0c7812 */ /* 0x000fe400078ec0ff */
[----:B------:R-:W-:Y:S01]  /*163f0*/  PRMT R4, R4, 0x8880, RZ ;  /* 0x0000888004047816 */ /* 0x000fe200000000ff */
[----:B-1----:R-:W-:Y:S01]  /*16400*/  SHFL.DOWN PT, R32, R45, R5, 0x1f ;  /* 0x08001f052d207589 */ /* 0x002fe200000e0000 */
[----:B------:R-:W-:Y:S02]  /*16410*/  PRMT R16, R12, 0x8880, RZ ;  /* 0x000088800c107816 */ /* 0x000fe400000000ff */
[----:B------:R-:W-:Y:S02]  /*16420*/  LOP3.LUT R14, R13, 0xffff, RZ, 0xc0, !PT ;  /* 0x0000ffff0d0e7812 */ /* 0x000fe400078ec0ff */
[----:B------:R-:W1:Y:S01]  /*16430*/  SHFL.DOWN PT, R4, R4, R5, 0x1f ;  /* 0x08001f0504047589 */ /* 0x000e6200000e0000 */
[----:B------:R-:W-:-:S02]  /*16440*/  LOP3.LUT R12, R3, 0xffff, RZ, 0xc0, !PT ;  /* 0x0000ffff030c7812 */ /* 0x000fc400078ec0ff */
[----:B------:R-:W-:Y:S01]  /*16450*/  PRMT R20, R14, 0x8880, RZ ;  /* 0x000088800e147816 */ /* 0x000fe200000000ff */
[----:B------:R-:W3:Y:S01]  /*16460*/  SHFL.DOWN PT, R16, R16, R5, 0x1f ;  /* 0x08001f0510107589 */ /* 0x000ee200000e0000 */
[----:B------:R-:W-:Y:S02]  /*16470*/  PRMT R28, R12, 0x8880, RZ ;  /* 0x000088800c1c7816 */ /* 0x000fe400000000ff */
[----:B------:R-:W-:Y:S01]  /*16480*/  LOP3.LUT R14, R21, 0xff, RZ, 0xc0, !PT ;  /* 0x000000ff150e7812 */ /* 0x000fe200078ec0ff */
[----:B------:R4:W0:Y:S01]  /*16490*/  SHFL.DOWN PT, R24, R20, R5, 0x1f ;  /* 0x08001f0514187589 */ /* 0x00082200000e0000 */
[----:B------:R-:W-:Y:S02]  /*164a0*/  LOP3.LUT R18, R15, 0xff, RZ, 0xc0, !PT ;  /* 0x000000ff0f127812 */ /* 0x000fe400078ec0ff */
[----:B------:R-:W-:Y:S01]  /*164b0*/  LOP3.LUT R26, R13, 0xff, RZ, 0xc0, !PT ;  /* 0x000000ff0d1a7812 */ /* 0x000fe200078ec0ff */
[----:B------:R-:W5:Y:S01]  /*164c0*/  SHFL.DOWN PT, R30, R28, R5, 0x1f ;  /* 0x08001f051c1e7589 */ /* 0x000f6200000e0000 */
[----:B------:R-:W-:-:S02]  /*164d0*/  PRMT R33, R21, 0x8880, RZ ;  /* 0x0000888015217816 */ /* 0x000fc400000000ff */
[----:B--2---:R-:W-:Y:S01]  /*164e0*/  ISETP.GE.U32.AND P0, PT, R10, R19, PT ;  /* 0x000000130a00720c */ /* 0x004fe20003f06070 */
[----:B------:R-:W2:Y:S01]  /*164f0*/  SHFL.DOWN PT, R12, R11, R5, 0x1f ;  /* 0x08001f050b0c7589 */ /* 0x000ea200000e0000 */
[----:B------:R-:W-:Y:S02]  /*16500*/  PRMT R35, R15, 0x8880, RZ ;  /* 0x000088800f237816 */ /* 0x000fe400000000ff */
[----:B------:R-:W-:Y:S02]  /*16510*/  PRMT R34, R3, 0x8880, RZ ;  /* 0x0000888003227816 */ /* 0x000fe400000000ff */
[C---:B-1----:R-:W-:Y:S02]  /*16520*/  LOP3.LUT R25, R4.reuse, 0xff, RZ, 0xc0, !PT ;  /* 0x000000ff04197812 */ /* 0x042fe400078ec0ff */
[----:B----4-:R-:W-:Y:S02]  /*16530*/  PRMT R20, R4, 0x8880, RZ ;  /* 0x0000888004147816 */ /* 0x010fe400000000ff */
[----:B---3--:R-:W-:-:S02]  /*16540*/  LOP3.LUT R27, R16, 0xff, RZ, 0xc0, !PT ;  /* 0x000000ff101b7812 */ /* 0x008fc400078ec0ff */
[----:B------:R-:W-:Y:S02]  /*16550*/  ISETP.NE.AND P1, PT, R14, R25, PT ;  /* 0x000000190e00720c */ /* 0x000fe40003f25270 */
[----:B------:R-:W1:Y:S01]  /*16560*/  SHFL.DOWN PT, R25, R8, R5, 0x1f ;  /* 0x08001f0508197589 */ /* 0x000e6200000e0000 */
[----:B0-----:R-:W-:Y:S02]  /*16570*/  LOP3.LUT R29, R24, 0xff, RZ, 0xc0, !PT ;  /* 0x000000ff181d7812 */ /* 0x001fe400078ec0ff */
[----:B------:R-:W-:Y:S02]  /*16580*/  ISETP.NE.AND P6, PT, R18, R27, PT ;  /* 0x0000001b1200720c */ /* 0x000fe40003fc5270 */
[----:B------:R-:W0:Y:S01]  /*16590*/  SHFL.DOWN PT, R27, R6, R5, 0x1f ;  /* 0x08001f05061b7589 */ /* 0x000e2200000e0000 */
[----:B------:R-:W-:Y:S02]  /*165a0*/  ISETP.NE.AND P4, PT, R26, R29, PT ;  /* 0x0000001d1a00720c */ /* 0x000fe40003f85270 */
[----:B------:R-:W-:Y:S01]  /*165b0*/  LOP3.LUT R14, R3, 0xff, RZ, 0xc0, !PT ;  /* 0x000000ff030e7812 */ /* 0x000fe200078ec0ff */
[----:B------:R-:W3:Y:S01]  /*165c0*/  SHFL.DOWN PT, R18, R9, R5, 0x1f ;  /* 0x08001f0509127589 */ /* 0x000ee200000e0000 */
[----:B-----5:R-:W-:-:S02]  /*165d0*/  LOP3.LUT R31, R30, 0xff, RZ, 0xc0, !PT ;  /* 0x000000ff1e1f7812 */ /* 0x020fc400078ec0ff */
[----:B--2---:R-:W-:Y:S01]  /*165e0*/  ISETP.GE.AND.EX P0, PT, R11, R12, PT, P0 ;  /* 0x0000000c0b00720c */ /* 0x004fe20003f06300 */
[----:B------:R-:W2:Y:S01]  /*165f0*/  SHFL.DOWN PT, R26, R7, R5, 0x1f ;  /* 0x08001f05071a7589 */ /* 0x000ea200000e0000 */
[----:B------:R-:W-:Y:S02]  /*16600*/  ISETP.NE.AND P3, PT, R14, R31, PT ;  /* 0x0000001f0e00720c */ /* 0x000fe40003f65270 */
[----:B------:R-:W-:Y:S01]  /*16610*/  ISETP.GE.AND P2, PT, R33, R20, PT ;  /* 0x000000142100720c */ /* 0x000fe20003f46270 */
[----:B------:R4:W5:Y:S01]  /*16620*/  SHFL.DOWN PT, R29, R44, R5, 0x1f ;  /* 0x08001f052c1d7589 */ /* 0x00096200000e0000 */
[----:B------:R-:W-:Y:S02]  /*16630*/  SEL R14, RZ, 0xffffffff, P0 ;  /* 0xffffffffff0e7807 */ /* 0x000fe40000000000 */
[----:B------:R-:W-:Y:S02]  /*16640*/  PRMT R28, R16, 0x8880, RZ ;  /* 0x00008880101c7816 */ /* 0x000fe400000000ff */
[----:B------:R-:W-:-:S02]  /*16650*/  @P1 SEL R14, RZ, 0xffffffff, P2 ;  /* 0xffffffffff0e1807 */ /* 0x000fc40001000000 */
[----:B-1----:R-:W-:Y:S02]  /*16660*/  ISETP.GE.U32.AND P0, PT, R8, R25, PT ;  /* 0x000000190800720c */ /* 0x002fe40003f06070 */
[----:B------:R-:W-:Y:S01]  /*16670*/  ISETP.GE.AND P5, PT, R35, R28, PT ;  /* 0x0000001c2300720c */ /* 0x000fe20003fa6270 */
[----:B----4-:R-:W-:Y:S01]  /*16680*/  IMAD.SHL.U32 R5, R5, 0x2, RZ ;  /* 0x0000000205057824 */ /* 0x010fe200078e00ff */
[----:B------:R-:W-:Y:S02]  /*16690*/  PRMT R31, R13, 0x8880, RZ ;  /* 0x000088800d1f7816 */ /* 0x000fe400000000ff */
[----:B0-----:R-:W-:Y:S02]  /*166a0*/  ISETP.GE.U32.AND P2, PT, R6, R27, PT ;  /* 0x0000001b0600720c */ /* 0x001fe40003f46070 */
[----:B------:R-:W-:Y:S02]  /*166b0*/  PRMT R28, R24, 0x8880, RZ ;  /* 0x00008880181c7816 */ /* 0x000fe400000000ff */
[----:B---3--:R-:W-:-:S02]  /*166c0*/  ISETP.GE.AND.EX P0, PT, R9, R18, PT, P0 ;  /* 0x000000120900720c */ /* 0x008fc40003f06300 */
[----:B------:R-:W-:Y:S02]  /*166d0*/  LOP3.LUT R14, R14, 0x1, RZ, 0xc0, !PT ;  /* 0x000000010e0e7812 */ /* 0x000fe400078ec0ff */
[----:B--2---:R-:W-:Y:S02]  /*166e0*/  ISETP.GE.AND.EX P2, PT, R7, R26, PT, P2 ;  /* 0x0000001a0700720c */ /* 0x004fe40003f46320 */
[----:B------:R-:W-:Y:S02]  /*166f0*/  SEL R20, RZ, 0xffffffff, P0 ;  /* 0xffffffffff147807 */ /* 0x000fe40000000000 */
[----:B------:R-:W-:Y:S02]  /*16700*/  ISETP.GE.AND P0, PT, R31, R28, PT ;  /* 0x0000001c1f00720c */ /* 0x000fe40003f06270 */
[----:B------:R-:W-:Y:S02]  /*16710*/  SEL R28, RZ, 0xffffffff, P2 ;  /* 0xffffffffff1c7807 */ /* 0x000fe40001000000 */
[----:B-----5:R-:W-:-:S02]  /*16720*/  ISETP.GE.U32.AND P1, PT, R44, R29, PT ;  /* 0x0000001d2c00720c */ /* 0x020fc40003f26070 */
[----:B------:R-:W-:Y:S02]  /*16730*/  @P4 SEL R28, RZ, 0xffffffff, P0 ;  /* 0xffffffffff1c4807 */ /* 0x000fe40000000000 */
[----:B------:R-:W-:Y:S02]  /*16740*/  PRMT R33, R30, 0x8880, RZ ;  /* 0x000088801e217816 */ /* 0x000fe400000000ff */
[----:B------:R-:W-:Y:S02]  /*16750*/  ISETP.NE.U32.AND P0, PT, R14, 0x1, PT ;  /* 0x000000010e00780c */ /* 0x000fe40003f05070 */
[----:B------:R-:W-:Y:S02]  /*16760*/  ISETP.GE.AND.EX P1, PT, R45, R32, PT, P1 ;  /* 0x000000202d00720c */ /* 0x000fe40003f26310 */
        /* <DEDUP_REMOVED lines=24> */
.L_x_3969:
[----:B------:R-:W2:Y:S01]  /*168f0*/  LDC R0, c[0x0][0x3fc] ;  /* 0x0000ff00ff007b82 */ /* 0x000ea20000000800 */
[----:B------:R-:W-:Y:S02]  /*16900*/  IMAD.MOV.U32 R19, RZ, RZ, RZ ;  /* 0x000000ffff137224 */ /* 0x000fe400078e00ff */
[----:B------:R-:W-:Y:S01]  /*16910*/  IMAD.MOV.U32 R24, RZ, RZ, RZ ;  /* 0x000000ffff187224 */ /* 0x000fe200078e00ff */
        /* <DEDUP_REMOVED lines=276> */
.L_x_3975:
        /* <DEDUP_REMOVED lines=275> */
.L_x_3976:
[----:B-1----:R-:W-:Y:S02]  /*18b90*/  IMAD.MOV.U32 R16, RZ, RZ, RZ ;  /* 0x000000ffff107224 */ /* 0x002fe400078e00ff */
        /* <DEDUP_REMOVED lines=276> */
.L_x_3977:
        /* <DEDUP_REMOVED lines=275> */
.L_x_3978:
        /* <DEDUP_REMOVED lines=11> */
.L_x_3984:
        /* <DEDUP_REMOVED lines=9> */
[----:B------:R-:W-:Y:S05]  /*1af50*/  CALL.REL.NOINC `($__internal_35_$__cuda_sm20_rem_u64) ;  /* 0x000000a400b87944 */ /* 0x000fea0003c00000 */
[----:B------:R-:W-:Y:S02]  /*1af60*/  IMAD.MOV.U32 R26, RZ, RZ, R4 ;  /* 0x000000ffff1a7224 */ /* 0x000fe400078e0004 */
[----:B------:R-:W-:Y:S01]  /*1af70*/  IMAD.MOV.U32 R27, RZ, RZ, R25 ;  /* 0x000000ffff1b7224 */ /* 0x000fe200078e0019 */
[----:B------:R-:W-:Y:S06]  /*1af80*/  BRA `(.L_x_3983) ;  /* 0x00000000004c7947 */ /* 0x000fec0003800000 */
.L_x_3982:
[----:B------:R-:W1:Y:S01]  /*1af90*/  I2F.U32.RP R4, R26 ;  /* 0x0000001a00047306 */ /* 0x000e620000209000 */
[----:B------:R-:W-:Y:S01]  /*1afa0*/  ISETP.NE.U32.AND P1, PT, R26, RZ, PT ;  /* 0x000000ff1a00720c */ /* 0x000fe20003f25070 */
[----:B------:R-:W-:-:S06]  /*1afb0*/  IMAD.MOV.U32 R27, RZ, RZ, RZ ;  /* 0x000000ffff1b7224 */ /* 0x000fcc00078e00ff */
[----:B-1----:R-:W1:Y:S02]  /*1afc0*/  MUFU.RCP R4, R4 ;  /* 0x0000000400047308 */ /* 0x002e640000001000 */
[----:B-1----:R-:W-:-:S06]  /*1afd0*/  VIADD R28, R4, 0xffffffe ;  /* 0x0ffffffe041c7836 */ /* 0x002fcc0000000000 */
[----:B0-----:R0:W1:Y:S02]  /*1afe0*/  F2I.FTZ.U32.TRUNC.NTZ R29, R28 ;  /* 0x0000001c001d7305 */ /* 0x001064000021f000 */
        /* <DEDUP_REMOVED lines=13> */
.L_x_3983:
[----:B------:R-:W-:Y:S05]  /*1b0c0*/  BSYNC B1 ;  /* 0x0000000000017941 */ /* 0x000fea0003800000 */
.L_x_3981:
[----:B------:R-:W-:Y:S01]  /*1b0d0*/  ISETP.NE.U32.AND P0, PT, R26, RZ, PT ;  /* 0x000000ff1a00720c */ /* 0x000fe20003f05070 */
[----:B------:R-:W-:Y:S02]  /*1b0e0*/  IMAD.MOV.U32 R12, RZ, RZ, R0 ;  /* 0x000000ffff0c7224 */ /* 0x000fe400078e0000 */
[----:B------:R-:W-:Y:S01]  /*1b0f0*/  IMAD.MOV.U32 R14, RZ, RZ, R5 ;  /* 0x000000ffff0e7224 */ /* 0x000fe200078e0005 */
[----:B------:R-:W-:-:S13]  /*1b100*/  ISETP.NE.AND.EX P0, PT, R27, RZ, PT, P0 ;  /* 0x000000ff1b00720c */ /* 0x000fda0003f05300 */
[----:B------:R-:W-:Y:S05]  /*1b110*/  @P0 BRA `(.L_x_3984) ;  /* 0xfffffffc00680947 */ /* 0x000fea000383ffff */
[----:B------:R-:W-:Y:S05]  /*1b120*/  BSYNC B0 ;  /* 0x0000000000007941 */ /* 0x000fea0003800000 */
.L_x_3980:
[----:B------:R-:W-:Y:S01]  /*1b130*/  ISETP.NE.U32.AND P2, PT, R5, RZ, PT ;  /* 0x000000ff0500720c */ /* 0x000fe20003f45070 */
[----:B------:R-:W-:-:S12]  /*1b140*/  BSSY B0, `(.L_x_3985) ;  /* 0x000001c000007945 */ /* 0x000fd80003800000 */
[----:B------:R-:W-:Y:S05]  /*1b150*/  @!P2 BRA `(.L_x_3986) ;  /* 0x00000000001ca947 */ /* 0x000fea0003800000 */
[----:B------:R-:W-:Y:S01]  /*1b160*/  IMAD.MOV.U32 R14, RZ, RZ, 0x10 ;  /* 0x00000010ff0e7424 */ /* 0x000fe200078e00ff */
[----:B------:R-:W-:Y:S01]  /*1b170*/  MOV R4, 0x1b1a0 ;  /* 0x0001b1a000047802 */ /* 0x000fe20000000f00 */
[----:B------:R-:W-:-:S07]  /*1b180*/  IMAD.MOV.U32 R20, RZ, RZ, RZ ;  /* 0x000000ffff147224 */ /* 0x000fce00078e00ff */
[----:B------:R-:W-:Y:S05]  /*1b190*/  CALL.REL.NOINC `($__internal_34_$__cuda_sm20_div_u64) ;  /* 0x000000a000107944 */ /* 0x000fea0003c00000 */
[----:B------:R-:W-:Y:S02]  /*1b1a0*/  IMAD.MOV.U32 R26, RZ, RZ, R12 ;  /* 0x000000ffff1a7224 */ /* 0x000fe400078e000c */
[----:B------:R-:W-:Y:S01]  /*1b1b0*/  IMAD.MOV.U32 R27, RZ, RZ, R25 ;  /* 0x000000ffff1b7224 */ /* 0x000fe200078e0019 */
[----:B------:R-:W-:Y:S06]  /*1b1c0*/  BRA `(.L_x_3987) ;  /* 0x00000000004c7947 */ /* 0x000fec0003800000 */
.L_x_3986:
        /* <DEDUP_REMOVED lines=19> */
.L_x_3987:
[----:B------:R-:W-:Y:S05]  /*1b300*/  BSYNC B0 ;  /* 0x0000000000007941 */ /* 0x000fea0003800000 */
.L_x_3985:
[----:B------:R-:W-:Y:S04]  /*1b310*/  BSSY B0, `(.L_x_3988) ;  /* 0x000001c000007945 */ /* 0x000fe80003800000 */
        /* <DEDUP_REMOVED lines=8> */
.L_x_3989:
        /* <DEDUP_REMOVED lines=19> */
.L_x_3990:
[----:B------:R-:W-:Y:S05]  /*1b4d0*/  BSYNC B0 ;  /* 0x0000000000007941 */ /* 0x000fea0003800000 */
.L_x_3988:
        /* <DEDUP_REMOVED lines=9> */
[----:B------:R-:W-:Y:S05]  /*1b570*/  CALL.REL.NOINC `($__internal_34_$__cuda_sm20_div_u64) ;  /* 0x0000009c00187944 */ /* 0x000fea0003c00000 */
[----:B------:R-:W-:Y:S02]  /*1b580*/  IMAD.MOV.U32 R4, RZ, RZ, R12 ;  /* 0x000000ffff047224 */ /* 0x000fe400078e000c */
[----:B------:R-:W-:Y:S01]  /*1b590*/  IMAD.MOV.U32 R5, RZ, RZ, R25 ;  /* 0x000000ffff057224 */ /* 0x000fe200078e0019 */
[----:B------:R-:W-:Y:S06]  /*1b5a0*/  BRA `(.L_x_3993) ;  /* 0x0000000000507947 */ /* 0x000fec0003800000 */
.L_x_3992:
        /* <DEDUP_REMOVED lines=20> */
.L_x_3993:
[----:B------:R-:W-:Y:S05]  /*1b6f0*/  BSYNC B0 ;  /* 0x0000000000007941 */ /* 0x000fea0003800000 */
.L_x_3991:
[----:B------:R-:W-:Y:S02]  /*1b700*/  ULDC.64 UR4, c[0x0][0x610] ;  /* 0x0001840000047ab9 */ /* 0x000fe40000000a00 */
[----:B------:R-:W-:-:S04]  /*1b710*/  IADD3 R4, P0, R4, UR4, RZ ;  /* 0x0000000404047c10 */ /* 0x000fc8000ff1e0ff */
[----:B------:R-:W-:-:S05]  /*1b720*/  IADD3.X R5, R5, UR5, RZ, P0, !PT ;  /* 0x0000000505057c10 */ /* 0x000fca00087fe4ff */
[----:B------:R-:W-:-:S07]  /*1b730*/  IMAD.MOV.U32 R0, RZ, RZ, R5 ;  /* 0x000000ffff007224 */ /* 0x000fce00078e0005 */
.L_x_3979:
        /* <DEDUP_REMOVED lines=289> */
.L_x_3995:
        /* <DEDUP_REMOVED lines=275> */
.L_x_3996:
        /* <DEDUP_REMOVED lines=277> */
.L_x_3997:
        /* <DEDUP_REMOVED lines=275> */
.L_x_3998:
        /* <DEDUP_REMOVED lines=14> */
.L_x_4000:
[----:B------:R-:W-:Y:S05]  /*1fde0*/  BSYNC B0 ;  /* 0x0000000000007941 */ /* 0x000fea0003800000 */
.L_x_3999:
        /* <DEDUP_REMOVED lines=17> */
[----:B------:R1:W-:Y:S04]  /*1ff00*/  STG.E.U8 desc[UR60][R24.64], R21 ;  /* 0x0000001518007986 */ /* 0x0003e8000c10113c */
[----:B------:R1:W-:Y:S04]  /*1ff10*/  STG.E.U8 desc[UR60][R24.64+0x10], R15 ;  /* 0x0000100f18007986 */ /* 0x0003e8000c10113c */
[----:B------:R1:W-:Y:S04]  /*1ff20*/  STG.E.U8 desc[UR60][R24.64+0x20], R13 ;  /* 0x0000200d18007986 */ /* 0x0003e8000c10113c */
[----:B------:R1:W-:Y:S02]  /*1ff30*/  STG.E.U8 desc[UR60][R24.64+0x30], R3 ;  /* 0x0000300318007986 */ /* 0x0003e4000c10113c */
.L_x_4002:
[----:B------:R-:W-:Y:S05]  /*1ff40*/  BSYNC B0 ;  /* 0x0000000000007941 */ /* 0x000fea0003800000 */
.L_x_4001:
        /* <DEDUP_REMOVED lines=35> */
.L_x_4004:
[----:B------:R-:W-:Y:S05]  /*20180*/  BSYNC B0 ;  /* 0x0000000000007941 */ /* 0x000fea0003800000 */
.L_x_4003:
        /* <DEDUP_REMOVED lines=27> */
[C---:B------:R-:W-:Y:S01]  /*20340*/  PRMT R21, R23.reuse, 0x7610, R21 ;  /* 0x0000761017157816 */ /* 0x040fe20000000015 */
[----:B------:R-:W-:Y:S01]  /*20350*/  IMAD.U32 R8, RZ, RZ, UR10 ;  /* 0x0000000aff087e24 */ /* 0x000fe2000f8e00ff */
[C---:B------:R-:W-:Y:S01]  /*20360*/  PRMT R15, R23.reuse, 0x7610, R15 ;  /* 0x00007610170f7816 */ /* 0x040fe2000000000f */
[----:B------:R-:W-:Y:S01]  /*20370*/  IMAD.U32 R9, RZ, RZ, UR11 ;  /* 0x0000000bff097e24 */ /* 0x000fe2000f8e00ff */
[----:B------:R-:W-:Y:S01]  /*20380*/  ISETP.GE.U32.AND P0, PT, R20, UR8, PT ;  /* 0x0000000814007c0c */ /* 0x000fe2000bf06070 */
[----:B------:R-:W-:Y:S01]  /*20390*/  IMAD.U32 R10, RZ, RZ, UR10 ;  /* 0x0000000aff0a7e24 */ /* 0x000fe2000f8e00ff */
[----:B------:R-:W-:Y:S01]  /*203a0*/  PRMT R3, R23, 0x7610, R3 ;  /* 0x0000761017037816 */ /* 0x000fe20000000003 */
[----:B------:R-:W-:-:S02]  /*203b0*/  IMAD.U32 R11, RZ, RZ, UR11 ;  /* 0x0000000bff0b7e24 */ /* 0x000fc4000f8e00ff */
[----:B------:R-:W-:Y:S02]  /*203c0*/  IMAD.U32 R12, RZ, RZ, UR10 ;  /* 0x0000000aff0c7e24 */ /* 0x000fe4000f8e00ff */
[----:B------:R-:W-:-:S06]  /*203d0*/  IMAD.U32 R13, RZ, RZ, UR11 ;  /* 0x0000000bff0d7e24 */ /* 0x000fcc000f8e00ff */
[----:B------:R-:W-:Y:S05]  /*203e0*/  @P0 BRA `(.L_x_4007) ;  /* 0x0000000800dc0947 */ /* 0x000fea0003800000 */
[----:B------:R-:W-:Y:S01]  /*203f0*/  ULDC UR7, c[0x0][0x10] ;  /* 0x0000040000077ab9 */ /* 0x000fe20000000800 */
[----:B------:R-:W0:Y:S01]  /*20400*/  LDC R39, c[0x0][0x4] ;  /* 0x00000100ff277b82 */ /* 0x000e220000000800 */
[----:B------:R-:W-:Y:S01]  /*20410*/  BSSY B1, `(.L_x_4008) ;  /* 0x0000052000017945 */ /* 0x000fe20003800000 */
[C---:B------:R-:W-:Y:S01]  /*20420*/  PRMT R21, R23.reuse, 0x7610, R21 ;  /* 0x0000761017157816 */ /* 0x040fe20000000015 */
[----:B------:R-:W-:Y:S01]  /*20430*/  IMAD.U32 R8, RZ, RZ, UR10 ;  /* 0x0000000aff087e24 */ /* 0x000fe2000f8e00ff */
[C---:B------:R-:W-:Y:S01]  /*20440*/  PRMT R15, R23.reuse, 0x7610, R15 ;  /* 0x00007610170f7816 */ /* 0x040fe2000000000f */
[----:B------:R-:W-:Y:S01]  /*20450*/  IMAD.U32 R9, RZ, RZ, UR11 ;  /* 0x0000000bff097e24 */ /* 0x000fe2000f8e00ff */
[----:B------:R-:W-:Y:S01]  /*20460*/  PRMT R3, R23, 0x7610, R3 ;  /* 0x0000761017037816 */ /* 0x000fe20000000003 */
[----:B------:R-:W-:Y:S01]  /*20470*/  IMAD.U32 R10, RZ, RZ, UR10 ;  /* 0x0000000aff0a7e24 */ /* 0x000fe2000f8e00ff */
[----:B------:R-:W1:Y:S01]  /*20480*/  LDC.64 R24, c[0x0][0x618] ;  /* 0x00018600ff187b82 */ /* 0x000e620000000a00 */
[----:B------:R-:W-:-:S02]  /*20490*/  IMAD.U32 R11, RZ, RZ, UR11 ;  /* 0x0000000bff0b7e24 */ /* 0x000fc4000f8e00ff */
[----:B------:R-:W-:Y:S02]  /*204a0*/  IMAD.U32 R12, RZ, RZ, UR10 ;  /* 0x0000000aff0c7e24 */ /* 0x000fe4000f8e00ff */
[----:B------:R-:W-:Y:S02]  /*204b0*/  IMAD.U32 R13, RZ, RZ, UR11 ;  /* 0x0000000bff0d7e24 */ /* 0x000fe4000f8e00ff */
[----:B------:R-:W-:Y:S02]  /*204c0*/  IMAD R37, R14, UR7, RZ ;  /* 0x000000070e257c24 */ /* 0x000fe4000f8e02ff */
[----:B0-----:R-:W-:-:S07]  /*204d0*/  IMAD R39, R39, UR6, RZ ;  /* 0x0000000627277c24 */ /* 0x001fce000f8e02ff */
.L_x_4009:
[----:B------:R-:W-:-:S04]  /*204e0*/  IMAD.IADD R35, R37, 0x1, R20 ;  /* 0x0000000125237824 */ /* 0x000fc800078e0214 */
[----:B-1----:R-:W-:-:S05]  /*204f0*/  IMAD.WIDE.U32 R34, R35, 0x40, R24 ;  /* 0x0000004023227825 */ /* 0x002fca00078e0018 */
[----:B------:R-:W2:Y:S04]  /*20500*/  LDG.E.S8 R36, desc[UR60][R34.64] ;  /* 0x0000003c22247981 */ /* 0x000ea8000c1e1300 */
[----:B------:R-:W3:Y:S04]  /*20510*/  LDG.E.S8 R38, desc[UR60][R34.64+0x10] ;  /* 0x0000103c22267981 */ /* 0x000ee8000c1e1300 */
[----:B------:R-:W4:Y:S04]  /*20520*/  LDG.E.S8 R42, desc[UR60][R34.64+0x20] ;  /* 0x0000203c222a7981 */ /* 0x000f28000c1e1300 */
[----:B------:R-:W5:Y:S04]  /*20530*/  LDG.E.64 R30, desc[UR60][R34.64+0x18] ;  /* 0x0000183c221e7981 */ /* 0x000f68000c1e1b00 */
[----:B------:R-:W5:Y:S04]  /*20540*/  LDG.E.64 R32, desc[UR60][R34.64+0x8] ;  /* 0x0000083c22207981 */ /* 0x000f68000c1e1b00 */
[----:B------:R-:W5:Y:S04]  /*20550*/  LDG.E.S8 R44, desc[UR60][R34.64+0x30] ;  /* 0x0000303c222c7981 */ /* 0x000f68000c1e1300 */
[----:B------:R-:W5:Y:S04]  /*20560*/  LDG.E.64 R26, desc[UR60][R34.64+0x28] ;  /* 0x0000283c221a7981 */ /* 0x000f68000c1e1b00 */
[----:B------:R3:W5:Y:S01]  /*20570*/  LDG.E.64 R28, desc[UR60][R34.64+0x38] ;  /* 0x0000383c221c7981 */ /* 0x000762000c1e1b00 */
[----:B------:R-:W-:-:S02]  /*20580*/  PRMT R43, R23, 0x8880, RZ ;  /* 0x00008880172b7816 */ /* 0x000fc400000000ff */
[----:B------:R-:W-:Y:S02]  /*20590*/  LOP3.LUT R14, R23, 0xff, RZ, 0xc0, !PT ;  /* 0x000000ff170e7812 */ /* 0x000fe400078ec0ff */
[C---:B------:R-:W-:Y:S02]  /*205a0*/  LOP3.LUT R40, R15.reuse, 0xff, RZ, 0xc0, !PT ;  /* 0x000000ff0f287812 */ /* 0x040fe400078ec0ff */
[----:B------:R-:W-:Y:S01]  /*205b0*/  PRMT R45, R15, 0x8880, RZ ;  /* 0x000088800f2d7816 */ /* 0x000fe200000000ff */
[----:B------:R-:W-:Y:S01]  /*205c0*/  IMAD.IADD R20, R39, 0x1, R20 ;  /* 0x0000000127147824 */ /* 0x000fe200078e0214 */
[----:B--2---:R-:W-:Y:S02]  /*205d0*/  LOP3.LUT R41, R36, 0xff, RZ, 0xc0, !PT ;  /* 0x000000ff24297812 */ /* 0x004fe400078ec0ff */
[----:B------:R-:W-:Y:S02]  /*205e0*/  ISETP.GE.AND P1, PT, R43, R36, PT ;  /* 0x000000242b00720c */ /* 0x000fe40003f26270 */
[----:B------:R-:W-:-:S02]  /*205f0*/  ISETP.NE.AND P6, PT, R14, R41, PT ;  /* 0x000000290e00720c */ /* 0x000fc40003fc5270 */
[C---:B------:R-:W-:Y:S02]  /*20600*/  PRMT R43, R21.reuse, 0x8880, RZ ;  /* 0x00008880152b7816 */ /* 0x040fe400000000ff */
[----:B------:R-:W-:Y:S02]  /*20610*/  LOP3.LUT R14, R21, 0xff, RZ, 0xc0, !PT ;  /* 0x000000ff150e7812 */ /* 0x000fe400078ec0ff */
[----:B---3--:R-:W-:Y:S02]  /*20620*/  LOP3.LUT R35, R38, 0xff, RZ, 0xc0, !PT ;  /* 0x000000ff26237812 */ /* 0x008fe400078ec0ff */
[----:B------:R-:W-:Y:S02]  /*20630*/  ISETP.GE.AND P0, PT, R43, R38, PT ;  /* 0x000000262b00720c */ /* 0x000fe40003f06270 */
[----:B------:R-:W-:Y:S02]  /*20640*/  ISETP.NE.AND P5, PT, R14, R35, PT ;  /* 0x000000230e00720c */ /* 0x000fe40003fa5270 */
[----:B------:R-:W-:-:S02]  /*20650*/  SEL R34, RZ, 0xffffffff, P0 ;  /* 0xffffffffff227807 */ /* 0x000fc40000000000 */
[----:B----4-:R-:W-:Y:S02]  /*20660*/  LOP3.LUT R41, R42, 0xff, RZ, 0xc0, !PT ;  /* 0x000000ff2a297812 */ /* 0x010fe400078ec0ff */
[----:B-----5:R-:W-:Y:S02]  /*20670*/  ISETP.GE.U32.AND P0, PT, R8, R30, PT ;  /* 0x0000001e0800720c */ /* 0x020fe40003f06070 */
[----:B------:R-:W-:Y:S02]  /*20680*/  SEL R14, RZ, 0xffffffff, P1 ;  /* 0xffffffffff0e7807 */ /* 0x000fe40000800000 */
[----:B------:R-:W-:Y:S02]  /*20690*/  ISETP.GE.U32.AND P1, PT, R6, R32, PT ;  /* 0x000000200600720c */ /* 0x000fe40003f26070 */
[----:B------:R-:W-:Y:S02]  /*206a0*/  ISETP.NE.AND P4, PT, R40, R41, PT ;  /* 0x000000292800720c */ /* 0x000fe40003f85270 */
[----:B------:R-:W-:-:S02]  /*206b0*/  ISETP.GE.AND.EX P0, PT, R9, R31, PT, P0 ;  /* 0x0000001f0900720c */ /* 0x000fc40003f06300 */
[----:B------:R-:W-:Y:S02]  /*206c0*/  ISETP.GE.AND.EX P1, PT, R7, R33, PT, P1 ;  /* 0x000000210700720c */ /* 0x000fe40003f26310 */
[----:B------:R-:W-:Y:S02]  /*206d0*/  LOP3.LUT R35, R3, 0xff, RZ, 0xc0, !PT ;  /* 0x000000ff03237812 */ /* 0x000fe400078ec0ff */
[----:B------:R-:W-:Y:S02]  /*206e0*/  LOP3.LUT R40, R44, 0xff, RZ, 0xc0, !PT ;  /* 0x000000ff2c287812 */ /* 0x000fe400078ec0ff */
[----:B------:R-:W-:Y:S02]  /*206f0*/  @!P5 SEL R34, RZ, 0xffffffff, P0 ;  /* 0xffffffffff22d807 */ /* 0x000fe40000000000 */
[----:B------:R-:W-:Y:S02]  /*20700*/  ISETP.GE.U32.AND P5, PT, R10, R26, PT ;  /* 0x0000001a0a00720c */ /* 0x000fe40003fa6070 */
[----:B------:R-:W-:-:S02]  /*20710*/  @!P6 SEL R14, RZ, 0xffffffff, P1 ;  /* 0xffffffffff0ee807 */ /* 0x000fc40000800000 */
[----:B------:R-:W-:Y:S02]  /*20720*/  ISETP.NE.AND P1, PT, R35, R40, PT ;  /* 0x000000282300720c */ /* 0x000fe40003f25270 */
[----:B------:R-:W-:Y:S02]  /*20730*/  ISETP.GE.AND P3, PT, R45, R42, PT ;  /* 0x0000002a2d00720c */ /* 0x000fe40003f66270 */
[----:B------:R-:W-:Y:S02]  /*20740*/  ISETP.GE.AND.EX P5, PT, R11, R27, PT, P5 ;  /* 0x0000001b0b00720c */ /* 0x000fe40003fa6350 */
[----:B------:R-:W-:Y:S02]  /*20750*/  PRMT R41, R3, 0x8880, RZ ;  /* 0x0000888003297816 */ /* 0x000fe400000000ff */
[----:B------:R-:W-:Y:S02]  /*20760*/  ISETP.GE.U32.AND P0, PT, R12, R28, PT ;  /* 0x0000001c0c00720c */ /* 0x000fe40003f06070 */
[----:B------:R-:W-:-:S02]  /*20770*/  SEL R35, RZ, 0xffffffff, P3 ;  /* 0xffffffffff237807 */ /* 0x000fc40001800000 */
[----:B------:R-:W-:Y:S02]  /*20780*/  @!P4 SEL R35, RZ, 0xffffffff, P5 ;  /* 0xffffffffff23c807 */ /* 0x000fe40002800000 */
[----:B------:R-:W-:Y:S02]  /*20790*/  LOP3.LUT R14, R14, 0x1, RZ, 0xc0, !PT ;  /* 0x000000010e0e7812 */ /* 0x000fe400078ec0ff */
[----:B------:R-:W-:Y:S02]  /*207a0*/  ISETP.GE.AND P6, PT, R41, R44, PT ;  /* 0x0000002c2900720c */ /* 0x000fe40003fc6270 */
[----:B------:R-:W-:Y:S02]  /*207b0*/  ISETP.GE.AND.EX P0, PT, R13, R29, PT, P0 ;  /* 0x0000001d0d00720c */ /* 0x000fe40003f06300 */
[----:B------:R-:W-:Y:S02]  /*207c0*/  LOP3.LUT R35, R35, 0x1, RZ, 0xc0, !PT ;  /* 0x0000000123237812 */ /* 0x000fe400078ec0ff */
[----:B------:R-:W-:-:S02]  /*207d0*/  ISETP.NE.U32.AND P3, PT, R14, 0x1, PT ;  /* 0x000000010e00780c */ /* 0x000fc40003f65070 */
[----:B------:R-:W-:Y:S02]  /*207e0*/  SEL R14, RZ, 0xffffffff, P6 ;  /* 0xffffffffff0e7807 */ /* 0x000fe40003000000 */
        /* <DEDUP_REMOVED lines=8> */
[----:B------:R-:W-:-:S04]  /*20870*/  ISETP.NE.U32.AND P0, PT, R34, 0x1, PT ;  /* 0x000000012200780c */ /* 0x000fc80003f05070 */
        /* <DEDUP_REMOVED lines=12> */
.L_x_4008:
[----:B------:R-:W-:Y:S05]  /*20940*/  BRA `(.L_x_4007) ;  /* 0x0000000400847947 */ /* 0x000fea0003800000 */
.L_x_4006:
[----:B------:R-:W-:Y:S01]  /*20950*/  ULDC UR7, c[0x0][0x23c] ;  /* 0x00008f0000077ab9 */ /* 0x000fe20000000800 */
[C---:B------:R-:W-:Y:S01]  /*20960*/  PRMT R21, R23.reuse, 0x7610, R21 ;  /* 0x0000761017157816 */ /* 0x040fe20000000015 */
[----:B------:R-:W-:Y:S01]  /*20970*/  IMAD.U32 R8, RZ, RZ, UR10 ;  /* 0x0000000aff087e24 */ /* 0x000fe2000f8e00ff */
[----:B------:R-:W-:Y:S01]  /*20980*/  ISETP.GE.U32.AND P0, PT, R2, UR7, PT ;  /* 0x0000000702007c0c */ /* 0x000fe2000bf06070 */
[----:B------:R-:W-:Y:S01]  /*20990*/  IMAD.U32 R9, RZ, RZ, UR11 ;  /* 0x0000000bff097e24 */ /* 0x000fe2000f8e00ff */
[C---:B------:R-:W-:Y:S01]  /*209a0*/  PRMT R15, R23.reuse, 0x7610, R15 ;  /* 0x00007610170f7816 */ /* 0x040fe2000000000f */
[----:B------:R-:W-:Y:S01]  /*209b0*/  IMAD.U32 R10, RZ, RZ, UR10 ;  /* 0x0000000aff0a7e24 */ /* 0x000fe2000f8e00ff */
[----:B------:R-:W-:Y:S01]  /*209c0*/  PRMT R3, R23, 0x7610, R3 ;  /* 0x0000761017037816 */ /* 0x000fe20000000003 */
[----:B------:R-:W-:Y:S02]  /*209d0*/  IMAD.U32 R11, RZ, RZ, UR11 ;  /* 0x0000000bff0b7e24 */ /* 0x000fe4000f8e00ff */
[----:B------:R-:W-:-:S02]  /*209e0*/  IMAD.U32 R12, RZ, RZ, UR10 ;  /* 0x0000000aff0c7e24 */ /* 0x000fc4000f8e00ff */
[----:B------:R-:W-:-:S04]  /*209f0*/  IMAD.U32 R13, RZ, RZ, UR11 ;  /* 0x0000000bff0d7e24 */ /* 0x000fc8000f8e00ff */
[----:B------:R-:W-:Y:S05]  /*20a00*/  @P0 BRA `(.L_x_4007) ;  /* 0x0000000400540947 */ /* 0x000fea0003800000 */
[----:B------:R-:W-:Y:S01]  /*20a10*/  ULDC UR6, c[0x0][0x10] ;  /* 0x0000040000067ab9 */ /* 0x000fe20000000800 */
[----:B------:R-:W0:Y:S01]  /*20a20*/  LDC R39, c[0x0][RZ] ;  /* 0x00000000ff277b82 */ /* 0x000e220000000800 */
[C---:B------:R-:W-:Y:S01]  /*20a30*/  PRMT R21, R23.reuse, 0x7610, R21 ;  /* 0x0000761017157816 */ /* 0x040fe20000000015 */
[----:B------:R-:W-:Y:S01]  /*20a40*/  IMAD.U32 R8, RZ, RZ, UR10 ;  /* 0x0000000aff087e24 */ /* 0x000fe2000f8e00ff */
[C---:B------:R-:W-:Y:S01]  /*20a50*/  PRMT R15, R23.reuse, 0x7610, R15 ;  /* 0x00007610170f7816 */ /* 0x040fe2000000000f */
[----:B------:R-:W-:Y:S01]  /*20a60*/  IMAD.U32 R9, RZ, RZ, UR11 ;  /* 0x0000000bff097e24 */ /* 0x000fe2000f8e00ff */
[----:B------:R-:W-:Y:S01]  /*20a70*/  PRMT R3, R23, 0x7610, R3 ;  /* 0x0000761017037816 */ /* 0x000fe20000000003 */
[----:B------:R-:W-:Y:S02]  /*20a80*/  IMAD.U32 R10, RZ, RZ, UR10 ;  /* 0x0000000aff0a7e24 */ /* 0x000fe4000f8e00ff */
[----:B------:R-:W1:Y:S01]  /*20a90*/  LDC.64 R24, c[0x0][0x618] ;  /* 0x00018600ff187b82 */ /* 0x000e620000000a00 */
[----:B------:R-:W-:-:S02]  /*20aa0*/  IMAD.U32 R11, RZ, RZ, UR11 ;  /* 0x0000000bff0b7e24 */ /* 0x000fc4000f8e00ff */
[----:B------:R-:W-:Y:S02]  /*20ab0*/  IMAD.U32 R12, RZ, RZ, UR10 ;  /* 0x0000000aff0c7e24 */ /* 0x000fe4000f8e00ff */
[----:B------:R-:W-:Y:S02]  /*20ac0*/  IMAD.U32 R13, RZ, RZ, UR11 ;  /* 0x0000000bff0d7e24 */ /* 0x000fe4000f8e00ff */
[----:B------:R-:W-:Y:S01]  /*20ad0*/  IMAD.MOV.U32 R37, RZ, RZ, R2 ;  /* 0x000000ffff257224 */ /* 0x000fe200078e0002 */
[----:B------:R-:W2:Y:S01]  /*20ae0*/  LDC R44, c[0x0][0x4] ;  /* 0x00000100ff2c7b82 */ /* 0x000ea20000000800 */
[----:B------:R-:W-:-:S07]  /*20af0*/  IMAD R14, R14, UR6, RZ ;  /* 0x000000060e0e7c24 */ /* 0x000fce000f8e02ff */
.L_x_4010:
[----:B------:R-:W-:-:S04]  /*20b00*/  IMAD.IADD R20, R14, 0x1, R37 ;  /* 0x000000010e147824 */ /* 0x000fc800078e0225 */
[----:B0-----:R-:W-:-:S04]  /*20b10*/  IMAD R35, R20, R39, R17 ;  /* 0x0000002714237224 */ /* 0x001fc800078e0211 */
[----:B-1----:R-:W-:-:S05]  /*20b20*/  IMAD.WIDE.U32 R34, R35, 0x40, R24 ;  /* 0x0000004023227825 */ /* 0x002fca00078e0018 */
[----:B------:R-:W3:Y:S04]  /*20b30*/  LDG.E.S8 R20, desc[UR60][R34.64] ;  /* 0x0000003c22147981 */ /* 0x000ee8000c1e1300 */
[----:B------:R-:W4:Y:S04]  /*20b40*/  LDG.E.S8 R38, desc[UR60][R34.64+0x10] ;  /* 0x0000103c22267981 */ /* 0x000f28000c1e1300 */
[----:B------:R-:W5:Y:S04]  /*20b50*/  LDG.E.S8 R40, desc[UR60][R34.64+0x20] ;  /* 0x0000203c22287981 */ /* 0x000f68000c1e1300 */
[----:B------:R-:W5:Y:S04]  /*20b60*/  LDG.E.64 R32, desc[UR60][R34.64+0x8] ;  /* 0x0000083c22207981 */ /* 0x000f68000c1e1b00 */
[----:B------:R-:W5:Y:S04]  /*20b70*/  LDG.E.64 R30, desc[UR60][R34.64+0x18] ;  /* 0x0000183c221e7981 */ /* 0x000f68000c1e1b00 */
[----:B------:R-:W5:Y:S04]  /*20b80*/  LDG.E.S8 R42, desc[UR60][R34.64+0x30] ;  /* 0x0000303c222a7981 */ /* 0x000f68000c1e1300 */
[----:B------:R-:W5:Y:S04]  /*20b90*/  LDG.E.64 R28, desc[UR60][R34.64+0x38] ;  /* 0x0000383c221c7981 */ /* 0x000f68000c1e1b00 */
[----:B------:R4:W5:Y:S01]  /*20ba0*/  LDG.E.64 R26, desc[UR60][R34.64+0x28] ;  /* 0x0000283c221a7981 */ /* 0x000962000c1e1b00 */
[----:B------:R-:W-:-:S02]  /*20bb0*/  LOP3.LUT R41, R23, 0xff, RZ, 0xc0, !PT ;  /* 0x000000ff17297812 */ /* 0x000fc400078ec0ff */
[----:B------:R-:W-:Y:S02]  /*20bc0*/  PRMT R43, R23, 0x8880, RZ ;  /* 0x00008880172b7816 */ /* 0x000fe400000000ff */
[----:B------:R-:W-:Y:S01]  /*20bd0*/  PRMT R45, R15, 0x8880, RZ ;  /* 0x000088800f2d7816 */ /* 0x000fe200000000ff */
[----:B--2---:R-:W-:Y:S01]  /*20be0*/  IMAD.IADD R37, R44, 0x1, R37 ;  /* 0x000000012c257824 */ /* 0x004fe200078e0225 */
[----:B---3--:R-:W-:Y:S02]  /*20bf0*/  LOP3.LUT R36, R20, 0xff, RZ, 0xc0, !PT ;  /* 0x000000ff14247812 */ /* 0x008fe400078ec0ff */
[----:B------:R-:W-:Y:S02]  /*20c00*/  ISETP.GE.AND P0, PT, R43, R20, PT ;  /* 0x000000142b00720c */ /* 0x000fe40003f06270 */
[----:B------:R-:W-:Y:S02]  /*20c10*/  ISETP.NE.AND P3, PT, R41, R36, PT ;  /* 0x000000242900720c */ /* 0x000fe40003f65270 */
[----:B------:R-:W-:-:S02]  /*20c20*/  LOP3.LUT R41, R21, 0xff, RZ, 0xc0, !PT ;  /* 0x000000ff15297812 */ /* 0x000fc400078ec0ff */
[----:B----4-:R-:W-:Y:S02]  /*20c30*/  LOP3.LUT R34, R38, 0xff, RZ, 0xc0, !PT ;  /* 0x000000ff26227812 */ /* 0x010fe400078ec0ff */
[----:B------:R-:W-:Y:S02]  /*20c40*/  PRMT R43, R21, 0x8880, RZ ;  /* 0x00008880152b7816 */ /* 0x000fe400000000ff */
[----:B------:R-:W-:Y:S02]  /*20c50*/  ISETP.NE.AND P5, PT, R41, R34, PT ;  /* 0x000000222900720c */ /* 0x000fe40003fa5270 */
[----:B------:R-:W-:Y:S02]  /*20c60*/  LOP3.LUT R36, R15, 0xff, RZ, 0xc0, !PT ;  /* 0x000000ff0f247812 */ /* 0x000fe400078ec0ff */
[----:B-----5:R-:W-:Y:S02]  /*20c70*/  LOP3.LUT R35, R40, 0xff, RZ, 0xc0, !PT ;  /* 0x000000ff28237812 */ /* 0x020fe400078ec0ff */
[----:B------:R-:W-:-:S02]  /*20c80*/  SEL R34, RZ, 0xffffffff, P0 ;  /* 0xffffffffff227807 */ /* 0x000fc40000000000 */
[----:B------:R-:W-:Y:S02]  /*20c90*/  ISETP.GE.AND P1, PT, R43, R38, PT ;  /* 0x000000262b00720c */ /* 0x000fe40003f26270 */
[----:B------:R-:W-:Y:S02]  /*20ca0*/  ISETP.GE.U32.AND P0, PT, R6, R32, PT ;  /* 0x000000200600720c */ /* 0x000fe40003f06070 */
[----:B------:R-:W-:Y:S02]  /*20cb0*/  ISETP.NE.AND P4, PT, R36, R35, PT ;  /* 0x000000232400720c */ /* 0x000fe40003f85270 */
[----:B------:R-:W-:Y:S02]  /*20cc0*/  SEL R35, RZ, 0xffffffff, P1 ;  /* 0xffffffffff237807 */ /* 0x000fe40000800000 */
[----:B------:R-:W-:Y:S02]  /*20cd0*/  ISETP.GE.AND.EX P0, PT, R7, R33, PT, P0 ;  /* 0x000000210700720c */ /* 0x000fe40003f06300 */
[----:B------:R-:W-:-:S02]  /*20ce0*/  LOP3.LUT R41, R3, 0xff, RZ, 0xc0, !PT ;  /* 0x000000ff03297812 */ /* 0x000fc400078ec0ff */
[----:B------:R-:W-:Y:S02]  /*20cf0*/  ISETP.GE.U32.AND P1, PT, R8, R30, PT ;  /* 0x0000001e0800720c */ /* 0x000fe40003f26070 */
[----:B------:R-:W-:Y:S02]  /*20d00*/  LOP3.LUT R36, R42, 0xff, RZ, 0xc0, !PT ;  /* 0x000000ff2a247812 */ /* 0x000fe400078ec0ff */
[----:B------:R-:W-:Y:S02]  /*20d10*/  @!P3 SEL R34, RZ, 0xffffffff, P0 ;  /* 0xffffffffff22b807 */ /* 0x000fe40000000000 */
[----:B------:R-:W-:Y:S02]  /*20d20*/  ISETP.GE.AND.EX P1, PT, R9, R31, PT, P1 ;  /* 0x0000001f0900720c */ /* 0x000fe40003f26310 */
[----:B------:R-:W-:Y:S02]  /*20d30*/  ISETP.NE.AND P3, PT, R41, R36, PT ;  /* 0x000000242900720c */ /* 0x000fe40003f65270 */
[----:B------:R-:W-:-:S02]  /*20d40*/  PRMT R43, R3, 0x8880, RZ ;  /* 0x00008880032b7816 */ /* 0x000fc400000000ff */
[----:B------:R-:W-:Y:S02]  /*20d50*/  @!P5 SEL R35, RZ, 0xffffffff, P1 ;  /* 0xffffffffff23d807 */ /* 0x000fe40000800000 */
[----:B------:R-:W-:Y:S02]  /*20d60*/  ISETP.GE.U32.AND P1, PT, R12, R28, PT ;  /* 0x0000001c0c00720c */ /* 0x000fe40003f26070 */
[----:B------:R-:W-:Y:S02]  /*20d70*/  ISETP.GE.AND P6, PT, R45, R40, PT ;  /* 0x000000282d00720c */ /* 0x000fe40003fc6270 */
[----:B------:R-:W-:Y:S02]  /*20d80*/  LOP3.LUT R34, R34, 0x1, RZ, 0xc0, !PT ;  /* 0x0000000122227812 */ /* 0x000fe400078ec0ff */
[----:B------:R-:W-:Y:S02]  /*20d90*/  ISETP.GE.AND P0, PT, R43, R42, PT ;  /* 0x0000002a2b00720c */ /* 0x000fe40003f06270 */
[----:B------:R-:W-:-:S02]  /*20da0*/  ISETP.GE.AND.EX P1, PT, R13, R29, PT, P1 ;  /* 0x0000001d0d00720c */ /* 0x000fc40003f26310 */
[----:B------:R-:W-:Y:S02]  /*20db0*/  SEL R36, RZ, 0xffffffff, P6 ;  /* 0xffffffffff247807 */ /* 0x000fe40003000000 */
[----:B------:R-:W-:Y:S02]  /*20dc0*/  ISETP.NE.U32.AND P6, PT, R34, 0x1, PT ;  /* 0x000000012200780c */ /* 0x000fe40003fc5070 */
[----:B------:R-:W-:Y:S02]  /*20dd0*/  SEL R34, RZ, 0xffffffff, P0 ;  /* 0xffffffffff227807 */ /* 0x000fe40000000000 */
[----:B------:R-:W-:Y:S02]  /*20de0*/  LOP3.LUT R35, R35, 0x1, RZ, 0xc0, !PT ;  /* 0x0000000123237812 */ /* 0x000fe400078ec0ff */
[----:B------:R-:W-:Y:S02]  /*20df0*/  @!P3 SEL R34, RZ, 0xffffffff, P1 ;  /* 0xffffffffff22b807 */ /* 0x000fe40000800000 */
[----:B------:R-:W-:-:S02]  /*20e00*/  ISETP.NE.U32.AND P0, PT, R35, 0x1, PT ;  /* 0x000000012300780c */ /* 0x000fc40003f05070 */
[----:B------:R-:W-:Y:S02]  /*20e10*/  LOP3.LUT R34, R34, 0x1, RZ, 0xc0, !PT ;  /* 0x0000000122227812 */ /* 0x000fe400078ec0ff */
[----:B------:R-:W-:Y:S02]  /*20e20*/  SEL R8, R8, R30, !P0 ;  /* 0x0000001e08087207 */ /* 0x000fe40004000000 */
[----:B------:R-:W-:Y:S02]  /*20e30*/  SEL R9, R9, R31, !P0 ;  /* 0x0000001f09097207 */ /* 0x000fe40004000000 */
[----:B------:R-:W-:Y:S02]  /*20e40*/  SEL R21, R21, R38, !P0 ;  /* 0x0000002615157207 */ /* 0x000fe40004000000 */
[----:B------:R-:W-:Y:S02]  /*20e50*/  ISETP.GE.U32.AND P5, PT, R10, R26, PT ;  /* 0x0000001a0a00720c */ /* 0x000fe40003fa6070 */
[----:B------:R-:W-:-:S02]  /*20e60*/  ISETP.NE.U32.AND P0, PT, R34, 0x1, PT ;  /* 0x000000012200780c */ /* 0x000fc40003f05070 */
[----:B------:R-:W-:Y:S02]  /*20e70*/  ISETP.GE.AND.EX P5, PT, R11, R27, PT, P5 ;  /* 0x0000001b0b00720c */ /* 0x000fe40003fa6350 */
[----:B------:R-:W-:Y:S02]  /*20e80*/  SEL R12, R12, R28, !P0 ;  /* 0x0000001c0c0c7207 */ /* 0x000fe40004000000 */
        /* <DEDUP_REMOVED lines=13> */
.L_x_4007:
[----:B------:R-:W-:Y:S05]  /*20f60*/  BSYNC B0 ;  /* 0x0000000000007941 */ /* 0x000fea0003800000 */
.L_x_4005:
        /* <DEDUP_REMOVED lines=17> */
[----:B------:R-:W-:-:S07]  /*21080*/  IMAD.U32 R25, RZ, RZ, UR5 ;  /* 0x00000005ff197e24 */ /* 0x000fce000f8e00ff */
.L_x_4014:
        /* <DEDUP_REMOVED lines=10> */
[C---:B------:R-:W-:Y:S02]  /*21130*/  PRMT R41, R21.reuse, 0x8880, RZ ;  /* 0x0000888015297816 */ /* 0x040fe400000000ff */
[----:B------:R-:W-:Y:S02]  /*21140*/  LEA R32, R24, UR4, 0x6 ;  /* 0x0000000418207c11 */ /* 0x000fe4000f8e30ff */
[----:B------:R-:W-:Y:S02]  /*21150*/  LOP3.LUT R35, R21, 0xff, RZ, 0xc0, !PT ;  /* 0x000000ff15237812 */ /* 0x000fe400078ec0ff */
[----:B------:R-:W-:Y:S01]  /*21160*/  LOP3.LUT R37, R15, 0xff, RZ, 0xc0, !PT ;  /* 0x000000ff0f257812 */ /* 0x000fe200078ec0ff */
[----:B------:R-:W1:Y:S04]  /*21170*/  LDS.S8 R34, [R32] ;  /* 0x0000000020227984 */ /* 0x000e680000000200 */
[----:B------:R-:W2:Y:S04]  /*21180*/  LDS.S8 R38, [R32+0x10] ;  /* 0x0000100020267984 */ /* 0x000ea80000000200 */
[----:B------:R-:W3:Y:S04]  /*21190*/  LDS.S8 R42, [R32+0x20] ;  /* 0x00002000202a7984 */ /* 0x000ee80000000200 */
[----:B------:R-:W4:Y:S04]  /*211a0*/  LDS.64 R30, [R32+0x8] ;  /* 0x00000800201e7984 */ /* 0x000f280000000a00 */
[----:B------:R-:W5:Y:S04]  /*211b0*/  LDS.64 R28, [R32+0x18] ;  /* 0x00001800201c7984 */ /* 0x000f680000000a00 */
[----:B------:R-:W0:Y:S04]  /*211c0*/  LDS.S8 R46, [R32+0x30] ;  /* 0x00003000202e7984 */ /* 0x000e280000000200 */
[----:B------:R-:W0:Y:S04]  /*211d0*/  LDS.64 R24, [R32+0x28] ;  /* 0x0000280020187984 */ /* 0x000e280000000a00 */
[----:B------:R2:W0:Y:S01]  /*211e0*/  LDS.64 R26, [R32+0x38] ;  /* 0x00003800201a7984 */ /* 0x0004220000000a00 */
[----:B-1----:R-:W-:-:S02]  /*211f0*/  ISETP.GE.AND P4, PT, R33, R34, PT ;  /* 0x000000222100720c */ /* 0x002fc40003f86270 */
[----:B------:R-:W-:Y:S02]  /*21200*/  LOP3.LUT R33, R23, 0xff, RZ, 0xc0, !PT ;  /* 0x000000ff17217812 */ /* 0x000fe400078ec0ff */
[----:B------:R-:W-:Y:S02]  /*21210*/  LOP3.LUT R36, R34, 0xff, RZ, 0xc0, !PT ;  /* 0x000000ff22247812 */ /* 0x000fe400078ec0ff */
[----:B--2---:R-:W-:Y:S02]  /*21220*/  LOP3.LUT R40, R38, 0xff, RZ, 0xc0, !PT ;  /* 0x000000ff26287812 */ /* 0x004fe400078ec0ff */
[----:B------:R-:W-:Y:S02]  /*21230*/  ISETP.NE.AND P5, PT, R33, R36, PT ;  /* 0x000000242100720c */ /* 0x000fe40003fa5270 */
[----:B------:R-:W-:Y:S02]  /*21240*/  ISETP.GE.AND P0, PT, R41, R38, PT ;  /* 0x000000262900720c */ /* 0x000fe40003f06270 */
[----:B------:R-:W-:-:S02]  /*21250*/  ISETP.NE.AND P6, PT, R35, R40, PT ;  /* 0x000000282300720c */ /* 0x000fc40003fc5270 */
[----:B------:R-:W-:Y:S02]  /*21260*/  SEL R32, RZ, 0xffffffff, P4 ;  /* 0xffffffffff207807 */ /* 0x000fe40002000000 */
[----:B------:R-:W-:Y:S02]  /*21270*/  SEL R33, RZ, 0xffffffff, P0 ;  /* 0xffffffffff217807 */ /* 0x000fe40000000000 */
[----:B---3--:R-:W-:Y:S02]  /*21280*/  LOP3.LUT R44, R42, 0xff, RZ, 0xc0, !PT ;  /* 0x000000ff2a2c7812 */ /* 0x008fe400078ec0ff */
[----:B----4-:R-:W-:Y:S02]  /*21290*/  ISETP.GE.U32.AND P4, PT, R6, R30, PT ;  /* 0x0000001e0600720c */ /* 0x010fe40003f86070 */
[----:B-----5:R-:W-:Y:S02]  /*212a0*/  ISETP.GE.U32.AND P0, PT, R8, R28, PT ;  /* 0x0000001c0800720c */ /* 0x020fe40003f06070 */
[----:B------:R-:W-:-:S02]  /*212b0*/  ISETP.NE.AND P3, PT, R37, R44, PT ;  /* 0x0000002c2500720c */ /* 0x000fc40003f65270 */
[----:B------:R-:W-:Y:S02]  /*212c0*/  ISETP.GE.AND.EX P4, PT, R7, R31, PT, P4 ;  /* 0x0000001f0700720c */ /* 0x000fe40003f86340 */
[----:B------:R-:W-:Y:S02]  /*212d0*/  ISETP.GE.AND.EX P0, PT, R9, R29, PT, P0 ;  /* 0x0000001d0900720c */ /* 0x000fe40003f06300 */
[----:B------:R-:W-:Y:S02]  /*212e0*/  PRMT R37, R15, 0x8880, RZ ;  /* 0x000088800f257816 */ /* 0x000fe400000000ff */
[----:B------:R-:W-:Y:S02]  /*212f0*/  LOP3.LUT R35, R3, 0xff, RZ, 0xc0, !PT ;  /* 0x000000ff03237812 */ /* 0x000fe400078ec0ff */
[----:B0-----:R-:W-:Y:S02]  /*21300*/  LOP3.LUT R36, R46, 0xff, RZ, 0xc0, !PT ;  /* 0x000000ff2e247812 */ /* 0x001fe400078ec0ff */
[----:B------:R-:W-:-:S02]  /*21310*/  @!P5 SEL R32, RZ, 0xffffffff, P4 ;  /* 0xffffffffff20d807 */ /* 0x000fc40002000000 */
[----:B------:R-:W-:Y:S02]  /*21320*/  @!P6 SEL R33, RZ, 0xffffffff, P0 ;  /* 0xffffffffff21e807 */ /* 0x000fe40000000000 */
[----:B------:R-:W-:Y:S02]  /*21330*/  ISETP.GE.AND P4, PT, R37, R42, PT ;  /* 0x0000002a2500720c */ /* 0x000fe40003f86270 */
[----:B------:R-:W-:Y:S02]  /*21340*/  ISETP.NE.AND P6, PT, R35, R36, PT ;  /* 0x000000242300720c */ /* 0x000fe40003fc5270 */
[----:B------:R-:W-:Y:S02]  /*21350*/  PRMT R41, R3, 0x8880, RZ ;  /* 0x0000888003297816 */ /* 0x000fe400000000ff */
[----:B------:R-:W-:Y:S02]  /*21360*/  SEL R35, RZ, 0xffffffff, P4 ;  /* 0xffffffffff237807 */ /* 0x000fe40002000000 */
[----:B------:R-:W-:-:S02]  /*21370*/  ISETP.GE.U32.AND P0, PT, R10, R24, PT ;  /* 0x000000180a00720c */ /* 0x000fc40003f06070 */
[----:B------:R-:W-:Y:S02]  /*21380*/  ISETP.GE.U32.AND P4, PT, R12, R26, PT ;  /* 0x0000001a0c00720c */ /* 0x000fe40003f86070 */
[----:B------:R-:W-:Y:S02]  /*21390*/  ISETP.GE.AND P5, PT, R41, R46, PT ;  /* 0x0000002e2900720c */ /* 0x000fe40003fa6270 */
[----:B------:R-:W-:Y:S02]  /*213a0*/  ISETP.GE.AND.EX P0, PT, R11, R25, PT, P0 ;  /* 0x000000190b00720c */ /* 0x000fe40003f06300 */
[----:B------:R-:W-:Y:S02]  /*213b0*/  ISETP.GE.AND.EX P4, PT, R13, R27, PT, P4 ;  /* 0x0000001b0d00720c */ /* 0x000fe40003f86340 */
[----:B------:R-:W-:Y:S02]  /*213c0*/  LOP3.LUT R33, R33, 0x1, RZ, 0xc0, !PT ;  /* 0x0000000121217812 */ /* 0x000fe400078ec0ff */
[----:B------:R-:W-:-:S02]  /*213d0*/  SEL R36, RZ, 0xffffffff, P5 ;  /* 0xffffffffff247807 */ /* 0x000fc40002800000 */
[----:B------:R-:W-:Y:S02]  /*213e0*/  @!P3 SEL R35, RZ, 0xffffffff, P0 ;  /* 0xffffffffff23b807 */ /* 0x000fe40000000000 */
[----:B------:R-:W-:Y:S02]  /*213f0*/  @!P6 SEL R36, RZ, 0xffffffff, P4 ;  /* 0xffffffffff24e807 */ /* 0x000fe40002000000 */
[----:B------:R-:W-:Y:S02]  /*21400*/  ISETP.NE.U32.AND P0, PT, R33, 0x1, PT ;  /* 0x000000012100780c */ /* 0x000fe40003f05070 */
[----:B------:R-:W-:Y:S02]  /*21410*/  LOP3.LUT R32, R32, 0x1, RZ, 0xc0, !PT ;  /* 0x0000000120207812 */ /* 0x000fe400078ec0ff */
        /* <DEDUP_REMOVED lines=8> */
[----:B------:R-:W-:Y:S01]  /*214a0*/  ISETP.NE.U32.AND P0, PT, R36, 0x1, PT ;  /* 0x000000012400780c */ /* 0x000fe20003f05070 */
[----:B------:R1:W-:Y:S01]  /*214b0*/  STS.U8 [R20+0x10], R29 ;  /* 0x0000101d14007388 */ /* 0x0003e20000000000 */
[----:B------:R-:W-:-:S02]  /*214c0*/  SEL R7, R7, R31, !P5 ;  /* 0x0000001f07077207 */ /* 0x000fc40006800000 */
[----:B------:R-:W-:Y:S02]  /*214d0*/  SEL R11, R11, R25, !P3 ;  /* 0x000000190b0b7207 */ /* 0x000fe40005800000 */
[----:B------:R-:W-:Y:S02]  /*214e0*/  SEL R13, R13, R27, !P0 ;  /* 0x0000001b0d0d7207 */ /* 0x000fe40004000000 */
[----:B------:R-:W-:Y:S02]  /*214f0*/  SEL R6, R6, R30, !P5 ;  /* 0x0000001e06067207 */ /* 0x000fe40006800000 */
[----:B------:R-:W-:Y:S02]  /*21500*/  SEL R31, R23, R34, !P5 ;  /* 0x00000022171f7207 */ /* 0x000fe40006800000 */
[----:B------:R-:W-:Y:S01]  /*21510*/  SEL R10, R10, R24, !P3 ;  /* 0x000000180a0a7207 */ /* 0x000fe20005800000 */
[----:B------:R1:W-:Y:S01]  /*21520*/  STS.64 [R20+0x8], R6 ;  /* 0x0000080614007388 */ /* 0x0003e20000000a00 */
[----:B------:R-:W-:-:S02]  /*21530*/  SEL R25, R15, R42, !P3 ;  /* 0x0000002a0f197207 */ /* 0x000fc40005800000 */
[----:B------:R-:W-:Y:S01]  /*21540*/  SEL R12, R12, R26, !P0 ;  /* 0x0000001a0c0c7207 */ /* 0x000fe20004000000 */
[----:B------:R1:W-:Y:S01]  /*21550*/  STS.64 [R20+0x28], R10 ;  /* 0x0000280a14007388 */ /* 0x0003e20000000a00 */
[----:B------:R-:W-:Y:S02]  /*21560*/  SEL R27, R3, R46, !P0 ;  /* 0x0000002e031b7207 */ /* 0x000fe40004000000 */
[----:B------:R-:W-:Y:S01]  /*21570*/  PRMT R23, R31, 0x7610, R23 ;  /* 0x000076101f177816 */ /* 0x000fe20000000017 */
[----:B------:R1:W-:Y:S01]  /*21580*/  STS.64 [R20+0x38], R12 ;  /* 0x0000380c14007388 */ /* 0x0003e20000000a00 */
[----:B------:R-:W-:Y:S02]  /*21590*/  PRMT R21, R29, 0x7610, R21 ;  /* 0x000076101d157816 */ /* 0x000fe40000000015 */
[----:B------:R-:W-:Y:S01]  /*215a0*/  PRMT R15, R25, 0x7610, R15 ;  /* 0x00007610190f7816 */ /* 0x000fe2000000000f */
[----:B------:R1:W-:Y:S01]  /*215b0*/  STS.U8 [R20], R31 ;  /* 0x0000001f14007388 */ /* 0x0003e20000000000 */
[----:B------:R-:W-:-:S03]  /*215c0*/  PRMT R3, R27, 0x7610, R3 ;  /* 0x000076101b037816 */ /* 0x000fc60000000003 */
[----:B------:R1:W-:Y:S04]  /*215d0*/  STS.U8 [R20+0x20], R25 ;  /* 0x0000201914007388 */ /* 0x0003e80000000000 */
[----:B------:R1:W-:Y:S02]  /*215e0*/  STS.U8 [R20+0x30], R27 ;  /* 0x0000301b14007388 */ /* 0x0003e40000000000 */
.L_x_4013:
[----:B------:R-:W-:Y:S05]  /*215f0*/  BSYNC B0 ;  /* 0x0000000000007941 */ /* 0x000fea0003800000 */
.L_x_4012:
[----:B-1----:R-:W-:Y:S01]  /*21600*/  IMAD.MOV.U32 R25, RZ, RZ, R39 ;  /* 0x000000ffff197224 */ /* 0x002fe200078e0027 */
[----:B------:R-:W-:Y:S06]  /*21610*/  @P1 BRA `(.L_x_4014) ;  /* 0xfffffff8009c1947 */ /* 0x000fec000383ffff */
.L_x_4011:
        /* <DEDUP_REMOVED lines=20> */
.L_x_4019:
[----:B--2---:R-:W-:Y:S01]  /*21760*/  IMAD.IADD R25, R17, 0x1, R2 ;  /* 0x0000000111197824 */ /* 0x004fe200078e0202 */
[----:B------:R-:W-:Y:S04]  /*21770*/  BAR.SYNC.DEFER_BLOCKING 0x0 ;  /* 0x0000000000007b1d */ /* 0x000fe80000010000 */
[----:B------:R-:W-:Y:S02]  /*21780*/  ISETP.GE.U32.AND P0, PT, R25, R14, PT ;  /* 0x0000000e1900720c */ /* 0x000fe40003f06070 */
[----:B------:R-:W-:Y:S02]  /*21790*/  BSSY B0, `(.L_x_4017) ;  /* 0x0000050000007945 */ /* 0x000fe40003800000 */
[----:B------:R-:W-:-:S13]  /*217a0*/  ISETP.GE.U32.OR P0, PT, R17, R2, P0 ;  /* 0x000000021100720c */ /* 0x000fda0000706470 */
[----:B------:R-:W-:Y:S05]  /*217b0*/  @P0 BRA `(.L_x_4018) ;  /* 0x0000000400340947 */ /* 0x000fea0003800000 */
[----:B------:R-:W-:Y:S01]  /*217c0*/  IMAD R32, R2, 0x40, R20 ;  /* 0x0000004002207824 */ /* 0x000fe200078e0214 */
[C---:B------:R-:W-:Y:S02]  /*217d0*/  PRMT R35, R23.reuse, 0x8880, RZ ;  /* 0x0000888017237816 */ /* 0x040fe400000000ff */
[----:B------:R-:W-:Y:S02]  /*217e0*/  LOP3.LUT R42, R23, 0xff, RZ, 0xc0, !PT ;  /* 0x000000ff172a7812 */ /* 0x000fe400078ec0ff */
[----:B------:R-:W2:Y:S01]  /*217f0*/  LDS.S8 R34, [R32] ;  /* 0x0000000020227984 */ /* 0x000ea20000000200 */
[----:B------:R-:W-:Y:S02]  /*21800*/  PRMT R37, R21, 0x8880, RZ ;  /* 0x0000888015257816 */ /* 0x000fe400000000ff */
[----:B------:R-:W-:Y:S01]  /*21810*/  PRMT R39, R15, 0x8880, RZ ;  /* 0x000088800f277816 */ /* 0x000fe200000000ff */
[----:B------:R-:W3:Y:S04]  /*21820*/  LDS.S8 R36, [R32+0x10] ;  /* 0x0000100020247984 */ /* 0x000ee80000000200 */
[----:B------:R-:W4:Y:S04]  /*21830*/  LDS.S8 R38, [R32+0x20] ;  /* 0x0000200020267984 */ /* 0x000f280000000200 */
[----:B------:R-:W5:Y:S04]  /*21840*/  LDS.64 R30, [R32+0x8] ;  /* 0x00000800201e7984 */ /* 0x000f680000000a00 */
[----:B------:R-:W0:Y:S04]  /*21850*/  LDS.64 R28, [R32+0x18] ;  /* 0x00001800201c7984 */ /* 0x000e280000000a00 */
[----:B------:R-:W1:Y:S04]  /*21860*/  LDS.S8 R40, [R32+0x30] ;  /* 0x0000300020287984 */ /* 0x000e680000000200 */
[----:B------:R-:W1:Y:S04]  /*21870*/  LDS.64 R24, [R32+0x28] ;  /* 0x0000280020187984 */ /* 0x000e680000000a00 */
[----:B------:R3:W1:Y:S01]  /*21880*/  LDS.64 R26, [R32+0x38] ;  /* 0x00003800201a7984 */ /* 0x0006620000000a00 */
[----:B--2---:R-:W-:-:S02]  /*21890*/  LOP3.LUT R33, R34, 0xff, RZ, 0xc0, !PT ;  /* 0x000000ff22217812 */ /* 0x004fc400078ec0ff */
[----:B------:R-:W-:Y:S02]  /*218a0*/  ISETP.GE.AND P0, PT, R35, R34, PT ;  /* 0x000000222300720c */ /* 0x000fe40003f06270 */
[----:B------:R-:W-:Y:S02]  /*218b0*/  LOP3.LUT R35, R21, 0xff, RZ, 0xc0, !PT ;  /* 0x000000ff15237812 */ /* 0x000fe400078ec0ff */
[----:B---3--:R-:W-:Y:S02]  /*218c0*/  LOP3.LUT R32, R36, 0xff, RZ, 0xc0, !PT ;  /* 0x000000ff24207812 */ /* 0x008fe400078ec0ff */
[----:B------:R-:W-:Y:S02]  /*218d0*/  ISETP.NE.AND P3, PT, R42, R33, PT ;  /* 0x000000212a00720c */ /* 0x000fe40003f65270 */
[----:B------:R-:W-:Y:S02]  /*218e0*/  ISETP.NE.AND P5, PT, R35, R32, PT ;  /* 0x000000202300720c */ /* 0x000fe40003fa5270 */
[----:B------:R-:W-:-:S02]  /*218f0*/  LOP3.LUT R42, R15, 0xff, RZ, 0xc0, !PT ;  /* 0x000000ff0f2a7812 */ /* 0x000fc400078ec0ff */
[----:B----4-:R-:W-:Y:S02]  /*21900*/  LOP3.LUT R33, R38, 0xff, RZ, 0xc0, !PT ;  /* 0x000000ff26217812 */ /* 0x010fe400078ec0ff */
[----:B------:R-:W-:Y:S02]  /*21910*/  SEL R32, RZ, 0xffffffff, P0 ;  /* 0xffffffffff207807 */ /* 0x000fe40000000000 */
[----:B------:R-:W-:Y:S02]  /*21920*/  ISETP.GE.AND P1, PT, R37, R36, PT ;  /* 0x000000242500720c */ /* 0x000fe40003f26270 */
[----:B-----5:R-:W-:Y:S02]  /*21930*/  ISETP.GE.U32.AND P0, PT, R6, R30, PT ;  /* 0x0000001e0600720c */ /* 0x020fe40003f06070 */
[----:B------:R-:W-:Y:S02]  /*21940*/  ISETP.NE.AND P4, PT, R42, R33, PT ;  /* 0x000000212a00720c */ /* 0x000fe40003f85270 */
[----:B------:R-:W-:-:S02]  /*21950*/  SEL R33, RZ, 0xffffffff, P1 ;  /* 0xffffffffff217807 */ /* 0x000fc40000800000 */
[----:B------:R-:W-:Y:S02]  /*21960*/  ISETP.GE.AND.EX P0, PT, R7, R31, PT, P0 ;  /* 0x0000001f0700720c */ /* 0x000fe40003f06300 */
[----:B------:R-:W-:Y:S02]  /*21970*/  LOP3.LUT R42, R3, 0xff, RZ, 0xc0, !PT ;  /* 0x000000ff032a7812 */ /* 0x000fe400078ec0ff */
[----:B0-----:R-:W-:Y:S02]  /*21980*/  ISETP.GE.U32.AND P1, PT, R8, R28, PT ;  /* 0x0000001c0800720c */ /* 0x001fe40003f26070 */
[----:B-1----:R-:W-:Y:S02]  /*21990*/  LOP3.LUT R35, R40, 0xff, RZ, 0xc0, !PT ;  /* 0x000000ff28237812 */ /* 0x002fe400078ec0ff */
[----:B------:R-:W-:Y:S02]  /*219a0*/  @!P3 SEL R32, RZ, 0xffffffff, P0 ;  /* 0xffffffffff20b807 */ /* 0x000fe40000000000 */
[----:B------:R-:W-:-:S02]  /*219b0*/  ISETP.GE.AND.EX P1, PT, R9, R29, PT, P1 ;  /* 0x0000001d0900720c */ /* 0x000fc40003f26310 */
[----:B------:R-:W-:Y:S02]  /*219c0*/  ISETP.NE.AND P3, PT, R42, R35, PT ;  /* 0x000000232a00720c */ /* 0x000fe40003f65270 */
[----:B------:R-:W-:Y:S02]  /*219d0*/  PRMT R37, R3, 0x8880, RZ ;  /* 0x0000888003257816 */ /* 0x000fe400000000ff */
[----:B------:R-:W-:Y:S02]  /*219e0*/  @!P5 SEL R33, RZ, 0xffffffff, P1 ;  /* 0xffffffffff21d807 */ /* 0x000fe40000800000 */
[----:B------:R-:W-:Y:S02]  /*219f0*/  ISETP.GE.U32.AND P5, PT, R10, R24, PT ;  /* 0x000000180a00720c */ /* 0x000fe40003fa6070 */
[----:B------:R-:W-:Y:S02]  /*21a00*/  ISETP.GE.U32.AND P1, PT, R12, R26, PT ;  /* 0x0000001a0c00720c */ /* 0x000fe40003f26070 */
[----:B------:R-:W-:-:S02]  /*21a10*/  ISETP.GE.AND P6, PT, R39, R38, PT ;  /* 0x000000262700720c */ /* 0x000fc40003fc6270 */
[----:B------:R-:W-:Y:S02]  /*21a20*/  LOP3.LUT R32, R32, 0x1, RZ, 0xc0, !PT ;  /* 0x0000000120207812 */ /* 0x000fe400078ec0ff */
[----:B------:R-:W-:Y:S02]  /*21a30*/  ISETP.GE.AND P0, PT, R37, R40, PT ;  /* 0x000000282500720c */ /* 0x000fe40003f06270 */
[----:B------:R-:W-:Y:S02]  /*21a40*/  ISETP.GE.AND.EX P5, PT, R11, R25, PT, P5 ;  /* 0x000000190b00720c */ /* 0x000fe40003fa6350 */
[----:B------:R-:W-:Y:S02]  /*21a50*/  ISETP.GE.AND.EX P1, PT, R13, R27, PT, P1 ;  /* 0x0000001b0d00720c */ /* 0x000fe40003f26310 */
[----:B------:R-:W-:Y:S02]  /*21a60*/  SEL R35, RZ, 0xffffffff, P6 ;  /* 0xffffffffff237807 */ /* 0x000fe40003000000 */
[----:B------:R-:W-:-:S02]  /*21a70*/  ISETP.NE.U32.AND P6, PT, R32, 0x1, PT ;  /* 0x000000012000780c */ /* 0x000fc40003fc5070 */
        /* <DEDUP_REMOVED lines=10> */
[----:B------:R-:W-:Y:S01]  /*21b20*/  ISETP.NE.U32.AND P1, PT, R35, 0x1, PT ;  /* 0x000000012300780c */ /* 0x000fe20003f25070 */
[----:B------:R2:W-:Y:S01]  /*21b30*/  STS.64 [R20+0x18], R8 ;  /* 0x0000180814007388 */ /* 0x0005e20000000a00 */
[----:B------:R-:W-:-:S02]  /*21b40*/  ISETP.NE.U32.AND P0, PT, R32, 0x1, PT ;  /* 0x000000012000780c */ /* 0x000fc40003f05070 */
[----:B------:R-:W-:Y:S01]  /*21b50*/  SEL R7, R7, R31, !P6 ;  /* 0x0000001f07077207 */ /* 0x000fe20007000000 */
[----:B------:R2:W-:Y:S01]  /*21b60*/  STS.U8 [R20+0x10], R29 ;  /* 0x0000101d14007388 */ /* 0x0005e20000000000 */
        /* <DEDUP_REMOVED lines=18> */
.L_x_4018:
[----:B------:R-:W-:Y:S05]  /*21c90*/  BSYNC B0 ;  /* 0x0000000000007941 */ /* 0x000fea0003800000 */
.L_x_4017:
[----:B------:R-:W-:-:S04]  /*21ca0*/  SHF.R.S32.HI R2, RZ, 0x1, R2 ;  /* 0x00000001ff027819 */ /* 0x000fc80000011402 */
[----:B------:R-:W-:-:S13]  /*21cb0*/  ISETP.GE.AND P0, PT, R2, 0x20, PT ;  /* 0x000000200200780c */ /* 0x000fda0003f06270 */
[----:B------:R-:W-:Y:S05]  /*21cc0*/  @P0 BRA `(.L_x_4019) ;  /* 0xfffffff800a40947 */ /* 0x000fea000383ffff */
[----:B------:R-:W-:-:S07]  /*21cd0*/  IMAD.MOV.U32 R2, RZ, RZ, 0x20 ;  /* 0x00000020ff027424 */ /* 0x000fce00078e00ff */
.L_x_4016:
[----:B------:R-:W-:Y:S01]  /*21ce0*/  BAR.SYNC.DEFER_BLOCKING 0x0 ;  /* 0x0000000000007b1d */ /* 0x000fe20000010000 */
[----:B------:R-:W-:-:S13]  /*21cf0*/  ISETP.GE.AND P0, PT, R2, 0x2, PT ;  /* 0x000000020200780c */ /* 0x000fda0003f06270 */
[----:B------:R-:W-:Y:S05]  /*21d00*/  @!P0 BRA `(.L_x_4015) ;  /* 0x0000000400548947 */ /* 0x000fea0003800000 */
[----:B------:R-:W-:-:S07]  /*21d10*/  IMAD.MOV.U32 R17, RZ, RZ, 0x1 ;  /* 0x00000001ff117424 */ /* 0x000fce00078e00ff */
.L_x_4020:
[----:B012---:R-:W-:Y:S01]  /*21d20*/  LOP3.LUT R20, R21, 0xffff, RZ, 0xc0, !PT ;  /* 0x0000ffff15147812 */ /* 0x007fe200078ec0ff */
[----:B------:R-:W0:Y:S01]  /*21d30*/  SHFL.DOWN PT, R25, R6, R17, 0x1f ;  /* 0x08001f1106197589 */ /* 0x000e2200000e0000 */
[----:B------:R-:W-:Y:S02]  /*21d40*/  LOP3.LUT R14, R23, 0xffff, RZ, 0xc0, !PT ;  /* 0x0000ffff170e7812 */ /* 0x000fe400078ec0ff */
[----:B------:R-:W-:Y:S01]  /*21d50*/  PRMT R26, R20, 0x8880, RZ ;  /* 0x00008880141a7816 */ /* 0x000fe200000000ff */
[----:B------:R-:W-:Y:S01]  /*21d60*/  SHFL.DOWN PT, R35, R12, R17, 0x1f ;  /* 0x08001f110c237589 */ /* 0x000fe200000e0000 */
[----:B------:R-:W-:Y:S02]  /*21d70*/  PRMT R14, R14, 0x8880, RZ ;  /* 0x000088800e0e7816 */ /* 0x000fe400000000ff */
[----:B------:R-:W-:Y:S02]  /*21d80*/  LOP3.LUT R20, R15, 0xffff, RZ, 0xc0, !PT ;  /* 0x0000ffff0f147812 */ /* 0x000fe400078ec0ff */
[----:B------:R-:W1:Y:S01]  /*21d90*/  SHFL.DOWN PT, R26, R26, R17, 0x1f ;  /* 0x08001f111a1a7589 */ /* 0x000e6200000e0000 */
[----:B------:R-:W-:-:S02]  /*21da0*/  LOP3.LUT R24, R3, 0xffff, RZ, 0xc0, !PT ;  /* 0x0000ffff03187812 */ /* 0x000fc400078ec0ff */
[----:B------:R-:W-:Y:S01]  /*21db0*/  PRMT R28, R20, 0x8880, RZ ;  /* 0x00008880141c7816 */ /* 0x000fe200000000ff */
[----:B------:R-:W2:Y:S01]  /*21dc0*/  SHFL.DOWN PT, R14, R14, R17, 0x1f ;  /* 0x08001f110e0e7589 */ /* 0x000ea200000e0000 */
[----:B------:R-:W-:Y:S02]  /*21dd0*/  PRMT R32, R24, 0x8880, RZ ;  /* 0x0000888018207816 */ /* 0x000fe400000000ff */
[----:B------:R-:W-:Y:S01]  /*21de0*/  LOP3.LUT R36, R21, 0xff, RZ, 0xc0, !PT ;  /* 0x000000ff15247812 */ /* 0x000fe200078ec0ff */
[----:B------:R-:W3:Y:S01]  /*21df0*/  SHFL.DOWN PT, R30, R28, R17, 0x1f ;  /* 0x08001f111c1e7589 */ /* 0x000ee200000e0000 */
[----:B------:R-:W-:Y:S02]  /*21e00*/  LOP3.LUT R29, R23, 0xff, RZ, 0xc0, !PT ;  /* 0x000000ff171d7812 */ /* 0x000fe400078ec0ff */
[----:B------:R-:W-:Y:S01]  /*21e10*/  LOP3.LUT R31, R15, 0xff, RZ, 0xc0, !PT ;  /* 0x000000ff0f1f7812 */ /* 0x000fe200078ec0ff */
[----:B------:R4:W5:Y:S01]  /*21e20*/  SHFL.DOWN PT, R34, R32, R17, 0x1f ;  /* 0x08001f1120227589 */ /* 0x00096200000e0000 */
[----:B------:R-:W-:-:S02]  /*21e30*/  PRMT R38, R21, 0x8880, RZ ;  /* 0x0000888015267816 */ /* 0x000fc400000000ff */
[----:B0-----:R-:W-:Y:S01]  /*21e40*/  ISETP.GE.U32.AND P0, PT, R6, R25, PT ;  /* 0x000000190600720c */ /* 0x001fe20003f06070 */
[----:B------:R-:W0:Y:S01]  /*21e50*/  SHFL.DOWN PT, R20, R7, R17, 0x1f ;  /* 0x08001f1107147589 */ /* 0x000e2200000e0000 */
[----:B------:R-:W-:Y:S02]  /*21e60*/  PRMT R40, R15, 0x8880, RZ ;  /* 0x000088800f287816 */ /* 0x000fe400000000ff */
[C---:B------:R-:W-:Y:S01]  /*21e70*/  PRMT R39, R3.reuse, 0x8880, RZ ;  /* 0x0000888003277816 */ /* 0x040fe200000000ff */
[----:B------:R-:W-:Y:S01]  /*21e80*/  SHFL.DOWN PT, R28, R9, R17, 0x1f ;  /* 0x08001f11091c7589 */ /* 0x000fe200000e0000 */
[----:B----4-:R-:W-:Y:S02]  /*21e90*/  LOP3.LUT R32, R3, 0xff, RZ, 0xc0, !PT ;  /* 0x000000ff03207812 */ /* 0x010fe400078ec0ff */
[C---:B-1----:R-:W-:Y:S02]  /*21ea0*/  LOP3.LUT R27, R26.reuse, 0xff, RZ, 0xc0, !PT ;  /* 0x000000ff1a1b7812 */ /* 0x042fe400078ec0ff */
[----:B------:R-:W-:-:S02]  /*21eb0*/  PRMT R33, R26, 0x8880, RZ ;  /* 0x000088801a217816 */ /* 0x000fc400000000ff */
[----:B--2---:R-:W-:Y:S02]  /*21ec0*/  LOP3.LUT R24, R14, 0xff, RZ, 0xc0, !PT ;  /* 0x000000ff0e187812 */ /* 0x004fe400078ec0ff */
[----:B------:R-:W-:Y:S02]  /*21ed0*/  ISETP.NE.AND P3, PT, R36, R27, PT ;  /* 0x0000001b2400720c */ /* 0x000fe40003f65270 */
[----:B------:R-:W1:Y:S01]  /*21ee0*/  SHFL.DOWN PT, R27, R8, R17, 0x1f ;  /* 0x08001f11081b7589 */ /* 0x000e6200000e0000 */
[----:B------:R-:W-:Y:S02]  /*21ef0*/  ISETP.NE.AND P1, PT, R29, R24, PT ;  /* 0x000000181d00720c */ /* 0x000fe40003f25270 */
[----:B---3--:R-:W-:Y:S01]  /*21f00*/  LOP3.LUT R24, R30, 0xff, RZ, 0xc0, !PT ;  /* 0x000000ff1e187812 */ /* 0x008fe200078ec0ff */
[----:B------:R-:W-:Y:S01]  /*21f10*/  SHFL.DOWN PT, R36, R13, R17, 0x1f ;  /* 0x08001f110d247589 */ /* 0x000fe200000e0000 */
[----:B-----5:R-:W-:Y:S02]  /*21f20*/  LOP3.LUT R29, R34, 0xff, RZ, 0xc0, !PT ;  /* 0x000000ff221d7812 */ /* 0x020fe400078ec0ff */
[----:B------:R-:W-:-:S02]  /*21f30*/  ISETP.NE.AND P5, PT, R31, R24, PT ;  /* 0x000000181f00720c */ /* 0x000fc40003fa5270 */
[----:B------:R-:W2:Y:S01]  /*21f40*/  SHFL.DOWN PT, R31, R10, R17, 0x1f ;  /* 0x08001f110a1f7589 */ /* 0x000ea200000e0000 */
[----:B------:R-:W-:Y:S02]  /*21f50*/  ISETP.NE.AND P4, PT, R32, R29, PT ;  /* 0x0000001d2000720c */ /* 0x000fe40003f85270 */
[----:B------:R-:W-:Y:S01]  /*21f60*/  PRMT R29, R23, 0x8880, RZ ;  /* 0x00008880171d7816 */ /* 0x000fe200000000ff */
[----:B------:R3:W4:Y:S01]  /*21f70*/  SHFL.DOWN PT, R32, R11, R17, 0x1f ;  /* 0x08001f110b207589 */ /* 0x00072200000e0000 */
[----:B------:R-:W-:Y:S02]  /*21f80*/  PRMT R24, R14, 0x8880, RZ ;  /* 0x000088800e187816 */ /* 0x000fe400000000ff */
[----:B0-----:R-:W-:Y:S02]  /*21f90*/  ISETP.GE.AND.EX P0, PT, R7, R20, PT, P0 ;  /* 0x000000140700720c */ /* 0x001fe40003f06300 */
[----:B------:R-:W-:Y:S01]  /*21fa0*/  ISETP.GE.AND P6, PT, R29, R24, PT ;  /* 0x000000181d00720c */ /* 0x000fe20003fc6270 */
[----:B------:R-:W-:Y:S01]  /*21fb0*/  IMAD.MOV.U32 R29, RZ, RZ, R33 ;  /* 0x000000ffff1d7224 */ /* 0x000fe200078e0021 */
[----:B------:R-:W-:-:S02]  /*21fc0*/  SEL R24, RZ, 0xffffffff, P0 ;  /* 0xffffffffff187807 */ /* 0x000fc40000000000 */
[----:B------:R-:W-:Y:S01]  /*21fd0*/  @P1 SEL R24, RZ, 0xffffffff, P6 ;  /* 0xffffffffff181807 */ /* 0x000fe20003000000 */
[----:B---3--:R-:W-:Y:S01]  /*21fe0*/  IMAD.SHL.U32 R17, R17, 0x2, RZ ;  /* 0x0000000211117824 */ /* 0x008fe200078e00ff */
[----:B-1----:R-:W-:Y:S02]  /*21ff0*/  ISETP.GE.U32.AND P0, PT, R8, R27, PT ;  /* 0x0000001b0800720c */ /* 0x002fe40003f06070 */
[----:B------:R-:W-:Y:S02]  /*22000*/  ISETP.GE.AND P6, PT, R38, R29, PT ;  /* 0x0000001d2600720c */ /* 0x000fe40003fc6270 */
[----:B------:R-:W-:Y:S02]  /*22010*/  ISETP.GE.AND.EX P0, PT, R9, R28, PT, P0 ;  /* 0x0000001c0900720c */ /* 0x000fe40003f06300 */
[----:B------:R-:W-:Y:S02]  /*22020*/  PRMT R37, R30, 0x8880, RZ ;  /* 0x000088801e257816 */ /* 0x000fe400000000ff */
[----:B------:R-:W-:-:S02]  /*22030*/  SEL R29, RZ, 0xffffffff, P0 ;  /* 0xffffffffff1d7807 */ /* 0x000fc40000000000 */
[----:B--2---:R-:W-:Y:S02]  /*22040*/  ISETP.GE.U32.AND P1, PT, R10, R31, PT ;  /* 0x0000001f0a00720c */ /* 0x004fe40003f26070 */
[----:B------:R-:W-:Y:S02]  /*22050*/  ISETP.GE.U32.AND P0, PT, R12, R35, PT ;  /* 0x000000230c00720c */ /* 0x000fe40003f06070 */
[----:B----4-:R-:W-:Y:S02]  /*22060*/  ISETP.GE.AND.EX P1, PT, R11, R32, PT, P1 ;  /* 0x000000200b00720c */ /* 0x010fe40003f26310 */
[----:B------:R-:W-:Y:S02]  /*22070*/  ISETP.GE.AND.EX P0, PT, R13, R36, PT, P0 ;  /* 0x000000240d00720c */ /* 0x000fe40003f06300 */
[----:B------:R-:W-:Y:S02]  /*22080*/  PRMT R38, R34, 0x8880, RZ ;  /* 0x0000888022267816 */ /* 0x000fe400000000ff */
[----:B------:R-:W-:-:S02]  /*22090*/  SEL R33, RZ, 0xffffffff, P1 ;  /* 0xffffffffff217807 */ /* 0x000fc40000800000 */
[----:B------:R-:W-:Y:S02]  /*220a0*/  ISETP.GE.AND P1, PT, R40, R37, PT ;  /* 0x000000252800720c */ /* 0x000fe40003f26270 */
[----:B------:R-:W-:Y:S02]  /*220b0*/  SEL R37, RZ, 0xffffffff, P0 ;  /* 0xffffffffff257807 */ /* 0x000fe40000000000 */
[----:B------:R-:W-:Y:S02]  /*220c0*/  ISETP.GE.AND P0, PT, R39, R38, PT ;  /* 0x000000262700720c */ /* 0x000fe40003f06270 */
[----:B------:R-:W-:Y:S02]  /*220d0*/  LOP3.LUT R24, R24, 0x1, RZ, 0xc0, !PT ;  /* 0x0000000118187812 */ /* 0x000fe400078ec0ff */
[----:B------:R-:W-:Y:S02]  /*220e0*/  @P4 SEL R37, RZ, 0xffffffff, P0 ;  /* 0xffffffffff254807 */ /* 0x000fe40000000000 */
[----:B------:R-:W-:-:S02]  /*220f0*/  ISETP.NE.U32.AND P0, PT, R24, 0x1, PT ;  /* 0x000000011800780c */ /* 0x000fc40003f05070 */
[----:B------:R-:W-:Y:S02]  /*22100*/  @P3 SEL R29, RZ, 0xffffffff, P6 ;  /* 0xffffffffff1d3807 */ /* 0x000fe40003000000 */
[----:B------:R-:W-:Y:S02]  /*22110*/  SEL R6, R6, R25, !P0 ;  /* 0x0000001906067207 */ /* 0x000fe40004000000 */
[----:B------:R-:W-:Y:S02]  /*22120*/  SEL R7, R7, R20, !P0 ;  /* 0x0000001407077207 */ /* 0x000fe40004000000 */
[----:B------:R-:W-:Y:S02]  /*22130*/  SEL R23, R23, R14, !P0 ;  /* 0x0000000e17177207 */ /* 0x000fe40004000000 */
[----:B------:R-:W-:Y:S02]  /*22140*/  ISETP.GE.AND P0, PT, R17, R2, PT ;  /* 0x000000021100720c */ /* 0x000fe40003f06270 */
        /* <DEDUP_REMOVED lines=17> */
.L_x_4015:
        /* <DEDUP_REMOVED lines=15> */
.L_x_4021:
[----:B------:R-:W-:Y:S05]  /*22350*/  @!P0 BRA `(.L_x_4022) ;  /* 0x0000000800c08947 */ /* 0x000fea0003800000 */
[----:B------:R-:W-:Y:S02]  /*22360*/  ULDC.U8 UR4, c[0x0][0x631] ;  /* 0x00018c4000047ab9 */ /* 0x000fe40000000000 */
[----:B------:R-:W-:Y:S01]  /*22370*/  ISETP.NE.AND P2, PT, RZ, UR4, PT ;  /* 0x00000004ff007c0c */ /* 0x000fe2000bf45270 */
[----:B------:R-:W-:-:S12]  /*22380*/  @!P1 BRA `(.L_x_4023) ;  /* 0x0000000400009947 */ /* 0x000fd80003800000 */
[----:B------:R-:W3:Y:S04]  /*22390*/  LDG.E.S8 R0, desc[UR60][R4.64] ;  /* 0x0000003c04007981 */ /* 0x000ee8000c1e1300 */
[----:B------:R-:W4:Y:S04]  /*223a0*/  LDG.E.S8 R14, desc[UR60][R4.64+0x10] ;  /* 0x0000103c040e7981 */ /* 0x000f28000c1e1300 */
[----:B012---:R-:W2:Y:S04]  /*223b0*/  LDG.E.S8 R20, desc[UR60][R4.64+0x20] ;  /* 0x0000203c04147981 */ /* 0x007ea8000c1e1300 */
[----:B------:R-:W5:Y:S04]  /*223c0*/  LDG.E.64 R30, desc[UR60][R4.64+0x8] ;  /* 0x0000083c041e7981 */ /* 0x000f68000c1e1b00 */
[----:B------:R-:W5:Y:S04]  /*223d0*/  LDG.E.64 R28, desc[UR60][R4.64+0x18] ;  /* 0x0000183c041c7981 */ /* 0x000f68000c1e1b00 */
[----:B------:R-:W5:Y:S04]  /*223e0*/  LDG.E.S8 R34, desc[UR60][R4.64+0x30] ;  /* 0x0000303c04227981 */ /* 0x000f68000c1e1300 */
[----:B------:R-:W5:Y:S04]  /*223f0*/  LDG.E.64 R26, desc[UR60][R4.64+0x28] ;  /* 0x0000283c041a7981 */ /* 0x000f68000c1e1b00 */
[----:B------:R-:W5:Y:S01]  /*22400*/  LDG.E.64 R24, desc[UR60][R4.64+0x38] ;  /* 0x0000383c04187981 */ /* 0x000f62000c1e1b00 */
[----:B------:R-:W-:-:S02]  /*22410*/  PRMT R33, R23, 0x8880, RZ ;  /* 0x0000888017217816 */ /* 0x000fc400000000ff */
[----:B------:R-:W-:Y:S02]  /*22420*/  LOP3.LUT R17, R23, 0xff, RZ, 0xc0, !PT ;  /* 0x000000ff17117812 */ /* 0x000fe400078ec0ff */
[----:B------:R-:W-:Y:S02]  /*22430*/  PRMT R35, R21, 0x8880, RZ ;  /* 0x0000888015237816 */ /* 0x000fe400000000ff */
[C---:B------:R-:W-:Y:S02]  /*22440*/  LOP3.LUT R32, R15.reuse, 0xff, RZ, 0xc0, !PT ;  /* 0x000000ff0f207812 */ /* 0x040fe400078ec0ff */
[----:B------:R-:W-:Y:S02]  /*22450*/  PRMT R37, R15, 0x8880, RZ ;  /* 0x000088800f257816 */ /* 0x000fe400000000ff */
[C---:B---3--:R-:W-:Y:S02]  /*22460*/  LOP3.LUT R2, R0.reuse, 0xff, RZ, 0xc0, !PT ;  /* 0x000000ff00027812 */ /* 0x048fe400078ec0ff */
[----:B------:R-:W-:-:S02]  /*22470*/  ISETP.GE.AND P1, PT, R0, R33, PT ;  /* 0x000000210000720c */ /* 0x000fc40003f26270 */
[----:B------:R-:W-:Y:S02]  /*22480*/  ISETP.NE.AND P6, PT, R2, R17, PT ;  /* 0x000000110200720c */ /* 0x000fe40003fc5270 */
[----:B------:R-:W-:Y:S02]  /*22490*/  LOP3.LUT R33, R21, 0xff, RZ, 0xc0, !PT ;  /* 0x000000ff15217812 */ /* 0x000fe400078ec0ff */
[----:B----4-:R-:W-:Y:S02]  /*224a0*/  LOP3.LUT R2, R14, 0xff, RZ, 0xc0, !PT ;  /* 0x000000ff0e027812 */ /* 0x010fe400078ec0ff */
[----:B--2---:R-:W-:Y:S02]  /*224b0*/  LOP3.LUT R17, R20, 0xff, RZ, 0xc0, !PT ;  /* 0x000000ff14117812 */ /* 0x004fe400078ec0ff */
[----:B------:R-:W-:Y:S02]  /*224c0*/  ISETP.NE.AND P3, PT, R2, R33, PT ;  /* 0x000000210200720c */ /* 0x000fe40003f65270 */
[----:B------:R-:W-:-:S02]  /*224d0*/  SEL R2, RZ, 0xffffffff, P1 ;  /* 0xffffffffff027807 */ /* 0x000fc40000800000 */
[----:B------:R-:W-:Y:S02]  /*224e0*/  ISETP.GE.AND P0, PT, R14, R35, PT ;  /* 0x000000230e00720c */ /* 0x000fe40003f06270 */
[----:B-----5:R-:W-:Y:S02]  /*224f0*/  ISETP.GE.U32.AND P1, PT, R30, R6, PT ;  /* 0x000000061e00720c */ /* 0x020fe40003f26070 */
        /* <DEDUP_REMOVED lines=41> */
.L_x_4023:
        /* <DEDUP_REMOVED lines=29> */
.L_x_4025:
        /* <DEDUP_REMOVED lines=22> */
.L_x_4026:
        /* <DEDUP_REMOVED lines=22> */
.L_x_4027:
        /* <DEDUP_REMOVED lines=22> */
.L_x_4028:
[----:B------:R-:W-:Y:S02]  /*22d80*/  ULDC.64 UR4, c[0x0][0x600] ;  /* 0x0001800000047ab9 */ /* 0x000fe40000000a00 */
[----:B------:R-:W-:-:S05]  /*22d90*/  IADD3 R16, P0, R16, UR4, RZ ;  /* 0x0000000410107c10 */ /* 0x000fca000ff1e0ff */
[----:B------:R-:W-:-:S05]  /*22da0*/  IMAD.X R17, RZ, RZ, UR5, P0 ;  /* 0x00000005ff117e24 */ /* 0x000fca00080e06ff */
[----:B------:R-:W-:Y:S01]  /*22db0*/  STG.E.64 desc[UR60][R16.64], R30 ;  /* 0x0000001e10007986 */ /* 0x000fe2000c101b3c */
[----:B------:R-:W-:Y:S05]  /*22dc0*/  EXIT ;  /* 0x000000000000794d */ /* 0x000fea0003800000 */
.L_x_4024:
[----:B------:R-:W-:Y:S04]  /*22dd0*/  STG.E.64 desc[UR60][R4.64+0x8], R24 ;  /* 0x0000081804007986 */ /* 0x000fe8000c101b3c */
[----:B------:R-:W-:Y:S04]  /*22de0*/  STG.E.64 desc[UR60][R4.64+0x18], R26 ;  /* 0x0000181a04007986 */ /* 0x000fe8000c101b3c */
[----:B------:R-:W-:Y:S04]  /*22df0*/  STG.E.64 desc[UR60][R4.64+0x28], R28 ;  /* 0x0000281c04007986 */ /* 0x000fe8000c101b3c */
[----:B------:R-:W-:Y:S04]  /*22e00*/  STG.E.64 desc[UR60][R4.64+0x38], R30 ;  /* 0x0000381e04007986 */ /* 0x000fe8000c101b3c */
[----:B------:R-:W-:Y:S04]  /*22e10*/  STG.E.U8 desc[UR60][R4.64], R23 ;  /* 0x0000001704007986 */ /* 0x000fe8000c10113c */
[----:B------:R-:W-:Y:S04]  /*22e20*/  STG.E.U8 desc[UR60][R4.64+0x10], R21 ;  /* 0x0000101504007986 */ /* 0x000fe8000c10113c */
[----:B------:R-:W-:Y:S04]  /*22e30*/  STG.E.U8 desc[UR60][R4.64+0x20], R15 ;  /* 0x0000200f04007986 */ /* 0x000fe8000c10113c */
[----:B------:R-:W-:Y:S01]  /*22e40*/  STG.E.U8 desc[UR60][R4.64+0x30], R3 ;  /* 0x0000300304007986 */ /* 0x000fe2000c10113c */
[----:B------:R-:W-:Y:S05]  /*22e50*/  EXIT ;  /* 0x000000000000794d */ /* 0x000fea0003800000 */
.L_x_4022:
        /* <DEDUP_REMOVED lines=17> */
.L_x_4030:
[----:B------:R-:W-:Y:S02]  /*22f70*/  CS2R R6, SRZ ;  /* 0x0000000000067805 */ /* 0x000fe4000001ff00 */
[----:B------:R-:W-:Y:S02]  /*22f80*/  CS2R R8, SRZ ;  /* 0x0000000000087805 */ /* 0x000fe4000001ff00 */
[----:B------:R-:W-:Y:S02]  /*22f90*/  CS2R R10, SRZ ;  /* 0x00000000000a7805 */ /* 0x000fe4000001ff00 */
[----:B------:R-:W-:-:S07]  /*22fa0*/  CS2R R12, SRZ ;  /* 0x00000000000c7805 */ /* 0x000fce000001ff00 */
.L_x_4029:
        /* <DEDUP_REMOVED lines=31> */
.L_x_4032:
        /* <DEDUP_REMOVED lines=22> */
.L_x_4033:
        /* <DEDUP_REMOVED lines=22> */
.L_x_4034:
        /* <DEDUP_REMOVED lines=22> */
.L_x_4035:
[----:B------:R-:W-:Y:S02]  /*235c0*/  ULDC.64 UR4, c[0x0][0x600] ;  /* 0x0001800000047ab9 */ /* 0x000fe40000000a00 */
[----:B------:R-:W-:-:S05]  /*235d0*/  IADD3 R16, P0, R16, UR4, RZ ;  /* 0x0000000410107c10 */ /* 0x000fca000ff1e0ff */
[----:B------:R-:W-:-:S05]  /*235e0*/  IMAD.X R17, RZ, RZ, UR5, P0 ;  /* 0x00000005ff117e24 */ /* 0x000fca00080e06ff */
[----:B------:R-:W-:Y:S01]  /*235f0*/  STG.E.64 desc[UR60][R16.64], R30 ;  /* 0x0000001e10007986 */ /* 0x000fe2000c101b3c */
[----:B------:R-:W-:Y:S05]  /*23600*/  EXIT ;  /* 0x000000000000794d */ /* 0x000fea0003800000 */
.L_x_4031:
        /* <DEDUP_REMOVED lines=16> */
.L_x_4036:
        /* <DEDUP_REMOVED lines=15> */
.L_x_4037:
        /* <DEDUP_REMOVED lines=15> */
.L_x_4038:
        /* <DEDUP_REMOVED lines=15> */
.L_x_4039:
[----:B------:R-:W-:Y:S05]  /*239e0*/  EXIT ;  /* 0x000000000000794d */ /* 0x000fea0003800000 */
.L_x_3994:
        /* <DEDUP_REMOVED lines=25> */
.L_x_4040:
[----:B------:R-:W-:Y:S05]  /*23b80*/  @!P0 BRA `(.L_x_4041) ;  /* 0x0000000800b88947 */ /* 0x000fea0003800000 */
[----:B------:R-:W-:Y:S02]  /*23b90*/  ULDC.U8 UR4, c[0x0][0x631] ;  /* 0x00018c4000047ab9 */ /* 0x000fe40000000000 */
[----:B------:R-:W-:Y:S01]  /*23ba0*/  ISETP.NE.AND P2, PT, RZ, UR4, PT ;  /* 0x00000004ff007c0c */ /* 0x000fe2000bf45270 */
[----:B------:R-:W-:-:S12]  /*23bb0*/  @!P1 BRA `(.L_x_4042) ;  /* 0x0000000400009947 */ /* 0x000fd80003800000 */
[----:B------:R-:W2:Y:S04]  /*23bc0*/  LDG.E.S8 R0, desc[UR60][R4.64] ;  /* 0x0000003c04007981 */ /* 0x000ea8000c1e1300 */
[----:B------:R-:W3:Y:S04]  /*23bd0*/  LDG.E.S8 R12, desc[UR60][R4.64+0x10] ;  /* 0x0000103c040c7981 */ /* 0x000ee8000c1e1300 */
[----:B------:R-:W4:Y:S04]  /*23be0*/  LDG.E.S8 R20, desc[UR60][R4.64+0x20] ;  /* 0x0000203c04147981 */ /* 0x000f28000c1e1300 */
[----:B0-----:R-:W5:Y:S04]  /*23bf0*/  LDG.E.64 R30, desc[UR60][R4.64+0x8] ;  /* 0x0000083c041e7981 */ /* 0x001f68000c1e1b00 */
[----:B------:R-:W5:Y:S04]  /*23c00*/  LDG.E.64 R28, desc[UR60][R4.64+0x18] ;  /* 0x0000183c041c7981 */ /* 0x000f68000c1e1b00 */
[----:B------:R-:W5:Y:S04]  /*23c10*/  LDG.E.S8 R32, desc[UR60][R4.64+0x30] ;  /* 0x0000303c04207981 */ /* 0x000f68000c1e1300 */
[----:B------:R-:W5:Y:S04]  /*23c20*/  LDG.E.64 R26, desc[UR60][R4.64+0x28] ;  /* 0x0000283c041a7981 */ /* 0x000f68000c1e1b00 */
[----:B------:R-:W5:Y:S01]  /*23c30*/  LDG.E.64 R22, desc[UR60][R4.64+0x38] ;  /* 0x0000383c04167981 */ /* 0x000f62000c1e1b00 */
[----:B------:R-:W-:-:S02]  /*23c40*/  LOP3.LUT R17, R21, 0xff, RZ, 0xc0, !PT ;  /* 0x000000ff15117812 */ /* 0x000fc400078ec0ff */
[----:B------:R-:W-:Y:S02]  /*23c50*/  PRMT R25, R21, 0x8880, RZ ;  /* 0x0000888015197816 */ /* 0x000fe400000000ff */
[----:B------:R-:W-:Y:S02]  /*23c60*/  LOP3.LUT R33, R13, 0xff, RZ, 0xc0, !PT ;  /* 0x000000ff0d217812 */ /* 0x000fe400078ec0ff */
[----:B------:R-:W-:Y:S02]  /*23c70*/  LOP3.LUT R34, R3, 0xff, RZ, 0xc0, !PT ;  /* 0x000000ff03227812 */ /* 0x000fe400078ec0ff */
[----:B------:R-:W-:Y:S02]  /*23c80*/  PRMT R35, R13, 0x8880, RZ ;  /* 0x000088800d237816 */ /* 0x000fe400000000ff */
[C---:B--2---:R-:W-:Y:S02]  /*23c90*/  LOP3.LUT R2, R0.reuse, 0xff, RZ, 0xc0, !PT ;  /* 0x000000ff00027812 */ /* 0x044fe400078ec0ff */
[----:B------:R-:W-:-:S02]  /*23ca0*/  ISETP.GE.AND P1, PT, R0, R25, PT ;  /* 0x000000190000720c */ /* 0x000fc40003f26270 */
[----:B------:R-:W-:Y:S02]  /*23cb0*/  ISETP.NE.AND P6, PT, R2, R17, PT ;  /* 0x000000110200720c */ /* 0x000fe40003fc5270 */
[C---:B------:R-:W-:Y:S02]  /*23cc0*/  LOP3.LUT R17, R15.reuse, 0xff, RZ, 0xc0, !PT ;  /* 0x000000ff0f117812 */ /* 0x040fe400078ec0ff */
[----:B---3--:R-:W-:Y:S02]  /*23cd0*/  LOP3.LUT R2, R12, 0xff, RZ, 0xc0, !PT ;  /* 0x000000ff0c027812 */ /* 0x008fe400078ec0ff */
[----:B------:R-:W-:Y:S02]  /*23ce0*/  PRMT R25, R15, 0x8880, RZ ;  /* 0x000088800f197816 */ /* 0x000fe400000000ff */
[----:B------:R-:W-:Y:S02]  /*23cf0*/  ISETP.NE.AND P3, PT, R2, R17, PT ;  /* 0x000000110200720c */ /* 0x000fe40003f65270 */
[----:B----4-:R-:W-:-:S02]  /*23d00*/  LOP3.LUT R14, R20, 0xff, RZ, 0xc0, !PT ;  /* 0x000000ff140e7812 */ /* 0x010fc400078ec0ff */
[----:B------:R-:W-:Y:S02]  /*23d10*/  SEL R2, RZ, 0xffffffff, P1 ;  /* 0xffffffffff027807 */ /* 0x000fe40000800000 */
[----:B------:R-:W-:Y:S02]  /*23d20*/  ISETP.GE.AND P0, PT, R12, R25, PT ;  /* 0x000000190c00720c */ /* 0x000fe40003f06270 */
[----:B-----5:R-:W-:Y:S02]  /*23d30*/  ISETP.GE.U32.AND P1, PT, R30, R10, PT ;  /* 0x0000000a1e00720c */ /* 0x020fe40003f26070 */
[----:B------:R-:W-:Y:S02]  /*23d40*/  ISETP.NE.AND P4, PT, R14, R33, PT ;  /* 0x000000210e00720c */ /* 0x000fe40003f85270 */
[----:B------:R-:W-:Y:S02]  /*23d50*/  SEL R14, RZ, 0xffffffff, P0 ;  /* 0xffffffffff0e7807 */ /* 0x000fe40000000000 */
[----:B------:R-:W-:-:S02]  /*23d60*/  ISETP.GE.AND.EX P1, PT, R31, R11, PT, P1 ;  /* 0x0000000b1f00720c */ /* 0x000fc40003f26310 */
        /* <DEDUP_REMOVED lines=37> */
.L_x_4042:
[----:B------:R-:W-:Y:S02]  /*23fc0*/  IMAD.MOV.U32 R22, RZ, RZ, R6 ;  /* 0x000000ffff167224 */ /* 0x000fe400078e0006 */
[----:B------:R-:W-:Y:S02]  /*23fd0*/  IMAD.MOV.U32 R23, RZ, RZ, R7 ;  /* 0x000000ffff177224 */ /* 0x000fe400078e0007 */
[----:B------:R-:W-:Y:S02]  /*23fe0*/  IMAD.MOV.U32 R26, RZ, RZ, R8 ;  /* 0x000000ffff1a7224 */ /* 0x000fe400078e0008 */
[----:B------:R-:W-:Y:S02]  /*23ff0*/  IMAD.MOV.U32 R27, RZ, RZ, R9 ;  /* 0x000000ffff1b7224 */ /* 0x000fe400078e0009 */
        /* <DEDUP_REMOVED lines=23> */
.L_x_4044:
        /* <DEDUP_REMOVED lines=22> */
.L_x_4045:
        /* <DEDUP_REMOVED lines=22> */
.L_x_4046:
        /* <DEDUP_REMOVED lines=22> */
.L_x_4047:
[----:B------:R-:W-:Y:S02]  /*24590*/  ULDC.64 UR4, c[0x0][0x600] ;  /* 0x0001800000047ab9 */ /* 0x000fe40000000a00 */
[----:B------:R-:W-:-:S05]  /*245a0*/  IADD3 R16, P0, R16, UR4, RZ ;  /* 0x0000000410107c10 */ /* 0x000fca000ff1e0ff */
[----:B------:R-:W-:-:S05]  /*245b0*/  IMAD.X R17, RZ, RZ, UR5, P0 ;  /* 0x00000005ff117e24 */ /* 0x000fca00080e06ff */
[----:B------:R-:W-:Y:S01]  /*245c0*/  STG.E.64 desc[UR60][R16.64], R44 ;  /* 0x0000002c10007986 */ /* 0x000fe2000c101b3c */
[----:B------:R-:W-:Y:S05]  /*245d0*/  EXIT ;  /* 0x000000000000794d */ /* 0x000fea0003800000 */
.L_x_4043:
        /* <DEDUP_REMOVED lines=9> */
.L_x_4041:
        /* <DEDUP_REMOVED lines=17> */
.L_x_4049:
[----:B------:R-:W-:Y:S02]  /*24780*/  CS2R R44, SRZ ;  /* 0x00000000002c7805 */ /* 0x000fe4000001ff00 */
[----:B------:R-:W-:Y:S02]  /*24790*/  CS2R R6, SRZ ;  /* 0x0000000000067805 */ /* 0x000fe4000001ff00 */
[----:B------:R-:W-:Y:S02]  /*247a0*/  CS2R R8, SRZ ;  /* 0x0000000000087805 */ /* 0x000fe4000001ff00 */
[----:B------:R-:W-:-:S07]  /*247b0*/  CS2R R10, SRZ ;  /* 0x00000000000a7805 */ /* 0x000fce000001ff00 */
.L_x_4048:
[----:B------:R-:W-:Y:S01]  /*247c0*/  ULDC.U8 UR4, c[0x0][0x631] ;  /* 0x00018c4000047ab9 */ /* 0x000fe20000000000 */
[----:B------:R-:W-:Y:S01]  /*247d0*/  IMAD.MOV.U32 R22, RZ, RZ, R6 ;  /* 0x000000ffff167224 */ /* 0x000fe200078e0006 */
[----:B------:R-:W-:Y:S01]  /*247e0*/  ISETP.NE.AND P0, PT, RZ, UR4, PT ;  /* 0x00000004ff007c0c */ /* 0x000fe2000bf05270 */
[----:B------:R-:W-:Y:S02]  /*247f0*/  IMAD.MOV.U32 R23, RZ, RZ, R7 ;  /* 0x000000ffff177224 */ /* 0x000fe400078e0007 */
[----:B------:R-:W-:Y:S02]  /*24800*/  IMAD.MOV.U32 R26, RZ, RZ, R8 ;  /* 0x000000ffff1a7224 */ /* 0x000fe400078e0008 */
[----:B------:R-:W-:Y:S02]  /*24810*/  IMAD.MOV.U32 R27, RZ, RZ, R9 ;  /* 0x000000ffff1b7224 */ /* 0x000fe400078e0009 */
[----:B------:R-:W-:Y:S02]  /*24820*/  IMAD.MOV.U32 R28, RZ, RZ, R10 ;  /* 0x000000ffff1c7224 */ /* 0x000fe400078e000a */
[----:B0-----:R-:W-:-:S04]  /*24830*/  IMAD.MOV.U32 R29, RZ, RZ, R11 ;  /* 0x000000ffff1d7224 */ /* 0x001fc800078e000b */
        /* <DEDUP_REMOVED lines=21> */
.L_x_4051:
        /* <DEDUP_REMOVED lines=22> */
.L_x_4052:
        /* <DEDUP_REMOVED lines=22> */
.L_x_4053:
        /* <DEDUP_REMOVED lines=22> */
.L_x_4054:
[----:B------:R-:W-:Y:S02]  /*24db0*/  ULDC.64 UR4, c[0x0][0x600] ;  /* 0x0001800000047ab9 */ /* 0x000fe40000000a00 */
[----:B------:R-:W-:-:S05]  /*24dc0*/  IADD3 R16, P0, R16, UR4, RZ ;  /* 0x0000000410107c10 */ /* 0x000fca000ff1e0ff */
[----:B------:R-:W-:-:S05]  /*24dd0*/  IMAD.X R17, RZ, RZ, UR5, P0 ;  /* 0x00000005ff117e24 */ /* 0x000fca00080e06ff */
[----:B------:R-:W-:Y:S01]  /*24de0*/  STG.E.64 desc[UR60][R16.64], R44 ;  /* 0x0000002c10007986 */ /* 0x000fe2000c101b3c */
[----:B------:R-:W-:Y:S05]  /*24df0*/  EXIT ;  /* 0x000000000000794d */ /* 0x000fea0003800000 */
.L_x_4050:
        /* <DEDUP_REMOVED lines=16> */
.L_x_4055:
        /* <DEDUP_REMOVED lines=15> */
.L_x_4056:
        /* <DEDUP_REMOVED lines=15> */
.L_x_4057:
        /* <DEDUP_REMOVED lines=15> */
.L_x_4058:
[----:B------:R-:W-:Y:S05]  /*251d0*/  EXIT ;  /* 0x000000000000794d */ /* 0x000fea0003800000 */
        .weak           $__internal_34_$__cuda_sm20_div_u64
        .type           $__internal_34_$__cuda_sm20_div_u64,@function
        .size           $__internal_34_$__cuda_sm20_div_u64,($__internal_35_$__cuda_sm20_rem_u64 - $__internal_34_$__cuda_sm20_div_u64)
$__internal_34_$__cuda_sm20_div_u64:
        /* <DEDUP_REMOVED lines=56> */
[----:B------:R-:W-:Y:S01]  /*25560*/  SEL R20, R20, R28, P0 ;  /* 0x0000001c14147207 */ /* 0x000fe20000000000 */
[----:B------:R-:W-:Y:S01]  /*25570*/  IMAD.MOV.U32 R28, RZ, RZ, R4 ;  /* 0x000000ffff1c7224 */ /* 0x000fe200078e0004 */
[----:B------:R-:W-:Y:S02]  /*25580*/  SEL R14, R14, R31, P0 ;  /* 0x0000001f0e0e7207 */ /* 0x000fe40000000000 */
        /* <DEDUP_REMOVED lines=10> */
[----:B------:R-:W-:Y:S06]  /*25630*/  RET.REL.NODEC R28 `(_ZN2at6native13reduce_kernelILi128ELi4ENS0_8ReduceOpIaNS0_9ArgMinOpsIaEEjlLi4ELi4EEEEEvT1_) ;  /* 0xfffffda81c707950 */ /* 0x000fec0003c3ffff */
        .weak           $__internal_35_$__cuda_sm20_rem_u64
        .type           $__internal_35_$__cuda_sm20_rem_u64,@function
        .size           $__internal_35_$__cuda_sm20_rem_u64,(.L_x_6992 - $__internal_35_$__cuda_sm20_rem_u64)
$__internal_35_$__cuda_sm20_rem_u64:
        /* <DEDUP_REMOVED lines=63> */
[----:B------:R-:W-:Y:S06]  /*25a30*/  RET.REL.NODEC R26 `(_ZN2at6native13reduce_kernelILi128ELi4ENS0_8ReduceOpIaNS0_9ArgMinOpsIaEEjlLi4ELi4EEEEEvT1_) ;  /* 0xfffffda41a707950 */ /* 0x000fec0003c3ffff */
.L_x_4059:
        /* <DEDUP_REMOVED lines=12> */
.L_x_6992:


//--------------------- .text._ZN2at6native13reduce_kernelILi512ELi1ENS0_8ReduceOpIhNS0_9ArgMinOpsIhEEjlLi4ELi4EEEEEvT1_ --------------------------
	.section	.text._ZN2at6native13reduce_kernelILi512ELi1ENS0_8ReduceOpIhNS0_9ArgMinOpsIhEEjlLi4ELi4EEEEEvT1_,"ax",@progbits
	.align	128
        .global         _ZN2at6native13reduce_kernelILi512ELi1ENS0_8ReduceOpIhNS0_9ArgMinOpsIhEEjlLi4ELi4EEEEEvT1_
        .type           _ZN2at6native13reduce_kernelILi512ELi1ENS0_8ReduceOpIhNS0_9ArgMinOpsIhEEjlLi4ELi4EEEEEvT1_,@function
        .size           _ZN2at6native13reduce_kernelILi512ELi1ENS0_8ReduceOpIhNS0_9ArgMinOpsIhEEjlLi4ELi4EEEEEvT1_,(.L_x_6994 - _ZN2at6native13reduce_kernelILi512ELi1ENS0_8ReduceOpIhNS0_9ArgMinOpsIhEEjlLi4ELi4EEEEEvT1_)
        .other          _ZN2at6native13reduce_kernelILi512ELi1ENS0_8ReduceOpIhNS0_9ArgMinOpsIhEEjlLi4ELi4EEEEEvT1_,@"STO_CUDA_ENTRY STV_DEFAULT"
_ZN2at6native13reduce_kernelILi512ELi1ENS0_8ReduceOpIhNS0_9ArgMinOpsIhEEjlLi4ELi4EEEEEvT1_:
.text._ZN2at6native13reduce_kernelILi512ELi1ENS0_8ReduceOpIhNS0_9ArgMinOpsIhEEjlLi4ELi4EEEEEvT1_:
        /* <DEDUP_REMOVED lines=293> */
.L_x_4060:
[----:B------:R-:W-:Y:S01]  /*1250*/  ULDC UR4, c[0x0][0x22c] ;  /* 0x00008b0000047ab9 */ /* 0x000fe20000000800 */
[----:B------:R-:W-:Y:S01]  /*1260*/  ULDC.64 UR36, c[0x0][0x208] ;  /* 0x0000820000247ab9 */ /* 0x000fe20000000a00 */
[----:B------:R-:W-:Y:S01]  /*1270*/  IMAD.U32 R13, RZ, RZ, UR4 ;  /* 0x00000004ff0d7e24 */ /* 0x000fe2000f8e00ff */
[----:B------:R-:W-:Y:S01]  /*1280*/  ULDC UR4, c[0x0][0x230] ;  /* 0x00008c0000047ab9 */ /* 0x000fe20000000800 */
[----:B------:R-:W-:Y:S01]  /*1290*/  BSSY B0, `(.L_x_4061) ;  /* 0x0000bf9000007945 */ /* 0x000fe20003800000 */
[----:B------:R-:W-:Y:S01]  /*12a0*/  HFMA2.MMA R5, -RZ, RZ, 0, 0 ;  /* 0x00000000ff057435 */ /* 0x000fe200000001ff */
[----:B------:R-:W-:Y:S02]  /*12b0*/  PRMT R0, RZ, 0x7610, R0 ;  /* 0x00007610ff007816 */ /* 0x000fe40000000000 */
[----:B------:R-:W-:-:S04]  /*12c0*/  ISETP.GE.U32.AND P0, PT, R2, R13, PT ;  /* 0x0000000d0200720c */ /* 0x000fc80003f06070 */
[----:B------:R-:W-:Y:S01]  /*12d0*/  ISETP.GE.U32.OR P0, PT, R9, UR4, P0 ;  /* 0x0000000409007c0c */ /* 0x000fe20008706470 */
[----:B------:R-:W-:-:S12]  /*12e0*/  IMAD.MOV.U32 R9, RZ, RZ, RZ ;  /* 0x000000ffff097224 */ /* 0x000fd800078e00ff */
        /* <DEDUP_REMOVED lines=15> */
[----:B-1----:R-:W-:Y:S02]  /*13e0*/  PRMT R6, R3, 0x7610, R6 ;  /* 0x0000761003067816 */ /* 0x002fe40000000006 */
[----:B--2---:R-:W-:Y:S01]  /*13f0*/  MOV R5, R18 ;  /* 0x0000001200057202 */ /* 0x004fe20000000f00 */
[----:B---3--:R-:W-:-:S08]  /*1400*/  IMAD.MOV.U32 R0, RZ, RZ, R17 ;  /* 0x000000ffff007224 */ /* 0x008fd000078e0011 */
[----:B------:R-:W-:Y:S05]  /*1410*/  @!P0 BRA `(.L_x_4065) ;  /* 0x0000000000b88947 */ /* 0x000fea0003800000 */
[C---:B------:R-:W-:Y:S01]  /*1420*/  ISETP.GE.U32.AND P0, PT, R7.reuse, R10, PT ;  /* 0x0000000a0700720c */ /* 0x040fe20003f06070 */
[----:B------:R-:W-:Y:S01]  /*1430*/  IMAD.MOV R21, RZ, RZ, -R10 ;  /* 0x000000ffff157224 */ /* 0x000fe200078e0a0a */
[----:B------:R-:W-:Y:S02]  /*1440*/  BSSY B2, `(.L_x_4066) ;  /* 0x0000027000027945 */ /* 0x000fe40003800000 */
        /* <DEDUP_REMOVED lines=13> */
.L_x_4069:
[----:B------:R-:W-:Y:S05]  /*1520*/  BSYNC B3 ;  /* 0x0000000000037941 */ /* 0x000fea0003800000 */
.L_x_4068:
        /* <DEDUP_REMOVED lines=9> */
[----:B------:R-:W2:Y:S01]  /*15c0*/  LDG.E.U8 R15, desc[UR36][R14.64] ;  /* 0x000000240e0f7981 */ /* 0x000ea2000c1e1100 */
[----:B------:R-:W-:Y:S01]  /*15d0*/  IMAD.IADD R5, R7, 0x1, -R10 ;  /* 0x0000000107057824 */ /* 0x000fe200078e0a0a */
[C---:B------:R-:W-:Y:S02]  /*15e0*/  PRMT R0, R6.reuse, 0x9910, RZ ;  /* 0x0000991006007816 */ /* 0x040fe400000000ff */
[----:B------:R-:W-:Y:S02]  /*15f0*/  LOP3.LUT R20, R6, 0xffff, RZ, 0xc0, !PT ;  /* 0x0000ffff06147812 */ /* 0x000fe400078ec0ff */
[----:B0-----:R-:W-:-:S04]  /*1600*/  ISETP.GT.U32.AND P0, PT, R5, R8, PT ;  /* 0x000000080500720c */ /* 0x001fc80003f04070 */
[----:B------:R-:W-:Y:S02]  /*1610*/  ISETP.GT.AND.EX P0, PT, RZ, R9, PT, P0 ;  /* 0x00000009ff00720c */ /* 0x000fe40003f04300 */
[-C--:B--2---:R-:W-:Y:S02]  /*1620*/  ISETP.NE.AND P1, PT, R0, R15.reuse, PT ;  /* 0x0000000f0000720c */ /* 0x084fe40003f25270 */
[----:B------:R-:W-:Y:S02]  /*1630*/  SEL R0, RZ, 0xffffffff, !P0 ;  /* 0xffffffffff007807 */ /* 0x000fe40004000000 */
[----:B------:R-:W-:-:S09]  /*1640*/  ISETP.GE.U32.AND P0, PT, R20, R15, PT ;  /* 0x0000000f1400720c */ /* 0x000fd20003f06070 */
[----:B------:R-:W-:-:S04]  /*1650*/  @P1 SEL R0, RZ, 0xffffffff, P0 ;  /* 0xffffffffff001807 */ /* 0x000fc80000000000 */
[----:B------:R-:W-:-:S04]  /*1660*/  LOP3.LUT R0, R0, 0x1, RZ, 0xc0, !PT ;  /* 0x0000000100007812 */ /* 0x000fc800078ec0ff */
[----:B------:R-:W-:-:S04]  /*1670*/  ISETP.NE.U32.AND P0, PT, R0, 0x1, PT ;  /* 0x000000010000780c */ /* 0x000fc80003f05070 */
[----:B------:R-:W-:Y:S02]  /*1680*/  SEL R6, R6, R15, !P0 ;  /* 0x0000000f06067207 */ /* 0x000fe40004000000 */
[----:B------:R-:W-:Y:S02]  /*1690*/  SEL R5, R5, R8, P0 ;  /* 0x0000000805057207 */ /* 0x000fe40000000000 */
[----:B------:R-:W-:-:S07]  /*16a0*/  SEL R0, R9, RZ, !P0 ;  /* 0x000000ff09007207 */ /* 0x000fce0004000000 */
.L_x_4067:
[----:B------:R-:W-:Y:S05]  /*16b0*/  BSYNC B2 ;  /* 0x0000000000027941 */ /* 0x000fea0003800000 */
.L_x_4066:
[----:B------:R-:W-:Y:S02]  /*16c0*/  IADD3 R12, P0, P1, R12, 0x4, R21 ;  /* 0x000000040c0c7810 */ /* 0x000fe4000791e015 */
[C---:B------:R-:W-:Y:S02]  /*16d0*/  IADD3 R9, R10.reuse, -0x4, R13 ;  /* 0xfffffffc0a097810 */ /* 0x040fe40007ffe00d */
[----:B------:R-:W-:Y:S02]  /*16e0*/  IADD3 R8, -R10, 0x4, RZ ;  /* 0x000000040a087810 */ /* 0x000fe40007ffe1ff */
[----:B------:R-:W-:-:S07]  /*16f0*/  IADD3.X R11, R11, RZ, R16, P0, P1 ;  /* 0x000000ff0b0b7210 */ /* 0x000fce00007e2410 */
.L_x_4065:
[----:B------:R-:W-:Y:S05]  /*1700*/  BSYNC B1 ;  /* 0x0000000000017941 */ /* 0x000fea0003800000 */
.L_x_4064:
[----:B------:R-:W-:Y:S01]  /*1710*/  IMAD.SHL.U32 R23, R2, 0x4, RZ ;  /* 0x0000000402177824 */ /* 0x000fe200078e00ff */
[----:B------:R-:W-:Y:S01]  /*1720*/  IADD3 R12, P3, R12, R19, RZ ;  /* 0x000000130c0c7210 */ /* 0x000fe20007f7e0ff */
[----:B------:R-:W-:Y:S01]  /*1730*/  ULDC UR4, c[0x0][0x5fc] ;  /* 0x00017f0000047ab9 */ /* 0x000fe20000000800 */
[----:B------:R-:W-:Y:S01]  /*1740*/  BSSY B1, `(.L_x_4070) ;  /* 0x0000058000017945 */ /* 0x000fe20003800000 */
[----:B------:R-:W-:Y:S01]  /*1750*/  PRMT R16, R3, 0x7610, R16 ;  /* 0x0000761003107816 */ /* 0x000fe20000000010 */
[--C-:B------:R-:W-:Y:S01]  /*1760*/  IMAD.MOV.U32 R21, RZ, RZ, R18.reuse ;  /* 0x000000ffff157224 */ /* 0x100fe200078e0012 */
[----:B------:R-:W-:Y:S01]  /*1770*/  IADD3 R10, R23, 0x3, RZ ;  /* 0x00000003170a7810 */ /* 0x000fe20007ffe0ff */
[----:B------:R-:W-:Y:S01]  /*1780*/  IMAD.MOV.U32 R19, RZ, RZ, R18 ;  /* 0x000000ffff137224 */ /* 0x000fe200078e0012 */
[----:B------:R-:W-:Y:S01]  /*1790*/  IADD3.X R13, R11, UR4, RZ, P3, !PT ;  /* 0x000000040b0d7c10 */ /* 0x000fe20009ffe4ff */
[--C-:B------:R-:W-:Y:S01]  /*17a0*/  IMAD.MOV.U32 R20, RZ, RZ, R17.reuse ;  /* 0x000000ffff147224 */ /* 0x100fe200078e0011 */
[----:B------:R-:W-:Y:S01]  /*17b0*/  ISETP.GE.U32.AND P0, PT, R10, R9, PT ;  /* 0x000000090a00720c */ /* 0x000fe20003f06070 */
[----:B------:R-:W-:Y:S01]  /*17c0*/  IMAD.MOV.U32 R10, RZ, RZ, R17 ;  /* 0x000000ffff0a7224 */ /* 0x000fe200078e0011 */
[----:B------:R-:W-:-:S02]  /*17d0*/  PRMT R14, R3, 0x7610, R14 ;  /* 0x00007610030e7816 */ /* 0x000fc4000000000e */
[----:B------:R-:W-:Y:S02]  /*17e0*/  PRMT R15, R3, 0x7610, R15 ;  /* 0x00007610030f7816 */ /* 0x000fe4000000000f */
[----:B------:R-:W-:Y:S02]  /*17f0*/  ISETP.NE.AND P1, PT, RZ, UR27, PT ;  /* 0x0000001bff007c0c */ /* 0x000fe4000bf25270 */
[----:B------:R-:W-:-:S05]  /*1800*/  ISETP.NE.AND P2, PT, R22, RZ, PT ;  /* 0x000000ff1600720c */ /* 0x000fca0003f45270 */
[----:B------:R-:W-:Y:S08]  /*1810*/  @P0 BRA `(.L_x_4071) ;  /* 0x0000000400280947 */ /* 0x000ff00003800000 */
[----:B------:R-:W-:Y:S01]  /*1820*/  IMAD.MOV.U32 R11, RZ, RZ, R2 ;  /* 0x000000ffff0b7224 */ /* 0x000fe200078e0002 */
[----:B------:R-:W-:Y:S01]  /*1830*/  MOV R19, R18 ;  /* 0x0000001200137202 */ /* 0x000fe20000000f00 */
[----:B------:R-:W-:Y:S01]  /*1840*/  IMAD.MOV.U32 R20, RZ, RZ, R17 ;  /* 0x000000ffff147224 */ /* 0x000fe200078e0011 */
[C---:B------:R-:W-:Y:S02]  /*1850*/  PRMT R14, R16.reuse, 0x7610, R14 ;  /* 0x00007610100e7816 */ /* 0x040fe4000000000e */
[----:B------:R-:W-:-:S07]  /*1860*/  PRMT R15, R16, 0x7610, R15 ;  /* 0x00007610100f7816 */ /* 0x000fce000000000f */
.L_x_4072:
[----:B------:R-:W-:Y:S01]  /*1870*/  IMAD.WIDE.U32 R2, R11, 0x4, R12 ;  /* 0x000000040b027825 */ /* 0x000fe200078e000c */
[----:B------:R-:W-:Y:S01]  /*1880*/  LOP3.LUT R24, R6, 0xff, RZ, 0xc0, !PT ;  /* 0x000000ff06187812 */ /* 0x000fe200078ec0ff */
[----:B------:R-:W-:-:S04]  /*1890*/  ULDC UR4, c[0x0][0x234] ;  /* 0x00008d0000047ab9 */ /* 0x000fc80000000800 */
[----:B------:R0:W2:Y:S01]  /*18a0*/  LDG.E R2, desc[UR36][R2.64] ;  /* 0x0000002402027981 */ /* 0x0000a2000c1e1900 */
[----:B------:R-:W-:Y:S01]  /*18b0*/  IMAD.IADD R22, R23, 0x1, R8 ;  /* 0x0000000117167824 */ /* 0x000fe200078e0208 */
[----:B------:R-:W-:Y:S01]  /*18c0*/  LOP3.LUT R27, R15, 0xff, RZ, 0xc0, !PT ;  /* 0x000000ff0f1b7812 */ /* 0x000fe200078ec0ff */
[----:B------:R-:W-:Y:S01]  /*18d0*/  VIADD R11, R11, UR4 ;  /* 0x000000040b0b7c36 */ /* 0x000fe20008000000 */
[----:B------:R-:W-:Y:S02]  /*18e0*/  LOP3.LUT R26, R14, 0xff, RZ, 0xc0, !PT ;  /* 0x000000ff0e1a7812 */ /* 0x000fe400078ec0ff */
[----:B------:R-:W-:-:S04]  /*18f0*/  ISETP.GE.U32.AND P0, PT, R5, R22, PT ;  /* 0x000000160500720c */ /* 0x000fc80003f06070 */
[----:B------:R-:W-:Y:S01]  /*1900*/  ISETP.GE.AND.EX P0, PT, R0, RZ, PT, P0 ;  /* 0x000000ff0000720c */ /* 0x000fe20003f06300 */
[----:B0-----:R-:W-:Y:S01]  /*1910*/  VIADD R3, R22, 0x1 ;  /* 0x0000000116037836 */ /* 0x001fe20000000000 */
[C---:B--2---:R-:W-:Y:S02]  /*1920*/  LOP3.LUT R25, R2.reuse, 0xff, RZ, 0xc0, !PT ;  /* 0x000000ff02197812 */ /* 0x044fe400078ec0ff */
[----:B------:R-:W-:Y:S02]  /*1930*/  PRMT R23, R2, 0x7771, RZ ;  /* 0x0000777102177816 */ /* 0x000fe400000000ff */
[----:B------:R-:W-:Y:S02]  /*1940*/  ISETP.NE.AND P6, PT, R24, R25, PT ;  /* 0x000000191800720c */ /* 0x000fe40003fc5270 */
[----:B------:R-:W-:-:S04]  /*1950*/  PRMT R25, R2, 0x7770, RZ ;  /* 0x0000777002197816 */ /* 0x000fc800000000ff */
[----:B------:R-:W-:Y:S01]  /*1960*/  ISETP.GE.U32.AND P3, PT, R24, R25, PT ;  /* 0x000000191800720c */ /* 0x000fe20003f66070 */
[----:B------:R-:W-:Y:S01]  /*1970*/  IMAD.MOV.U32 R24, RZ, RZ, R23 ;  /* 0x000000ffff187224 */ /* 0x000fe200078e0017 */
[----:B------:R-:W-:Y:S02]  /*1980*/  SEL R23, RZ, 0xffffffff, P0 ;  /* 0xffffffffff177807 */ /* 0x000fe40000000000 */
[----:B------:R-:W-:Y:S02]  /*1990*/  ISETP.GE.U32.AND P0, PT, R18, R3, PT ;  /* 0x000000031200720c */ /* 0x000fe40003f06070 */
[----:B------:R-:W-:Y:S02]  /*19a0*/  ISETP.NE.AND P4, PT, R27, R24, PT ;  /* 0x000000181b00720c */ /* 0x000fe40003f85270 */
[----:B------:R-:W-:Y:S02]  /*19b0*/  @P6 SEL R23, RZ, 0xffffffff, P3 ;  /* 0xffffffffff176807 */ /* 0x000fe40001800000 */
[----:B------:R-:W-:-:S02]  /*19c0*/  PRMT R24, R2, 0x7771, RZ ;  /* 0x0000777102187816 */ /* 0x000fc400000000ff */
[----:B------:R-:W-:Y:S02]  /*19d0*/  LOP3.LUT R23, R23, 0x1, RZ, 0xc0, !PT ;  /* 0x0000000117177812 */ /* 0x000fe400078ec0ff */
[----:B------:R-:W-:Y:S02]  /*19e0*/  ISETP.GE.U32.AND P5, PT, R27, R24, PT ;  /* 0x000000181b00720c */ /* 0x000fe40003fa6070 */
[----:B------:R-:W-:Y:S02]  /*19f0*/  ISETP.GE.AND.EX P0, PT, R17, RZ, PT, P0 ;  /* 0x000000ff1100720c */ /* 0x000fe40003f06300 */
[----:B------:R-:W-:Y:S02]  /*1a00*/  ISETP.NE.U32.AND P3, PT, R23, 0x1, PT ;  /* 0x000000011700780c */ /* 0x000fe40003f65070 */
[----:B------:R-:W-:Y:S02]  /*1a10*/  SEL R23, RZ, 0xffffffff, P5 ;  /* 0xffffffffff177807 */ /* 0x000fe40002800000 */
[----:B------:R-:W-:-:S02]  /*1a20*/  @!P4 SEL R23, RZ, 0xffffffff, P0 ;  /* 0xffffffffff17c807 */ /* 0x000fc40000000000 */
[----:B------:R-:W-:Y:S02]  /*1a30*/  SEL R6, R6, R25, !P3 ;  /* 0x0000001906067207 */ /* 0x000fe40005800000 */
[----:B------:R-:W-:Y:S02]  /*1a40*/  LOP3.LUT R23, R23, 0x1, RZ, 0xc0, !PT ;  /* 0x0000000117177812 */ /* 0x000fe400078ec0ff */
[C---:B------:R-:W-:Y:S02]  /*1a50*/  PRMT R25, R2.reuse, 0x7772, RZ ;  /* 0x0000777202197816 */ /* 0x040fe400000000ff */
[----:B------:R-:W-:Y:S02]  /*1a60*/  ISETP.NE.U32.AND P4, PT, R23, 0x1, PT ;  /* 0x000000011700780c */ /* 0x000fe40003f85070 */
[----:B------:R-:W-:Y:S02]  /*1a70*/  PRMT R23, R2, 0x7772, RZ ;  /* 0x0000777202177816 */ /* 0x000fe400000000ff */
[----:B------:R-:W-:-:S02]  /*1a80*/  ISETP.GE.U32.AND P5, PT, R26, R25, PT ;  /* 0x000000191a00720c */ /* 0x000fc40003fa6070 */
[----:B------:R-:W-:Y:S01]  /*1a90*/  ISETP.NE.AND P6, PT, R26, R23, PT ;  /* 0x000000171a00720c */ /* 0x000fe20003fc5270 */
[----:B------:R-:W-:Y:S01]  /*1aa0*/  VIADD R26, R22, 0x2 ;  /* 0x00000002161a7836 */ /* 0x000fe20000000000 */
[----:B------:R-:W-:Y:S02]  /*1ab0*/  SEL R18, R18, R3, !P4 ;  /* 0x0000000312127207 */ /* 0x000fe40006000000 */
[----:B------:R-:W-:Y:S02]  /*1ac0*/  SEL R3, RZ, 0xffffffff, P5 ;  /* 0xffffffffff037807 */ /* 0x000fe40002800000 */
[----:B------:R-:W-:Y:S02]  /*1ad0*/  ISETP.GE.U32.AND P0, PT, R19, R26, PT ;  /* 0x0000001a1300720c */ /* 0x000fe40003f06070 */
[----:B------:R-:W-:Y:S02]  /*1ae0*/  PRMT R23, R2, 0x7773, RZ ;  /* 0x0000777302177816 */ /* 0x000fe400000000ff */
[----:B------:R-:W-:-:S02]  /*1af0*/  ISETP.GE.AND.EX P0, PT, R20, RZ, PT, P0 ;  /* 0x000000ff1400720c */ /* 0x000fc40003f06300 */
[----:B------:R-:W-:Y:S02]  /*1b00*/  SEL R5, R5, R22, !P3 ;  /* 0x0000001605057207 */ /* 0x000fe40005800000 */
[----:B------:R-:W-:Y:S02]  /*1b10*/  @!P6 SEL R3, RZ, 0xffffffff, P0 ;  /* 0xffffffffff03e807 */ /* 0x000fe40000000000 */
[----:B------:R-:W-:Y:S02]  /*1b20*/  IADD3 R22, R22, 0x3, RZ ;  /* 0x0000000316167810 */ /* 0x000fe40007ffe0ff */
[----:B------:R-:W-:Y:S02]  /*1b30*/  LOP3.LUT R3, R3, 0x1, RZ, 0xc0, !PT ;  /* 0x0000000103037812 */ /* 0x000fe400078ec0ff */
[----:B------:R-:W-:Y:S02]  /*1b40*/  SEL R0, R0, RZ, !P3 ;  /* 0x000000ff00007207 */ /* 0x000fe40005800000 */
[----:B------:R-:W-:-:S02]  /*1b50*/  ISETP.NE.U32.AND P5, PT, R3, 0x1, PT ;  /* 0x000000010300780c */ /* 0x000fc40003fa5070 */
[----:B------:R-:W-:Y:S02]  /*1b60*/  PRMT R3, R2, 0x7773, RZ ;  /* 0x0000777302037816 */ /* 0x000fe400000000ff */
[----:B------:R-:W-:Y:S02]  /*1b70*/  LOP3.LUT R2, R16, 0xff, RZ, 0xc0, !PT ;  /* 0x000000ff10027812 */ /* 0x000fe400078ec0ff */
[----:B------:R-:W-:Y:S02]  /*1b80*/  SEL R15, R15, R24, !P4 ;  /* 0x000000180f0f7207 */ /* 0x000fe40006000000 */
[C---:B------:R-:W-:Y:S01]  /*1b90*/  ISETP.NE.AND P6, PT, R2.reuse, R23, PT ;  /* 0x000000170200720c */ /* 0x040fe20003fc5270 */
[----:B------:R-:W-:Y:S01]  /*1ba0*/  IMAD.SHL.U32 R23, R11, 0x4, RZ ;  /* 0x000000040b177824 */ /* 0x000fe200078e00ff */
[----:B------:R-:W-:Y:S02]  /*1bb0*/  ISETP.GE.U32.AND P0, PT, R2, R3, PT ;  /* 0x000000030200720c */ /* 0x000fe40003f06070 */
[----:B------:R-:W-:-:S02]  /*1bc0*/  SEL R19, R19, R26, !P5 ;  /* 0x0000001a13137207 */ /* 0x000fc40006800000 */
[----:B------:R-:W-:Y:S02]  /*1bd0*/  SEL R2, RZ, 0xffffffff, P0 ;  /* 0xffffffffff027807 */ /* 0x000fe40000000000 */
[----:B------:R-:W-:Y:S02]  /*1be0*/  ISETP.GE.U32.AND P0, PT, R21, R22, PT ;  /* 0x000000161500720c */ /* 0x000fe40003f06070 */
[----:B------:R-:W-:Y:S02]  /*1bf0*/  SEL R14, R14, R25, !P5 ;  /* 0x000000190e0e7207 */ /* 0x000fe40006800000 */
[----:B------:R-:W-:Y:S02]  /*1c00*/  ISETP.GE.AND.EX P0, PT, R10, RZ, PT, P0 ;  /* 0x000000ff0a00720c */ /* 0x000fe40003f06300 */
[----:B------:R-:W-:Y:S02]  /*1c10*/  SEL R17, R17, RZ, !P4 ;  /* 0x000000ff11117207 */ /* 0x000fe40006000000 */
[----:B------:R-:W-:-:S02]  /*1c20*/  @!P6 SEL R2, RZ, 0xffffffff, P0 ;  /* 0xffffffffff02e807 */ /* 0x000fc40000000000 */
[----:B------:R-:W-:Y:S02]  /*1c30*/  SEL R20, R20, RZ, !P5 ;  /* 0x000000ff14147207 */ /* 0x000fe40006800000 */
[----:B------:R-:W-:-:S04]  /*1c40*/  LOP3.LUT R2, R2, 0x1, RZ, 0xc0, !PT ;  /* 0x0000000102027812 */ /* 0x000fc800078ec0ff */
[----:B------:R-:W-:Y:S01]  /*1c50*/  ISETP.NE.U32.AND P0, PT, R2, 0x1, PT ;  /* 0x000000010200780c */ /* 0x000fe20003f05070 */
[----:B------:R-:W-:-:S03]  /*1c60*/  VIADD R2, R23, 0x3 ;  /* 0x0000000317027836 */ /* 0x000fc60000000000 */
[----:B------:R-:W-:Y:S02]  /*1c70*/  SEL R21, R21, R22, !P0 ;  /* 0x0000001615157207 */ /* 0x000fe40004000000 */
[----:B------:R-:W-:Y:S02]  /*1c80*/  ISETP.GE.U32.AND P3, PT, R2, R9, PT ;  /* 0x000000090200720c */ /* 0x000fe40003f66070 */
[----:B------:R-:W-:Y:S02]  /*1c90*/  SEL R16, R16, R3, !P0 ;  /* 0x0000000310107207 */ /* 0x000fe40004000000 */
[----:B------:R-:W-:-:S09]  /*1ca0*/  SEL R10, R10, RZ, !P0 ;  /* 0x000000ff0a0a7207 */ /* 0x000fd20004000000 */
[----:B------:R-:W-:Y:S05]  /*1cb0*/  @!P3 BRA `(.L_x_4072) ;  /* 0xfffffff800ecb947 */ /* 0x000fea000383ffff */
.L_x_4071:
[----:B------:R-:W-:Y:S05]  /*1cc0*/  BSYNC B1 ;  /* 0x0000000000017941 */ /* 0x000fea0003800000 */
.L_x_4070:
        /* <DEDUP_REMOVED lines=8> */
.L_x_4074:
[----:B------:R-:W-:Y:S05]  /*1d50*/  BSYNC B1 ;  /* 0x0000000000017941 */ /* 0x000fea0003800000 */
.L_x_4073:
        /* <DEDUP_REMOVED lines=10> */
[----:B------:R-:W2:Y:S01]  /*1e00*/  LDG.E.U8 R3, desc[UR36][R2.64] ;  /* 0x0000002402037981 */ /* 0x000ea2000c1e1100 */
[----:B------:R-:W-:Y:S02]  /*1e10*/  IADD3 R8, R7, R8, RZ ;  /* 0x0000000807087210 */ /* 0x000fe40007ffe0ff */
[----:B------:R-:W-:Y:S02]  /*1e20*/  LOP3.LUT R4, R6, 0xff, RZ, 0xc0, !PT ;  /* 0x000000ff06047812 */ /* 0x000fe400078ec0ff */
[----:B------:R-:W-:Y:S02]  /*1e30*/  ISETP.GE.U32.AND P0, PT, R5, R8, PT ;  /* 0x000000080500720c */ /* 0x000fe40003f06070 */
[----:B------:R-:W-:-:S04]  /*1e40*/  SHF.R.S32.HI R9, RZ, 0x1f, R8 ;  /* 0x0000001fff097819 */ /* 0x000fc80000011408 */
[----:B------:R-:W-:-:S04]  /*1e50*/  ISETP.GE.AND.EX P0, PT, R0, R9, PT, P0 ;  /* 0x000000090000720c */ /* 0x000fc80003f06300 */
[----:B------:R-:W-:Y:S02]  /*1e60*/  SEL R7, RZ, 0xffffffff, P0 ;  /* 0xffffffffff077807 */ /* 0x000fe40000000000 */
[CC--:B--2---:R-:W-:Y:S02]  /*1e70*/  ISETP.NE.AND P1, PT, R4.reuse, R3.reuse, PT ;  /* 0x000000030400720c */ /* 0x0c4fe40003f25270 */
[----:B------:R-:W-:-:S11]  /*1e80*/  ISETP.GE.U32.AND P0, PT, R4, R3, PT ;  /* 0x000000030400720c */ /* 0x000fd60003f06070 */
[----:B------:R-:W-:-:S04]  /*1e90*/  @P1 SEL R7, RZ, 0xffffffff, P0 ;  /* 0xffffffffff071807 */ /* 0x000fc80000000000 */
[----:B------:R-:W-:-:S04]  /*1ea0*/  LOP3.LUT R7, R7, 0x1, RZ, 0xc0, !PT ;  /* 0x0000000107077812 */ /* 0x000fc800078ec0ff */
[----:B------:R-:W-:-:S04]  /*1eb0*/  ISETP.NE.U32.AND P0, PT, R7, 0x1, PT ;  /* 0x000000010700780c */ /* 0x000fc80003f05070 */
[----:B------:R-:W-:Y:S02]  /*1ec0*/  SEL R6, R6, R3, !P0 ;  /* 0x0000000306067207 */ /* 0x000fe40004000000 */
[----:B------:R-:W-:Y:S02]  /*1ed0*/  SEL R5, R5, R8, !P0 ;  /* 0x0000000805057207 */ /* 0x000fe40004000000 */
[----:B------:R-:W-:-:S07]  /*1ee0*/  SEL R0, R0, R9, !P0 ;  /* 0x0000000900007207 */ /* 0x000fce0004000000 */
.L_x_4076:
[----:B------:R-:W-:Y:S05]  /*1ef0*/  BSYNC B1 ;  /* 0x0000000000017941 */ /* 0x000fea0003800000 */
.L_x_4075:
[----:B------:R-:W-:Y:S02]  /*1f00*/  LOP3.LUT R3, R6, 0xff, RZ, 0xc0, !PT ;  /* 0x000000ff06037812 */ /* 0x000fe400078ec0ff */
[----:B------:R-:W-:Y:S02]  /*1f10*/  LOP3.LUT R2, R15, 0xff, RZ, 0xc0, !PT ;  /* 0x000000ff0f027812 */ /* 0x000fe400078ec0ff */
[----:B------:R-:W-:Y:S02]  /*1f20*/  ISETP.GE.U32.AND P0, PT, R5, R18, PT ;  /* 0x000000120500720c */ /* 0x000fe40003f06070 */
[CC--:B------:R-:W-:Y:S02]  /*1f30*/  ISETP.NE.AND P2, PT, R3.reuse, R2.reuse, PT ;  /* 0x000000020300720c */ /* 0x0c0fe40003f45270 */
[----:B------:R-:W-:Y:S02]  /*1f40*/  ISETP.GE.AND.EX P0, PT, R0, R17, PT, P0 ;  /* 0x000000110000720c */ /* 0x000fe40003f06300 */
[----:B------:R-:W-:-:S02]  /*1f50*/  ISETP.GE.U32.AND P1, PT, R3, R2, PT ;  /* 0x000000020300720c */ /* 0x000fc40003f26070 */
[----:B------:R-:W-:Y:S02]  /*1f60*/  SEL R2, RZ, 0xffffffff, P0 ;  /* 0xffffffffff027807 */ /* 0x000fe40000000000 */
[----:B------:R-:W-:-:S05]  /*1f70*/  LOP3.LUT R3, R14, 0xff, RZ, 0xc0, !PT ;  /* 0x000000ff0e037812 */ /* 0x000fca00078ec0ff */
        /* <DEDUP_REMOVED lines=9> */
[----:B------:R-:W-:Y:S02]  /*2010*/  ISETP.GE.U32.AND P2, PT, R2, R3, PT ;  /* 0x000000030200720c */ /* 0x000fe40003f46070 */
[----:B------:R-:W-:Y:S02]  /*2020*/  ISETP.GE.AND.EX P0, PT, R9, R20, PT, P0 ;  /* 0x000000140900720c */ /* 0x000fe40003f06300 */
[----:B------:R-:W-:Y:S02]  /*2030*/  LOP3.LUT R3, R16, 0xff, RZ, 0xc0, !PT ;  /* 0x000000ff10037812 */ /* 0x000fe400078ec0ff */
        /* <DEDUP_REMOVED lines=11> */
[----:B------:R-:W-:-:S04]  /*20f0*/  ISETP.GE.AND.EX P0, PT, R9, R10, PT, P0 ;  /* 0x0000000a0900720c */ /* 0x000fc80003f06300 */
[----:B------:R-:W-:-:S03]  /*2100*/  SEL R0, RZ, 0xffffffff, P0 ;  /* 0xffffffffff007807 */ /* 0x000fc60000000000 */
[----:B------:R-:W-:-:S04]  /*2110*/  @P1 SEL R0, RZ, 0xffffffff, P2 ;  /* 0xffffffffff001807 */ /* 0x000fc80001000000 */
[----:B------:R-:W-:-:S04]  /*2120*/  LOP3.LUT R0, R0, 0x1, RZ, 0xc0, !PT ;  /* 0x0000000100007812 */ /* 0x000fc800078ec0ff */
[----:B------:R-:W-:-:S04]  /*2130*/  ISETP.NE.U32.AND P0, PT, R0, 0x1, PT ;  /* 0x000000010000780c */ /* 0x000fc80003f05070 */
[----:B------:R-:W-:Y:S02]  /*2140*/  SEL R0, R15, R16, !P0 ;  /* 0x000000100f007207 */ /* 0x000fe40004000000 */
[----:B------:R-:W-:Y:S02]  /*2150*/  SEL R5, R2, R21, !P0 ;  /* 0x0000001502057207 */ /* 0x000fe40004000000 */
[----:B------:R-:W-:Y:S01]  /*2160*/  SEL R9, R9, R10, !P0 ;  /* 0x0000000a09097207 */ /* 0x000fe20004000000 */
[----:B------:R-:W-:Y:S06]  /*2170*/  BRA `(.L_x_4062) ;  /* 0x000000b000287947 */ /* 0x000fec0003800000 */
.L_x_4063:
[----:B------:R-:W0:Y:S08]  /*2180*/  LDC R0, c[0x0][0x398] ;  /* 0x0000e600ff007b82 */ /* 0x000e300000000800 */
[----:B------:R-:W1:Y:S01]  /*2190*/  LDC R14, c[0x0][0x268] ;  /* 0x00009a00ff0e7b82 */ /* 0x000e620000000800 */
[----:B0-----:R-:W-:Y:S02]  /*21a0*/  ISETP.EQ.AND P1, PT, R0, 0x1, PT ;  /* 0x000000010000780c */ /* 0x001fe40003f22270 */
[----:B-1----:R-:W-:-:S13]  /*21b0*/  ISETP.NE.AND P0, PT, R14, 0x1, PT ;  /* 0x000000010e00780c */ /* 0x002fda0003f05270 */
        /* <DEDUP_REMOVED lines=14> */
[C---:B------:R-:W-:Y:S01]  /*22a0*/  PRMT R21, R6.reuse, 0x7610, R21 ;  /* 0x0000761006157816 */ /* 0x040fe20000000015 */
[--C-:B------:R-:W-:Y:S01]  /*22b0*/  IMAD.MOV.U32 R25, RZ, RZ, R3.reuse ;  /* 0x000000ffff197224 */ /* 0x100fe200078e0003 */
[----:B------:R-:W-:Y:S01]  /*22c0*/  MOV R22, R4 ;  /* 0x0000000400167202 */ /* 0x000fe20000000f00 */
[----:B------:R-:W-:Y:S01]  /*22d0*/  IMAD.MOV.U32 R23, RZ, RZ, R4 ;  /* 0x000000ffff177224 */ /* 0x000fe200078e0004 */
[C---:B------:R-:W-:Y:S01]  /*22e0*/  PRMT R20, R6.reuse, 0x7610, R20 ;  /* 0x0000761006147816 */ /* 0x040fe20000000014 */
[----:B------:R-:W-:Y:S01]  /*22f0*/  IMAD.MOV.U32 R26, RZ, RZ, R3 ;  /* 0x000000ffff1a7224 */ /* 0x000fe200078e0003 */
[----:B------:R-:W-:Y:S01]  /*2300*/  PRMT R5, R6, 0x7610, R5 ;  /* 0x0000761006057816 */ /* 0x000fe20000000005 */
[----:B------:R-:W-:Y:S02]  /*2310*/  IMAD.MOV.U32 R24, RZ, RZ, R4 ;  /* 0x000000ffff187224 */ /* 0x000fe400078e0004 */
[----:B------:R-:W-:-:S02]  /*2320*/  IMAD.MOV.U32 R27, RZ, RZ, R3 ;  /* 0x000000ffff1b7224 */ /* 0x000fc400078e0003 */
[----:B------:R-:W-:Y:S05]  /*2330*/  @P0 BRA `(.L_x_4080) ;  /* 0x0000004400340947 */ /* 0x000fea0003800000 */
        /* <DEDUP_REMOVED lines=11> */
.L_x_4086:
        /* <DEDUP_REMOVED lines=157> */
[----:B------:R-:W-:Y:S01]  /*2dc0*/  ULDC UR38, c[0x0][0x2f8] ;  /* 0x0000be0000267ab9 */ /* 0x000fe20000000800 */
        /* <DEDUP_REMOVED lines=120> */
[----:B------:R-:W1:Y:S01]  /*3550*/  @P0 LDC R19, c[0x0][0x38c] ;  /* 0x0000e300ff130b82 */ /* 0x000e620000000800 */
[----:B------:R-:W-:-:S04]  /*3560*/  IMAD.MOV R4, RZ, RZ, -R17 ;  /* 0x000000ffff047224 */ /* 0x000fc800078e0a11 */
[----:B------:R-:W-:-:S03]  /*3570*/  IMAD R4, R4, UR34, R13 ;  /* 0x0000002204047c24 */ /* 0x000fc6000f8e020d */
[----:B------:R-:W2:Y:S01]  /*3580*/  @P0 LDC R2, c[0x0][0x3f8] ;  /* 0x0000fe00ff020b82 */ /* 0x000ea20000000800 */
[----:B------:R-:W-:Y:S02]  /*3590*/  IMAD R3, R4, UR25, R3 ;  /* 0x0000001904037c24 */ /* 0x000fe4000f8e0203 */
[----:B0-----:R-:W-:-:S05]  /*35a0*/  @P0 IMAD.HI.U32 R14, R17, R14, R16 ;  /* 0x0000000e110e0227 */ /* 0x001fca00078e0010 */
[----:B------:R-:W-:-:S05]  /*35b0*/  @P0 SHF.R.U32.HI R14, RZ, R15, R14 ;  /* 0x0000000fff0e0219 */ /* 0x000fca000001160e */
[----:B------:R-:W-:-:S04]  /*35c0*/  @P0 IMAD.MOV R16, RZ, RZ, -R14 ;  /* 0x000000ffff100224 */ /* 0x000fc800078e0a0e */
[----:B-1----:R-:W-:-:S04]  /*35d0*/  @P0 IMAD R19, R16, R19, R17 ;  /* 0x0000001310130224 */ /* 0x002fc800078e0211 */
[----:B--2---:R-:W-:-:S07]  /*35e0*/  @P0 IMAD R3, R19, R2, R3 ;  /* 0x0000000213030224 */ /* 0x004fce00078e0203 */
.L_x_4082:
[----:B------:R-:W-:Y:S02]  /*35f0*/  ULDC.64 UR34, c[0x0][0x5f8] ;  /* 0x00017e0000227ab9 */ /* 0x000fe40000000a00 */
[----:B------:R-:W-:-:S04]  /*3600*/  IADD3 R2, P0, P1, R3, UR34, R12 ;  /* 0x0000002203027c10 */ /* 0x000fc8000f91e00c */
[----:B------:R-:W-:-:S05]  /*3610*/  IADD3.X R3, RZ, UR35, R11, P0, P1 ;  /* 0x00000023ff037c10 */ /* 0x000fca00087e240b */
[----:B------:R0:W5:Y:S01]  /*3620*/  LDG.E.U8 R4, desc[UR36][R2.64] ;  /* 0x0000002402047981 */ /* 0x000162000c1e1100 */
[----:B------:R-:W-:Y:S05]  /*3630*/  @!P2 BRA `(.L_x_4083) ;  /* 0x0000000c00b8a947 */ /* 0x000fea0003800000 */
[----:B0-----:R-:W0:Y:S01]  /*3640*/  LDC.64 R2, c[0x0][0x268] ;  /* 0x00009a00ff027b82 */ /* 0x001e220000000a00 */
[----:B------:R-:W-:Y:S01]  /*3650*/  ULDC UR38, c[0x0][0x234] ;  /* 0x00008d0000267ab9 */ /* 0x000fe20000000800 */
[----:B------:R-:W-:Y:S01]  /*3660*/  MOV R14, RZ ;  /* 0x000000ff000e7202 */ /* 0x000fe20000000f00 */
        /* <DEDUP_REMOVED lines=225> */
[----:B------:R-:W-:-:S06]  /*4480*/  IMAD.MOV R13, RZ, RZ, -R3 ;  /* 0x000000ffff0d7224 */ /* 0x000fcc00078e0a03 */
        /* <DEDUP_REMOVED lines=9> */
.L_x_4083:
[----:B0-----:R-:W-:-:S04]  /*4520*/  IADD3 R2, P0, P1, R0, UR34, R12 ;  /* 0x0000002200027c10 */ /* 0x001fc8000f91e00c */
[----:B------:R-:W-:Y:S01]  /*4530*/  IADD3.X R3, RZ, UR35, R11, P0, P1 ;  /* 0x00000023ff037c10 */ /* 0x000fe200087e240b */
[----:B------:R-:W-:-:S05]  /*4540*/  IMAD.MOV.U32 R0, RZ, RZ, RZ ;  /* 0x000000ffff007224 */ /* 0x000fca00078e00ff */
[----:B------:R0:W5:Y:S02]  /*4550*/  LDG.E.U8 R3, desc[UR36][R2.64] ;  /* 0x0000002402037981 */ /* 0x000164000c1e1100 */
[----:B0-----:R-:W-:Y:S01]  /*4560*/  IMAD.MOV.U32 R2, RZ, RZ, RZ ;  /* 0x000000ffff027224 */ /* 0x001fe200078e00ff */
[----:B------:R-:W-:Y:S06]  /*4570*/  @!P2 BRA `(.L_x_4084) ;  /* 0x0000000c00b8a947 */ /* 0x000fec0003800000 */
[----:B------:R-:W0:Y:S08]  /*4580*/  LDC R16, c[0x0][0x234] ;  /* 0x00008d00ff107b82 */ /* 0x000e300000000800 */
[----:B------:R-:W1:Y:S01]  /*4590*/  LDC.64 R14, c[0x0][0x268] ;  /* 0x00009a00ff0e7b82 */ /* 0x000e620000000a00 */
[----:B0-----:R-:W-:Y:S02]  /*45a0*/  IMAD R17, R16, 0x2, R9 ;  /* 0x0000000210117824 */ /* 0x001fe400078e0209 */
[----:B------:R-:W-:-:S04]  /*45b0*/  IMAD.MOV.U32 R16, RZ, RZ, RZ ;  /* 0x000000ffff107224 */ /* 0x000fc800078e00ff */
[----:B------:R-:W-:Y:S01]  /*45c0*/  IMAD.HI.U32 R13, R17, UR30, R16 ;  /* 0x0000001e110d7c27 */ /* 0x000fe2000f8e0010 */
[----:B-1----:R-:W-:-:S04]  /*45d0*/  ISETP.NE.AND P0, PT, R14, 0x1, PT ;  /* 0x000000010e00780c */ /* 0x002fc80003f05270 */
        /* <DEDUP_REMOVED lines=232> */
.L_x_4084:
[----:B------:R-:W-:-:S04]  /*5460*/  IADD3 R14, P0, P1, R2, UR34, R12 ;  /* 0x00000022020e7c10 */ /* 0x000fc8000f91e00c */
[----:B------:R-:W-:-:S05]  /*5470*/  IADD3.X R15, RZ, UR35, R11, P0, P1 ;  /* 0x00000023ff0f7c10 */ /* 0x000fca00087e240b */
[----:B------:R0:W5:Y:S01]  /*5480*/  LDG.E.U8 R2, desc[UR36][R14.64] ;  /* 0x000000240e027981 */ /* 0x000162000c1e1100 */
[----:B------:R-:W-:Y:S05]  /*5490*/  @!P2 BRA `(.L_x_4085) ;  /* 0x0000000c00c0a947 */ /* 0x000fea0003800000 */
[----:B------:R-:W1:Y:S08]  /*54a0*/  LDC R16, c[0x0][0x234] ;  /* 0x00008d00ff107b82 */ /* 0x000e700000000800 */
[----:B0-----:R-:W0:Y:S01]  /*54b0*/  LDC.64 R14, c[0x0][0x268] ;  /* 0x00009a00ff0e7b82 */ /* 0x001e220000000a00 */
[----:B-1----:R-:W-:-:S04]  /*54c0*/  IMAD R17, R16, 0x2, R9 ;  /* 0x0000000210117824 */ /* 0x002fc800078e0209 */
        /* <DEDUP_REMOVED lines=237> */
.L_x_4085:
[----:B0-----:R-:W-:Y:S01]  /*63a0*/  IADD3 R14, P0, P1, R0, UR34, R12 ;  /* 0x00000022000e7c10 */ /* 0x001fe2000f91e00c */
[----:B------:R-:W-:-:S03]  /*63b0*/  ULDC UR4, c[0x0][0x234] ;  /* 0x00008d0000047ab9 */ /* 0x000fc60000000800 */
[----:B------:R-:W-:-:S05]  /*63c0*/  IADD3.X R15, RZ, UR35, R11, P0, P1 ;  /* 0x00000023ff0f7c10 */ /* 0x000fca00087e240b */
[----:B------:R0:W2:Y:S01]  /*63d0*/  LDG.E.U8 R14, desc[UR36][R14.64] ;  /* 0x000000240e0e7981 */ /* 0x0000a2000c1e1100 */
[----:B------:R-:W-:Y:S02]  /*63e0*/  LOP3.LUT R0, R20, 0xff, RZ, 0xc0, !PT ;  /* 0x000000ff14007812 */ /* 0x000fe400078ec0ff */
[C---:B-----5:R-:W-:Y:S02]  /*63f0*/  LOP3.LUT R13, R4.reuse, 0xffff, RZ, 0xc0, !PT ;  /* 0x0000ffff040d7812 */ /* 0x060fe400078ec0ff */
[----:B------:R-:W-:Y:S02]  /*6400*/  PRMT R17, R4, 0x9910, RZ ;  /* 0x0000991004117816 */ /* 0x000fe400000000ff */
[----:B------:R-:W-:Y:S02]  /*6410*/  ISETP.GE.U32.AND P0, PT, R0, R13, PT ;  /* 0x0000000d0000720c */ /* 0x000fe40003f06070 */
[----:B------:R-:W-:Y:S02]  /*6420*/  LOP3.LUT R13, R21, 0xff, RZ, 0xc0, !PT ;  /* 0x000000ff150d7812 */ /* 0x000fe400078ec0ff */
[----:B------:R-:W-:-:S02]  /*6430*/  LOP3.LUT R10, R3, 0xffff, RZ, 0xc0, !PT ;  /* 0x0000ffff030a7812 */ /* 0x000fc400078ec0ff */
[----:B------:R-:W-:Y:S02]  /*6440*/  ISETP.NE.AND P5, PT, R0, R17, PT ;  /* 0x000000110000720c */ /* 0x000fe40003fa5270 */
[----:B------:R-:W-:Y:S01]  /*6450*/  ISETP.GE.U32.AND P6, PT, R13, R10, PT ;  /* 0x0000000a0d00720c */ /* 0x000fe20003fc6070 */
[----:B------:R-:W-:Y:S01]  /*6460*/  IMAD.U32 R10, RZ, RZ, UR4 ;  /* 0x00000004ff0a7e24 */ /* 0x000fe2000f8e00ff */
[----:B------:R-:W-:Y:S01]  /*6470*/  PRMT R16, R3, 0x9910, RZ ;  /* 0x0000991003107816 */ /* 0x000fe200000000ff */
[----:B------:R-:W-:Y:S01]  /*6480*/  ULDC UR4, c[0x0][0x22c] ;  /* 0x00008b0000047ab9 */ /* 0x000fe20000000800 */
[----:B------:R-:W-:Y:S02]  /*6490*/  ISETP.GE.U32.AND P3, PT, R22, R9, PT ;  /* 0x000000091600720c */ /* 0x000fe40003f66070 */
[----:B------:R-:W-:Y:S02]  /*64a0*/  ISETP.NE.AND P4, PT, R13, R16, PT ;  /* 0x000000100d00720c */ /* 0x000fe40003f85270 */
[----:B------:R-:W-:-:S02]  /*64b0*/  IADD3 R13, R9, R10, RZ ;  /* 0x0000000a090d7210 */ /* 0x000fc40007ffe0ff */
[----:B------:R-:W-:Y:S02]  /*64c0*/  LOP3.LUT R0, R6, 0xff, RZ, 0xc0, !PT ;  /* 0x000000ff06007812 */ /* 0x000fe400078ec0ff */
[----:B------:R-:W-:Y:S02]  /*64d0*/  LOP3.LUT R17, R2, 0xffff, RZ, 0xc0, !PT ;  /* 0x0000ffff02117812 */ /* 0x000fe400078ec0ff */
[----:B------:R-:W-:Y:S02]  /*64e0*/  ISETP.GE.AND.EX P3, PT, R25, RZ, PT, P3 ;  /* 0x000000ff1900720c */ /* 0x000fe40003f66330 */
[----:B0-----:R-:W-:Y:S02]  /*64f0*/  SEL R15, RZ, 0xffffffff, P0 ;  /* 0xffffffffff0f7807 */ /* 0x001fe40000000000 */
[----:B------:R-:W-:Y:S02]  /*6500*/  ISETP.GE.U32.AND P0, PT, R8, R13, PT ;  /* 0x0000000d0800720c */ /* 0x000fe40003f06070 */
[----:B------:R-:W-:-:S02]  /*6510*/  ISETP.GE.U32.AND P1, PT, R0, R17, PT ;  /* 0x000000110000720c */ /* 0x000fc40003f26070 */
[----:B------:R-:W-:Y:S02]  /*6520*/  PRMT R17, R2, 0x9910, RZ ;  /* 0x0000991002117816 */ /* 0x000fe400000000ff */
[----:B------:R-:W-:Y:S02]  /*6530*/  @!P5 SEL R15, RZ, 0xffffffff, P3 ;  /* 0xffffffffff0fd807 */ /* 0x000fe40001800000 */
[----:B------:R-:W-:Y:S02]  /*6540*/  ISETP.GE.AND.EX P0, PT, R7, RZ, PT, P0 ;  /* 0x000000ff0700720c */ /* 0x000fe40003f06300 */
[----:B------:R-:W-:Y:S02]  /*6550*/  ISETP.NE.AND P5, PT, R0, R17, PT ;  /* 0x000000110000720c */ /* 0x000fe40003fa5270 */
[----:B------:R-:W-:Y:S02]  /*6560*/  SEL R0, RZ, 0xffffffff, P6 ;  /* 0xffffffffff007807 */ /* 0x000fe40003000000 */
[----:B------:R-:W-:-:S02]  /*6570*/  LOP3.LUT R15, R15, 0x1, RZ, 0xc0, !PT ;  /* 0x000000010f0f7812 */ /* 0x000fc400078ec0ff */
[----:B------:R-:W-:Y:S02]  /*6580*/  @!P4 SEL R0, RZ, 0xffffffff, P0 ;  /* 0xffffffffff00c807 */ /* 0x000fe40000000000 */
[----:B------:R-:W-:Y:S02]  /*6590*/  ISETP.NE.U32.AND P3, PT, R15, 0x1, PT ;  /* 0x000000010f00780c */ /* 0x000fe40003f65070 */
[----:B------:R-:W-:Y:S01]  /*65a0*/  LOP3.LUT R15, R0, 0x1, RZ, 0xc0, !PT ;  /* 0x00000001000f7812 */ /* 0x000fe200078ec0ff */
[--C-:B------:R-:W-:Y:S01]  /*65b0*/  IMAD.IADD R0, R13, 0x1, R10.reuse ;  /* 0x000000010d007824 */ /* 0x100fe200078e020a */
[----:B------:R-:W-:Y:S02]  /*65c0*/  LOP3.LUT R17, R5, 0xff, RZ, 0xc0, !PT ;  /* 0x000000ff05117812 */ /* 0x000fe400078ec0ff */
[----:B------:R-:W-:Y:S01]  /*65d0*/  ISETP.NE.U32.AND P4, PT, R15, 0x1, PT ;  /* 0x000000010f00780c */ /* 0x000fe20003f85070 */
[----:B------:R-:W-:Y:S01]  /*65e0*/  IMAD.IADD R15, R0, 0x1, R10 ;  /* 0x00000001000f7824 */ /* 0x000fe200078e020a */
[----:B------:R-:W-:-:S02]  /*65f0*/  SEL R22, R22, R9, !P3 ;  /* 0x0000000916167207 */ /* 0x000fc40005800000 */
[----:B------:R-:W-:Y:S02]  /*6600*/  SEL R9, RZ, 0xffffffff, P1 ;  /* 0xffffffffff097807 */ /* 0x000fe40000800000 */
[----:B------:R-:W-:Y:S02]  /*6610*/  ISETP.GE.U32.AND P1, PT, R23, R0, PT ;  /* 0x000000001700720c */ /* 0x000fe40003f26070 */
[----:B------:R-:W-:Y:S02]  /*6620*/  SEL R8, R8, R13, !P4 ;  /* 0x0000000d08087207 */ /* 0x000fe40006000000 */
[----:B------:R-:W-:Y:S02]  /*6630*/  ISETP.GE.AND.EX P1, PT, R26, RZ, PT, P1 ;  /* 0x000000ff1a00720c */ /* 0x000fe40003f26310 */
[----:B------:R-:W-:Y:S02]  /*6640*/  SEL R20, R20, R4, !P3 ;  /* 0x0000000414147207 */ /* 0x000fe40005800000 */
[----:B------:R-:W-:-:S02]  /*6650*/  @!P5 SEL R9, RZ, 0xffffffff, P1 ;  /* 0xffffffffff09d807 */ /* 0x000fc40000800000 */
[----:B------:R-:W-:Y:S02]  /*6660*/  SEL R25, R25, RZ, !P3 ;  /* 0x000000ff19197207 */ /* 0x000fe40005800000 */
[----:B------:R-:W-:Y:S01]  /*6670*/  LOP3.LUT R13, R9, 0x1, RZ, 0xc0, !PT ;  /* 0x00000001090d7812 */ /* 0x000fe200078ec0ff */
[----:B------:R-:W-:Y:S01]  /*6680*/  IMAD.IADD R9, R15, 0x1, R10 ;  /* 0x000000010f097824 */ /* 0x000fe200078e020a */
[----:B------:R-:W-:Y:S02]  /*6690*/  SEL R21, R21, R3, !P4 ;  /* 0x0000000315157207 */ /* 0x000fe40006000000 */
[----:B------:R-:W-:Y:S02]  /*66a0*/  SEL R7, R7, RZ, !P4 ;  /* 0x000000ff07077207 */ /* 0x000fe40006000000 */
[CC--:B--2---:R-:W-:Y:S02]  /*66b0*/  ISETP.NE.AND P6, PT, R17.reuse, R14.reuse, PT ;  /* 0x0000000e1100720c */ /* 0x0c4fe40003fc5270 */
[----:B------:R-:W-:-:S04]  /*66c0*/  ISETP.GE.U32.AND P0, PT, R17, R14, PT ;  /* 0x0000000e1100720c */ /* 0x000fc80003f06070 */
[----:B------:R-:W-:Y:S02]  /*66d0*/  SEL R16, RZ, 0xffffffff, P0 ;  /* 0xffffffffff107807 */ /* 0x000fe40000000000 */
[----:B------:R-:W-:-:S04]  /*66e0*/  ISETP.GE.U32.AND P0, PT, R24, R15, PT ;  /* 0x0000000f1800720c */ /* 0x000fc80003f06070 */
[----:B------:R-:W-:-:S04]  /*66f0*/  ISETP.GE.AND.EX P0, PT, R27, RZ, PT, P0 ;  /* 0x000000ff1b00720c */ /* 0x000fc80003f06300 */
[----:B------:R-:W-:Y:S02]  /*6700*/  @!P6 SEL R16, RZ, 0xffffffff, P0 ;  /* 0xffffffffff10e807 */ /* 0x000fe40000000000 */
[----:B------:R-:W-:Y:S01]  /*6710*/  ISETP.NE.U32.AND P0, PT, R13, 0x1, PT ;  /* 0x000000010d00780c */ /* 0x000fe20003f05070 */
[----:B------:R-:W-:Y:S01]  /*6720*/  IMAD.U32 R13, RZ, RZ, UR4 ;  /* 0x00000004ff0d7e24 */ /* 0x000fe2000f8e00ff */
[----:B------:R-:W-:Y:S02]  /*6730*/  LOP3.LUT R16, R16, 0x1, RZ, 0xc0, !PT ;  /* 0x0000000110107812 */ /* 0x000fe400078ec0ff */
        /* <DEDUP_REMOVED lines=11> */
.L_x_4081:
[----:B------:R-:W-:-:S05]  /*67f0*/  PRMT R0, R14, 0x7610, R0 ;  /* 0x000076100e007816 */ /* 0x000fca0000000000 */
[----:B------:R0:W-:Y:S02]  /*6800*/  STL.S16 [R1], R0 ;  /* 0x0000000001007387 */ /* 0x0001e40000100600 */
.L_x_4080:
[----:B------:R-:W-:Y:S05]  /*6810*/  BSYNC B1 ;  /* 0x0000000000017941 */ /* 0x000fea0003800000 */
.L_x_4079:
[----:B------:R-:W-:Y:S01]  /*6820*/  ISETP.GE.U32.AND P0, PT, R9, R13, PT ;  /* 0x0000000d0900720c */ /* 0x000fe20003f06070 */
[----:B------:R-:W-:-:S12]  /*6830*/  BSSY B1, `(.L_x_4087) ;  /* 0x000046b000017945 */ /* 0x000fd80003800000 */
[----:B------:R-:W-:Y:S05]  /*6840*/  @P0 BRA `(.L_x_4088) ;  /* 0x0000004400a40947 */ /* 0x000fea0003800000 */
[----:B------:R-:W1:Y:S01]  /*6850*/  LDC R4, c[0x0][0x268] ;  /* 0x00009a00ff047b82 */ /* 0x000e620000000800 */
[----:B0-----:R-:W-:Y:S01]  /*6860*/  IMAD.MOV.U32 R0, RZ, RZ, RZ ;  /* 0x000000ffff007224 */ /* 0x001fe200078e00ff */
[----:B-1----:R-:W-:-:S13]  /*6870*/  ISETP.NE.AND P1, PT, R4, RZ, PT ;  /* 0x000000ff0400720c */ /* 0x002fda0003f25270 */
[----:B------:R-:W-:Y:S05]  /*6880*/  @!P1 BRA `(.L_x_4089) ;  /* 0x0000001000449947 */ /* 0x000fea0003800000 */
        /* <DEDUP_REMOVED lines=262> */
[----:B------:R-:W-:Y:S01]  /*78f0*/  @P2 IMAD.MOV.U32 R14, RZ, RZ, RZ ;  /* 0x000000ffff0e2224 */ /* 0x000fe200078e00ff */
[----:B------:R-:W0:Y:S01]  /*7900*/  @P2 LDC R4, c[0x0][0x3f8] ;  /* 0x0000fe00ff042b82 */ /* 0x000e220000000800 */
[----:B------:R-:W-:-:S04]  /*7910*/  IMAD R17, R16, UR6, R17 ;  /* 0x0000000610117c24 */ /* 0x000fc8000f8e0211 */
[----:B------:R-:W-:-:S03]  /*7920*/  IMAD R0, R17, UR4, R0 ;  /* 0x0000000411007c24 */ /* 0x000fc6000f8e0200 */
[----:B------:R-:W1:Y:S02]  /*7930*/  @P2 LDC.64 R16, c[0x0][0x390] ;  /* 0x0000e400ff102b82 */ /* 0x000e640000000a00 */
[----:B-1----:R-:W-:-:S05]  /*7940*/  @P2 IMAD.HI.U32 R16, R15, R16, R14 ;  /* 0x000000100f102227 */ /* 0x002fca00078e000e */
[----:B------:R-:W-:Y:S02]  /*7950*/  @P2 SHF.R.U32.HI R16, RZ, R17, R16 ;  /* 0x00000011ff102219 */ /* 0x000fe40000011610 */
[----:B------:R-:W1:Y:S03]  /*7960*/  @P2 LDC R17, c[0x0][0x38c] ;  /* 0x0000e300ff112b82 */ /* 0x000e660000000800 */
[----:B------:R-:W-:-:S04]  /*7970*/  @P2 IMAD.MOV R14, RZ, RZ, -R16 ;  /* 0x000000ffff0e2224 */ /* 0x000fc800078e0a10 */
[----:B-1----:R-:W-:-:S04]  /*7980*/  @P2 IMAD R15, R17, R14, R15 ;  /* 0x0000000e110f2224 */ /* 0x002fc800078e020f */
[----:B0-----:R-:W-:-:S07]  /*7990*/  @P2 IMAD R0, R15, R4, R0 ;  /* 0x000000040f002224 */ /* 0x001fce00078e0200 */
.L_x_4089:
[----:B------:R-:W0:Y:S02]  /*79a0*/  LDC.64 R28, c[0x0][0x5f8] ;  /* 0x00017e00ff1c7b82 */ /* 0x000e240000000a00 */
[----:B0-----:R-:W-:-:S04]  /*79b0*/  IADD3 R14, P2, P3, R0, R28, R12 ;  /* 0x0000001c000e7210 */ /* 0x001fc80007b5e00c */
[----:B------:R-:W-:-:S05]  /*79c0*/  IADD3.X R15, RZ, R29, R11, P2, P3 ;  /* 0x0000001dff0f7210 */ /* 0x000fca00017e640b */
[----:B------:R1:W5:Y:S01]  /*79d0*/  LDG.E.U8 R4, desc[UR36][R14.64] ;  /* 0x000000240e047981 */ /* 0x000362000c1e1100 */
[----:B------:R-:W-:-:S05]  /*79e0*/  IMAD.IADD R19, R9, 0x1, R10 ;  /* 0x0000000109137824 */ /* 0x000fca00078e020a */
[----:B------:R-:W-:-:S13]  /*79f0*/  ISETP.GE.U32.AND P2, PT, R19, R13, PT ;  /* 0x0000000d1300720c */ /* 0x000fda0003f46070 */
[----:B-1----:R-:W-:Y:S05]  /*7a00*/  @P2 BRA `(.L_x_4088) ;  /* 0x0000003400342947 */ /* 0x002fea0003800000 */
[----:B------:R-:W0:Y:S01]  /*7a10*/  LDC R28, c[0x0][0x268] ;  /* 0x00009a00ff1c7b82 */ /* 0x000e220000000800 */
[----:B------:R-:W-:Y:S01]  /*7a20*/  IMAD.MOV.U32 R0, RZ, RZ, RZ ;  /* 0x000000ffff007224 */ /* 0x000fe200078e00ff */
[----:B------:R-:W-:Y:S06]  /*7a30*/  @!P1 BRA `(.L_x_4090) ;  /* 0x0000001000409947 */ /* 0x000fec0003800000 */
[----:B------:R-:W-:Y:S01]  /*7a40*/  IMAD.MOV.U32 R18, RZ, RZ, RZ ;  /* 0x000000ffff127224 */ /* 0x000fe200078e00ff */
[----:B------:R-:W-:Y:S01]  /*7a50*/  ULDC.64 UR4, c[0x0][0x270] ;  /* 0x00009c0000047ab9 */ /* 0x000fe20000000a00 */
[----:B0-----:R-:W-:Y:S02]  /*7a60*/  ISETP.NE.AND P2, PT, R28, 0x1, PT ;  /* 0x000000011c00780c */ /* 0x001fe40003f45270 */
        /* <DEDUP_REMOVED lines=265> */
[----:B------:R-:W-:-:S04]  /*8b00*/  @P2 SHF.R.U32.HI R16, RZ, R17, R16 ;  /* 0x00000011ff102219 */ /* 0x000fc80000011610 */
[----:B------:R-:W-:-:S05]  /*8b10*/  @P2 IADD3 R16, -R16, RZ, RZ ;  /* 0x000000ff10102210 */ /* 0x000fca0007ffe1ff */
[----:B-1----:R-:W-:-:S04]  /*8b20*/  @P2 IMAD R3, R3, R16, R15 ;  /* 0x0000001003032224 */ /* 0x002fc800078e020f */
[----:B0-----:R-:W-:-:S07]  /*8b30*/  @P2 IMAD R0, R3, R14, R0 ;  /* 0x0000000e03002224 */ /* 0x001fce00078e0200 */
.L_x_4090:
[----:B------:R-:W-:Y:S02]  /*8b40*/  ULDC UR4, c[0x0][0x5f8] ;  /* 0x00017e0000047ab9 */ /* 0x000fe40000000800 */
[----:B------:R-:W-:-:S04]  /*8b50*/  IADD3 R14, P2, P3, R0, UR4, R12 ;  /* 0x00000004000e7c10 */ /* 0x000fc8000fb5e00c */
[----:B------:R-:W-:-:S05]  /*8b60*/  IADD3.X R15, RZ, R29, R11, P2, P3 ;  /* 0x0000001dff0f7210 */ /* 0x000fca00017e640b */
[----:B------:R1:W5:Y:S01]  /*8b70*/  LDG.E.U8 R3, desc[UR36][R14.64] ;  /* 0x000000240e037981 */ /* 0x000362000c1e1100 */
[----:B------:R-:W-:-:S05]  /*8b80*/  IMAD.IADD R19, R19, 0x1, R10 ;  /* 0x0000000113137824 */ /* 0x000fca00078e020a */
[----:B------:R-:W-:-:S13]  /*8b90*/  ISETP.GE.U32.AND P2, PT, R19, R13, PT ;  /* 0x0000000d1300720c */ /* 0x000fda0003f46070 */
[----:B-1----:R-:W-:Y:S05]  /*8ba0*/  @P2 BRA `(.L_x_4088) ;  /* 0x0000002000cc2947 */ /* 0x002fea0003800000 */
[----:B------:R-:W-:Y:S01]  /*8bb0*/  IMAD.MOV.U32 R0, RZ, RZ, RZ ;  /* 0x000000ffff007224 */ /* 0x000fe200078e00ff */
[----:B------:R-:W-:Y:S06]  /*8bc0*/  @!P1 BRA `(.L_x_4091) ;  /* 0x0000001000409947 */ /* 0x000fec0003800000 */
[----:B------:R-:W-:Y:S01]  /*8bd0*/  IMAD.MOV.U32 R18, RZ, RZ, RZ ;  /* 0x000000ffff127224 */ /* 0x000fe200078e00ff */
[----:B------:R-:W-:Y:S01]  /*8be0*/  ULDC.64 UR4, c[0x0][0x270] ;  /* 0x00009c0000047ab9 */ /* 0x000fe20000000a00 */
[----:B0-----:R-:W-:Y:S02]  /*8bf0*/  ISETP.NE.AND P2, PT, R28, 0x1, PT ;  /* 0x000000011c00780c */ /* 0x001fe40003f45270 */
        /* <DEDUP_REMOVED lines=259> */
[----:B------:R-:W-:Y:S02]  /*9c30*/  IMAD R17, R2, UR6, R17 ;  /* 0x0000000602117c24 */ /* 0x000fe4000f8e0211 */
[----:B------:R-:W0:Y:S02]  /*9c40*/  @P2 LDC R2, c[0x0][0x38c] ;  /* 0x0000e300ff022b82 */ /* 0x000e240000000800 */
[----:B------:R-:W-:-:S06]  /*9c50*/  IMAD R0, R17, UR4, R0 ;  /* 0x0000000411007c24 */ /* 0x000fcc000f8e0200 */
[----:B------:R-:W1:Y:S02]  /*9c60*/  @P2 LDC.64 R16, c[0x0][0x390] ;  /* 0x0000e400ff102b82 */ /* 0x000e640000000a00 */
[----:B-1----:R-:W-:-:S05]  /*9c70*/  @P2 IMAD.HI.U32 R16, R15, R16, R14 ;  /* 0x000000100f102227 */ /* 0x002fca00078e000e */
[----:B------:R-:W-:-:S05]  /*9c80*/  @P2 SHF.R.U32.HI R16, RZ, R17, R16 ;  /* 0x00000011ff102219 */ /* 0x000fca0000011610 */
[----:B------:R-:W-:-:S04]  /*9c90*/  @P2 IMAD.MOV R16, RZ, RZ, -R16 ;  /* 0x000000ffff102224 */ /* 0x000fc800078e0a10 */
[----:B0-----:R-:W-:Y:S02]  /*9ca0*/  @P2 IMAD R15, R2, R16, R15 ;  /* 0x00000010020f2224 */ /* 0x001fe400078e020f */
[----:B------:R-:W0:Y:S02]  /*9cb0*/  @P2 LDC R2, c[0x0][0x3f8] ;  /* 0x0000fe00ff022b82 */ /* 0x000e240000000800 */
[----:B0-----:R-:W-:-:S07]  /*9cc0*/  @P2 IMAD R0, R15, R2, R0 ;  /* 0x000000020f002224 */ /* 0x001fce00078e0200 */
.L_x_4091:
[----:B0-----:R-:W0:Y:S02]  /*9cd0*/  LDC R28, c[0x0][0x5f8] ;  /* 0x00017e00ff1c7b82 */ /* 0x001e240000000800 */
[----:B0-----:R-:W-:-:S04]  /*9ce0*/  IADD3 R14, P2, P3, R0, R28, R12 ;  /* 0x0000001c000e7210 */ /* 0x001fc80007b5e00c */
[----:B------:R-:W-:-:S05]  /*9cf0*/  IADD3.X R15, RZ, R29, R11, P2, P3 ;  /* 0x0000001dff0f7210 */ /* 0x000fca00017e640b */
[----:B------:R0:W5:Y:S02]  /*9d00*/  LDG.E.U8 R2, desc[UR36][R14.64] ;  /* 0x000000240e027981 */ /* 0x000164000c1e1100 */
[----:B0-----:R-:W-:-:S05]  /*9d10*/  IMAD.IADD R15, R19, 0x1, R10 ;  /* 0x00000001130f7824 */ /* 0x001fca00078e020a */
[----:B------:R-:W-:-:S13]  /*9d20*/  ISETP.GE.U32.AND P2, PT, R15, R13, PT ;  /* 0x0000000d0f00720c */ /* 0x000fda0003f46070 */
[----:B------:R-:W-:Y:S05]  /*9d30*/  @P2 BRA `(.L_x_4088) ;  /* 0x0000001000682947 */ /* 0x000fea0003800000 */
[----:B------:R-:W-:Y:S01]  /*9d40*/  MOV R0, RZ ;  /* 0x000000ff00007202 */ /* 0x000fe20000000f00 */
        /* <DEDUP_REMOVED lines=277> */
.L_x_4092:
[----:B------:R-:W-:-:S04]  /*aea0*/  IADD3 R14, P1, P2, R0, R28, R12 ;  /* 0x0000001c000e7210 */ /* 0x000fc80007a3e00c */
[----:B------:R-:W-:-:S05]  /*aeb0*/  IADD3.X R15, RZ, R29, R11, P1, P2 ;  /* 0x0000001dff0f7210 */ /* 0x000fca0000fe440b */
[----:B------:R-:W2:Y:S04]  /*aec0*/  LDG.E.U8 R0, desc[UR36][R14.64] ;  /* 0x000000240e007981 */ /* 0x000ea8000c1e1100 */
[----:B--2---:R1:W-:Y:S02]  /*aed0*/  STL [R1], R0 ;  /* 0x0000000001007387 */ /* 0x0043e40000100800 */
.L_x_4088:
[----:B------:R-:W-:Y:S05]  /*aee0*/  BSYNC B1 ;  /* 0x0000000000017941 */ /* 0x000fea0003800000 */
.L_x_4087:
[----:B------:R-:W-:Y:S04]  /*aef0*/  BSSY B1, `(.L_x_4093) ;  /* 0x0000040000017945 */ /* 0x000fe80003800000 */
[----:B------:R-:W-:Y:S05]  /*af00*/  @P0 BRA `(.L_x_4094) ;  /* 0x0000000000f80947 */ /* 0x000fea0003800000 */
[----:B01---5:R-:W-:Y:S02]  /*af10*/  LOP3.LUT R0, R4, 0xff, RZ, 0xc0, !PT ;  /* 0x000000ff04007812 */ /* 0x023fe400078ec0ff */
[----:B------:R-:W-:Y:S02]  /*af20*/  LOP3.LUT R11, R20, 0xff, RZ, 0xc0, !PT ;  /* 0x000000ff140b7812 */ /* 0x000fe400078ec0ff */
[----:B------:R-:W-:Y:S02]  /*af30*/  ISETP.GE.U32.AND P0, PT, R22, R9, PT ;  /* 0x000000091600720c */ /* 0x000fe40003f06070 */
[CC--:B------:R-:W-:Y:S02]  /*af40*/  ISETP.NE.AND P2, PT, R11.reuse, R0.reuse, PT ;  /* 0x000000000b00720c */ /* 0x0c0fe40003f45270 */
[----:B------:R-:W-:Y:S01]  /*af50*/  ISETP.GE.U32.AND P1, PT, R11, R0, PT ;  /* 0x000000000b00720c */ /* 0x000fe20003f26070 */
        /* <DEDUP_REMOVED lines=11> */
[----:B------:R-:W-:Y:S01]  /*b010*/  LOP3.LUT R0, R3, 0xff, RZ, 0xc0, !PT ;  /* 0x000000ff03007812 */ /* 0x000fe200078ec0ff */
[----:B------:R-:W-:Y:S01]  /*b020*/  IMAD.IADD R4, R11, 0x1, R10 ;  /* 0x000000010b047824 */ /* 0x000fe200078e020a */
[----:B------:R-:W-:Y:S02]  /*b030*/  LOP3.LUT R9, R21, 0xff, RZ, 0xc0, !PT ;  /* 0x000000ff15097812 */ /* 0x000fe400078ec0ff */
[----:B------:R-:W-:Y:S02]  /*b040*/  ISETP.GE.U32.AND P0, PT, R8, R11, PT ;  /* 0x0000000b0800720c */ /* 0x000fe40003f06070 */
[CC--:B------:R-:W-:Y:S02]  /*b050*/  ISETP.NE.AND P2, PT, R9.reuse, R0.reuse, PT ;  /* 0x000000000900720c */ /* 0x0c0fe40003f45270 */
[----:B------:R-:W-:Y:S02]  /*b060*/  ISETP.GE.U32.AND P1, PT, R9, R0, PT ;  /* 0x000000000900720c */ /* 0x000fe40003f26070 */
        /* <DEDUP_REMOVED lines=27> */
[----:B------:R-:W-:Y:S02]  /*b220*/  LOP3.LUT R3, R5, 0xff, RZ, 0xc0, !PT ;  /* 0x000000ff05037812 */ /* 0x000fe400078ec0ff */
[----:B------:R-:W-:-:S04]  /*b230*/  ISETP.GE.U32.AND P0, PT, R24, R9, PT ;  /* 0x000000091800720c */ /* 0x000fc80003f06070 */
[----:B------:R-:W-:Y:S02]  /*b240*/  ISETP.GE.AND.EX P0, PT, R27, RZ, PT, P0 ;  /* 0x000000ff1b00720c */ /* 0x000fe40003f06300 */
[----:B--2---:R-:W-:-:S04]  /*b250*/  LOP3.LUT R0, R12, 0xff, RZ, 0xc0, !PT ;  /* 0x000000ff0c007812 */ /* 0x004fc800078ec0ff */
[CC--:B------:R-:W-:Y:S02]  /*b260*/  ISETP.NE.AND P2, PT, R3.reuse, R0.reuse, PT ;  /* 0x000000000300720c */ /* 0x0c0fe40003f45270 */
[----:B------:R-:W-:-:S04]  /*b270*/  ISETP.GE.U32.AND P1, PT, R3, R0, PT ;  /* 0x000000000300720c */ /* 0x000fc80003f26070 */
[----:B------:R-:W-:-:S07]  /*b280*/  SEL R0, RZ, 0xffffffff, P1 ;  /* 0xffffffffff007807 */ /* 0x000fce0000800000 */
[----:B------:R-:W-:-:S04]  /*b290*/  @!P2 SEL R0, RZ, 0xffffffff, P0 ;  /* 0xffffffffff00a807 */ /* 0x000fc80000000000 */
[----:B------:R-:W-:-:S04]  /*b2a0*/  LOP3.LUT R0, R0, 0x1, RZ, 0xc0, !PT ;  /* 0x0000000100007812 */ /* 0x000fc800078ec0ff */
[----:B------:R-:W-:-:S04]  /*b2b0*/  ISETP.NE.U32.AND P0, PT, R0, 0x1, PT ;  /* 0x000000010000780c */ /* 0x000fc80003f05070 */
[----:B------:R-:W-:Y:S02]  /*b2c0*/  SEL R5, R5, R12, !P0 ;  /* 0x0000000c05057207 */ /* 0x000fe40004000000 */
[----:B------:R-:W-:Y:S02]  /*b2d0*/  SEL R24, R24, R9, !P0 ;  /* 0x0000000918187207 */ /* 0x000fe40004000000 */
[----:B------:R-:W-:-:S07]  /*b2e0*/  SEL R27, R27, RZ, !P0 ;  /* 0x000000ff1b1b7207 */ /* 0x000fce0004000000 */
.L_x_4094:
[----:B------:R-:W-:Y:S05]  /*b2f0*/  BSYNC B1 ;  /* 0x0000000000017941 */ /* 0x000fea0003800000 */
.L_x_4093:
[----:B01----:R-:W-:Y:S02]  /*b300*/  LOP3.LUT R0, R20, 0xff, RZ, 0xc0, !PT ;  /* 0x000000ff14007812 */ /* 0x003fe400078ec0ff */
[----:B-----5:R-:W-:Y:S02]  /*b310*/  LOP3.LUT R3, R21, 0xff, RZ, 0xc0, !PT ;  /* 0x000000ff15037812 */ /* 0x020fe400078ec0ff */
[----:B------:R-:W-:Y:S02]  /*b320*/  ISETP.GE.U32.AND P0, PT, R22, R8, PT ;  /* 0x000000081600720c */ /* 0x000fe40003f06070 */
[C---:B------:R-:W-:Y:S02]  /*b330*/  ISETP.NE.AND P2, PT, R0.reuse, R3, PT ;  /* 0x000000030000720c */ /* 0x040fe40003f45270 */
        /* <DEDUP_REMOVED lines=36> */
.L_x_4078:
        /* <DEDUP_REMOVED lines=8> */
[----:B------:R-:W-:-:S05]  /*b600*/  PRMT R17, R6, 0x7610, R17 ;  /* 0x0000761006117816 */ /* 0x000fca0000000011 */
        /* <DEDUP_REMOVED lines=9> */
.L_x_4098:
[----:B------:R-:W-:Y:S01]  /*b6a0*/  ULDC UR6, c[0x0][0x398] ;  /* 0x0000e60000067ab9 */ /* 0x000fe20000000800 */
[----:B------:R-:W-:Y:S01]  /*b6b0*/  ULDC.64 UR4, c[0x0][0x5f8] ;  /* 0x00017e0000047ab9 */ /* 0x000fe20000000a00 */
[----:B------:R-:W-:-:S05]  /*b6c0*/  IMAD R15, R9, UR6, RZ ;  /* 0x00000006090f7c24 */ /* 0x000fca000f8e02ff */
[----:B------:R-:W-:-:S04]  /*b6d0*/  IADD3 R14, P0, P1, R15, UR4, R12 ;  /* 0x000000040f0e7c10 */ /* 0x000fc8000f91e00c */
[----:B------:R-:W-:-:S05]  /*b6e0*/  IADD3.X R15, RZ, UR5, R11, P0, P1 ;  /* 0x00000005ff0f7c10 */ /* 0x000fca00087e240b */
[----:B------:R0:W2:Y:S01]  /*b6f0*/  LDG.E.U8 R23, desc[UR36][R14.64] ;  /* 0x000000240e177981 */ /* 0x0000a2000c1e1100 */
[----:B------:R-:W-:-:S04]  /*b700*/  IMAD.IADD R21, R10, 0x1, R9 ;  /* 0x000000010a157824 */ /* 0x000fc800078e0209 */
[----:B------:R-:W-:-:S05]  /*b710*/  IMAD R25, R21, UR6, RZ ;  /* 0x0000000615197c24 */ /* 0x000fca000f8e02ff */
[----:B0-----:R-:W-:Y:S01]  /*b720*/  IADD3 R14, P0, P1, R25, UR4, R12 ;  /* 0x00000004190e7c10 */ /* 0x001fe2000f91e00c */
[----:B------:R-:W-:-:S03]  /*b730*/  IMAD.IADD R27, R21, 0x1, R10 ;  /* 0x00000001151b7824 */ /* 0x000fc600078e020a */
[----:B------:R-:W-:Y:S01]  /*b740*/  IADD3.X R15, RZ, UR5, R11, P0, P1 ;  /* 0x00000005ff0f7c10 */ /* 0x000fe200087e240b */
[----:B------:R-:W-:Y:S01]  /*b750*/  IMAD R29, R27, UR6, RZ ;  /* 0x000000061b1d7c24 */ /* 0x000fe2000f8e02ff */
[----:B------:R-:W-:-:S03]  /*b760*/  LOP3.LUT R20, R16, 0xff, RZ, 0xc0, !PT ;  /* 0x000000ff10147812 */ /* 0x000fc600078ec0ff */
[----:B------:R0:W3:Y:S01]  /*b770*/  LDG.E.U8 R25, desc[UR36][R14.64] ;  /* 0x000000240e197981 */ /* 0x0000e2000c1e1100 */
[----:B------:R-:W-:-:S04]  /*b780*/  ISETP.GE.U32.AND P0, PT, R2, R9, PT ;  /* 0x000000090200720c */ /* 0x000fc80003f06070 */
[----:B------:R-:W-:Y:S02]  /*b790*/  ISETP.GE.AND.EX P0, PT, R3, RZ, PT, P0 ;  /* 0x000000ff0300720c */ /* 0x000fe40003f06300 */
[----:B0-----:R-:W-:-:S04]  /*b7a0*/  IADD3 R14, P2, P3, R29, UR4, R12 ;  /* 0x000000041d0e7c10 */ /* 0x001fc8000fb5e00c */
[----:B------:R-:W-:Y:S02]  /*b7b0*/  IADD3.X R15, RZ, UR5, R11, P2, P3 ;  /* 0x00000005ff0f7c10 */ /* 0x000fe400097e640b */
[----:B------:R-:W-:-:S03]  /*b7c0*/  SEL R24, RZ, 0xffffffff, P0 ;  /* 0xffffffffff187807 */ /* 0x000fc60000000000 */
[----:B------:R0:W4:Y:S01]  /*b7d0*/  LDG.E.U8 R29, desc[UR36][R14.64] ;  /* 0x000000240e1d7981 */ /* 0x000122000c1e1100 */
[CC--:B--2---:R-:W-:Y:S02]  /*b7e0*/  ISETP.NE.AND P1, PT, R20.reuse, R23.reuse, PT ;  /* 0x000000171400720c */ /* 0x0c4fe40003f25270 */
[----:B------:R-:W-:Y:S01]  /*b7f0*/  ISETP.GE.U32.AND P2, PT, R20, R23, PT ;  /* 0x000000171400720c */ /* 0x000fe20003f46070 */
[----:B------:R-:W-:-:S04]  /*b800*/  IMAD.IADD R20, R27, 0x1, R10 ;  /* 0x000000011b147824 */ /* 0x000fc800078e020a */
[----:B------:R-:W-:-:S06]  /*b810*/  IMAD R22, R20, UR6, RZ ;  /* 0x0000000614167c24 */ /* 0x000fcc000f8e02ff */
[----:B------:R-:W-:Y:S02]  /*b820*/  @P1 SEL R24, RZ, 0xffffffff, P2 ;  /* 0xffffffffff181807 */ /* 0x000fe40001000000 */
[----:B0-----:R-:W-:-:S04]  /*b830*/  IADD3 R14, P0, P2, R22, UR4, R12 ;  /* 0x00000004160e7c10 */ /* 0x001fc8000fa1e00c */
[----:B------:R-:W-:-:S05]  /*b840*/  IADD3.X R15, RZ, UR5, R11, P0, P2 ;  /* 0x00000005ff0f7c10 */ /* 0x000fca00087e440b */
[----:B------:R0:W2:Y:S01]  /*b850*/  LDG.E.U8 R22, desc[UR36][R14.64] ;  /* 0x000000240e167981 */ /* 0x0000a2000c1e1100 */
[----:B------:R-:W-:-:S04]  /*b860*/  LOP3.LUT R24, R24, 0x1, RZ, 0xc0, !PT ;  /* 0x0000000118187812 */ /* 0x000fc800078ec0ff */
[----:B------:R-:W-:Y:S02]  /*b870*/  ISETP.NE.U32.AND P1, PT, R24, 0x1, PT ;  /* 0x000000011800780c */ /* 0x000fe40003f25070 */
[----:B------:R-:W-:-:S04]  /*b880*/  LOP3.LUT R24, R0, 0xff, RZ, 0xc0, !PT ;  /* 0x000000ff00187812 */ /* 0x000fc800078ec0ff */
[----:B---3--:R-:W-:Y:S02]  /*b890*/  ISETP.NE.AND P2, PT, R24, R25, PT ;  /* 0x000000191800720c */ /* 0x008fe40003f45270 */
[----:B------:R-:W-:Y:S02]  /*b8a0*/  ISETP.GE.U32.AND P0, PT, R8, R21, PT ;  /* 0x000000150800720c */ /* 0x000fe40003f06070 */
[----:B------:R-:W-:Y:S02]  /*b8b0*/  ISETP.GE.U32.AND P3, PT, R24, R25, PT ;  /* 0x000000191800720c */ /* 0x000fe40003f66070 */
[----:B------:R-:W-:Y:S02]  /*b8c0*/  ISETP.GE.AND.EX P0, PT, R7, RZ, PT, P0 ;  /* 0x000000ff0700720c */ /* 0x000fe40003f06300 */
[----:B0-----:R-:W-:Y:S02]  /*b8d0*/  LOP3.LUT R14, R6, 0xff, RZ, 0xc0, !PT ;  /* 0x000000ff060e7812 */ /* 0x001fe400078ec0ff */
[----:B------:R-:W-:-:S02]  /*b8e0*/  SEL R2, R2, R9, !P1 ;  /* 0x0000000902027207 */ /* 0x000fc40004800000 */
[----:B------:R-:W-:Y:S02]  /*b8f0*/  SEL R9, RZ, 0xffffffff, P0 ;  /* 0xffffffffff097807 */ /* 0x000fe40000000000 */
[----:B------:R-:W-:Y:S02]  /*b900*/  @P2 SEL R9, RZ, 0xffffffff, P3 ;  /* 0xffffffffff092807 */ /* 0x000fe40001800000 */
[----:B----4-:R-:W-:Y:S02]  /*b910*/  ISETP.NE.AND P3, PT, R14, R29, PT ;  /* 0x0000001d0e00720c */ /* 0x010fe40003f65270 */
[----:B------:R-:W-:Y:S02]  /*b920*/  ISETP.GE.U32.AND P0, PT, R4, R27, PT ;  /* 0x0000001b0400720c */ /* 0x000fe40003f06070 */
[----:B------:R-:W-:Y:S02]  /*b930*/  LOP3.LUT R9, R9, 0x1, RZ, 0xc0, !PT ;  /* 0x0000000109097812 */ /* 0x000fe400078ec0ff */
[----:B------:R-:W-:-:S02]  /*b940*/  ISETP.GE.AND.EX P0, PT, R5, RZ, PT, P0 ;  /* 0x000000ff0500720c */ /* 0x000fc40003f06300 */
[----:B------:R-:W-:Y:S02]  /*b950*/  ISETP.GE.U32.AND P4, PT, R14, R29, PT ;  /* 0x0000001d0e00720c */ /* 0x000fe40003f86070 */
[----:B------:R-:W-:Y:S02]  /*b960*/  LOP3.LUT R15, R17, 0xff, RZ, 0xc0, !PT ;  /* 0x000000ff110f7812 */ /* 0x000fe400078ec0ff */
[----:B------:R-:W-:Y:S02]  /*b970*/  ISETP.NE.U32.AND P2, PT, R9, 0x1, PT ;  /* 0x000000010900780c */ /* 0x000fe40003f45070 */
[----:B------:R-:W-:Y:S02]  /*b980*/  SEL R9, RZ, 0xffffffff, P0 ;  /* 0xffffffffff097807 */ /* 0x000fe40000000000 */
[----:B------:R-:W-:Y:S02]  /*b990*/  @P3 SEL R9, RZ, 0xffffffff, P4 ;  /* 0xffffffffff093807 */ /* 0x000fe40002000000 */
[----:B------:R-:W-:-:S02]  /*b9a0*/  ISETP.GE.U32.AND P0, PT, R18, R20, PT ;  /* 0x000000141200720c */ /* 0x000fc40003f06070 */
[----:B------:R-:W-:Y:S02]  /*b9b0*/  LOP3.LUT R9, R9, 0x1, RZ, 0xc0, !PT ;  /* 0x0000000109097812 */ /* 0x000fe400078ec0ff */
[----:B------:R-:W-:Y:S02]  /*b9c0*/  ISETP.GE.AND.EX P0, PT, R19, RZ, PT, P0 ;  /* 0x000000ff1300720c */ /* 0x000fe40003f06300 */
[----:B------:R-:W-:Y:S02]  /*b9d0*/  ISETP.NE.U32.AND P3, PT, R9, 0x1, PT ;  /* 0x000000010900780c */ /* 0x000fe40003f65070 */
[----:B------:R-:W-:Y:S02]  /*b9e0*/  SEL R9, RZ, 0xffffffff, P0 ;  /* 0xffffffffff097807 */ /* 0x000fe40000000000 */
[----:B------:R-:W-:Y:S02]  /*b9f0*/  SEL R8, R8, R21, !P2 ;  /* 0x0000001508087207 */ /* 0x000fe40005000000 */
[----:B------:R-:W-:-:S02]  /*ba00*/  SEL R4, R4, R27, !P3 ;  /* 0x0000001b04047207 */ /* 0x000fc40005800000 */
[----:B------:R-:W-:Y:S02]  /*ba10*/  SEL R16, R16, R23, !P1 ;  /* 0x0000001710107207 */ /* 0x000fe40004800000 */
[----:B------:R-:W-:Y:S02]  /*ba20*/  SEL R3, R3, RZ, !P1 ;  /* 0x000000ff03037207 */ /* 0x000fe40004800000 */
[----:B------:R-:W-:Y:S02]  /*ba30*/  SEL R0, R0, R25, !P2 ;  /* 0x0000001900007207 */ /* 0x000fe40005000000 */
[----:B------:R-:W-:Y:S02]  /*ba40*/  SEL R7, R7, RZ, !P2 ;  /* 0x000000ff07077207 */ /* 0x000fe40005000000 */
[----:B------:R-:W-:Y:S02]  /*ba50*/  SEL R6, R6, R29, !P3 ;  /* 0x0000001d06067207 */ /* 0x000fe40005800000 */
[----:B------:R-:W-:-:S02]  /*ba60*/  SEL R5, R5, RZ, !P3 ;  /* 0x000000ff05057207 */ /* 0x000fc40005800000 */
[CC--:B--2---:R-:W-:Y:S02]  /*ba70*/  ISETP.NE.AND P4, PT, R15.reuse, R22.reuse, PT ;  /* 0x000000160f00720c */ /* 0x0c4fe40003f85270 */
[----:B------:R-:W-:-:S11]  /*ba80*/  ISETP.GE.U32.AND P5, PT, R15, R22, PT ;  /* 0x000000160f00720c */ /* 0x000fd60003fa6070 */
        /* <DEDUP_REMOVED lines=11> */
.L_x_4097:
[----:B------:R-:W-:Y:S02]  /*bb40*/  PRMT R24, R25, 0x7610, R24 ;  /* 0x0000761019187816 */ /* 0x000fe40000000018 */
[----:B------:R-:W-:-:S07]  /*bb50*/  PRMT R25, R29, 0x7610, R25 ;  /* 0x000076101d197816 */ /* 0x000fce0000000019 */
.L_x_4096:
[----:B------:R-:W-:Y:S05]  /*bb60*/  BSYNC B1 ;  /* 0x0000000000017941 */ /* 0x000fea0003800000 */
.L_x_4095:
[----:B------:R-:W-:Y:S01]  /*bb70*/  ISETP.GE.U32.AND P0, PT, R9, R13, PT ;  /* 0x0000000d0900720c */ /* 0x000fe20003f06070 */
[----:B------:R-:W-:-:S12]  /*bb80*/  BSSY B1, `(.L_x_4099) ;  /* 0x000001c000017945 */ /* 0x000fd80003800000 */
[----:B------:R-:W-:Y:S05]  /*bb90*/  @P0 BRA `(.L_x_4100) ;  /* 0x0000000000680947 */ /* 0x000fea0003800000 */
[----:B------:R-:W0:Y:S08]  /*bba0*/  LDC R26, c[0x0][0x398] ;  /* 0x0000e600ff1a7b82 */ /* 0x000e300000000800 */
[----:B------:R-:W1:Y:S01]  /*bbb0*/  LDC.64 R14, c[0x0][0x5f8] ;  /* 0x00017e00ff0e7b82 */ /* 0x000e620000000a00 */
[----:B0-----:R-:W-:-:S05]  /*bbc0*/  IMAD R21, R9, R26, RZ ;  /* 0x0000001a09157224 */ /* 0x001fca00078e02ff */
[----:B-1----:R-:W-:-:S04]  /*bbd0*/  IADD3 R20, P1, P2, R21, R14, R12 ;  /* 0x0000000e15147210 */ /* 0x002fc80007a3e00c */
[----:B------:R-:W-:-:S05]  /*bbe0*/  IADD3.X R21, RZ, R15, R11, P1, P2 ;  /* 0x0000000fff157210 */ /* 0x000fca0000fe440b */
[----:B------:R0:W5:Y:S01]  /*bbf0*/  LDG.E.U8 R23, desc[UR36][R20.64] ;  /* 0x0000002414177981 */ /* 0x000162000c1e1100 */
[----:B------:R-:W-:-:S04]  /*bc00*/  IADD3 R27, R9, R10, RZ ;  /* 0x0000000a091b7210 */ /* 0x000fc80007ffe0ff */
        /* <DEDUP_REMOVED lines=9> */
[C---:B------:R-:W-:Y:S02]  /*bca0*/  IMAD.IADD R25, R27.reuse, 0x1, R10 ;  /* 0x000000011b197824 */ /* 0x040fe400078e020a */
        /* <DEDUP_REMOVED lines=9> */
.L_x_4100:
[----:B------:R-:W-:Y:S05]  /*bd40*/  BSYNC B1 ;  /* 0x0000000000017941 */ /* 0x000fea0003800000 */
.L_x_4099:
[----:B------:R-:W-:Y:S04]  /*bd50*/  BSSY B1, `(.L_x_4101) ;  /* 0x000003f000017945 */ /* 0x000fe80003800000 */
[----:B------:R-:W-:Y:S05]  /*bd60*/  @P0 BRA `(.L_x_4102) ;  /* 0x0000000000f40947 */ /* 0x000fea0003800000 */
[----:B-----5:R-:W-:Y:S01]  /*bd70*/  LOP3.LUT R11, R23, 0xff, RZ, 0xc0, !PT ;  /* 0x000000ff170b7812 */ /* 0x020fe200078ec0ff */
[----:B0-----:R-:W-:Y:S01]  /*bd80*/  IMAD.IADD R15, R9, 0x1, R10 ;  /* 0x00000001090f7824 */ /* 0x001fe200078e020a */
        /* <DEDUP_REMOVED lines=47> */
[----:B------:R-:W-:Y:S02]  /*c080*/  LOP3.LUT R10, R17, 0xff, RZ, 0xc0, !PT ;  /* 0x000000ff110a7812 */ /* 0x000fe400078ec0ff */
[----:B------:R-:W-:Y:S02]  /*c090*/  ISETP.GE.U32.AND P0, PT, R18, R15, PT ;  /* 0x0000000f1200720c */ /* 0x000fe40003f06070 */
[CC--:B------:R-:W-:Y:S02]  /*c0a0*/  ISETP.NE.AND P2, PT, R10.reuse, R9.reuse, PT ;  /* 0x000000090a00720c */ /* 0x0c0fe40003f45270 */
[----:B------:R-:W-:Y:S02]  /*c0b0*/  ISETP.GE.U32.AND P1, PT, R10, R9, PT ;  /* 0x000000090a00720c */ /* 0x000fe40003f26070 */
        /* <DEDUP_REMOVED lines=8> */
.L_x_4102:
[----:B------:R-:W-:Y:S05]  /*c140*/  BSYNC B1 ;  /* 0x0000000000017941 */ /* 0x000fea0003800000 */
.L_x_4101:
[----:B------:R-:W-:Y:S02]  /*c150*/  LOP3.LUT R9, R16, 0xff, RZ, 0xc0, !PT ;  /* 0x000000ff10097812 */ /* 0x000fe400078ec0ff */
[----:B------:R-:W-:Y:S02]  /*c160*/  LOP3.LUT R10, R0, 0xff, RZ, 0xc0, !PT ;  /* 0x000000ff000a7812 */ /* 0x000fe400078ec0ff */
[----:B------:R-:W-:Y:S02]  /*c170*/  ISETP.GE.U32.AND P0, PT, R2, R8, PT ;  /* 0x000000080200720c */ /* 0x000fe40003f06070 */
[-C--:B------:R-:W-:Y:S02]  /*c180*/  ISETP.NE.AND P2, PT, R9, R10.reuse, PT ;  /* 0x0000000a0900720c */ /* 0x080fe40003f45270 */
        /* <DEDUP_REMOVED lines=36> */
.L_x_4077:
[----:B------:R-:W0:Y:S01]  /*c3d0*/  LDC R19, c[0x0][0x234] ;  /* 0x00008d00ff137b82 */ /* 0x000e220000000800 */
[----:B------:R-:W-:Y:S01]  /*c3e0*/  ULDC.U8 UR4, c[0x0][0x218] ;  /* 0x0000860000047ab9 */ /* 0x000fe20000000000 */
[----:B------:R-:W-:Y:S01]  /*c3f0*/  BSSY B1, `(.L_x_4103) ;  /* 0x0000062000017945 */ /* 0x000fe20003800000 */
[----:B------:R-:W-:Y:S02]  /*c400*/  IMAD.U32 R10, RZ, RZ, UR4 ;  /* 0x00000004ff0a7e24 */ /* 0x000fe4000f8e00ff */
[----:B------:R-:W-:Y:S02]  /*c410*/  IMAD.U32 R16, RZ, RZ, UR4 ;  /* 0x00000004ff107e24 */ /* 0x000fe4000f8e00ff */
[----:B------:R-:W-:Y:S01]  /*c420*/  IMAD.U32 R17, RZ, RZ, UR4 ;  /* 0x00000004ff117e24 */ /* 0x000fe2000f8e00ff */
[----:B------:R-:W1:Y:S01]  /*c430*/  LDC R3, c[0x0][0x220] ;  /* 0x00008800ff037b82 */ /* 0x000e620000000800 */
[----:B------:R-:W-:-:S07]  /*c440*/  IMAD.U32 R18, RZ, RZ, UR4 ;  /* 0x00000004ff127e24 */ /* 0x000fce000f8e00ff */
[----:B------:R-:W2:Y:S01]  /*c450*/  LDC R7, c[0x0][0x224] ;  /* 0x00008900ff077b82 */ /* 0x000ea20000000800 */
[----:B0-----:R-:W-:-:S05]  /*c460*/  IMAD R0, R19, 0x3, R2 ;  /* 0x0000000313007824 */ /* 0x001fca00078e0202 */
[----:B------:R-:W-:Y:S02]  /*c470*/  ISETP.GE.U32.AND P0, PT, R0, R13, PT ;  /* 0x0000000d0000720c */ /* 0x000fe40003f06070 */
[----:B------:R-:W-:Y:S01]  /*c480*/  MOV R0, R2 ;  /* 0x0000000200007202 */ /* 0x000fe20000000f00 */
[--C-:B-1----:R-:W-:Y:S01]  /*c490*/  IMAD.MOV.U32 R2, RZ, RZ, R3.reuse ;  /* 0x000000ffff027224 */ /* 0x102fe200078e0003 */
[----:B------:R-:W-:Y:S01]  /*c4a0*/  MOV R4, R3 ;  /* 0x0000000300047202 */ /* 0x000fe20000000f00 */
[----:B------:R-:W-:Y:S02]  /*c4b0*/  IMAD.MOV.U32 R5, RZ, RZ, R3 ;  /* 0x000000ffff057224 */ /* 0x000fe400078e0003 */
[--C-:B--2---:R-:W-:Y:S02]  /*c4c0*/  IMAD.MOV.U32 R6, RZ, RZ, R7.reuse ;  /* 0x000000ffff067224 */ /* 0x104fe400078e0007 */
[--C-:B------:R-:W-:Y:S02]  /*c4d0*/  IMAD.MOV.U32 R8, RZ, RZ, R7.reuse ;  /* 0x000000ffff087224 */ /* 0x100fe400078e0007 */
[----:B------:R-:W-:-:S02]  /*c4e0*/  IMAD.MOV.U32 R9, RZ, RZ, R7 ;  /* 0x000000ffff097224 */ /* 0x000fc400078e0007 */
[----:B------:R-:W-:Y:S05]  /*c4f0*/  @P0 BRA `(.L_x_4104) ;  /* 0x0000000400440947 */ /* 0x000fea0003800000 */
[----:B------:R-:W-:Y:S01]  /*c500*/  BSSY B2, `(.L_x_4105) ;  /* 0x000004d000027945 */ /* 0x000fe20003800000 */
[----:B------:R-:W-:Y:S01]  /*c510*/  IMAD.MOV.U32 R4, RZ, RZ, R3 ;  /* 0x000000ffff047224 */ /* 0x000fe200078e0003 */
[----:B------:R-:W-:Y:S01]  /*c520*/  MOV R5, R3 ;  /* 0x0000000300057202 */ /* 0x000fe20000000f00 */
[--C-:B------:R-:W-:Y:S01]  /*c530*/  IMAD.MOV.U32 R8, RZ, RZ, R7.reuse ;  /* 0x000000ffff087224 */ /* 0x100fe200078e0007 */
[C---:B------:R-:W-:Y:S01]  /*c540*/  PRMT R16, R10.reuse, 0x7610, R16 ;  /* 0x000076100a107816 */ /* 0x040fe20000000010 */
[----:B------:R-:W-:Y:S01]  /*c550*/  IMAD.MOV.U32 R9, RZ, RZ, R7 ;  /* 0x000000ffff097224 */ /* 0x000fe200078e0007 */
[C---:B------:R-:W-:Y:S02]  /*c560*/  PRMT R17, R10.reuse, 0x7610, R17 ;  /* 0x000076100a117816 */ /* 0x040fe40000000011 */
[----:B------:R-:W-:-:S07]  /*c570*/  PRMT R18, R10, 0x7610, R18 ;  /* 0x000076100a127816 */ /* 0x000fce0000000012 */
.L_x_4106:
[----:B------:R-:W-:Y:S02]  /*c580*/  ULDC.64 UR4, c[0x0][0x5f8] ;  /* 0x00017e0000047ab9 */ /* 0x000fe40000000a00 */
[----:B------:R-:W-:-:S04]  /*c590*/  IADD3 R14, P0, P1, R0, UR4, R12 ;  /* 0x00000004000e7c10 */ /* 0x000fc8000f91e00c */
[----:B------:R-:W-:Y:S01]  /*c5a0*/  IADD3.X R15, RZ, UR5, R11, P0, P1 ;  /* 0x00000005ff0f7c10 */ /* 0x000fe200087e240b */
[----:B------:R-:W-:-:S04]  /*c5b0*/  IMAD.IADD R23, R0, 0x1, R19 ;  /* 0x0000000100177824 */ /* 0x000fc800078e0213 */
[----:B------:R0:W2:Y:S02]  /*c5c0*/  LDG.E.U8 R20, desc[UR36][R14.64] ;  /* 0x000000240e147981 */ /* 0x0000a4000c1e1100 */
[----:B0-----:R-:W-:-:S04]  /*c5d0*/  IADD3 R14, P0, P1, R23, UR4, R12 ;  /* 0x00000004170e7c10 */ /* 0x001fc8000f91e00c */
[----:B------:R-:W-:-:S05]  /*c5e0*/  IADD3.X R15, RZ, UR5, R11, P0, P1 ;  /* 0x00000005ff0f7c10 */ /* 0x000fca00087e240b */
[----:B------:R0:W3:Y:S01]  /*c5f0*/  LDG.E.U8 R21, desc[UR36][R14.64] ;  /* 0x000000240e157981 */ /* 0x0000e2000c1e1100 */
[----:B------:R-:W-:-:S05]  /*c600*/  IMAD.IADD R23, R23, 0x1, R19 ;  /* 0x0000000117177824 */ /* 0x000fca00078e0213 */
[----:B0-----:R-:W-:-:S04]  /*c610*/  IADD3 R14, P0, P1, R23, UR4, R12 ;  /* 0x00000004170e7c10 */ /* 0x001fc8000f91e00c */
[----:B------:R-:W-:Y:S01]  /*c620*/  IADD3.X R15, RZ, UR5, R11, P0, P1 ;  /* 0x00000005ff0f7c10 */ /* 0x000fe200087e240b */
[----:B------:R-:W-:-:S04]  /*c630*/  IMAD.IADD R22, R23, 0x1, R19 ;  /* 0x0000000117167824 */ /* 0x000fc800078e0213 */
[----:B------:R0:W4:Y:S02]  /*c640*/  LDG.E.U8 R25, desc[UR36][R14.64] ;  /* 0x000000240e197981 */ /* 0x000124000c1e1100 */
[----:B0-----:R-:W-:-:S04]  /*c650*/  IADD3 R14, P0, P1, R22, UR4, R12 ;  /* 0x00000004160e7c10 */ /* 0x001fc8000f91e00c */
[----:B------:R-:W-:-:S05]  /*c660*/  IADD3.X R15, RZ, UR5, R11, P0, P1 ;  /* 0x00000005ff0f7c10 */ /* 0x000fca00087e240b */
[----:B------:R0:W5:Y:S01]  /*c670*/  LDG.E.U8 R27, desc[UR36][R14.64] ;  /* 0x000000240e1b7981 */ /* 0x000162000c1e1100 */
[----:B------:R-:W-:Y:S02]  /*c680*/  LOP3.LUT R29, R17, 0xff, RZ, 0xc0, !PT ;  /* 0x000000ff111d7812 */ /* 0x000fe400078ec0ff */
[----:B------:R-:W-:-:S04]  /*c690*/  ISETP.GE.U32.AND P0, PT, R3, R0, PT ;  /* 0x000000000300720c */ /* 0x000fc80003f06070 */
[----:B------:R-:W-:Y:S02]  /*c6a0*/  ISETP.GE.AND.EX P0, PT, R7, RZ, PT, P0 ;  /* 0x000000ff0700720c */ /* 0x000fe40003f06300 */
[----:B0-----:R-:W-:Y:S02]  /*c6b0*/  LOP3.LUT R14, R16, 0xff, RZ, 0xc0, !PT ;  /* 0x000000ff100e7812 */ /* 0x001fe400078ec0ff */
[----:B------:R-:W-:Y:S02]  /*c6c0*/  SEL R24, RZ, 0xffffffff, P0 ;  /* 0xffffffffff187807 */ /* 0x000fe40000000000 */
[----:B------:R-:W-:-:S04]  /*c6d0*/  IADD3 R15, R0, R19, RZ ;  /* 0x00000013000f7210 */ /* 0x000fc80007ffe0ff */
[----:B------:R-:W-:-:S04]  /*c6e0*/  ISETP.GE.U32.AND P0, PT, R2, R15, PT ;  /* 0x0000000f0200720c */ /* 0x000fc80003f06070 */
[----:B------:R-:W-:Y:S02]  /*c6f0*/  ISETP.GE.AND.EX P0, PT, R6, RZ, PT, P0 ;  /* 0x000000ff0600720c */ /* 0x000fe40003f06300 */
[CC--:B--2---:R-:W-:Y:S02]  /*c700*/  ISETP.NE.AND P1, PT, R29.reuse, R20.reuse, PT ;  /* 0x000000141d00720c */ /* 0x0c4fe40003f25270 */
[----:B------:R-:W-:-:S11]  /*c710*/  ISETP.GE.U32.AND P2, PT, R29, R20, PT ;  /* 0x000000141d00720c */ /* 0x000fd60003f46070 */
[----:B------:R-:W-:-:S04]  /*c720*/  @P1 SEL R24, RZ, 0xffffffff, P2 ;  /* 0xffffffffff181807 */ /* 0x000fc80001000000 */
[----:B------:R-:W-:Y:S02]  /*c730*/  LOP3.LUT R24, R24, 0x1, RZ, 0xc0, !PT ;  /* 0x0000000118187812 */ /* 0x000fe400078ec0ff */
[-C--:B---3--:R-:W-:Y:S02]  /*c740*/  ISETP.NE.AND P2, PT, R14, R21.reuse, PT ;  /* 0x000000150e00720c */ /* 0x088fe40003f45270 */
[----:B------:R-:W-:Y:S02]  /*c750*/  ISETP.NE.U32.AND P1, PT, R24, 0x1, PT ;  /* 0x000000011800780c */ /* 0x000fe40003f25070 */
[----:B------:R-:W-:Y:S02]  /*c760*/  ISETP.GE.U32.AND P3, PT, R14, R21, PT ;  /* 0x000000150e00720c */ /* 0x000fe40003f66070 */
[----:B------:R-:W-:Y:S02]  /*c770*/  SEL R3, R3, R0, !P1 ;  /* 0x0000000003037207 */ /* 0x000fe40004800000 */
[----:B------:R-:W-:-:S02]  /*c780*/  SEL R0, RZ, 0xffffffff, P0 ;  /* 0xffffffffff007807 */ /* 0x000fc40000000000 */
[----:B------:R-:W-:Y:S02]  /*c790*/  ISETP.GE.U32.AND P0, PT, R4, R23, PT ;  /* 0x000000170400720c */ /* 0x000fe40003f06070 */
[----:B------:R-:W-:Y:S02]  /*c7a0*/  LOP3.LUT R14, R18, 0xff, RZ, 0xc0, !PT ;  /* 0x000000ff120e7812 */ /* 0x000fe400078ec0ff */
[----:B------:R-:W-:Y:S02]  /*c7b0*/  @P2 SEL R0, RZ, 0xffffffff, P3 ;  /* 0xffffffffff002807 */ /* 0x000fe40001800000 */
[----:B------:R-:W-:Y:S02]  /*c7c0*/  ISETP.GE.AND.EX P0, PT, R8, RZ, PT, P0 ;  /* 0x000000ff0800720c */ /* 0x000fe40003f06300 */
[----:B------:R-:W-:Y:S02]  /*c7d0*/  LOP3.LUT R0, R0, 0x1, RZ, 0xc0, !PT ;  /* 0x0000000100007812 */ /* 0x000fe400078ec0ff */
[----:B------:R-:W-:-:S02]  /*c7e0*/  SEL R17, R17, R20, !P1 ;  /* 0x0000001411117207 */ /* 0x000fc40004800000 */
[----:B------:R-:W-:Y:S02]  /*c7f0*/  ISETP.NE.U32.AND P2, PT, R0, 0x1, PT ;  /* 0x000000010000780c */ /* 0x000fe40003f45070 */
[----:B------:R-:W-:Y:S02]  /*c800*/  LOP3.LUT R0, R10, 0xff, RZ, 0xc0, !PT ;  /* 0x000000ff0a007812 */ /* 0x000fe400078ec0ff */
[----:B------:R-:W-:Y:S02]  /*c810*/  SEL R2, R2, R15, !P2 ;  /* 0x0000000f02027207 */ /* 0x000fe40005000000 */
[CC--:B----4-:R-:W-:Y:S02]  /*c820*/  ISETP.NE.AND P3, PT, R0.reuse, R25.reuse, PT ;  /* 0x000000190000720c */ /* 0x0d0fe40003f65270 */
[----:B------:R-:W-:Y:S02]  /*c830*/  ISETP.GE.U32.AND P4, PT, R0, R25, PT ;  /* 0x000000190000720c */ /* 0x000fe40003f86070 */
[----:B------:R-:W-:-:S02]  /*c840*/  SEL R0, RZ, 0xffffffff, P0 ;  /* 0xffffffffff007807 */ /* 0x000fc40000000000 */
[----:B------:R-:W-:Y:S02]  /*c850*/  ISETP.GE.U32.AND P0, PT, R5, R22, PT ;  /* 0x000000160500720c */ /* 0x000fe40003f06070 */
[----:B------:R-:W-:Y:S02]  /*c860*/  SEL R7, R7, RZ, !P1 ;  /* 0x000000ff07077207 */ /* 0x000fe40004800000 */
[----:B------:R-:W-:Y:S02]  /*c870*/  ISETP.GE.AND.EX P0, PT, R9, RZ, PT, P0 ;  /* 0x000000ff0900720c */ /* 0x000fe40003f06300 */
[CC--:B-----5:R-:W-:Y:S02]  /*c880*/  ISETP.GE.U32.AND P5, PT, R14.reuse, R27.reuse, PT ;  /* 0x0000001b0e00720c */ /* 0x0e0fe40003fa6070 */
[----:B------:R-:W-:Y:S02]  /*c890*/  @P3 SEL R0, RZ, 0xffffffff, P4 ;  /* 0xffffffffff003807 */ /* 0x000fe40002000000 */
[----:B------:R-:W-:-:S02]  /*c8a0*/  ISETP.NE.AND P4, PT, R14, R27, PT ;  /* 0x0000001b0e00720c */ /* 0x000fc40003f85270 */
[----:B------:R-:W-:Y:S02]  /*c8b0*/  LOP3.LUT R0, R0, 0x1, RZ, 0xc0, !PT ;  /* 0x0000000100007812 */ /* 0x000fe400078ec0ff */
[----:B------:R-:W-:Y:S02]  /*c8c0*/  SEL R16, R16, R21, !P2 ;  /* 0x0000001510107207 */ /* 0x000fe40005000000 */
[----:B------:R-:W-:Y:S02]  /*c8d0*/  ISETP.NE.U32.AND P3, PT, R0, 0x1, PT ;  /* 0x000000010000780c */ /* 0x000fe40003f65070 */
[----:B------:R-:W-:Y:S02]  /*c8e0*/  SEL R0, RZ, 0xffffffff, P0 ;  /* 0xffffffffff007807 */ /* 0x000fe40000000000 */
[----:B------:R-:W-:Y:S02]  /*c8f0*/  SEL R4, R4, R23, !P3 ;  /* 0x0000001704047207 */ /* 0x000fe40005800000 */
[----:B------:R-:W-:-:S02]  /*c900*/  SEL R6, R6, RZ, !P2 ;  /* 0x000000ff06067207 */ /* 0x000fc40005000000 */
[----:B------:R-:W-:Y:S02]  /*c910*/  @P4 SEL R0, RZ, 0xffffffff, P5 ;  /* 0xffffffffff004807 */ /* 0x000fe40002800000 */
[----:B------:R-:W-:Y:S02]  /*c920*/  SEL R10, R10, R25, !P3 ;  /* 0x000000190a0a7207 */ /* 0x000fe40005800000 */
[----:B------:R-:W-:Y:S01]  /*c930*/  LOP3.LUT R14, R0, 0x1, RZ, 0xc0, !PT ;  /* 0x00000001000e7812 */ /* 0x000fe200078ec0ff */
[----:B------:R-:W-:Y:S01]  /*c940*/  IMAD.IADD R0, R22, 0x1, R19 ;  /* 0x0000000116007824 */ /* 0x000fe200078e0213 */
[----:B------:R-:W-:Y:S02]  /*c950*/  SEL R8, R8, RZ, !P3 ;  /* 0x000000ff08087207 */ /* 0x000fe40005800000 */
        /* <DEDUP_REMOVED lines=8> */
.L_x_4105:
[----:B------:R-:W-:Y:S02]  /*c9e0*/  PRMT R23, R20, 0x7610, R23 ;  /* 0x0000761014177816 */ /* 0x000fe40000000017 */
[----:B------:R-:W-:Y:S02]  /*c9f0*/  PRMT R24, R21, 0x7610, R24 ;  /* 0x0000761015187816 */ /* 0x000fe40000000018 */
[----:B------:R-:W-:-:S07]  /*ca00*/  PRMT R22, R27, 0x7610, R22 ;  /* 0x000076101b167816 */ /* 0x000fce0000000016 */
.L_x_4104:
[----:B------:R-:W-:Y:S05]  /*ca10*/  BSYNC B1 ;  /* 0x0000000000017941 */ /* 0x000fea0003800000 */
.L_x_4103:
        /* <DEDUP_REMOVED lines=24> */
.L_x_4108:
[----:B------:R-:W-:Y:S05]  /*cba0*/  BSYNC B1 ;  /* 0x0000000000017941 */ /* 0x000fea0003800000 */
.L_x_4107:
        /* <DEDUP_REMOVED lines=63> */
.L_x_4110:
[----:B------:R-:W-:Y:S05]  /*cfa0*/  BSYNC B1 ;  /* 0x0000000000017941 */ /* 0x000fea0003800000 */
.L_x_4109:
        /* <DEDUP_REMOVED lines=38> */
[----:B------:R-:W-:-:S07]  /*d210*/  SEL R9, R8, R9, !P0 ;  /* 0x0000000908097207 */ /* 0x000fce0004000000 */
.L_x_4062:
[----:B------:R-:W-:Y:S05]  /*d220*/  BSYNC B0 ;  /* 0x0000000000007941 */ /* 0x000fea0003800000 */
.L_x_4061:
        /* <DEDUP_REMOVED lines=20> */
.L_x_4114:
        /* <DEDUP_REMOVED lines=10> */
[----:B------:R-:W-:-:S04]  /*d410*/  LOP3.LUT R4, R0, 0xff, RZ, 0xc0, !PT ;  /* 0x000000ff00047812 */ /* 0x000fc800078ec0ff */
[----:B------:R-:W-:-:S05]  /*d420*/  LEA R2, R2, UR4, 0x4 ;  /* 0x0000000402027c11 */ /* 0x000fca000f8e20ff */
[----:B------:R-:W1:Y:S04]  /*d430*/  LDS.U8 R13, [R2] ;  /* 0x00000000020d7984 */ /* 0x000e680000000000 */
[----:B------:R-:W3:Y:S01]  /*d440*/  LDS.64 R6, [R2+0x8] ;  /* 0x0000080002067984 */ /* 0x000ee20000000a00 */
[CC--:B-1----:R-:W-:Y:S02]  /*d450*/  ISETP.NE.AND P1, PT, R4.reuse, R13.reuse, PT ;  /* 0x0000000d0400720c */ /* 0x0c2fe40003f25270 */
[----:B------:R-:W-:Y:S02]  /*d460*/  ISETP.GE.U32.AND P2, PT, R4, R13, PT ;  /* 0x0000000d0400720c */ /* 0x000fe40003f46070 */
        /* <DEDUP_REMOVED lines=8> */
[----:B--2---:R-:W-:Y:S01]  /*d4f0*/  SEL R9, R9, R7, !P0 ;  /* 0x0000000709097207 */ /* 0x004fe20004000000 */
[----:B------:R-:W-:Y:S01]  /*d500*/  IMAD.MOV.U32 R8, RZ, RZ, R5 ;  /* 0x000000ffff087224 */ /* 0x000fe200078e0005 */
[----:B------:R-:W-:Y:S01]  /*d510*/  PRMT R0, R4, 0x7610, R0 ;  /* 0x0000761004007816 */ /* 0x000fe20000000000 */
[----:B------:R1:W-:Y:S04]  /*d520*/  STS.U8 [R11], R4 ;  /* 0x000000040b007388 */ /* 0x0003e80000000000 */
[----:B------:R1:W-:Y:S02]  /*d530*/  STS.64 [R11+0x8], R8 ;  /* 0x000008080b007388 */ /* 0x0003e40000000a00 */
.L_x_4113:
[----:B------:R-:W-:Y:S05]  /*d540*/  BSYNC B0 ;  /* 0x0000000000007941 */ /* 0x000fea0003800000 */
.L_x_4112:
[----:B------:R-:W-:Y:S01]  /*d550*/  MOV R2, R10 ;  /* 0x0000000a00027202 */ /* 0x000fe20000000f00 */
[----:B------:R-:W-:Y:S06]  /*d560*/  @P3 BRA `(.L_x_4114) ;  /* 0xfffffffc00803947 */ /* 0x000fec000383ffff */
.L_x_4111:
[----:B------:R-:W-:Y:S02]  /*d570*/  ULDC UR4, c[0x0][0x240] ;  /* 0x0000900000047ab9 */ /* 0x000fe40000000800 */
[----:B------:R-:W-:-:S13]  /*d580*/  ISETP.NE.AND P0, PT, RZ, UR4, PT ;  /* 0x00000004ff007c0c */ /* 0x000fda000bf05270 */
[----:B------:R-:W-:Y:S05]  /*d590*/  @!P0 BRA `(.L_x_4115) ;  /* 0x0000000400248947 */ /* 0x000fea0003800000 */
[----:B------:R-:W3:Y:S02]  /*d5a0*/  LDC R12, c[0x0][RZ] ;  /* 0x00000000ff0c7b82 */ /* 0x000ee40000000800 */
[----:B---3--:R-:W-:Y:S01]  /*d5b0*/  ISETP.GT.AND P0, PT, R12, 0x20, PT ;  /* 0x000000200c00780c */ /* 0x008fe20003f04270 */
[----:B------:R-:W-:-:S12]  /*d5c0*/  IMAD.MOV.U32 R2, RZ, RZ, R12 ;  /* 0x000000ffff027224 */ /* 0x000fd800078e000c */
[----:B------:R-:W-:Y:S05]  /*d5d0*/  @!P0 BRA `(.L_x_4116) ;  /* 0x0000000000b48947 */ /* 0x000fea0003800000 */
[----:B-1----:R-:W1:Y:S01]  /*d5e0*/  S2R R4, SR_TID.Y ;  /* 0x0000000000047919 */ /* 0x002e620000002200 */
[----:B------:R-:W3:Y:S01]  /*d5f0*/  S2UR UR5, SR_CgaCtaId ;  /* 0x00000000000579c3 */ /* 0x000ee20000008800 */
[----:B------:R-:W-:Y:S01]  /*d600*/  UMOV UR4, 0x400 ;  /* 0x0000040000047882 */ /* 0x000fe20000000000 */
[----:B--2---:R-:W-:Y:S01]  /*d610*/  IMAD.MOV.U32 R8, RZ, RZ, R5 ;  /* 0x000000ffff087224 */ /* 0x004fe200078e0005 */
        /* <DEDUP_REMOVED lines=11> */
.L_x_4119:
[C---:B------:R-:W-:Y:S01]  /*d6d0*/  IMAD.IADD R2, R3.reuse, 0x1, R4 ;  /* 0x0000000103027824 */ /* 0x040fe200078e0204 */
[----:B------:R-:W-:Y:S04]  /*d6e0*/  BAR.SYNC.DEFER_BLOCKING 0x0 ;  /* 0x0000000000007b1d */ /* 0x000fe80000010000 */
[----:B------:R-:W-:Y:S02]  /*d6f0*/  ISETP.GE.U32.AND P0, PT, R2, R12, PT ;  /* 0x0000000c0200720c */ /* 0x000fe40003f06070 */
[----:B------:R-:W-:Y:S02]  /*d700*/  BSSY B0, `(.L_x_4117) ;  /* 0x0000016000007945 */ /* 0x000fe40003800000 */
[----:B------:R-:W-:-:S13]  /*d710*/  ISETP.GE.U32.OR P0, PT, R3, R4, P0 ;  /* 0x000000040300720c */ /* 0x000fda0000706470 */
[----:B-1----:R-:W-:Y:S05]  /*d720*/  @P0 BRA `(.L_x_4118) ;  /* 0x00000000004c0947 */ /* 0x002fea0003800000 */
[----:B------:R-:W-:Y:S01]  /*d730*/  IMAD R2, R4, 0x10, R11 ;  /* 0x0000001004027824 */ /* 0x000fe200078e020b */
[----:B------:R-:W-:-:S04]  /*d740*/  LOP3.LUT R8, R0, 0xff, RZ, 0xc0, !PT ;  /* 0x000000ff00087812 */ /* 0x000fc800078ec0ff */
[----:B------:R-:W1:Y:S04]  /*d750*/  LDS.U8 R13, [R2] ;  /* 0x00000000020d7984 */ /* 0x000e680000000000 */
[----:B------:R-:W2:Y:S01]  /*d760*/  LDS.64 R6, [R2+0x8] ;  /* 0x0000080002067984 */ /* 0x000ea20000000a00 */
[CC--:B-1----:R-:W-:Y:S02]  /*d770*/  ISETP.NE.AND P1, PT, R8.reuse, R13.reuse, PT ;  /* 0x0000000d0800720c */ /* 0x0c2fe40003f25270 */
[----:B------:R-:W-:Y:S02]  /*d780*/  ISETP.GE.U32.AND P2, PT, R8, R13, PT ;  /* 0x0000000d0800720c */ /* 0x000fe40003f46070 */
        /* <DEDUP_REMOVED lines=8> */
[----:B------:R-:W-:Y:S02]  /*d810*/  SEL R9, R9, R7, !P0 ;  /* 0x0000000709097207 */ /* 0x000fe40004000000 */
[----:B------:R-:W-:Y:S01]  /*d820*/  MOV R8, R5 ;  /* 0x0000000500087202 */ /* 0x000fe20000000f00 */
[----:B------:R1:W-:Y:S01]  /*d830*/  STS.U8 [R11], R10 ;  /* 0x0000000a0b007388 */ /* 0x0003e20000000000 */
[----:B------:R-:W-:-:S03]  /*d840*/  PRMT R0, R10, 0x7610, R0 ;  /* 0x000076100a007816 */ /* 0x000fc60000000000 */
[----:B------:R1:W-:Y:S04]  /*d850*/  STS.64 [R11+0x8], R8 ;  /* 0x000008080b007388 */ /* 0x0003e80000000a00 */
.L_x_4118:
[----:B------:R-:W-:Y:S05]  /*d860*/  BSYNC B0 ;  /* 0x0000000000007941 */ /* 0x000fea0003800000 */
.L_x_4117:
[----:B------:R-:W-:-:S04]  /*d870*/  SHF.R.S32.HI R4, RZ, 0x1, R4 ;  /* 0x00000001ff047819 */ /* 0x000fc80000011404 */
[----:B------:R-:W-:-:S13]  /*d880*/  ISETP.GE.AND P0, PT, R4, 0x20, PT ;  /* 0x000000200400780c */ /* 0x000fda0003f06270 */
[----:B------:R-:W-:Y:S05]  /*d890*/  @P0 BRA `(.L_x_4119) ;  /* 0xfffffffc008c0947 */ /* 0x000fea000383ffff */
[----:B------:R-:W-:-:S07]  /*d8a0*/  IMAD.MOV.U32 R2, RZ, RZ, 0x20 ;  /* 0x00000020ff027424 */ /* 0x000fce00078e00ff */
.L_x_4116:
[----:B------:R-:W-:Y:S01]  /*d8b0*/  BAR.SYNC.DEFER_BLOCKING 0x0 ;  /* 0x0000000000007b1d */ /* 0x000fe20000010000 */
[----:B------:R-:W-:-:S13]  /*d8c0*/  ISETP.GE.AND P0, PT, R2, 0x2, PT ;  /* 0x000000020200780c */ /* 0x000fda0003f06270 */
[----:B------:R-:W-:Y:S05]  /*d8d0*/  @!P0 BRA `(.L_x_4115) ;  /* 0x0000000000548947 */ /* 0x000fea0003800000 */
[----:B-1----:R-:W-:-:S07]  /*d8e0*/  IMAD.MOV.U32 R4, RZ, RZ, 0x1 ;  /* 0x00000001ff047424 */ /* 0x002fce00078e00ff */
.L_x_4120:
[C---:B------:R-:W-:Y:S01]  /*d8f0*/  LOP3.LUT R7, R0.reuse, 0xff, RZ, 0xc0, !PT ;  /* 0x000000ff00077812 */ /* 0x040fe200078ec0ff */
[----:B--2---:R-:W1:Y:S01]  /*d900*/  SHFL.DOWN PT, R8, R5, R4, 0x1f ;  /* 0x08001f0405087589 */ /* 0x004e6200000e0000 */
[----:B------:R-:W-:-:S03]  /*d910*/  LOP3.LUT R10, R0, 0xff, RZ, 0xc0, !PT ;  /* 0x000000ff000a7812 */ /* 0x000fc600078ec0ff */
[----:B------:R-:W2:Y:S04]  /*d920*/  SHFL.DOWN PT, R6, R9, R4, 0x1f ;  /* 0x08001f0409067589 */ /* 0x000ea800000e0000 */
[----:B------:R3:W4:Y:S02]  /*d930*/  SHFL.DOWN PT, R7, R7, R4, 0x1f ;  /* 0x08001f0407077589 */ /* 0x00072400000e0000 */
[----:B---3--:R-:W-:Y:S01]  /*d940*/  IMAD.SHL.U32 R4, R4, 0x2, RZ ;  /* 0x0000000204047824 */ /* 0x008fe200078e00ff */
[----:B-1----:R-:W-:-:S04]  /*d950*/  ISETP.GE.U32.AND P0, PT, R5, R8, PT ;  /* 0x000000080500720c */ /* 0x002fc80003f06070 */
[----:B--2---:R-:W-:Y:S02]  /*d960*/  ISETP.GE.AND.EX P0, PT, R9, R6, PT, P0 ;  /* 0x000000060900720c */ /* 0x004fe40003f06300 */
[----:B----4-:R-:W-:-:S04]  /*d970*/  LOP3.LUT R11, R7, 0xff, RZ, 0xc0, !PT ;  /* 0x000000ff070b7812 */ /* 0x010fc800078ec0ff */
[CC--:B------:R-:W-:Y:S02]  /*d980*/  ISETP.NE.AND P1, PT, R10.reuse, R11.reuse, PT ;  /* 0x0000000b0a00720c */ /* 0x0c0fe40003f25270 */
[----:B------:R-:W-:Y:S02]  /*d990*/  ISETP.GE.U32.AND P2, PT, R10, R11, PT ;  /* 0x0000000b0a00720c */ /* 0x000fe40003f46070 */
[----:B------:R-:W-:-:S09]  /*d9a0*/  SEL R10, RZ, 0xffffffff, P0 ;  /* 0xffffffffff0a7807 */ /* 0x000fd20000000000 */
        /* <DEDUP_REMOVED lines=8> */
.L_x_4115:
[----:B-1----:R-:W1:Y:S01]  /*da30*/  LDC R4, c[0x0][0x3fc] ;  /* 0x0000ff00ff047b82 */ /* 0x002e620000000800 */
[----:B------:R-:W-:Y:S01]  /*da40*/  ULDC UR4, c[0x0][0x24c] ;  /* 0x0000930000047ab9 */ /* 0x000fe20000000800 */
[----:B------:R-:W-:Y:S02]  /*da50*/  IMAD.MOV.U32 R2, RZ, RZ, RZ ;  /* 0x000000ffff027224 */ /* 0x000fe400078e00ff */
[----:B--2---:R-:W-:Y:S01]  /*da60*/  IMAD R11, R3, UR4, RZ ;  /* 0x00000004030b7c24 */ /* 0x004fe2000f8e02ff */
[----:B-1----:R-:W-:-:S13]  /*da70*/  ISETP.NE.AND P0, PT, R4, RZ, PT ;  /* 0x000000ff0400720c */ /* 0x002fda0003f05270 */
        /* <DEDUP_REMOVED lines=280> */
.L_x_4121:
[----:B------:R-:W-:Y:S01]  /*ec00*/  ULDC.64 UR4, c[0x0][0x610] ;  /* 0x0001840000047ab9 */ /* 0x000fe20000000a00 */
[----:B------:R-:W-:Y:S02]  /*ec10*/  CS2R R6, SRZ ;  /* 0x0000000000067805 */ /* 0x000fe4000001ff00 */
[----:B------:R-:W-:Y:S01]  /*ec20*/  ISETP.NE.U32.AND P0, PT, RZ, UR4, PT ;  /* 0x00000004ff007c0c */ /* 0x000fe2000bf05070 */
[----:B------:R-:W-:-:S03]  /*ec30*/  IMAD.MOV.U32 R4, RZ, RZ, RZ ;  /* 0x000000ffff047224 */ /* 0x000fc600078e00ff */
[----:B------:R-:W-:-:S13]  /*ec40*/  ISETP.NE.AND.EX P0, PT, RZ, UR5, PT, P0 ;  /* 0x00000005ff007c0c */ /* 0x000fda000bf05300 */
[----:B------:R-:W-:Y:S05]  /*ec50*/  @!P0 BRA `(.L_x_4122) ;  /* 0x0000000800108947 */ /* 0x000fea0003800000 */
[----:B0-----:R-:W-:Y:S02]  /*ec60*/  IMAD.MOV.U32 R14, RZ, RZ, 0x8 ;  /* 0x00000008ff0e7424 */ /* 0x001fe400078e00ff */
[----:B------:R-:W-:Y:S02]  /*ec70*/  IMAD.MOV.U32 R13, RZ, RZ, RZ ;  /* 0x000000ffff0d7224 */ /* 0x000fe400078e00ff */
[----:B------:R-:W-:Y:S02]  /*ec80*/  IMAD.MOV.U32 R6, RZ, RZ, 0x10 ;  /* 0x00000010ff067424 */ /* 0x000fe400078e00ff */
[----:B------:R-:W-:-:S07]  /*ec90*/  IMAD.MOV.U32 R7, RZ, RZ, 0x0 ;  /* 0x00000000ff077424 */ /* 0x000fce00078e00ff */
.L_x_4125:
        /* <DEDUP_REMOVED lines=8> */
[----:B-----5:R-:W-:Y:S05]  /*ed20*/  CALL.REL.NOINC `($__internal_37_$__cuda_sm20_rem_u64) ;  /* 0x0000003c00ac7944 */ /* 0x020fea0003c00000 */
[----:B------:R-:W-:Y:S02]  /*ed30*/  IMAD.MOV.U32 R6, RZ, RZ, R4 ;  /* 0x000000ffff067224 */ /* 0x000fe400078e0004 */
[----:B------:R-:W-:Y:S01]  /*ed40*/  IMAD.MOV.U32 R7, RZ, RZ, R13 ;  /* 0x000000ffff077224 */ /* 0x000fe200078e000d */
[----:B------:R-:W-:Y:S06]  /*ed50*/  BRA `(.L_x_4124) ;  /* 0x00000000004c7947 */ /* 0x000fec0003800000 */
.L_x_4123:
        /* <DEDUP_REMOVED lines=19> */
.L_x_4124:
[----:B------:R-:W-:Y:S01]  /*ee90*/  ISETP.NE.U32.AND P0, PT, R6, RZ, PT ;  /* 0x000000ff0600720c */ /* 0x000fe20003f05070 */
[----:B------:R-:W-:Y:S02]  /*eea0*/  IMAD.MOV.U32 R14, RZ, RZ, R8 ;  /* 0x000000ffff0e7224 */ /* 0x000fe400078e0008 */
[----:B------:R-:W-:Y:S01]  /*eeb0*/  IMAD.MOV.U32 R13, RZ, RZ, R10 ;  /* 0x000000ffff0d7224 */ /* 0x000fe200078e000a */
[----:B------:R-:W-:-:S13]  /*eec0*/  ISETP.NE.AND.EX P0, PT, R7, RZ, PT, P0 ;  /* 0x000000ff0700720c */ /* 0x000fda0003f05300 */
[----:B------:R-:W-:Y:S05]  /*eed0*/  @P0 BRA `(.L_x_4125) ;  /* 0xfffffffc00700947 */ /* 0x000fea000383ffff */
[----:B------:R-:W-:-:S13]  /*eee0*/  ISETP.NE.U32.AND P2, PT, R10, RZ, PT ;  /* 0x000000ff0a00720c */ /* 0x000fda0003f45070 */
[----:B------:R-:W-:Y:S05]  /*eef0*/  @!P2 BRA `(.L_x_4126) ;  /* 0x00000000001ca947 */ /* 0x000fea0003800000 */
[----:B------:R-:W-:Y:S01]  /*ef00*/  IMAD.MOV.U32 R6, RZ, RZ, 0x10 ;  /* 0x00000010ff067424 */ /* 0x000fe200078e00ff */
[----:B------:R-:W-:Y:S01]  /*ef10*/  MOV R4, 0xef40 ;  /* 0x0000ef4000047802 */ /* 0x000fe20000000f00 */
[----:B------:R-:W-:-:S07]  /*ef20*/  IMAD.MOV.U32 R7, RZ, RZ, RZ ;  /* 0x000000ffff077224 */ /* 0x000fce00078e00ff */
[----:B-----5:R-:W-:Y:S05]  /*ef30*/  CALL.REL.NOINC `($__internal_36_$__cuda_sm20_div_u64) ;  /* 0x0000003800107944 */ /* 0x020fea0003c00000 */
[----:B------:R-:W-:Y:S01]  /*ef40*/  MOV R12, R14 ;  /* 0x0000000e000c7202 */ /* 0x000fe20000000f00 */
[----:B------:R-:W-:Y:S01]  /*ef50*/  IMAD.MOV.U32 R13, RZ, RZ, R15 ;  /* 0x000000ffff0d7224 */ /* 0x000fe200078e000f */
[----:B------:R-:W-:Y:S06]  /*ef60*/  BRA `(.L_x_4127) ;  /* 0x00000000004c7947 */ /* 0x000fec0003800000 */
.L_x_4126:
        /* <DEDUP_REMOVED lines=19> */
.L_x_4127:
[----:B------:R-:W-:Y:S05]  /*f0a0*/  @!P2 BRA `(.L_x_4128) ;  /* 0x000000000014a947 */ /* 0x000fea0003800000 */
[----:B------:R-:W-:Y:S01]  /*f0b0*/  IMAD.MOV.U32 R6, RZ, RZ, 0x8 ;  /* 0x00000008ff067424 */ /* 0x000fe200078e00ff */
[----:B------:R-:W-:Y:S01]  /*f0c0*/  MOV R4, 0xf0f0 ;  /* 0x0000f0f000047802 */ /* 0x000fe20000000f00 */
[----:B------:R-:W-:-:S07]  /*f0d0*/  IMAD.MOV.U32 R7, RZ, RZ, RZ ;  /* 0x000000ffff077224 */ /* 0x000fce00078e00ff */
[----:B-----5:R-:W-:Y:S05]  /*f0e0*/  CALL.REL.NOINC `($__internal_36_$__cuda_sm20_div_u64) ;  /* 0x0000003400a47944 */ /* 0x020fea0003c00000 */
[----:B------:R-:W-:Y:S05]  /*f0f0*/  BRA `(.L_x_4129) ;  /* 0x00000000004c7947 */ /* 0x000fea0003800000 */
.L_x_4128:
        /* <DEDUP_REMOVED lines=17> */
[----:B------:R-:W-:Y:S02]  /*f210*/  @P1 IADD3 R14, R14, 0x1, RZ ;  /* 0x000000010e0e1810 */ /* 0x000fe40007ffe0ff */
[----:B------:R-:W-:-:S07]  /*f220*/  @!P2 LOP3.LUT R14, RZ, R8, RZ, 0x33, !PT ;  /* 0x00000008ff0ea212 */ /* 0x000fce00078e33ff */
.L_x_4129:
        /* <DEDUP_REMOVED lines=10> */
[----:B-----5:R-:W-:Y:S05]  /*f2d0*/  CALL.REL.NOINC `($__internal_36_$__cuda_sm20_div_u64) ;  /* 0x0000003400287944 */ /* 0x020fea0003c00000 */
[----:B------:R-:W-:Y:S01]  /*f2e0*/  MOV R6, R14 ;  /* 0x0000000e00067202 */ /* 0x000fe20000000f00 */
[----:B------:R-:W-:Y:S01]  /*f2f0*/  IMAD.MOV.U32 R7, RZ, RZ, R15 ;  /* 0x000000ffff077224 */ /* 0x000fe200078e000f */
[----:B------:R-:W-:Y:S06]  /*f300*/  BRA `(.L_x_4132) ;  /* 0x0000000000507947 */ /* 0x000fec0003800000 */
.L_x_4131:
        /* <DEDUP_REMOVED lines=20> */
.L_x_4132:
[----:B------:R-:W-:Y:S05]  /*f450*/  BSYNC B0 ;  /* 0x0000000000007941 */ /* 0x000fea0003800000 */
.L_x_4130:
[----:B------:R-:W-:Y:S02]  /*f460*/  ULDC.64 UR4, c[0x0][0x610] ;  /* 0x0001840000047ab9 */ /* 0x000fe40000000a00 */
[----:B------:R-:W-:-:S04]  /*f470*/  IADD3 R6, P0, R6, UR4, RZ ;  /* 0x0000000406067c10 */ /* 0x000fc8000ff1e0ff */
[----:B------:R-:W-:-:S05]  /*f480*/  IADD3.X R7, R7, UR5, RZ, P0, !PT ;  /* 0x0000000507077c10 */ /* 0x000fca00087fe4ff */
[----:B------:R-:W-:-:S07]  /*f490*/  IMAD.MOV.U32 R4, RZ, RZ, R7 ;  /* 0x000000ffff047224 */ /* 0x000fce00078e0007 */
.L_x_4122:
[----:B------:R-:W-:Y:S02]  /*f4a0*/  ULDC UR4, c[0x0][0x248] ;  /* 0x0000920000047ab9 */ /* 0x000fe40000000800 */
[----:B------:R-:W-:-:S13]  /*f4b0*/  ISETP.NE.AND P0, PT, RZ, UR4, PT ;  /* 0x00000004ff007c0c */ /* 0x000fda000bf05270 */
[----:B------:R-:W-:Y:S05]  /*f4c0*/  @!P0 BRA `(.L_x_4133) ;  /* 0x0000002800948947 */ /* 0x000fea0003800000 */
[----:B------:R-:W1:Y:S01]  /*f4d0*/  LDC R16, c[0x0][0x3fc] ;  /* 0x0000ff00ff107b82 */ /* 0x000e620000000800 */
[----:B------:R-:W2:Y:S01]  /*f4e0*/  S2R R17, SR_TID.Y ;  /* 0x0000000000117919 */ /* 0x000ea20000002200 */
[----:B------:R-:W-:Y:S02]  /*f4f0*/  ULDC UR4, c[0x0][0x24c] ;  /* 0x0000930000047ab9 */ /* 0x000fe40000000800 */
[----:B------:R-:W-:Y:S01]  /*f500*/  IMAD R2, R3, UR4, RZ ;  /* 0x0000000403027c24 */ /* 0x000fe2000f8e02ff */
[----:B------:R-:W3:Y:S01]  /*f510*/  S2R R8, SR_CTAID.X ;  /* 0x0000000000087919 */ /* 0x000ee20000002500 */
[----:B------:R-:W-:Y:S01]  /*f520*/  ULDC UR4, c[0x0][0x250] ;  /* 0x0000940000047ab9 */ /* 0x000fe20000000800 */
[----:B-1----:R-:W-:Y:S01]  /*f530*/  ISETP.NE.AND P0, PT, R16, RZ, PT ;  /* 0x000000ff1000720c */ /* 0x002fe20003f05270 */
        /* <DEDUP_REMOVED lines=9> */
[----:B0-----:R-:W-:-:S05]  /*f5d0*/  IMAD.HI.U32 R14, R11, UR7, R10 ;  /* 0x000000070b0e7c27 */ /* 0x001fca000f8e000a */
[----:B------:R-:W-:Y:S01]  /*f5e0*/  SHF.R.U32.HI R15, RZ, UR4, R14 ;  /* 0x00000004ff0f7c19 */ /* 0x000fe2000801160e */
[----:B------:R-:W-:-:S04]  /*f5f0*/  ULDC UR4, c[0x0][0x52c] ;  /* 0x00014b0000047ab9 */ /* 0x000fc80000000800 */
[----:B------:R-:W-:-:S04]  /*f600*/  IMAD.MOV R13, RZ, RZ, -R15 ;  /* 0x000000ffff0d7224 */ /* 0x000fc800078e0a0f */
[----:B------:R-:W-:-:S04]  /*f610*/  IMAD R13, R13, UR6, R11 ;  /* 0x000000060d0d7c24 */ /* 0x000fc8000f8e020b */
[----:B------:R-:W-:Y:S01]  /*f620*/  IMAD R2, R13, UR4, RZ ;  /* 0x000000040d027c24 */ /* 0x000fe2000f8e02ff */
        /* <DEDUP_REMOVED lines=263> */
.L_x_4134:
        /* <DEDUP_REMOVED lines=15> */
.L_x_4136:
[----:B-1----:R-:W-:Y:S05]  /*10790*/  BSYNC B0 ;  /* 0x0000000000007941 */ /* 0x002fea0003800000 */
.L_x_4135:
[----:B------:R-:W-:Y:S01]  /*107a0*/  PRMT R10, R10, 0x9910, RZ ;  /* 0x000099100a0a7816 */ /* 0x000fe200000000ff */
[----:B------:R-:W-:Y:S01]  /*107b0*/  BSSY B0, `(.L_x_4137) ;  /* 0x0000010000007945 */ /* 0x000fe20003800000 */
[----:B------:R-:W-:Y:S02]  /*107c0*/  LOP3.LUT P0, RZ, R3, R17, RZ, 0xfc, !PT ;  /* 0x0000001103ff7212 */ /* 0x000fe4000780fcff */
[----:B------:R-:W-:-:S13]  /*107d0*/  ISETP.NE.AND P1, PT, R10, RZ, PT ;  /* 0x000000ff0a00720c */ /* 0x000fda0003f25270 */
[----:B------:R-:W-:Y:S05]  /*107e0*/  @!P1 BRA `(.L_x_4138) ;  /* 0x0000000000309947 */ /* 0x000fea0003800000 */
[----:B------:R-:W1:Y:S01]  /*107f0*/  S2UR UR4, SR_CTAID.Y ;  /* 0x00000000000479c3 */ /* 0x000e620000002600 */
[----:B------:R-:W-:-:S07]  /*10800*/  ISETP.NE.AND P2, PT, RZ, UR9, PT ;  /* 0x00000009ff007c0c */ /* 0x000fce000bf45270 */
[----:B------:R-:W1:Y:S08]  /*10810*/  LDC R13, c[0x0][0x10] ;  /* 0x00000400ff0d7b82 */ /* 0x000e700000000800 */
[----:B------:R-:W2:Y:S01]  /*10820*/  LDC.64 R10, c[0x0][0x618] ;  /* 0x00018600ff0a7b82 */ /* 0x000ea20000000a00 */
[----:B-1----:R-:W-:Y:S01]  /*10830*/  IMAD R12, R8, R13, UR4 ;  /* 0x00000004080c7e24 */ /* 0x002fe2000f8e020d */
[----:B------:R-:W-:Y:S01]  /*10840*/  ULDC UR4, c[0x0][0x0] ;  /* 0x0000000000047ab9 */ /* 0x000fe20000000800 */
[----:B------:R-:W-:-:S02]  /*10850*/  MOV R13, R9 ;  /* 0x00000009000d7202 */ /* 0x000fc40000000f00 */
[----:B------:R-:W-:-:S04]  /*10860*/  @!P2 IMAD R12, R12, UR4, R3 ;  /* 0x000000040c0cac24 */ /* 0x000fc8000f8e0203 */
[----:B--2---:R-:W-:-:S04]  /*10870*/  IMAD.WIDE.U32 R10, R12, 0x10, R10 ;  /* 0x000000100c0a7825 */ /* 0x004fc800078e000a */
[----:B------:R-:W-:Y:S01]  /*10880*/  IMAD.MOV.U32 R12, RZ, RZ, R5 ;  /* 0x000000ffff0c7224 */ /* 0x000fe200078e0005 */
[----:B------:R1:W-:Y:S04]  /*10890*/  STG.E.U8 desc[UR36][R10.64], R0 ;  /* 0x000000000a007986 */ /* 0x0003e8000c101124 */
[----:B------:R1:W-:Y:S02]  /*108a0*/  STG.E.64 desc[UR36][R10.64+0x8], R12 ;  /* 0x0000080c0a007986 */ /* 0x0003e4000c101b24 */
.L_x_4138:
[----:B------:R-:W-:Y:S05]  /*108b0*/  BSYNC B0 ;  /* 0x0000000000007941 */ /* 0x000fea0003800000 */
.L_x_4137:
        /* <DEDUP_REMOVED lines=35> */
.L_x_4140:
[----:B------:R-:W-:Y:S05]  /*10af0*/  BSYNC B0 ;  /* 0x0000000000007941 */ /* 0x000fea0003800000 */
.L_x_4139:
        /* <DEDUP_REMOVED lines=28> */
[----:B------:R-:W1:Y:S01]  /*10cc0*/  LDC R19, c[0x0][0x4] ;  /* 0x00000100ff137b82 */ /* 0x000e620000000800 */
[----:B------:R-:W-:Y:S01]  /*10cd0*/  BSSY B1, `(.L_x_4144) ;  /* 0x0000018000017945 */ /* 0x000fe20003800000 */
[----:B------:R-:W-:Y:S01]  /*10ce0*/  MOV R16, R12 ;  /* 0x0000000c00107202 */ /* 0x000fe20000000f00 */
[----:B------:R-:W-:-:S05]  /*10cf0*/  IMAD R17, R8, UR5, RZ ;  /* 0x0000000508117c24 */ /* 0x000fca000f8e02ff */
[----:B------:R-:W2:Y:S01]  /*10d00*/  LDC.64 R10, c[0x0][0x618] ;  /* 0x00018600ff0a7b82 */ /* 0x000ea20000000a00 */
[----:B-1----:R-:W-:-:S07]  /*10d10*/  IMAD R19, R19, UR4, RZ ;  /* 0x0000000413137c24 */ /* 0x002fce000f8e02ff */
.L_x_4145:
[----:B0-----:R-:W-:-:S04]  /*10d20*/  IMAD.IADD R15, R17, 0x1, R16 ;  /* 0x00000001110f7824 */ /* 0x001fc800078e0210 */
[----:B--2---:R-:W-:-:S05]  /*10d30*/  IMAD.WIDE.U32 R14, R15, 0x10, R10 ;  /* 0x000000100f0e7825 */ /* 0x004fca00078e000a */
[----:B------:R-:W2:Y:S04]  /*10d40*/  LDG.E.U8 R21, desc[UR36][R14.64] ;  /* 0x000000240e157981 */ /* 0x000ea8000c1e1100 */
[----:B------:R-:W3:Y:S01]  /*10d50*/  LDG.E.64 R12, desc[UR36][R14.64+0x8] ;  /* 0x000008240e0c7981 */ /* 0x000ee2000c1e1b00 */
[----:B------:R-:W-:Y:S01]  /*10d60*/  LOP3.LUT R8, R5, 0xff, RZ, 0xc0, !PT ;  /* 0x000000ff05087812 */ /* 0x000fe200078ec0ff */
[----:B------:R-:W-:-:S03]  /*10d70*/  IMAD.IADD R16, R19, 0x1, R16 ;  /* 0x0000000113107824 */ /* 0x000fc600078e0210 */
[CC--:B--2---:R-:W-:Y:S02]  /*10d80*/  ISETP.NE.AND P2, PT, R8.reuse, R21.reuse, PT ;  /* 0x000000150800720c */ /* 0x0c4fe40003f45270 */
[----:B------:R-:W-:Y:S02]  /*10d90*/  ISETP.GE.U32.AND P3, PT, R8, R21, PT ;  /* 0x000000150800720c */ /* 0x000fe40003f66070 */
[----:B---3--:R-:W-:Y:S02]  /*10da0*/  ISETP.GE.U32.AND P0, PT, R0, R12, PT ;  /* 0x0000000c0000720c */ /* 0x008fe40003f06070 */
        /* <DEDUP_REMOVED lines=11> */
.L_x_4144:
[----:B------:R-:W-:Y:S05]  /*10e60*/  BRA `(.L_x_4143) ;  /* 0x0000000000787947 */ /* 0x000fea0003800000 */
.L_x_4142:
[----:B------:R-:W1:Y:S01]  /*10e70*/  S2R R12, SR_TID.Y ;  /* 0x00000000000c7919 */ /* 0x000e620000002200 */
[----:B------:R-:W-:Y:S02]  /*10e80*/  ULDC UR5, c[0x0][0x23c] ;  /* 0x00008f0000057ab9 */ /* 0x000fe40000000800 */
[----:B-1----:R-:W-:-:S13]  /*10e90*/  ISETP.GE.U32.AND P0, PT, R12, UR5, PT ;  /* 0x000000050c007c0c */ /* 0x002fda000bf06070 */
[----:B------:R-:W-:Y:S05]  /*10ea0*/  @P0 BRA `(.L_x_4143) ;  /* 0x0000000000680947 */ /* 0x000fea0003800000 */
[----:B------:R-:W-:Y:S01]  /*10eb0*/  ULDC UR4, c[0x0][0x10] ;  /* 0x0000040000047ab9 */ /* 0x000fe20000000800 */
[----:B------:R-:W1:Y:S01]  /*10ec0*/  LDC R19, c[0x0][RZ] ;  /* 0x00000000ff137b82 */ /* 0x000e620000000800 */
[----:B------:R-:W-:Y:S02]  /*10ed0*/  IMAD.MOV.U32 R17, RZ, RZ, R12 ;  /* 0x000000ffff117224 */ /* 0x000fe400078e000c */
[----:B------:R-:W-:-:S05]  /*10ee0*/  IMAD R8, R8, UR4, RZ ;  /* 0x0000000408087c24 */ /* 0x000fca000f8e02ff */
[----:B------:R-:W2:Y:S08]  /*10ef0*/  LDC.64 R10, c[0x0][0x618] ;  /* 0x00018600ff0a7b82 */ /* 0x000eb00000000a00 */
[----:B0-----:R-:W0:Y:S02]  /*10f00*/  LDC R20, c[0x0][0x4] ;  /* 0x00000100ff147b82 */ /* 0x001e240000000800 */
.L_x_4146:
[----:B------:R-:W-:-:S04]  /*10f10*/  IMAD.IADD R12, R8, 0x1, R17 ;  /* 0x00000001080c7824 */ /* 0x000fc800078e0211 */
[----:B-1----:R-:W-:-:S04]  /*10f20*/  IMAD R15, R12, R19, R3 ;  /* 0x000000130c0f7224 */ /* 0x002fc800078e0203 */
[----:B--2---:R-:W-:-:S05]  /*10f30*/  IMAD.WIDE.U32 R14, R15, 0x10, R10 ;  /* 0x000000100f0e7825 */ /* 0x004fca00078e000a */
[----:B------:R-:W2:Y:S04]  /*10f40*/  LDG.E.U8 R16, desc[UR36][R14.64] ;  /* 0x000000240e107981 */ /* 0x000ea8000c1e1100 */
[----:B------:R-:W3:Y:S01]  /*10f50*/  LDG.E.64 R12, desc[UR36][R14.64+0x8] ;  /* 0x000008240e0c7981 */ /* 0x000ee2000c1e1b00 */
[----:B------:R-:W-:Y:S02]  /*10f60*/  LOP3.LUT R21, R5, 0xff, RZ, 0xc0, !PT ;  /* 0x000000ff05157812 */ /* 0x000fe400078ec0ff */
[----:B0-----:R-:W-:Y:S02]  /*10f70*/  IADD3 R17, R20, R17, RZ ;  /* 0x0000001114117210 */ /* 0x001fe40007ffe0ff */
[CC--:B--2---:R-:W-:Y:S02]  /*10f80*/  ISETP.NE.AND P2, PT, R21.reuse, R16.reuse, PT ;  /* 0x000000101500720c */ /* 0x0c4fe40003f45270 */
[----:B------:R-:W-:-:S02]  /*10f90*/  ISETP.GE.U32.AND P3, PT, R21, R16, PT ;  /* 0x000000101500720c */ /* 0x000fc40003f66070 */
        /* <DEDUP_REMOVED lines=11> */
.L_x_4143:
[----:B------:R-:W-:Y:S05]  /*11050*/  BSYNC B0 ;  /* 0x0000000000007941 */ /* 0x000fea0003800000 */
.L_x_4141:
[----:B------:R-:W1:Y:S01]  /*11060*/  S2R R12, SR_TID.Y ;  /* 0x00000000000c7919 */ /* 0x000e620000002200 */
        /* <DEDUP_REMOVED lines=11> */
[----:B------:R1:W-:Y:S01]  /*11120*/  STS.U8 [R12], R5 ;  /* 0x000000050c007388 */ /* 0x0003e20000000000 */
[----:B------:R-:W-:Y:S05]  /*11130*/  @!P0 BRA `(.L_x_4147) ;  /* 0x0000000000888947 */ /* 0x000fea0003800000 */
[----:B-1----:R-:W-:-:S07]  /*11140*/  IMAD.U32 R10, RZ, RZ, UR4 ;  /* 0x00000004ff0a7e24 */ /* 0x002fce000f8e00ff */
.L_x_4150:
        /* <DEDUP_REMOVED lines=10> */
[----:B0-----:R-:W-:-:S04]  /*111f0*/  LOP3.LUT R14, R5, 0xff, RZ, 0xc0, !PT ;  /* 0x000000ff050e7812 */ /* 0x001fc800078ec0ff */
[----:B------:R-:W-:-:S05]  /*11200*/  LEA R13, R10, UR7, 0x4 ;  /* 0x000000070a0d7c11 */ /* 0x000fca000f8e20ff */
[----:B------:R-:W0:Y:S04]  /*11210*/  LDS.U8 R15, [R13] ;  /* 0x000000000d0f7984 */ /* 0x000e280000000000 */
[----:B------:R-:W1:Y:S01]  /*11220*/  LDS.64 R10, [R13+0x8] ;  /* 0x000008000d0a7984 */ /* 0x000e620000000a00 */
[CC--:B0-----:R-:W-:Y:S02]  /*11230*/  ISETP.NE.AND P3, PT, R14.reuse, R15.reuse, PT ;  /* 0x0000000f0e00720c */ /* 0x0c1fe40003f65270 */
[----:B------:R-:W-:Y:S02]  /*11240*/  ISETP.GE.U32.AND P4, PT, R14, R15, PT ;  /* 0x0000000f0e00720c */ /* 0x000fe40003f86070 */
        /* <DEDUP_REMOVED lines=10> */
[----:B------:R-:W-:Y:S02]  /*112f0*/  MOV R10, R0 ;  /* 0x00000000000a7202 */ /* 0x000fe40000000f00 */
[----:B------:R-:W-:Y:S01]  /*11300*/  PRMT R5, R15, 0x7610, R5 ;  /* 0x000076100f057816 */ /* 0x000fe20000000005 */
[----:B------:R1:W-:Y:S04]  /*11310*/  STS.U8 [R12], R15 ;  /* 0x0000000f0c007388 */ /* 0x0003e80000000000 */
[----:B------:R1:W-:Y:S02]  /*11320*/  STS.64 [R12+0x8], R10 ;  /* 0x0000080a0c007388 */ /* 0x0003e40000000a00 */
.L_x_4149:
[----:B------:R-:W-:Y:S05]  /*11330*/  BSYNC B0 ;  /* 0x0000000000007941 */ /* 0x000fea0003800000 */
.L_x_4148:
[----:B-1----:R-:W-:Y:S01]  /*11340*/  IMAD.MOV.U32 R10, RZ, RZ, R16 ;  /* 0x000000ffff0a7224 */ /* 0x002fe200078e0010 */
[----:B------:R-:W-:Y:S06]  /*11350*/  @P2 BRA `(.L_x_4150) ;  /* 0xfffffffc007c2947 */ /* 0x000fec000383ffff */
.L_x_4147:
[----:B------:R-:W-:Y:S02]  /*11360*/  ULDC UR4, c[0x0][0x240] ;  /* 0x0000900000047ab9 */ /* 0x000fe40000000800 */
[----:B------:R-:W-:-:S13]  /*11370*/  ISETP.NE.AND P0, PT, RZ, UR4, PT ;  /* 0x00000004ff007c0c */ /* 0x000fda000bf05270 */
[----:B------:R-:W-:Y:S05]  /*11380*/  @!P0 BRA `(.L_x_4151) ;  /* 0x00000004000c8947 */ /* 0x000fea0003800000 */
[----:B------:R-:W-:Y:S01]  /*11390*/  ISETP.GT.AND P0, PT, R8, 0x20, PT ;  /* 0x000000200800780c */ /* 0x000fe20003f04270 */
[----:B------:R-:W-:-:S12]  /*113a0*/  IMAD.MOV.U32 R13, RZ, RZ, R8 ;  /* 0x000000ffff0d7224 */ /* 0x000fd800078e0008 */
[----:B------:R-:W-:Y:S05]  /*113b0*/  @!P0 BRA `(.L_x_4152) ;  /* 0x0000000000a08947 */ /* 0x000fea0003800000 */
[----:B-1----:R-:W-:Y:S01]  /*113c0*/  IMAD.MOV.U32 R10, RZ, RZ, R0 ;  /* 0x000000ffff0a7224 */ /* 0x002fe200078e0000 */
[----:B------:R-:W-:Y:S01]  /*113d0*/  MOV R11, R9 ;  /* 0x00000009000b7202 */ /* 0x000fe20000000f00 */
[----:B------:R2:W-:Y:S01]  /*113e0*/  STS.U8 [R12], R5 ;  /* 0x000000050c007388 */ /* 0x0005e20000000000 */
[----:B------:R-:W-:-:S03]  /*113f0*/  LEA.HI R13, R8, R8, RZ, 0x1 ;  /* 0x00000008080d7211 */ /* 0x000fc600078f08ff */
[----:B------:R2:W-:Y:S01]  /*11400*/  STS.64 [R12+0x8], R10 ;  /* 0x0000080a0c007388 */ /* 0x0005e20000000a00 */
[----:B0-----:R-:W-:Y:S01]  /*11410*/  SHF.R.S32.HI R14, RZ, 0x1, R13 ;  /* 0x00000001ff0e7819 */ /* 0x001fe2000001140d */
[----:B------:R-:W-:-:S03]  /*11420*/  IMAD.MOV.U32 R13, RZ, RZ, 0x20 ;  /* 0x00000020ff0d7424 */ /* 0x000fc600078e00ff */
[----:B------:R-:W-:-:S13]  /*11430*/  ISETP.GE.AND P0, PT, R14, 0x20, PT ;  /* 0x000000200e00780c */ /* 0x000fda0003f06270 */
[----:B--2---:R-:W-:Y:S05]  /*11440*/  @!P0 BRA `(.L_x_4152) ;  /* 0x00000000007c8947 */ /* 0x004fea0003800000 */
.L_x_4155:
[----:B0-----:R-:W-:Y:S01]  /*11450*/  IMAD.IADD R11, R3, 0x1, R14 ;  /* 0x00000001030b7824 */ /* 0x001fe200078e020e */
[----:B------:R-:W-:Y:S04]  /*11460*/  BAR.SYNC.DEFER_BLOCKING 0x0 ;  /* 0x0000000000007b1d */ /* 0x000fe80000010000 */
[----:B------:R-:W-:Y:S02]  /*11470*/  ISETP.GE.U32.AND P0, PT, R11, R8, PT ;  /* 0x000000080b00720c */ /* 0x000fe40003f06070 */
[----:B------:R-:W-:Y:S02]  /*11480*/  BSSY B0, `(.L_x_4153) ;  /* 0x0000017000007945 */ /* 0x000fe40003800000 */
[----:B------:R-:W-:-:S13]  /*11490*/  ISETP.GE.U32.OR P0, PT, R3, R14, P0 ;  /* 0x0000000e0300720c */ /* 0x000fda0000706470 */
[----:B------:R-:W-:Y:S05]  /*114a0*/  @P0 BRA `(.L_x_4154) ;  /* 0x0000000000500947 */ /* 0x000fea0003800000 */
[----:B------:R-:W-:Y:S01]  /*114b0*/  IMAD R13, R14, 0x10, R12 ;  /* 0x000000100e0d7824 */ /* 0x000fe200078e020c */
[----:B------:R-:W-:-:S04]  /*114c0*/  LOP3.LUT R15, R5, 0xff, RZ, 0xc0, !PT ;  /* 0x000000ff050f7812 */ /* 0x000fc800078ec0ff */
        /* <DEDUP_REMOVED lines=18> */
.L_x_4154:
[----:B------:R-:W-:Y:S05]  /*115f0*/  BSYNC B0 ;  /* 0x0000000000007941 */ /* 0x000fea0003800000 */
.L_x_4153:
[----:B------:R-:W-:-:S04]  /*11600*/  SHF.R.S32.HI R14, RZ, 0x1, R14 ;  /* 0x00000001ff0e7819 */ /* 0x000fc8000001140e */
[----:B------:R-:W-:-:S13]  /*11610*/  ISETP.GE.AND P0, PT, R14, 0x20, PT ;  /* 0x000000200e00780c */ /* 0x000fda0003f06270 */
[----:B------:R-:W-:Y:S05]  /*11620*/  @P0 BRA `(.L_x_4155) ;  /* 0xfffffffc00880947 */ /* 0x000fea000383ffff */
[----:B------:R-:W-:-:S07]  /*11630*/  IMAD.MOV.U32 R13, RZ, RZ, 0x20 ;  /* 0x00000020ff0d7424 */ /* 0x000fce00078e00ff */
.L_x_4152:
[----:B------:R-:W-:Y:S01]  /*11640*/  BAR.SYNC.DEFER_BLOCKING 0x0 ;  /* 0x0000000000007b1d */ /* 0x000fe20000010000 */
[----:B------:R-:W-:-:S13]  /*11650*/  ISETP.GE.AND P0, PT, R13, 0x2, PT ;  /* 0x000000020d00780c */ /* 0x000fda0003f06270 */
[----:B------:R-:W-:Y:S05]  /*11660*/  @!P0 BRA `(.L_x_4151) ;  /* 0x0000000000548947 */ /* 0x000fea0003800000 */
[----:B------:R-:W-:-:S07]  /*11670*/  IMAD.MOV.U32 R8, RZ, RZ, 0x1 ;  /* 0x00000001ff087424 */ /* 0x000fce00078e00ff */
.L_x_4156:
[C---:B------:R-:W-:Y:S01]  /*11680*/  LOP3.LUT R3, R5.reuse, 0xff, RZ, 0xc0, !PT ;  /* 0x000000ff05037812 */ /* 0x040fe200078ec0ff */
[----:B01----:R-:W0:Y:S01]  /*11690*/  SHFL.DOWN PT, R11, R0, R8, 0x1f ;  /* 0x08001f08000b7589 */ /* 0x003e2200000e0000 */
[----:B------:R-:W-:-:S03]  /*116a0*/  LOP3.LUT R15, R5, 0xff, RZ, 0xc0, !PT ;  /* 0x000000ff050f7812 */ /* 0x000fc600078ec0ff */
[----:B------:R-:W1:Y:S04]  /*116b0*/  SHFL.DOWN PT, R10, R3, R8, 0x1f ;  /* 0x08001f08030a7589 */ /* 0x000e6800000e0000 */
[----:B------:R2:W3:Y:S02]  /*116c0*/  SHFL.DOWN PT, R12, R9, R8, 0x1f ;  /* 0x08001f08090c7589 */ /* 0x0004e400000e0000 */
[----:B--2---:R-:W-:Y:S01]  /*116d0*/  IMAD.SHL.U32 R8, R8, 0x2, RZ ;  /* 0x0000000208087824 */ /* 0x004fe200078e00ff */
[----:B0-----:R-:W-:Y:S02]  /*116e0*/  ISETP.GE.U32.AND P0, PT, R0, R11, PT ;  /* 0x0000000b0000720c */ /* 0x001fe40003f06070 */
[----:B-1----:R-:W-:-:S04]  /*116f0*/  LOP3.LUT R14, R10, 0xff, RZ, 0xc0, !PT ;  /* 0x000000ff0a0e7812 */ /* 0x002fc800078ec0ff */
[----:B------:R-:W-:Y:S02]  /*11700*/  ISETP.NE.AND P2, PT, R15, R14, PT ;  /* 0x0000000e0f00720c */ /* 0x000fe40003f45270 */
[----:B---3--:R-:W-:Y:S02]  /*11710*/  ISETP.GE.AND.EX P0, PT, R9, R12, PT, P0 ;  /* 0x0000000c0900720c */ /* 0x008fe40003f06300 */
[----:B------:R-:W-:Y:S02]  /*11720*/  ISETP.GE.U32.AND P3, PT, R15, R14, PT ;  /* 0x0000000e0f00720c */ /* 0x000fe40003f66070 */
[----:B------:R-:W-:-:S07]  /*11730*/  SEL R14, RZ, 0xffffffff, P0 ;  /* 0xffffffffff0e7807 */ /* 0x000fce0000000000 */
        /* <DEDUP_REMOVED lines=8> */
.L_x_4151:
[----:B------:R-:W-:Y:S05]  /*117c0*/  @!P1 EXIT ;  /* 0x000000000000994d */ /* 0x000fea0003800000 */
[----:B01----:R-:W0:Y:S01]  /*117d0*/  LDC.64 R10, c[0x0][0x628] ;  /* 0x00018a00ff0a7b82 */ /* 0x003e220000000a00 */
        /* <DEDUP_REMOVED lines=12> */
[----:B------:R-:W2:Y:S04]  /*118a0*/  LDG.E.U8 R0, desc[UR36][R6.64] ;  /* 0x0000002406007981 */ /* 0x000ea8000c1e1100 */
[----:B------:R-:W3:Y:S01]  /*118b0*/  LDG.E.64 R8, desc[UR36][R6.64+0x8] ;  /* 0x0000082406087981 */ /* 0x000ee2000c1e1b00 */
[----:B------:R-:W-:-:S04]  /*118c0*/  LOP3.LUT R3, R5, 0xff, RZ, 0xc0, !PT ;  /* 0x000000ff05037812 */ /* 0x000fc800078ec0ff */
[CC--:B--2---:R-:W-:Y:S02]  /*118d0*/  ISETP.NE.AND P1, PT, R0.reuse, R3.reuse, PT ;  /* 0x000000030000720c */ /* 0x0c4fe40003f25270 */
[----:B------:R-:W-:Y:S02]  /*118e0*/  ISETP.GE.U32.AND P2, PT, R0, R3, PT ;  /* 0x000000030000720c */ /* 0x000fe40003f46070 */
[----:B---3--:R-:W-:Y:S02]  /*118f0*/  ISETP.GE.U32.AND P0, PT, R8, R16, PT ;  /* 0x000000100800720c */ /* 0x008fe40003f06070 */
[----:B------:R-:W-:Y:S02]  /*11900*/  SEL R3, RZ, 0xffffffff, P2 ;  /* 0xffffffffff037807 */ /* 0x000fe40001000000 */
[----:B------:R-:W-:-:S05]  /*11910*/  ISETP.GE.AND.EX P0, PT, R9, R17, PT, P0 ;  /* 0x000000110900720c */ /* 0x000fca0003f06300 */
[----:B------:R-:W-:-:S04]  /*11920*/  @!P1 SEL R3, RZ, 0xffffffff, P0 ;  /* 0xffffffffff039807 */ /* 0x000fc80000000000 */
[----:B------:R-:W-:-:S04]  /*11930*/  LOP3.LUT R3, R3, 0x1, RZ, 0xc0, !PT ;  /* 0x0000000103037812 */ /* 0x000fc800078ec0ff */
[----:B------:R-:W-:-:S04]  /*11940*/  ISETP.NE.U32.AND P0, PT, R3, 0x1, PT ;  /* 0x000000010300780c */ /* 0x000fc80003f05070 */
[----:B------:R-:W-:Y:S02]  /*11950*/  SEL R5, R0, R5, !P0 ;  /* 0x0000000500057207 */ /* 0x000fe40004000000 */
[----:B------:R-:W-:Y:S02]  /*11960*/  SEL R16, R8, R16, !P0 ;  /* 0x0000001008107207 */ /* 0x000fe40004000000 */
[----:B------:R-:W-:-:S07]  /*11970*/  SEL R17, R9, R17, !P0 ;  /* 0x0000001109117207 */ /* 0x000fce0004000000 */
.L_x_4158:
        /* <DEDUP_REMOVED lines=20> */
.L_x_4160:
[----:B------:R-:W-:Y:S02]  /*11ac0*/  ULDC.64 UR4, c[0x0][0x600] ;  /* 0x0001800000047ab9 */ /* 0x000fe40000000a00 */
[----:B------:R-:W-:-:S05]  /*11ad0*/  IADD3 R2, P0, R2, UR4, RZ ;  /* 0x0000000402027c10 */ /* 0x000fca000ff1e0ff */
[----:B------:R-:W-:-:S05]  /*11ae0*/  IMAD.X R3, RZ, RZ, UR5, P0 ;  /* 0x00000005ff037e24 */ /* 0x000fca00080e06ff */
[----:B------:R-:W-:Y:S01]  /*11af0*/  STG.E.64 desc[UR36][R2.64], R16 ;  /* 0x0000001002007986 */ /* 0x000fe2000c101b24 */
[----:B------:R-:W-:Y:S05]  /*11b00*/  EXIT ;  /* 0x000000000000794d */ /* 0x000fea0003800000 */
.L_x_4159:
[----:B------:R-:W-:Y:S04]  /*11b10*/  STG.E.64 desc[UR36][R6.64+0x8], R16 ;  /* 0x0000081006007986 */ /* 0x000fe8000c101b24 */
[----:B------:R-:W-:Y:S01]  /*11b20*/  STG.E.U8 desc[UR36][R6.64], R5 ;  /* 0x0000000506007986 */ /* 0x000fe2000c101124 */
[----:B------:R-:W-:Y:S05]  /*11b30*/  EXIT ;  /* 0x000000000000794d */ /* 0x000fea0003800000 */
.L_x_4157:
        /* <DEDUP_REMOVED lines=17> */
.L_x_4162:
[----:B------:R-:W-:-:S07]  /*11c50*/  CS2R R16, SRZ ;  /* 0x0000000000107805 */ /* 0x000fce000001ff00 */
.L_x_4161:
        /* <DEDUP_REMOVED lines=22> */
.L_x_4164:
[----:B------:R-:W-:Y:S02]  /*11dc0*/  ULDC.64 UR4, c[0x0][0x600] ;  /* 0x0001800000047ab9 */ /* 0x000fe40000000a00 */
[----:B------:R-:W-:-:S05]  /*11dd0*/  IADD3 R2, P0, R2, UR4, RZ ;  /* 0x0000000402027c10 */ /* 0x000fca000ff1e0ff */
[----:B------:R-:W-:-:S05]  /*11de0*/  IMAD.X R3, RZ, RZ, UR5, P0 ;  /* 0x00000005ff037e24 */ /* 0x000fca00080e06ff */
[----:B------:R-:W-:Y:S01]  /*11df0*/  STG.E.64 desc[UR36][R2.64], R16 ;  /* 0x0000001002007986 */ /* 0x000fe2000c101b24 */
[----:B------:R-:W-:Y:S05]  /*11e00*/  EXIT ;  /* 0x000000000000794d */ /* 0x000fea0003800000 */
.L_x_4163:
[----:B------:R-:W-:Y:S01]  /*11e10*/  MOV R0, 0x0 ;  /* 0x0000000000007802 */ /* 0x000fe20000000f00 */
[----:B------:R-:W-:Y:S01]  /*11e20*/  ULDC.64 UR4, c[0x4][0x3c8] ;  /* 0x0100f20000047ab9 */ /* 0x000fe20000000a00 */
[----:B------:R-:W-:Y:S01]  /*11e30*/  ULDC.64 UR6, c[0x4][0x3c0] ;  /* 0x0100f00000067ab9 */ /* 0x000fe20000000a00 */
[----:B------:R-:W-:Y:S01]  /*11e40*/  IMAD.U32 R4, RZ, RZ, UR4 ;  /* 0x00000004ff047e24 */ /* 0x000fe2000f8e00ff */
[----:B------:R0:W1:Y:S01]  /*11e50*/  LDC.64 R2, c[0x4][R0] ;  /* 0x0100000000027b82 */ /* 0x0000620000000a00 */
        /* <DEDUP_REMOVED lines=10> */
[----:B-1---5:R-:W-:Y:S05]  /*11f00*/  CALL.ABS.NOINC R2 ;  /* 0x0000000002007343 */ /* 0x022fea0003c00000 */
.L_x_4165:
[----:B------:R-:W-:Y:S05]  /*11f10*/  EXIT ;  /* 0x000000000000794d */ /* 0x000fea0003800000 */
.L_x_4133:
        /* <DEDUP_REMOVED lines=25> */
[----:B------:R-:W-:Y:S02]  /*120b0*/  IMAD.X R17, R9, 0x1, R4, P1 ;  /* 0x0000000109117824 */ /* 0x000fe400008e0604 */
        /* <DEDUP_REMOVED lines=18> */
.L_x_4167:
        /* <DEDUP_REMOVED lines=20> */
.L_x_4169:
[----:B------:R-:W-:Y:S02]  /*12320*/  ULDC.64 UR4, c[0x0][0x600] ;  /* 0x0001800000047ab9 */ /* 0x000fe40000000a00 */
[----:B------:R-:W-:-:S05]  /*12330*/  IADD3 R2, P0, R2, UR4, RZ ;  /* 0x0000000402027c10 */ /* 0x000fca000ff1e0ff */
[----:B------:R-:W-:-:S05]  /*12340*/  IMAD.X R3, RZ, RZ, UR5, P0 ;  /* 0x00000005ff037e24 */ /* 0x000fca00080e06ff */
[----:B------:R-:W-:Y:S01]  /*12350*/  STG.E.64 desc[UR36][R2.64], R16 ;  /* 0x0000001002007986 */ /* 0x000fe2000c101b24 */
[----:B------:R-:W-:Y:S05]  /*12360*/  EXIT ;  /* 0x000000000000794d */ /* 0x000fea0003800000 */
.L_x_4168:
[----:B------:R-:W-:Y:S04]  /*12370*/  STG.E.64 desc[UR36][R6.64+0x8], R16 ;  /* 0x0000081006007986 */ /* 0x000fe8000c101b24 */
[----:B------:R-:W-:Y:S01]  /*12380*/  STG.E.U8 desc[UR36][R6.64], R0 ;  /* 0x0000000006007986 */ /* 0x000fe2000c101124 */
[----:B------:R-:W-:Y:S05]  /*12390*/  EXIT ;  /* 0x000000000000794d */ /* 0x000fea0003800000 */
.L_x_4166:
[----:B------:R-:W-:Y:S05]  /*123a0*/  @!P2 BRA `(.L_x_4170) ;  /* 0x000000000044a947 */ /* 0x000fea0003800000 */
[----:B------:R-:W-:Y:S01]  /*123b0*/  MOV R0, 0x0 ;  /* 0x0000000000007802 */ /* 0x000fe20000000f00 */
[----:B------:R-:W-:Y:S01]  /*123c0*/  ULDC.64 UR4, c[0x4][0x3c8] ;  /* 0x0100f20000047ab9 */ /* 0x000fe20000000a00 */
[----:B------:R-:W-:Y:S01]  /*123d0*/  ULDC.64 UR6, c[0x4][0xe8] ;  /* 0x01003a0000067ab9 */ /* 0x000fe20000000a00 */
[----:B------:R-:W-:Y:S01]  /*123e0*/  IMAD.U32 R4, RZ, RZ, UR4 ;  /* 0x00000004ff047e24 */ /* 0x000fe2000f8e00ff */
[----:B0-----:R0:W1:Y:S01]  /*123f0*/  LDC.64 R14, c[0x4][R0] ;  /* 0x01000000000e7b82 */ /* 0x0010620000000a00 */
        /* <DEDUP_REMOVED lines=11> */
.L_x_4171:
[----:B------:R-:W-:-:S07]  /*124b0*/  CS2R R16, SRZ ;  /* 0x0000000000107805 */ /* 0x000fce000001ff00 */
.L_x_4170:
        /* <DEDUP_REMOVED lines=21> */
[----:B0----5:R-:W-:Y:S05]  /*12610*/  CALL.ABS.NOINC R14 ;  /* 0x000000000e007343 */ /* 0x021fea0003c00000 */
.L_x_4173:
[----:B------:R-:W-:Y:S02]  /*12620*/  ULDC.64 UR4, c[0x0][0x600] ;  /* 0x0001800000047ab9 */ /* 0x000fe40000000a00 */
[----:B------:R-:W-:-:S05]  /*12630*/  IADD3 R2, P0, R2, UR4, RZ ;  /* 0x0000000402027c10 */ /* 0x000fca000ff1e0ff */
[----:B------:R-:W-:-:S05]  /*12640*/  IMAD.X R3, RZ, RZ, UR5, P0 ;  /* 0x00000005ff037e24 */ /* 0x000fca00080e06ff */
[----:B------:R-:W-:Y:S01]  /*12650*/  STG.E.64 desc[UR36][R2.64], R16 ;  /* 0x0000001002007986 */ /* 0x000fe2000c101b24 */
[----:B------:R-:W-:Y:S05]  /*12660*/  EXIT ;  /* 0x000000000000794d */ /* 0x000fea0003800000 */
.L_x_4172:
        /* <DEDUP_REMOVED lines=13> */
[----:B-1----:R-:W-:-:S07]  /*12740*/  IMAD.MOV.U32 R13, RZ, RZ, RZ ;  /* 0x000000ffff0d7224 */ /* 0x002fce00078e00ff */
[----:B0-----:R-:W-:-:S07]  /*12750*/  LEPC R20, `(.L_x_4174) ;  /* 0x000000001014794e */ /* 0x001fce0000000000 */
[----:B--2--5:R-:W-:Y:S05]  /*12760*/  CALL.ABS.NOINC R2 ;  /* 0x0000000002007343 */ /* 0x024fea0003c00000 */
.L_x_4174:
[----:B------:R-:W-:Y:S05]  /*12770*/  EXIT ;  /* 0x000000000000794d */ /* 0x000fea0003800000 */
        .weak           $__internal_36_$__cuda_sm20_div_u64
        .type           $__internal_36_$__cuda_sm20_div_u64,@function
        .size           $__internal_36_$__cuda_sm20_div_u64,($__internal_37_$__cuda_sm20_rem_u64 - $__internal_36_$__cuda_sm20_div_u64)
$__internal_36_$__cuda_sm20_div_u64:
        /* <DEDUP_REMOVED lines=25> */
[----:B------:R-:W-:Y:S01]  /*12910*/  IMAD.X R14, RZ, RZ, ~R15, P0 ;  /* 0x000000ffff0e7224 */ /* 0x000fe200000e0e0f */
[----:B------:R-:W-:-:S03]  /*12920*/  MOV R15, RZ ;  /* 0x000000ff000f7202 */ /* 0x000fc60000000f00 */
        /* <DEDUP_REMOVED lines=34> */
[----:B------:R-:W-:Y:S01]  /*12b50*/  ISETP.NE.U32.AND P1, PT, R8, RZ, PT ;  /* 0x000000ff0800720c */ /* 0x000fe20003f25070 */
[----:B------:R-:W-:Y:S01]  /*12b60*/  IMAD.X R15, RZ, RZ, R6, P3 ;  /* 0x000000ffff0f7224 */ /* 0x000fe200018e0606 */
[----:B------:R-:W-:-:S02]  /*12b70*/  SEL R14, R14, R19, P0 ;  /* 0x000000130e0e7207 */ /* 0x000fc40000000000 */
[----:B------:R-:W-:Y:S02]  /*12b80*/  ISETP.NE.AND.EX P1, PT, R10, RZ, PT, P1 ;  /* 0x000000ff0a00720c */ /* 0x000fe40003f25310 */
[----:B------:R-:W-:Y:S01]  /*12b90*/  SEL R15, R15, R6, P0 ;  /* 0x000000060f0f7207 */ /* 0x000fe20000000000 */
[----:B------:R-:W-:Y:S01]  /*12ba0*/  IMAD.MOV.U32 R6, RZ, RZ, R4 ;  /* 0x000000ffff067224 */ /* 0x000fe200078e0004 */
[----:B------:R-:W-:Y:S02]  /*12bb0*/  SEL R14, R14, 0xffffffff, P1 ;  /* 0xffffffff0e0e7807 */ /* 0x000fe40000800000 */
[----:B------:R-:W-:Y:S01]  /*12bc0*/  SEL R15, R15, 0xffffffff, P1 ;  /* 0xffffffff0f0f7807 */ /* 0x000fe20000800000 */
[----:B------:R-:W-:Y:S06]  /*12bd0*/  RET.REL.NODEC R6 `(_ZN2at6native13reduce_kernelILi512ELi1ENS0_8ReduceOpIhNS0_9ArgMinOpsIhEEjlLi4ELi4EEEEEvT1_) ;  /* 0xfffffed406087950 */ /* 0x000fec0003c3ffff */
        .weak           $__internal_37_$__cuda_sm20_rem_u64
        .type           $__internal_37_$__cuda_sm20_rem_u64,@function
        .size           $__internal_37_$__cuda_sm20_rem_u64,(.L_x_6994 - $__internal_37_$__cuda_sm20_rem_u64)
$__internal_37_$__cuda_sm20_rem_u64:
        /* <DEDUP_REMOVED lines=64> */
[----:B------:R-:W-:Y:S06]  /*12fe0*/  RET.REL.NODEC R6 `(_ZN2at6native13reduce_kernelILi512ELi1ENS0_8ReduceOpIhNS0_9ArgMinOpsIhEEjlLi4ELi4EEEEEvT1_) ;  /* 0xfffffed006047950 */ /* 0x000fec0003c3ffff */
.L_x_4175:
        /* <DEDUP_REMOVED lines=9> */
.L_x_6994:


//--------------------- .text._ZN2at6native13reduce_kernelILi256ELi2ENS0_8ReduceOpIhNS0_9ArgMinOpsIhEEjlLi4ELi4EEEEEvT1_ --------------------------
	.section	.text._ZN2at6native13reduce_kernelILi256ELi2ENS0_8ReduceOpIhNS0_9ArgMinOpsIhEEjlLi4ELi4EEEEEvT1_,"ax",@progbits
	.align	128
        .global         _ZN2at6native13reduce_kernelILi256ELi2ENS0_8ReduceOpIhNS0_9ArgMinOpsIhEEjlLi4ELi4EEEEEvT1_
        .type           _ZN2at6native13reduce_kernelILi256ELi2ENS0_8ReduceOpIhNS0_9ArgMinOpsIhEEjlLi4ELi4EEEEEvT1_,@function
        .size           _ZN2at6native13reduce_kernelILi256ELi2ENS0_8ReduceOpIhNS0_9ArgMinOpsIhEEjlLi4ELi4EEEEEvT1_,(.L_x_6996 - _ZN2at6native13reduce_kernelILi256ELi2ENS0_8ReduceOpIhNS0_9ArgMinOpsIhEEjlLi4ELi4EEEEEvT1_)
        .other          _ZN2at6native13reduce_kernelILi256ELi2ENS0_8ReduceOpIhNS0_9ArgMinOpsIhEEjlLi4ELi4EEEEEvT1_,@"STO_CUDA_ENTRY STV_DEFAULT"
_ZN2at6native13reduce_kernelILi256ELi2ENS0_8ReduceOpIhNS0_9ArgMinOpsIhEEjlLi4ELi4EEEEEvT1_:
.text._ZN2at6native13reduce_kernelILi256ELi2ENS0_8ReduceOpIhNS0_9ArgMinOpsIhEEjlLi4ELi4EEEEEvT1_:
        /* <DEDUP_REMOVED lines=288> */
.L_x_4176:
        /* <DEDUP_REMOVED lines=41> */
.L_x_4180:
        /* <DEDUP_REMOVED lines=9> */
[----:B-1----:R-:W-:Y:S01]  /*1520*/  PRMT R0, R13, 0x7610, R0 ;  /* 0x000076100d007816 */ /* 0x002fe20000000000 */
[----:B--2---:R-:W-:Y:S02]  /*1530*/  IMAD.MOV.U32 R3, RZ, RZ, R10 ;  /* 0x000000ffff037224 */ /* 0x004fe400078e000a */
        /* <DEDUP_REMOVED lines=20> */
.L_x_4186:
[----:B------:R-:W-:Y:S05]  /*1680*/  BSYNC B2 ;  /* 0x0000000000027941 */ /* 0x000fea0003800000 */
.L_x_4185:
        /* <DEDUP_REMOVED lines=24> */
.L_x_4184:
[----:B------:R-:W-:Y:S05]  /*1810*/  BSYNC B1 ;  /* 0x0000000000017941 */ /* 0x000fea0003800000 */
.L_x_4183:
        /* <DEDUP_REMOVED lines=8> */
.L_x_4182:
[----:B------:R-:W-:Y:S05]  /*18a0*/  BSYNC B0 ;  /* 0x0000000000007941 */ /* 0x000fea0003800000 */
.L_x_4181:
[----:B------:R-:W0:Y:S01]  /*18b0*/  LDC.64 R20, c[0x0][0x240] ;  /* 0x00009000ff147b82 */ /* 0x000e220000000a00 */
[----:B------:R-:W-:Y:S01]  /*18c0*/  BSSY B0, `(.L_x_4187) ;  /* 0x000005a000007945 */ /* 0x000fe20003800000 */
[----:B------:R-:W-:Y:S01]  /*18d0*/  ISETP.NE.AND P2, PT, R2, RZ, PT ;  /* 0x000000ff0200720c */ /* 0x000fe20003f45270 */
[--C-:B------:R-:W-:Y:S01]  /*18e0*/  IMAD.MOV.U32 R34, RZ, RZ, R10.reuse ;  /* 0x000000ffff227224 */ /* 0x100fe200078e000a */
[----:B------:R-:W-:Y:S01]  /*18f0*/  PRMT R11, R13, 0x7610, R11 ;  /* 0x000076100d0b7816 */ /* 0x000fe2000000000b */
[--C-:B------:R-:W-:Y:S02]  /*1900*/  IMAD.MOV.U32 R35, RZ, RZ, R7.reuse ;  /* 0x000000ffff237224 */ /* 0x100fe400078e0007 */
[----:B------:R-:W-:Y:S01]  /*1910*/  IMAD.MOV.U32 R9, RZ, RZ, R7 ;  /* 0x000000ffff097224 */ /* 0x000fe200078e0007 */
[----:B------:R-:W1:Y:S01]  /*1920*/  LDC R8, c[0x0][0x248] ;  /* 0x00009200ff087b82 */ /* 0x000e620000000800 */
[----:B------:R-:W-:Y:S02]  /*1930*/  IMAD.MOV.U32 R12, RZ, RZ, R10 ;  /* 0x000000ffff0c7224 */ /* 0x000fe400078e000a */
[----:B0-----:R-:W-:Y:S01]  /*1940*/  IMAD R20, R17, R20, RZ ;  /* 0x0000001411147224 */ /* 0x001fe200078e02ff */
[----:B------:R-:W-:-:S03]  /*1950*/  ISETP.NE.AND P3, PT, R21, RZ, PT ;  /* 0x000000ff1500720c */ /* 0x000fc60003f65270 */
[----:B------:R-:W-:-:S04]  /*1960*/  IMAD R5, R2, R21, R20 ;  /* 0x0000001502057224 */ /* 0x000fc800078e0214 */
[----:B-1----:R-:W-:-:S04]  /*1970*/  IMAD R14, R8, UR36, R5 ;  /* 0x00000024080e7c24 */ /* 0x002fc8000f8e0205 */
        /* <DEDUP_REMOVED lines=9> */
.L_x_4189:
[----:B------:R-:W-:Y:S02]  /*1a10*/  IMAD.MOV.U32 R18, RZ, RZ, R16 ;  /* 0x000000ffff127224 */ /* 0x000fe400078e0010 */
[----:B------:R-:W-:Y:S01]  /*1a20*/  IMAD.IADD R28, R15, 0x1, R24 ;  /* 0x000000010f1c7824 */ /* 0x000fe200078e0218 */
[----:B------:R-:W-:Y:S01]  /*1a30*/  LOP3.LUT R31, R5, 0xff, RZ, 0xc0, !PT ;  /* 0x000000ff051f7812 */ /* 0x000fe200078ec0ff */
[----:B------:R-:W-:Y:S01]  /*1a40*/  IMAD.WIDE.U32 R20, R14, 0x4, R18 ;  /* 0x000000040e147825 */ /* 0x000fe200078e0012 */
[----:B------:R-:W-:-:S04]  /*1a50*/  ULDC UR4, c[0x0][0x234] ;  /* 0x00008d0000047ab9 */ /* 0x000fc80000000800 */
[----:B------:R0:W2:Y:S01]  /*1a60*/  LDG.E R29, desc[UR60][R20.64] ;  /* 0x0000003c141d7981 */ /* 0x0000a2000c1e1900 */
[----:B------:R-:W-:Y:S01]  /*1a70*/  LOP3.LUT R18, R0, 0xff, RZ, 0xc0, !PT ;  /* 0x000000ff00127812 */ /* 0x000fe200078ec0ff */
[----:B------:R-:W-:Y:S01]  /*1a80*/  VIADD R27, R28, 0x1 ;  /* 0x000000011c1b7836 */ /* 0x000fe20000000000 */
[----:B------:R-:W-:Y:S01]  /*1a90*/  ISETP.GE.U32.AND P1, PT, R3, R28, PT ;  /* 0x0000001c0300720c */ /* 0x000fe20003f26070 */
[----:B------:R-:W-:Y:S02]  /*1aa0*/  VIADD R14, R14, UR4 ;  /* 0x000000040e0e7c36 */ /* 0x000fe40008000000 */
[----:B------:R-:W-:Y:S01]  /*1ab0*/  VIADD R33, R28, 0x3 ;  /* 0x000000031c217836 */ /* 0x000fe20000000000 */
[----:B------:R-:W-:Y:S02]  /*1ac0*/  ISETP.GE.AND.EX P1, PT, R4, RZ, PT, P1 ;  /* 0x000000ff0400720c */ /* 0x000fe40003f26310 */
[----:B------:R-:W-:Y:S02]  /*1ad0*/  ISETP.GE.U32.AND P0, PT, R12, R27, PT ;  /* 0x0000001b0c00720c */ /* 0x000fe40003f06070 */
[----:B0-----:R-:W-:-:S02]  /*1ae0*/  SEL R21, RZ, 0xffffffff, P1 ;  /* 0xffffffffff157807 */ /* 0x001fc40000800000 */
[----:B------:R-:W-:Y:S02]  /*1af0*/  ISETP.GE.AND.EX P0, PT, R7, RZ, PT, P0 ;  /* 0x000000ff0700720c */ /* 0x000fe40003f06300 */
[C---:B--2---:R-:W-:Y:S02]  /*1b00*/  LOP3.LUT R15, R29.reuse, 0xff, RZ, 0xc0, !PT ;  /* 0x000000ff1d0f7812 */ /* 0x044fe400078ec0ff */
[----:B------:R-:W-:Y:S02]  /*1b10*/  PRMT R20, R29, 0x7771, RZ ;  /* 0x000077711d147816 */ /* 0x000fe400000000ff */
[----:B------:R-:W-:Y:S02]  /*1b20*/  ISETP.NE.AND P4, PT, R18, R15, PT ;  /* 0x0000000f1200720c */ /* 0x000fe40003f85270 */
[----:B------:R-:W-:Y:S02]  /*1b30*/  LOP3.LUT R15, R13, 0xff, RZ, 0xc0, !PT ;  /* 0x000000ff0d0f7812 */ /* 0x000fe400078ec0ff */
[----:B------:R-:W-:-:S02]  /*1b40*/  PRMT R25, R29, 0x7770, RZ ;  /* 0x000077701d197816 */ /* 0x000fc400000000ff */
[----:B------:R-:W-:Y:S02]  /*1b50*/  ISETP.NE.AND P6, PT, R15, R20, PT ;  /* 0x000000140f00720c */ /* 0x000fe40003fc5270 */
[----:B------:R-:W-:Y:S02]  /*1b60*/  ISETP.GE.U32.AND P5, PT, R18, R25, PT ;  /* 0x000000191200720c */ /* 0x000fe40003fa6070 */
[C---:B------:R-:W-:Y:S02]  /*1b70*/  PRMT R18, R29.reuse, 0x7771, RZ ;  /* 0x000077711d127816 */ /* 0x040fe400000000ff */
[----:B------:R-:W-:Y:S02]  /*1b80*/  PRMT R26, R29, 0x7773, RZ ;  /* 0x000077731d1a7816 */ /* 0x000fe400000000ff */
[----:B------:R-:W-:Y:S02]  /*1b90*/  ISETP.GE.U32.AND P1, PT, R15, R18, PT ;  /* 0x000000120f00720c */ /* 0x000fe40003f26070 */
[----:B------:R-:W-:-:S02]  /*1ba0*/  PRMT R32, R29, 0x7773, RZ ;  /* 0x000077731d207816 */ /* 0x000fc400000000ff */
[----:B------:R-:W-:Y:S02]  /*1bb0*/  LOP3.LUT R15, R11, 0xff, RZ, 0xc0, !PT ;  /* 0x000000ff0b0f7812 */ /* 0x000fe400078ec0ff */
[C---:B------:R-:W-:Y:S02]  /*1bc0*/  PRMT R30, R29.reuse, 0x7772, RZ ;  /* 0x000077721d1e7816 */ /* 0x040fe400000000ff */
[----:B------:R-:W-:Y:S02]  /*1bd0*/  PRMT R20, R29, 0x7772, RZ ;  /* 0x000077721d147816 */ /* 0x000fe400000000ff */
[----:B------:R-:W-:Y:S02]  /*1be0*/  SEL R29, RZ, 0xffffffff, P1 ;  /* 0xffffffffff1d7807 */ /* 0x000fe40000800000 */
[----:B------:R-:W-:Y:S02]  /*1bf0*/  @P4 SEL R21, RZ, 0xffffffff, P5 ;  /* 0xffffffffff154807 */ /* 0x000fe40002800000 */
[----:B------:R-:W-:-:S02]  /*1c00*/  @!P6 SEL R29, RZ, 0xffffffff, P0 ;  /* 0xffffffffff1de807 */ /* 0x000fc40000000000 */
[C---:B------:R-:W-:Y:S02]  /*1c10*/  ISETP.GE.U32.AND P5, PT, R31.reuse, R26, PT ;  /* 0x0000001a1f00720c */ /* 0x040fe40003fa6070 */
[----:B------:R-:W-:Y:S01]  /*1c20*/  ISETP.NE.AND P6, PT, R31, R32, PT ;  /* 0x000000201f00720c */ /* 0x000fe20003fc5270 */
[----:B------:R-:W-:Y:S01]  /*1c30*/  VIADD R31, R28, 0x2 ;  /* 0x000000021c1f7836 */ /* 0x000fe20000000000 */
[C---:B------:R-:W-:Y:S02]  /*1c40*/  ISETP.NE.AND P4, PT, R15.reuse, R30, PT ;  /* 0x0000001e0f00720c */ /* 0x040fe40003f85270 */
[----:B------:R-:W-:Y:S01]  /*1c50*/  ISETP.GE.U32.AND P1, PT, R15, R20, PT ;  /* 0x000000140f00720c */ /* 0x000fe20003f26070 */
[----:B------:R-:W-:Y:S01]  /*1c60*/  IMAD.SHL.U32 R15, R14, 0x4, RZ ;  /* 0x000000040e0f7824 */ /* 0x000fe200078e00ff */
[----:B------:R-:W-:Y:S02]  /*1c70*/  ISETP.GE.U32.AND P0, PT, R10, R31, PT ;  /* 0x0000001f0a00720c */ /* 0x000fe40003f06070 */
[----:B------:R-:W-:Y:S01]  /*1c80*/  SEL R30, RZ, 0xffffffff, P1 ;  /* 0xffffffffff1e7807 */ /* 0x000fe20000800000 */
[----:B------:R-:W-:Y:S01]  /*1c90*/  VIADD R37, R15, 0x3 ;  /* 0x000000030f257836 */ /* 0x000fe20000000000 */
[----:B------:R-:W-:-:S02]  /*1ca0*/  ISETP.GE.U32.AND P1, PT, R34, R33, PT ;  /* 0x000000212200720c */ /* 0x000fc40003f26070 */
[----:B------:R-:W-:Y:S02]  /*1cb0*/  ISETP.GE.AND.EX P0, PT, R9, RZ, PT, P0 ;  /* 0x000000ff0900720c */ /* 0x000fe40003f06300 */
        /* <DEDUP_REMOVED lines=24> */
[----:B------:R-:W-:Y:S01]  /*1e40*/  SEL R35, R35, RZ, !P6 ;  /* 0x000000ff23237207 */ /* 0x000fe20007000000 */
[----:B------:R-:W-:Y:S06]  /*1e50*/  @!P0 BRA `(.L_x_4189) ;  /* 0xfffffff800ec8947 */ /* 0x000fec000383ffff */
.L_x_4188:
[----:B------:R-:W-:Y:S05]  /*1e60*/  BSYNC B0 ;  /* 0x0000000000007941 */ /* 0x000fea0003800000 */
.L_x_4187:
        /* <DEDUP_REMOVED lines=8> */
.L_x_4191:
[----:B------:R-:W-:Y:S05]  /*1ef0*/  BSYNC B0 ;  /* 0x0000000000007941 */ /* 0x000fea0003800000 */
.L_x_4190:
        /* <DEDUP_REMOVED lines=11> */
[----:B------:R-:W-:Y:S01]  /*1fb0*/  IMAD.IADD R24, R21, 0x1, R24 ;  /* 0x0000000115187824 */ /* 0x000fe200078e0218 */
[----:B------:R-:W-:-:S04]  /*1fc0*/  LOP3.LUT R6, R0, 0xff, RZ, 0xc0, !PT ;  /* 0x000000ff00067812 */ /* 0x000fc800078ec0ff */
        /* <DEDUP_REMOVED lines=12> */
.L_x_4193:
[----:B------:R-:W-:Y:S05]  /*2090*/  BSYNC B0 ;  /* 0x0000000000007941 */ /* 0x000fea0003800000 */
.L_x_4192:
[----:B------:R-:W-:Y:S02]  /*20a0*/  LOP3.LUT R15, R0, 0xff, RZ, 0xc0, !PT ;  /* 0x000000ff000f7812 */ /* 0x000fe400078ec0ff */
[----:B------:R-:W-:Y:S02]  /*20b0*/  LOP3.LUT R6, R13, 0xff, RZ, 0xc0, !PT ;  /* 0x000000ff0d067812 */ /* 0x000fe400078ec0ff */
[----:B------:R-:W-:Y:S02]  /*20c0*/  ISETP.GE.U32.AND P0, PT, R3, R12, PT ;  /* 0x0000000c0300720c */ /* 0x000fe40003f06070 */
[CC--:B------:R-:W-:Y:S02]  /*20d0*/  ISETP.NE.AND P2, PT, R15.reuse, R6.reuse, PT ;  /* 0x000000060f00720c */ /* 0x0c0fe40003f45270 */
[----:B------:R-:W-:Y:S02]  /*20e0*/  ISETP.GE.AND.EX P0, PT, R4, R7, PT, P0 ;  /* 0x000000070400720c */ /* 0x000fe40003f06300 */
[----:B------:R-:W-:-:S02]  /*20f0*/  ISETP.GE.U32.AND P1, PT, R15, R6, PT ;  /* 0x000000060f00720c */ /* 0x000fc40003f26070 */
[----:B------:R-:W-:-:S07]  /*2100*/  SEL R6, RZ, 0xffffffff, P0 ;  /* 0xffffffffff067807 */ /* 0x000fce0000000000 */
        /* <DEDUP_REMOVED lines=10> */
[----:B------:R-:W-:Y:S02]  /*21b0*/  ISETP.GE.U32.AND P2, PT, R6, R13, PT ;  /* 0x0000000d0600720c */ /* 0x000fe40003f46070 */
[----:B------:R-:W-:Y:S02]  /*21c0*/  ISETP.GE.AND.EX P0, PT, R8, R9, PT, P0 ;  /* 0x000000090800720c */ /* 0x000fe40003f06300 */
[----:B------:R-:W-:Y:S02]  /*21d0*/  LOP3.LUT R4, R5, 0xff, RZ, 0xc0, !PT ;  /* 0x000000ff05047812 */ /* 0x000fe400078ec0ff */
[----:B------:R-:W-:Y:S02]  /*21e0*/  SEL R3, RZ, 0xffffffff, P0 ;  /* 0xffffffffff037807 */ /* 0x000fe40000000000 */
        /* <DEDUP_REMOVED lines=14> */
[----:B------:R-:W-:Y:S02]  /*22d0*/  ISETP.NE.U32.AND P0, PT, R3, 0x1, PT ;  /* 0x000000010300780c */ /* 0x000fe40003f05070 */
[----:B------:R-:W-:Y:S02]  /*22e0*/  PRMT R3, RZ, 0x7610, R3 ;  /* 0x00007610ff037816 */ /* 0x000fe40000000003 */
[----:B------:R-:W-:Y:S02]  /*22f0*/  SEL R0, R0, R5, !P0 ;  /* 0x0000000500007207 */ /* 0x000fe40004000000 */
[----:B------:R-:W-:Y:S02]  /*2300*/  SEL R34, R7, R34, !P0 ;  /* 0x0000002207227207 */ /* 0x000fe40004000000 */
[----:B------:R-:W-:Y:S02]  /*2310*/  SEL R35, R6, R35, !P0 ;  /* 0x0000002306237207 */ /* 0x000fe40004000000 */
[----:B------:R-:W-:-:S02]  /*2320*/  CS2R R6, SRZ ;  /* 0x0000000000067805 */ /* 0x000fc4000001ff00 */
[----:B------:R-:W-:Y:S01]  /*2330*/  PRMT R9, R0, 0x7610, R9 ;  /* 0x0000761000097816 */ /* 0x000fe20000000009 */
[----:B------:R-:W-:Y:S06]  /*2340*/  BRA `(.L_x_4178) ;  /* 0x000000d000e87947 */ /* 0x000fec0003800000 */
.L_x_4179:
        /* <DEDUP_REMOVED lines=45> */
[----:B------:R-:W-:Y:S01]  /*2620*/  IMAD.MOV.U32 R24, RZ, RZ, R11 ;  /* 0x000000ffff187224 */ /* 0x000fe200078e000b */
        /* <DEDUP_REMOVED lines=15> */
.L_x_4202:
        /* <DEDUP_REMOVED lines=287> */
.L_x_4198:
        /* <DEDUP_REMOVED lines=242> */
.L_x_4199:
        /* <DEDUP_REMOVED lines=243> */
.L_x_4200:
        /* <DEDUP_REMOVED lines=242> */
.L_x_4201:
[----:B------:R-:W-:Y:S01]  /*6680*/  LOP3.LUT R29, R41, 0xfffffffe, RZ, 0xc0, !PT ;  /* 0xfffffffe291d7812 */ /* 0x000fe200078ec0ff */
[----:B------:R-:W-:-:S03]  /*6690*/  ULDC UR4, c[0x0][0x234] ;  /* 0x00008d0000047ab9 */ /* 0x000fc60000000800 */
[----:B------:R-:W-:-:S05]  /*66a0*/  IADD3 R28, P0, R29, R16, RZ ;  /* 0x000000101d1c7210 */ /* 0x000fca0007f1e0ff */
[----:B------:R-:W-:-:S05]  /*66b0*/  IMAD.X R29, RZ, RZ, R19, P0 ;  /* 0x000000ffff1d7224 */ /* 0x000fca00000e0613 */
[----:B------:R2:W3:Y:S01]  /*66c0*/  LDG.E.U16 R46, desc[UR60][R28.64] ;  /* 0x0000003c1c2e7981 */ /* 0x0004e2000c1e1500 */
[C---:B------:R-:W-:Y:S02]  /*66d0*/  PRMT R44, R35.reuse, 0x9910, RZ ;  /* 0x00009910232c7816 */ /* 0x040fe400000000ff */
[----:B------:R-:W-:Y:S02]  /*66e0*/  LOP3.LUT R43, R8, 0xff, RZ, 0xc0, !PT ;  /* 0x000000ff082b7812 */ /* 0x000fe400078ec0ff */
[----:B------:R-:W-:Y:S02]  /*66f0*/  LOP3.LUT R48, R35, 0xffff, RZ, 0xc0, !PT ;  /* 0x0000ffff23307812 */ /* 0x000fe400078ec0ff */
[----:B------:R-:W-:Y:S02]  /*6700*/  ISETP.NE.AND P2, PT, R43, R44, PT ;  /* 0x0000002c2b00720c */ /* 0x000fe40003f45270 */
[----:B------:R-:W-:Y:S02]  /*6710*/  ISETP.GE.U32.AND P0, PT, R11, R36, PT ;  /* 0x000000240b00720c */ /* 0x000fe40003f06070 */
[----:B------:R-:W-:-:S02]  /*6720*/  LOP3.LUT R45, R7, 0xff, RZ, 0xc0, !PT ;  /* 0x000000ff072d7812 */ /* 0x000fc400078ec0ff */
[----:B--2---:R-:W-:Y:S02]  /*6730*/  LOP3.LUT R28, R40, 0xffff, RZ, 0xc0, !PT ;  /* 0x0000ffff281c7812 */ /* 0x004fe400078ec0ff */
[----:B------:R-:W-:Y:S02]  /*6740*/  ISETP.GE.U32.AND P6, PT, R43, R48, PT ;  /* 0x000000302b00720c */ /* 0x000fe40003fc6070 */
[----:B------:R-:W-:Y:S02]  /*6750*/  ISETP.GE.AND.EX P0, PT, R10, RZ, PT, P0 ;  /* 0x000000ff0a00720c */ /* 0x000fe40003f06300 */
[----:B------:R-:W-:Y:S02]  /*6760*/  LOP3.LUT R41, R9, 0xff, RZ, 0xc0, !PT ;  /* 0x000000ff09297812 */ /* 0x000fe400078ec0ff */
[----:B------:R-:W-:Y:S02]  /*6770*/  PRMT R48, R38, 0x9910, RZ ;  /* 0x0000991026307816 */ /* 0x000fe400000000ff */
[----:B------:R-:W-:-:S02]  /*6780*/  ISETP.GE.U32.AND P5, PT, R45, R28, PT ;  /* 0x0000001c2d00720c */ /* 0x000fc40003fa6070 */
[----:B------:R-:W-:Y:S02]  /*6790*/  SEL R28, RZ, 0xffffffff, P6 ;  /* 0xffffffffff1c7807 */ /* 0x000fe40003000000 */
[----:B------:R-:W-:Y:S02]  /*67a0*/  @!P2 SEL R28, RZ, 0xffffffff, P0 ;  /* 0xffffffffff1ca807 */ /* 0x000fe40000000000 */
[----:B------:R-:W-:Y:S02]  /*67b0*/  LOP3.LUT R50, R38, 0xffff, RZ, 0xc0, !PT ;  /* 0x0000ffff26327812 */ /* 0x000fe400078ec0ff */
[----:B------:R-:W-:Y:S02]  /*67c0*/  ISETP.NE.AND P6, PT, R41, R48, PT ;  /* 0x000000302900720c */ /* 0x000fe40003fc5270 */
[----:B------:R-:W-:Y:S02]  /*67d0*/  ISETP.GE.U32.AND P0, PT, R13, R36, PT ;  /* 0x000000240d00720c */ /* 0x000fe40003f06070 */
[----:B------:R-:W-:-:S02]  /*67e0*/  LOP3.LUT R44, R6, 0xff, RZ, 0xc0, !PT ;  /* 0x000000ff062c7812 */ /* 0x000fc400078ec0ff */
[----:B------:R-:W-:Y:S02]  /*67f0*/  LOP3.LUT R29, R37, 0xffff, RZ, 0xc0, !PT ;  /* 0x0000ffff251d7812 */ /* 0x000fe400078ec0ff */
[----:B------:R-:W-:Y:S01]  /*6800*/  ISETP.GE.U32.AND P3, PT, R41, R50, PT ;  /* 0x000000322900720c */ /* 0x000fe20003f66070 */
[----:B------:R-:W-:Y:S01]  /*6810*/  IMAD.U32 R41, RZ, RZ, UR4 ;  /* 0x00000004ff297e24 */ /* 0x000fe2000f8e00ff */
[----:B------:R-:W-:Y:S01]  /*6820*/  ISETP.GE.AND.EX P0, PT, R12, RZ, PT, P0 ;  /* 0x000000ff0c00720c */ /* 0x000fe20003f06300 */
[----:B------:R-:W-:Y:S01]  /*6830*/  ULDC UR4, c[0x0][0x22c] ;  /* 0x00008b0000047ab9 */ /* 0x000fe20000000800 */
[----:B------:R-:W-:Y:S01]  /*6840*/  PRMT R48, R40, 0x9910, RZ ;  /* 0x0000991028307816 */ /* 0x000fe200000000ff */
[----:B------:R-:W-:Y:S01]  /*6850*/  IMAD.IADD R49, R36, 0x1, R41 ;  /* 0x0000000124317824 */ /* 0x000fe200078e0229 */
[----:B------:R-:W-:Y:S02]  /*6860*/  ISETP.GE.U32.AND P4, PT, R44, R29, PT ;  /* 0x0000001d2c00720c */ /* 0x000fe40003f86070 */
[----:B------:R-:W-:-:S02]  /*6870*/  SEL R29, RZ, 0xffffffff, P0 ;  /* 0xffffffffff1d7807 */ /* 0x000fc40000000000 */
[----:B------:R-:W-:Y:S02]  /*6880*/  ISETP.NE.AND P0, PT, R45, R48, PT ;  /* 0x000000302d00720c */ /* 0x000fe40003f05270 */
[----:B------:R-:W-:Y:S02]  /*6890*/  @P6 SEL R29, RZ, 0xffffffff, P3 ;  /* 0xffffffffff1d6807 */ /* 0x000fe40001800000 */
[----:B------:R-:W-:Y:S02]  /*68a0*/  PRMT R51, R37, 0x9910, RZ ;  /* 0x0000991025337816 */ /* 0x000fe400000000ff */
[----:B------:R-:W-:Y:S02]  /*68b0*/  ISETP.GE.U32.AND P6, PT, R14, R49, PT ;  /* 0x000000310e00720c */ /* 0x000fe40003fc6070 */
[----:B------:R-:W-:Y:S02]  /*68c0*/  LOP3.LUT R43, R5, 0xff, RZ, 0xc0, !PT ;  /* 0x000000ff052b7812 */ /* 0x000fe400078ec0ff */
[----:B------:R-:W-:-:S02]  /*68d0*/  LOP3.LUT R50, R42, 0xffff, RZ, 0xc0, !PT ;  /* 0x0000ffff2a327812 */ /* 0x000fc400078ec0ff */
[----:B------:R-:W-:Y:S02]  /*68e0*/  ISETP.NE.AND P3, PT, R44, R51, PT ;  /* 0x000000332c00720c */ /* 0x000fe40003f65270 */
[----:B------:R-:W-:Y:S02]  /*68f0*/  ISETP.GE.AND.EX P6, PT, R15, RZ, PT, P6 ;  /* 0x000000ff0f00720c */ /* 0x000fe40003fc6360 */
[----:B------:R-:W-:Y:S02]  /*6900*/  ISETP.GE.U32.AND P2, PT, R43, R50, PT ;  /* 0x000000322b00720c */ /* 0x000fe40003f46070 */
[----:B------:R-:W-:Y:S02]  /*6910*/  SEL R48, RZ, 0xffffffff, P5 ;  /* 0xffffffffff307807 */ /* 0x000fe40002800000 */
[----:B------:R-:W-:Y:S02]  /*6920*/  PRMT R50, R42, 0x9910, RZ ;  /* 0x000099102a327816 */ /* 0x000fe400000000ff */
[----:B------:R-:W-:-:S02]  /*6930*/  @!P0 SEL R48, RZ, 0xffffffff, P6 ;  /* 0xffffffffff308807 */ /* 0x000fc40003000000 */
[----:B------:R-:W-:Y:S02]  /*6940*/  ISETP.GE.U32.AND P0, PT, R18, R49, PT ;  /* 0x000000311200720c */ /* 0x000fe40003f06070 */
[----:B------:R-:W-:Y:S02]  /*6950*/  LOP3.LUT R44, R4, 0xff, RZ, 0xc0, !PT ;  /* 0x000000ff042c7812 */ /* 0x000fe400078ec0ff */
[C---:B------:R-:W-:Y:S02]  /*6960*/  LOP3.LUT R45, R39.reuse, 0xffff, RZ, 0xc0, !PT ;  /* 0x0000ffff272d7812 */ /* 0x040fe400078ec0ff */
[----:B------:R-:W-:Y:S02]  /*6970*/  PRMT R51, R39, 0x9910, RZ ;  /* 0x0000991027337816 */ /* 0x000fe400000000ff */
[----:B------:R-:W-:Y:S01]  /*6980*/  ISETP.NE.AND P6, PT, R43, R50, PT ;  /* 0x000000322b00720c */ /* 0x000fe20003fc5270 */
[----:B------:R-:W-:Y:S01]  /*6990*/  IMAD.IADD R43, R49, 0x1, R41 ;  /* 0x00000001312b7824 */ /* 0x000fe200078e0229 */
[----:B------:R-:W-:-:S02]  /*69a0*/  ISETP.GE.AND.EX P0, PT, R21, RZ, PT, P0 ;  /* 0x000000ff1500720c */ /* 0x000fc40003f06300 */
[----:B------:R-:W-:Y:S01]  /*69b0*/  ISETP.GE.U32.AND P5, PT, R44, R45, PT ;  /* 0x0000002d2c00720c */ /* 0x000fe20003fa6070 */
[----:B------:R-:W-:Y:S01]  /*69c0*/  IMAD.MOV.U32 R45, RZ, RZ, R51 ;  /* 0x000000ffff2d7224 */ /* 0x000fe200078e0033 */
[----:B------:R-:W-:Y:S02]  /*69d0*/  SEL R50, RZ, 0xffffffff, P4 ;  /* 0xffffffffff327807 */ /* 0x000fe40002000000 */
[----:B------:R-:W-:Y:S02]  /*69e0*/  @!P3 SEL R50, RZ, 0xffffffff, P0 ;  /* 0xffffffffff32b807 */ /* 0x000fe40000000000 */
[----:B------:R-:W-:Y:S02]  /*69f0*/  ISETP.GE.U32.AND P0, PT, R30, R43, PT ;  /* 0x0000002b1e00720c */ /* 0x000fe40003f06070 */
[----:B------:R-:W-:Y:S02]  /*6a00*/  LOP3.LUT R29, R29, 0x1, RZ, 0xc0, !PT ;  /* 0x000000011d1d7812 */ /* 0x000fe400078ec0ff */
[----:B------:R-:W-:-:S02]  /*6a10*/  ISETP.NE.AND P4, PT, R44, R45, PT ;  /* 0x0000002d2c00720c */ /* 0x000fc40003f85270 */
[----:B------:R-:W-:Y:S02]  /*6a20*/  ISETP.GE.AND.EX P0, PT, R25, RZ, PT, P0 ;  /* 0x000000ff1900720c */ /* 0x000fe40003f06300 */
[----:B------:R-:W-:Y:S02]  /*6a30*/  SEL R44, RZ, 0xffffffff, P2 ;  /* 0xffffffffff2c7807 */ /* 0x000fe40001000000 */
[----:B------:R-:W-:Y:S02]  /*6a40*/  ISETP.NE.U32.AND P2, PT, R29, 0x1, PT ;  /* 0x000000011d00780c */ /* 0x000fe40003f45070 */
[----:B------:R-:W-:Y:S02]  /*6a50*/  LOP3.LUT R28, R28, 0x1, RZ, 0xc0, !PT ;  /* 0x000000011c1c7812 */ /* 0x000fe400078ec0ff */
[----:B------:R-:W-:Y:S02]  /*6a60*/  LOP3.LUT R52, R0, 0xff, RZ, 0xc0, !PT ;  /* 0x000000ff00347812 */ /* 0x000fe400078ec0ff */
[----:B------:R-:W-:-:S02]  /*6a70*/  @!P6 SEL R44, RZ, 0xffffffff, P0 ;  /* 0xffffffffff2ce807 */ /* 0x000fc40000000000 */
[----:B------:R-:W-:Y:S02]  /*6a80*/  ISETP.GE.U32.AND P0, PT, R32, R43, PT ;  /* 0x0000002b2000720c */ /* 0x000fe40003f06070 */
[----:B------:R-:W-:Y:S02]  /*6a90*/  ISETP.NE.U32.AND P3, PT, R28, 0x1, PT ;  /* 0x000000011c00780c */ /* 0x000fe40003f65070 */
[----:B------:R-:W-:Y:S02]  /*6aa0*/  SEL R28, RZ, 0xffffffff, P5 ;  /* 0xffffffffff1c7807 */ /* 0x000fe40002800000 */
[----:B------:R-:W-:Y:S02]  /*6ab0*/  ISETP.GE.AND.EX P0, PT, R31, RZ, PT, P0 ;  /* 0x000000ff1f00720c */ /* 0x000fe40003f06300 */
[----:B------:R-:W-:Y:S02]  /*6ac0*/  LOP3.LUT R51, R3, 0xff, RZ, 0xc0, !PT ;  /* 0x000000ff03337812 */ /* 0x000fe400078ec0ff */
[----:B------:R-:W-:-:S02]  /*6ad0*/  @!P4 SEL R28, RZ, 0xffffffff, P0 ;  /* 0xffffffffff1cc807 */ /* 0x000fc40000000000 */
[-C--:B------:R-:W-:Y:S02]  /*6ae0*/  SEL R11, R11, R36.reuse, !P3 ;  /* 0x000000240b0b7207 */ /* 0x080fe40005800000 */
[----:B------:R-:W-:Y:S02]  /*6af0*/  SEL R13, R13, R36, !P2 ;  /* 0x000000240d0d7207 */ /* 0x000fe40005000000 */
[----:B------:R-:W-:Y:S02]  /*6b00*/  LOP3.LUT R48, R48, 0x1, RZ, 0xc0, !PT ;  /* 0x0000000130307812 */ /* 0x000fe400078ec0ff */
[----:B------:R-:W-:Y:S02]  /*6b10*/  LOP3.LUT R28, R28, 0x1, RZ, 0xc0, !PT ;  /* 0x000000011c1c7812 */ /* 0x000fe400078ec0ff */
[----:B------:R-:W-:Y:S02]  /*6b20*/  LOP3.LUT R44, R44, 0x1, RZ, 0xc0, !PT ;  /* 0x000000012c2c7812 */ /* 0x000fe400078ec0ff */
[----:B------:R-:W-:-:S02]  /*6b30*/  SEL R8, R8, R35, !P3 ;  /* 0x0000002308087207 */ /* 0x000fc40005800000 */
[----:B------:R-:W-:Y:S02]  /*6b40*/  SEL R10, R10, RZ, !P3 ;  /* 0x000000ff0a0a7207 */ /* 0x000fe40005800000 */
[----:B------:R-:W-:Y:S02]  /*6b50*/  LOP3.LUT R50, R50, 0x1, RZ, 0xc0, !PT ;  /* 0x0000000132327812 */ /* 0x000fe400078ec0ff */
[----:B------:R-:W-:Y:S02]  /*6b60*/  SEL R9, R9, R38, !P2 ;  /* 0x0000002609097207 */ /* 0x000fe40005000000 */
[----:B------:R-:W-:Y:S02]  /*6b70*/  SEL R12, R12, RZ, !P2 ;  /* 0x000000ff0c0c7207 */ /* 0x000fe40005000000 */
[C---:B---3--:R-:W-:Y:S02]  /*6b80*/  LOP3.LUT R29, R46.reuse, 0xff, RZ, 0xc0, !PT ;  /* 0x000000ff2e1d7812 */ /* 0x048fe400078ec0ff */
[----:B------:R-:W-:-:S02]  /*6b90*/  PRMT R45, R46, 0x7770, RZ ;  /* 0x000077702e2d7816 */ /* 0x000fc400000000ff */
[C---:B------:R-:W-:Y:S01]  /*6ba0*/  ISETP.NE.AND P6, PT, R52.reuse, R29, PT ;  /* 0x0000001d3400720c */ /* 0x040fe20003fc5270 */
[----:B------:R-:W-:Y:S01]  /*6bb0*/  IMAD.IADD R29, R43, 0x1, R41 ;  /* 0x000000012b1d7824 */ /* 0x000fe200078e0229 */
[----:B------:R-:W-:Y:S02]  /*6bc0*/  ISETP.GE.U32.AND P5, PT, R52, R45, PT ;  /* 0x0000002d3400720c */ /* 0x000fe40003fa6070 */
[----:B------:R-:W-:Y:S02]  /*6bd0*/  PRMT R52, R46, 0x7771, RZ ;  /* 0x000077712e347816 */ /* 0x000fe400000000ff */
[----:B------:R-:W-:Y:S02]  /*6be0*/  ISETP.GE.U32.AND P0, PT, R34, R29, PT ;  /* 0x0000001d2200720c */ /* 0x000fe40003f06070 */
[----:B------:R-:W-:Y:S02]  /*6bf0*/  ISETP.NE.AND P4, PT, R51, R52, PT ;  /* 0x000000343300720c */ /* 0x000fe40003f85270 */
[----:B------:R-:W-:-:S02]  /*6c00*/  ISETP.GE.AND.EX P0, PT, R33, RZ, PT, P0 ;  /* 0x000000ff2100720c */ /* 0x000fc40003f06300 */
[----:B------:R-:W-:Y:S02]  /*6c10*/  SEL R36, RZ, 0xffffffff, P5 ;  /* 0xffffffffff247807 */ /* 0x000fe40002800000 */
[----:B------:R-:W-:Y:S02]  /*6c20*/  PRMT R46, R46, 0x7771, RZ ;  /* 0x000077712e2e7816 */ /* 0x000fe400000000ff */
[----:B------:R-:W-:Y:S02]  /*6c30*/  ISETP.GE.U32.AND P5, PT, R24, R29, PT ;  /* 0x0000001d1800720c */ /* 0x000fe40003fa6070 */
[----:B------:R-:W-:Y:S02]  /*6c40*/  @!P6 SEL R36, RZ, 0xffffffff, P0 ;  /* 0xffffffffff24e807 */ /* 0x000fe40000000000 */
[----:B------:R-:W-:Y:S02]  /*6c50*/  ISETP.GE.U32.AND P6, PT, R51, R46, PT ;  /* 0x0000002e3300720c */ /* 0x000fe40003fc6070 */
[----:B------:R-:W-:-:S02]  /*6c60*/  ISETP.GE.AND.EX P5, PT, R20, RZ, PT, P5 ;  /* 0x000000ff1400720c */ /* 0x000fc40003fa6350 */
[----:B------:R-:W-:Y:S02]  /*6c70*/  ISETP.NE.U32.AND P0, PT, R48, 0x1, PT ;  /* 0x000000013000780c */ /* 0x000fe40003f05070 */
[----:B------:R-:W-:Y:S02]  /*6c80*/  SEL R48, RZ, 0xffffffff, P6 ;  /* 0xffffffffff307807 */ /* 0x000fe40003000000 */
[----:B------:R-:W-:Y:S02]  /*6c90*/  @!P4 SEL R48, RZ, 0xffffffff, P5 ;  /* 0xffffffffff30c807 */ /* 0x000fe40002800000 */
[----:B------:R-:W-:Y:S02]  /*6ca0*/  ISETP.NE.U32.AND P4, PT, R28, 0x1, PT ;  /* 0x000000011c00780c */ /* 0x000fe40003f85070 */
[----:B------:R-:W-:Y:S02]  /*6cb0*/  ISETP.NE.U32.AND P5, PT, R44, 0x1, PT ;  /* 0x000000012c00780c */ /* 0x000fe40003fa5070 */
[----:B------:R-:W-:Y:S01]  /*6cc0*/  LOP3.LUT R28, R36, 0x1, RZ, 0xc0, !PT ;  /* 0x00000001241c7812 */ /* 0x000fe200078ec0ff */
[----:B------:R-:W-:Y:S01]  /*6cd0*/  IMAD.IADD R36, R29, 0x1, R41 ;  /* 0x000000011d247824 */ /* 0x000fe200078e0229 */
[----:B------:R-:W-:-:S02]  /*6ce0*/  SEL R30, R30, R43, !P5 ;  /* 0x0000002b1e1e7207 */ /* 0x000fc40006800000 */
[----:B------:R-:W-:Y:S01]  /*6cf0*/  SEL R32, R32, R43, !P4 ;  /* 0x0000002b20207207 */ /* 0x000fe20006000000 */
[----:B------:R-:W-:Y:S01]  /*6d00*/  IMAD.U32 R43, RZ, RZ, UR4 ;  /* 0x00000004ff2b7e24 */ /* 0x000fe2000f8e00ff */
[----:B------:R-:W-:Y:S01]  /*6d10*/  ISETP.NE.U32.AND P3, PT, R28, 0x1, PT ;  /* 0x000000011c00780c */ /* 0x000fe20003f65070 */
[----:B------:R-:W-:Y:S01]  /*6d20*/  IMAD R28, R41, 0x3, R36 ;  /* 0x00000003291c7824 */ /* 0x000fe200078e0224 */
[----:B------:R-:W-:Y:S02]  /*6d30*/  SEL R14, R14, R49, !P0 ;  /* 0x000000310e0e7207 */ /* 0x000fe40004000000 */
[----:B------:R-:W-:Y:S02]  /*6d40*/  SEL R7, R7, R40, !P0 ;  /* 0x0000002807077207 */ /* 0x000fe40004000000 */
[----:B------:R-:W-:Y:S02]  /*6d50*/  SEL R15, R15, RZ, !P0 ;  /* 0x000000ff0f0f7207 */ /* 0x000fe40004000000 */
[----:B------:R-:W-:-:S02]  /*6d60*/  ISETP.GE.U32.AND P0, PT, R28, R43, PT ;  /* 0x0000002b1c00720c */ /* 0x000fc40003f06070 */
[----:B------:R-:W-:Y:S02]  /*6d70*/  LOP3.LUT R48, R48, 0x1, RZ, 0xc0, !PT ;  /* 0x0000000130307812 */ /* 0x000fe400078ec0ff */
[----:B------:R-:W-:Y:S02]  /*6d80*/  ISETP.NE.U32.AND P6, PT, R50, 0x1, PT ;  /* 0x000000013200780c */ /* 0x000fe40003fc5070 */
[----:B------:R-:W-:Y:S02]  /*6d90*/  ISETP.NE.U32.AND P2, PT, R48, 0x1, PT ;  /* 0x000000013000780c */ /* 0x000fe40003f45070 */
[----:B------:R-:W-:Y:S02]  /*6da0*/  SEL R18, R18, R49, !P6 ;  /* 0x0000003112127207 */ /* 0x000fe40007000000 */
[-C--:B------:R-:W-:Y:S02]  /*6db0*/  SEL R34, R34, R29.reuse, !P3 ;  /* 0x0000001d22227207 */ /* 0x080fe40005800000 */
[----:B------:R-:W-:-:S02]  /*6dc0*/  SEL R24, R24, R29, !P2 ;  /* 0x0000001d18187207 */ /* 0x000fc40005000000 */
[----:B------:R-:W-:Y:S02]  /*6dd0*/  SEL R6, R6, R37, !P6 ;  /* 0x0000002506067207 */ /* 0x000fe40007000000 */
[----:B------:R-:W-:Y:S02]  /*6de0*/  SEL R21, R21, RZ, !P6 ;  /* 0x000000ff15157207 */ /* 0x000fe40007000000 */
[----:B------:R-:W-:Y:S02]  /*6df0*/  SEL R5, R5, R42, !P5 ;  /* 0x0000002a05057207 */ /* 0x000fe40006800000 */
[----:B------:R-:W-:Y:S02]  /*6e00*/  SEL R25, R25, RZ, !P5 ;  /* 0x000000ff19197207 */ /* 0x000fe40006800000 */
[----:B------:R-:W-:Y:S02]  /*6e10*/  SEL R4, R4, R39, !P4 ;  /* 0x0000002704047207 */ /* 0x000fe40006000000 */
[----:B------:R-:W-:-:S02]  /*6e20*/  SEL R31, R31, RZ, !P4 ;  /* 0x000000ff1f1f7207 */ /* 0x000fc40006000000 */
[----:B------:R-:W-:Y:S02]  /*6e30*/  SEL R0, R0, R45, !P3 ;  /* 0x0000002d00007207 */ /* 0x000fe40005800000 */
[----:B------:R-:W-:Y:S02]  /*6e40*/  SEL R3, R3, R46, !P2 ;  /* 0x0000002e03037207 */ /* 0x000fe40005000000 */
[----:B------:R-:W-:Y:S02]  /*6e50*/  SEL R33, R33, RZ, !P3 ;  /* 0x000000ff21217207 */ /* 0x000fe40005800000 */
[----:B------:R-:W-:Y:S01]  /*6e60*/  SEL R20, R20, RZ, !P2 ;  /* 0x000000ff14147207 */ /* 0x000fe20005000000 */
[----:B------:R-:W-:Y:S06]  /*6e70*/  @!P0 BRA `(.L_x_4202) ;  /* 0xffffffb800288947 */ /* 0x000fec000383ffff */
[----:B------:R-:W-:Y:S05]  /*6e80*/  BSYNC B1 ;  /* 0x0000000000017941 */ /* 0x000fea0003800000 */
.L_x_4197:
[----:B------:R-:W-:Y:S05]  /*6e90*/  BSYNC B0 ;  /* 0x0000000000007941 */ /* 0x000fea0003800000 */
.L_x_4196:
        /* <DEDUP_REMOVED lines=280> */
.L_x_4205:
[----:B-1----:R-:W-:-:S04]  /*8020*/  LOP3.LUT R27, R35, 0xfffffffe, RZ, 0xc0, !PT ;  /* 0xfffffffe231b7812 */ /* 0x002fc800078ec0ff */
        /* <DEDUP_REMOVED lines=282> */
.L_x_4206:
        /* <DEDUP_REMOVED lines=283> */
.L_x_4207:
        /* <DEDUP_REMOVED lines=283> */
.L_x_4208:
[----:B------:R-:W-:-:S04]  /*b530*/  LOP3.LUT R27, R45, 0xfffffffe, RZ, 0xc0, !PT ;  /* 0xfffffffe2d1b7812 */ /* 0x000fc800078ec0ff */
[----:B------:R-:W-:-:S05]  /*b540*/  IADD3 R26, P1, R27, R16, RZ ;  /* 0x000000101b1a7210 */ /* 0x000fca0007f3e0ff */
[----:B------:R-:W-:-:S05]  /*b550*/  IMAD.X R27, RZ, RZ, R19, P1 ;  /* 0x000000ffff1b7224 */ /* 0x000fca00008e0613 */
[----:B------:R-:W2:Y:S02]  /*b560*/  LDG.E.U16 R26, desc[UR60][R26.64] ;  /* 0x0000003c1a1a7981 */ /* 0x000ea4000c1e1500 */
[C---:B--2---:R-:W-:Y:S02]  /*b570*/  PRMT R45, R26.reuse, 0x7770, RZ ;  /* 0x000077701a2d7816 */ /* 0x044fe400000000ff */
[----:B------:R-:W-:-:S07]  /*b580*/  PRMT R46, R26, 0x7771, RZ ;  /* 0x000077711a2e7816 */ /* 0x000fce00000000ff */
.L_x_4204:
[----:B------:R-:W-:Y:S05]  /*b590*/  BSYNC B0 ;  /* 0x0000000000007941 */ /* 0x000fea0003800000 */
.L_x_4203:
[----:B------:R-:W-:Y:S04]  /*b5a0*/  BSSY B0, `(.L_x_4209) ;  /* 0x0000073000007945 */ /* 0x000fe80003800000 */
[----:B------:R-:W-:Y:S05]  /*b5b0*/  @P0 BRA `(.L_x_4210) ;  /* 0x0000000400c40947 */ /* 0x000fea0003800000 */
[----:B-1----:R-:W-:Y:S02]  /*b5c0*/  LOP3.LUT R26, R38, 0xff, RZ, 0xc0, !PT ;  /* 0x000000ff261a7812 */ /* 0x002fe400078ec0ff */
[----:B------:R-:W-:Y:S02]  /*b5d0*/  LOP3.LUT R27, R9, 0xff, RZ, 0xc0, !PT ;  /* 0x000000ff091b7812 */ /* 0x000fe400078ec0ff */
[----:B------:R-:W-:Y:S02]  /*b5e0*/  ISETP.GE.U32.AND P1, PT, R13, R36, PT ;  /* 0x000000240d00720c */ /* 0x000fe40003f26070 */
[----:B------:R-:W-:Y:S02]  /*b5f0*/  ISETP.NE.AND P2, PT, R27, R26, PT ;  /* 0x0000001a1b00720c */ /* 0x000fe40003f45270 */
[----:B------:R-:W-:Y:S02]  /*b600*/  LOP3.LUT R16, R35, 0xff, RZ, 0xc0, !PT ;  /* 0x000000ff23107812 */ /* 0x000fe400078ec0ff */
[----:B------:R-:W-:-:S02]  /*b610*/  LOP3.LUT R19, R8, 0xff, RZ, 0xc0, !PT ;  /* 0x000000ff08137812 */ /* 0x000fc400078ec0ff */
[----:B------:R-:W-:Y:S02]  /*b620*/  ISETP.GE.U32.AND P5, PT, R27, R26, PT ;  /* 0x0000001a1b00720c */ /* 0x000fe40003fa6070 */
[----:B------:R-:W-:Y:S02]  /*b630*/  ISETP.GE.AND.EX P1, PT, R12, RZ, PT, P1 ;  /* 0x000000ff0c00720c */ /* 0x000fe40003f26310 */
[CC--:B------:R-:W-:Y:S02]  /*b640*/  ISETP.NE.AND P3, PT, R19.reuse, R16.reuse, PT ;  /* 0x000000101300720c */ /* 0x0c0fe40003f65270 */
[----:B------:R-:W-:Y:S02]  /*b650*/  ISETP.GE.U32.AND P4, PT, R19, R16, PT ;  /* 0x000000101300720c */ /* 0x000fe40003f86070 */
        /* <DEDUP_REMOVED lines=25> */
[-C--:B------:R-:W-:Y:S02]  /*b7f0*/  ISETP.GE.U32.AND P1, PT, R18, R19.reuse, PT ;  /* 0x000000131200720c */ /* 0x080fe40003f26070 */
[----:B------:R-:W-:Y:S01]  /*b800*/  ISETP.GE.U32.AND P5, PT, R29, R26, PT ;  /* 0x0000001a1d00720c */ /* 0x000fe20003fa6070 */
[----:B------:R-:W-:Y:S01]  /*b810*/  IMAD.IADD R29, R19, 0x1, R41 ;  /* 0x00000001131d7824 */ /* 0x000fe200078e0229 */
[----:B------:R-:W-:Y:S02]  /*b820*/  ISETP.GE.U32.AND P0, PT, R14, R19, PT ;  /* 0x000000130e00720c */ /* 0x000fe40003f06070 */
[----:B------:R-:W-:Y:S02]  /*b830*/  ISETP.GE.AND.EX P1, PT, R21, RZ, PT, P1 ;  /* 0x000000ff1500720c */ /* 0x000fe40003f26310 */
[----:B------:R-:W-:Y:S02]  /*b840*/  ISETP.GE.U32.AND P4, PT, R27, R16, PT ;  /* 0x000000101b00720c */ /* 0x000fe40003f86070 */
        /* <DEDUP_REMOVED lines=17> */
[----:B------:R-:W-:Y:S01]  /*b960*/  LOP3.LUT R26, R39, 0xff, RZ, 0xc0, !PT ;  /* 0x000000ff271a7812 */ /* 0x000fe200078ec0ff */
[----:B------:R-:W-:Y:S01]  /*b970*/  IMAD.IADD R41, R29, 0x1, R41 ;  /* 0x000000011d297824 */ /* 0x000fe200078e0229 */
[----:B------:R-:W-:Y:S02]  /*b980*/  LOP3.LUT R27, R4, 0xff, RZ, 0xc0, !PT ;  /* 0x000000ff041b7812 */ /* 0x000fe400078ec0ff */
[----:B------:R-:W-:Y:S02]  /*b990*/  LOP3.LUT R16, R42, 0xff, RZ, 0xc0, !PT ;  /* 0x000000ff2a107812 */ /* 0x000fe400078ec0ff */
[----:B------:R-:W-:Y:S02]  /*b9a0*/  LOP3.LUT R19, R5, 0xff, RZ, 0xc0, !PT ;  /* 0x000000ff05137812 */ /* 0x000fe400078ec0ff */
[----:B------:R-:W-:Y:S02]  /*b9b0*/  ISETP.NE.AND P2, PT, R27, R26, PT ;  /* 0x0000001a1b00720c */ /* 0x000fe40003f45270 */
[----:B------:R-:W-:-:S02]  /*b9c0*/  ISETP.NE.AND P3, PT, R19, R16, PT ;  /* 0x000000101300720c */ /* 0x000fc40003f65270 */
[-C--:B------:R-:W-:Y:S02]  /*b9d0*/  ISETP.GE.U32.AND P1, PT, R32, R29.reuse, PT ;  /* 0x0000001d2000720c */ /* 0x080fe40003f26070 */
[----:B------:R-:W-:Y:S02]  /*b9e0*/  ISETP.GE.U32.AND P5, PT, R27, R26, PT ;  /* 0x0000001a1b00720c */ /* 0x000fe40003fa6070 */
        /* <DEDUP_REMOVED lines=29> */
[----:B------:R-:W-:Y:S02]  /*bbc0*/  ISETP.GE.U32.AND P5, PT, R27, R26, PT ;  /* 0x0000001a1b00720c */ /* 0x000fe40003fa6070 */
        /* <DEDUP_REMOVED lines=16> */
.L_x_4210:
[----:B------:R-:W-:Y:S05]  /*bcd0*/  BSYNC B0 ;  /* 0x0000000000007941 */ /* 0x000fea0003800000 */
.L_x_4209:
[----:B------:R-:W-:Y:S02]  /*bce0*/  LOP3.LUT R16, R8, 0xff, RZ, 0xc0, !PT ;  /* 0x000000ff08107812 */ /* 0x000fe400078ec0ff */
[----:B------:R-:W-:Y:S02]  /*bcf0*/  LOP3.LUT R19, R7, 0xff, RZ, 0xc0, !PT ;  /* 0x000000ff07137812 */ /* 0x000fe400078ec0ff */
[----:B-1----:R-:W-:Y:S02]  /*bd00*/  LOP3.LUT R26, R9, 0xff, RZ, 0xc0, !PT ;  /* 0x000000ff091a7812 */ /* 0x002fe400078ec0ff */
[----:B------:R-:W-:Y:S02]  /*bd10*/  LOP3.LUT R27, R6, 0xff, RZ, 0xc0, !PT ;  /* 0x000000ff061b7812 */ /* 0x000fe400078ec0ff */
[----:B------:R-:W-:Y:S02]  /*bd20*/  ISETP.NE.AND P3, PT, R16, R19, PT ;  /* 0x000000131000720c */ /* 0x000fe40003f65270 */
[----:B------:R-:W-:-:S02]  /*bd30*/  ISETP.GE.U32.AND P0, PT, R11, R14, PT ;  /* 0x0000000e0b00720c */ /* 0x000fc40003f06070 */
[----:B------:R-:W-:Y:S02]  /*bd40*/  ISETP.NE.AND P2, PT, R26, R27, PT ;  /* 0x0000001b1a00720c */ /* 0x000fe40003f45270 */
[----:B------:R-:W-:Y:S02]  /*bd50*/  ISETP.GE.U32.AND P1, PT, R13, R18, PT ;  /* 0x000000120d00720c */ /* 0x000fe40003f26070 */
[----:B------:R-:W-:Y:S02]  /*bd60*/  ISETP.GE.AND.EX P0, PT, R10, R15, PT, P0 ;  /* 0x0000000f0a00720c */ /* 0x000fe40003f06300 */
[----:B------:R-:W-:Y:S02]  /*bd70*/  ISETP.GE.U32.AND P4, PT, R16, R19, PT ;  /* 0x000000131000720c */ /* 0x000fe40003f86070 */
[----:B------:R-:W-:Y:S02]  /*bd80*/  ISETP.GE.AND.EX P1, PT, R12, R21, PT, P1 ;  /* 0x000000150c00720c */ /* 0x000fe40003f26310 */
[----:B------:R-:W-:-:S02]  /*bd90*/  SEL R16, RZ, 0xffffffff, P0 ;  /* 0xffffffffff107807 */ /* 0x000fc40000000000 */
[----:B------:R-:W-:Y:S02]  /*bda0*/  ISETP.GE.U32.AND P0, PT, R26, R27, PT ;  /* 0x0000001b1a00720c */ /* 0x000fe40003f06070 */
[----:B------:R-:W-:Y:S02]  /*bdb0*/  @P3 SEL R16, RZ, 0xffffffff, P4 ;  /* 0xffffffffff103807 */ /* 0x000fe40002000000 */
[----:B------:R-:W-:Y:S02]  /*bdc0*/  SEL R19, RZ, 0xffffffff, P1 ;  /* 0xffffffffff137807 */ /* 0x000fe40000800000 */
[----:B------:R-:W-:Y:S02]  /*bdd0*/  @P2 SEL R19, RZ, 0xffffffff, P0 ;  /* 0xffffffffff132807 */ /* 0x000fe40000000000 */
[----:B------:R-:W-:Y:S02]  /*bde0*/  LOP3.LUT R16, R16, 0x1, RZ, 0xc0, !PT ;  /* 0x0000000110107812 */ /* 0x000fe400078ec0ff */
[----:B------:R-:W-:-:S02]  /*bdf0*/  LOP3.LUT R19, R19, 0x1, RZ, 0xc0, !PT ;  /* 0x0000000113137812 */ /* 0x000fc400078ec0ff */
[----:B------:R-:W-:Y:S02]  /*be00*/  ISETP.NE.U32.AND P0, PT, R16, 0x1, PT ;  /* 0x000000011000780c */ /* 0x000fe40003f05070 */
[----:B------:R-:W-:Y:S02]  /*be10*/  ISETP.NE.U32.AND P1, PT, R19, 0x1, PT ;  /* 0x000000011300780c */ /* 0x000fe40003f25070 */
[----:B------:R-:W-:Y:S02]  /*be20*/  SEL R8, R8, R7, !P0 ;  /* 0x0000000708087207 */ /* 0x000fe40004000000 */
[----:B------:R-:W-:Y:S02]  /*be30*/  SEL R9, R9, R6, !P1 ;  /* 0x0000000609097207 */ /* 0x000fe40004800000 */
[----:B------:R-:W-:Y:S02]  /*be40*/  LOP3.LUT R7, R5, 0xff, RZ, 0xc0, !PT ;  /* 0x000000ff05077812 */ /* 0x000fe400078ec0ff */
[----:B------:R-:W-:-:S02]  /*be50*/  LOP3.LUT R6, R8, 0xff, RZ, 0xc0, !PT ;  /* 0x000000ff08067812 */ /* 0x000fc400078ec0ff */
[----:B------:R-:W-:Y:S02]  /*be60*/  SEL R19, R11, R14, !P0 ;  /* 0x0000000e0b137207 */ /* 0x000fe40004000000 */
[----:B------:R-:W-:Y:S02]  /*be70*/  SEL R14, R10, R15, !P0 ;  /* 0x0000000f0a0e7207 */ /* 0x000fe40004000000 */
[----:B------:R-:W-:Y:S02]  /*be80*/  LOP3.LUT R11, R4, 0xff, RZ, 0xc0, !PT ;  /* 0x000000ff040b7812 */ /* 0x000fe400078ec0ff */
[----:B------:R-:W-:Y:S02]  /*be90*/  LOP3.LUT R10, R9, 0xff, RZ, 0xc0, !PT ;  /* 0x000000ff090a7812 */ /* 0x000fe400078ec0ff */
[----:B------:R-:W-:Y:S02]  /*bea0*/  ISETP.NE.AND P3, PT, R6, R7, PT ;  /* 0x000000070600720c */ /* 0x000fe40003f65270 */
[----:B------:R-:W-:-:S02]  /*beb0*/  SEL R15, R13, R18, !P1 ;  /* 0x000000120d0f7207 */ /* 0x000fc40004800000 */
[----:B------:R-:W-:Y:S02]  /*bec0*/  ISETP.NE.AND P2, PT, R10, R11, PT ;  /* 0x0000000b0a00720c */ /* 0x000fe40003f45270 */
[----:B------:R-:W-:Y:S02]  /*bed0*/  ISETP.GE.U32.AND P0, PT, R19, R30, PT ;  /* 0x0000001e1300720c */ /* 0x000fe40003f06070 */
[----:B------:R-:W-:Y:S02]  /*bee0*/  SEL R12, R12, R21, !P1 ;  /* 0x000000150c0c7207 */ /* 0x000fe40004800000 */
[----:B------:R-:W-:Y:S02]  /*bef0*/  ISETP.GE.U32.AND P1, PT, R15, R32, PT ;  /* 0x000000200f00720c */ /* 0x000fe40003f26070 */
[----:B------:R-:W-:Y:S02]  /*bf00*/  ISETP.GE.AND.EX P0, PT, R14, R25, PT, P0 ;  /* 0x000000190e00720c */ /* 0x000fe40003f06300 */
[----:B------:R-:W-:-:S02]  /*bf10*/  ISETP.GE.U32.AND P4, PT, R6, R7, PT ;  /* 0x000000070600720c */ /* 0x000fc40003f86070 */
[----:B------:R-:W-:Y:S02]  /*bf20*/  ISETP.GE.AND.EX P1, PT, R12, R31, PT, P1 ;  /* 0x0000001f0c00720c */ /* 0x000fe40003f26310 */
[----:B------:R-:W-:Y:S02]  /*bf30*/  ISETP.GE.U32.AND P5, PT, R10, R11, PT ;  /* 0x0000000b0a00720c */ /* 0x000fe40003fa6070 */
[----:B------:R-:W-:Y:S02]  /*bf40*/  SEL R6, RZ, 0xffffffff, P0 ;  /* 0xffffffffff067807 */ /* 0x000fe40000000000 */
[----:B------:R-:W-:Y:S02]  /*bf50*/  @P3 SEL R6, RZ, 0xffffffff, P4 ;  /* 0xffffffffff063807 */ /* 0x000fe40002000000 */
[----:B------:R-:W-:Y:S02]  /*bf60*/  SEL R7, RZ, 0xffffffff, P1 ;  /* 0xffffffffff077807 */ /* 0x000fe40000800000 */
        /* <DEDUP_REMOVED lines=8> */
[----:B------:R-:W-:Y:S02]  /*bff0*/  LOP3.LUT R7, R0, 0xff, RZ, 0xc0, !PT ;  /* 0x000000ff00077812 */ /* 0x000fe400078ec0ff */
[----:B------:R-:W-:Y:S02]  /*c000*/  LOP3.LUT R4, R5, 0xff, RZ, 0xc0, !PT ;  /* 0x000000ff05047812 */ /* 0x000fe400078ec0ff */
[----:B------:R-:W-:Y:S02]  /*c010*/  SEL R31, R12, R31, !P1 ;  /* 0x0000001f0c1f7207 */ /* 0x000fe40004800000 */
[----:B------:R-:W-:Y:S02]  /*c020*/  SEL R13, R19, R30, !P0 ;  /* 0x0000001e130d7207 */ /* 0x000fe40004000000 */
[----:B------:R-:W-:-:S02]  /*c030*/  LOP3.LUT R9, R3, 0xff, RZ, 0xc0, !PT ;  /* 0x000000ff03097812 */ /* 0x000fc400078ec0ff */
[----:B------:R-:W-:Y:S02]  /*c040*/  LOP3.LUT R6, R8, 0xff, RZ, 0xc0, !PT ;  /* 0x000000ff08067812 */ /* 0x000fe400078ec0ff */
[----:B------:R-:W-:Y:S02]  /*c050*/  ISETP.GE.U32.AND P1, PT, R11, R24, PT ;  /* 0x000000180b00720c */ /* 0x000fe40003f26070 */
[----:B------:R-:W-:Y:S02]  /*c060*/  ISETP.NE.AND P3, PT, R4, R7, PT ;  /* 0x000000070400720c */ /* 0x000fe40003f65270 */
[----:B------:R-:W-:Y:S02]  /*c070*/  SEL R10, R14, R25, !P0 ;  /* 0x000000190e0a7207 */ /* 0x000fe40004000000 */
[----:B------:R-:W-:Y:S02]  /*c080*/  ISETP.NE.AND P2, PT, R6, R9, PT ;  /* 0x000000090600720c */ /* 0x000fe40003f45270 */
[----:B------:R-:W-:-:S02]  /*c090*/  ISETP.GE.U32.AND P0, PT, R13, R34, PT ;  /* 0x000000220d00720c */ /* 0x000fc40003f06070 */
[----:B------:R-:W-:Y:S02]  /*c0a0*/  ISETP.GE.AND.EX P1, PT, R31, R20, PT, P1 ;  /* 0x000000141f00720c */ /* 0x000fe40003f26310 */
[----:B------:R-:W-:Y:S02]  /*c0b0*/  ISETP.GE.U32.AND P4, PT, R6, R9, PT ;  /* 0x000000090600720c */ /* 0x000fe40003f86070 */
[----:B------:R-:W-:Y:S02]  /*c0c0*/  ISETP.GE.AND.EX P0, PT, R10, R33, PT, P0 ;  /* 0x000000210a00720c */ /* 0x000fe40003f06300 */
[----:B------:R-:W-:Y:S02]  /*c0d0*/  SEL R6, RZ, 0xffffffff, P1 ;  /* 0xffffffffff067807 */ /* 0x000fe40000800000 */
[----:B------:R-:W-:Y:S02]  /*c0e0*/  ISETP.GE.U32.AND P1, PT, R4, R7, PT ;  /* 0x000000070400720c */ /* 0x000fe40003f26070 */
        /* <DEDUP_REMOVED lines=15> */
.L_x_4195:
        /* <DEDUP_REMOVED lines=42> */
.L_x_4214:
        /* <DEDUP_REMOVED lines=9> */
[----:B------:R-:W-:Y:S01]  /*c510*/  IADD3 R6, P0, R7, R16, RZ ;  /* 0x0000001007067210 */ /* 0x000fe20007f1e0ff */
[----:B------:R-:W-:-:S04]  /*c520*/  IMAD R8, R38, R39, RZ ;  /* 0x0000002726087224 */ /* 0x000fc800078e02ff */
[----:B------:R-:W-:Y:S01]  /*c530*/  IMAD.X R7, RZ, RZ, R19, P0 ;  /* 0x000000ffff077224 */ /* 0x000fe200000e0613 */
[----:B------:R-:W-:-:S04]  /*c540*/  LOP3.LUT R9, R8, 0xfffffffe, RZ, 0xc0, !PT ;  /* 0xfffffffe08097812 */ /* 0x000fc800078ec0ff */
[----:B------:R1:W3:Y:S01]  /*c550*/  LDG.E.U16 R6, desc[UR60][R6.64] ;  /* 0x0000003c06067981 */ /* 0x0002e2000c1e1500 */
[----:B------:R-:W-:Y:S01]  /*c560*/  IADD3 R8, P0, R9, R16, RZ ;  /* 0x0000001009087210 */ /* 0x000fe20007f1e0ff */
[----:B------:R-:W-:-:S04]  /*c570*/  IMAD.IADD R47, R38, 0x1, R41 ;  /* 0x00000001262f7824 */ /* 0x000fc800078e0229 */
[----:B------:R-:W-:Y:S02]  /*c580*/  IMAD.X R9, RZ, RZ, R19, P0 ;  /* 0x000000ffff097224 */ /* 0x000fe400000e0613 */
[----:B0-----:R-:W-:-:S03]  /*c590*/  IMAD R4, R47, R39, RZ ;  /* 0x000000272f047224 */ /* 0x001fc600078e02ff */
[----:B------:R-:W4:Y:S02]  /*c5a0*/  LDG.E.U16 R46, desc[UR60][R8.64] ;  /* 0x0000003c082e7981 */ /* 0x000f24000c1e1500 */
[----:B------:R-:W-:-:S04]  /*c5b0*/  LOP3.LUT R5, R4, 0xfffffffe, RZ, 0xc0, !PT ;  /* 0xfffffffe04057812 */ /* 0x000fc800078ec0ff */
        /* <DEDUP_REMOVED lines=9> */
[----:B0-----:R-:W-:Y:S02]  /*c650*/  SEL R4, RZ, 0xffffffff, P0 ;  /* 0xffffffffff047807 */ /* 0x001fe40000000000 */
[----:B------:R-:W-:Y:S02]  /*c660*/  SEL R5, RZ, 0xffffffff, P1 ;  /* 0xffffffffff057807 */ /* 0x000fe40000800000 */
[----:B------:R-:W-:Y:S02]  /*c670*/  ISETP.GE.U32.AND P0, PT, R18, R45, PT ;  /* 0x0000002d1200720c */ /* 0x000fe40003f06070 */
[----:B------:R-:W-:Y:S02]  /*c680*/  LOP3.LUT R44, R26, 0xff, RZ, 0xc0, !PT ;  /* 0x000000ff1a2c7812 */ /* 0x000fe400078ec0ff */
[----:B------:R-:W-:Y:S02]  /*c690*/  ISETP.GE.AND.EX P0, PT, R21, RZ, PT, P0 ;  /* 0x000000ff1500720c */ /* 0x000fe40003f06300 */
[----:B------:R-:W-:-:S02]  /*c6a0*/  LOP3.LUT R52, R32, 0xff, RZ, 0xc0, !PT ;  /* 0x000000ff20347812 */ /* 0x000fc400078ec0ff */
[----:B------:R-:W-:Y:S02]  /*c6b0*/  LOP3.LUT R50, R0, 0xff, RZ, 0xc0, !PT ;  /* 0x000000ff00327812 */ /* 0x000fe400078ec0ff */
[C---:B--2---:R-:W-:Y:S02]  /*c6c0*/  PRMT R53, R51.reuse, 0x7771, RZ ;  /* 0x0000777133357816 */ /* 0x044fe400000000ff */
[----:B------:R-:W-:Y:S02]  /*c6d0*/  LOP3.LUT R42, R51, 0xff, RZ, 0xc0, !PT ;  /* 0x000000ff332a7812 */ /* 0x000fe400078ec0ff */
[----:B------:R-:W-:Y:S02]  /*c6e0*/  ISETP.NE.AND P2, PT, R40, R53, PT ;  /* 0x000000352800720c */ /* 0x000fe40003f45270 */
[----:B------:R-:W-:Y:S02]  /*c6f0*/  ISETP.NE.AND P3, PT, R7, R42, PT ;  /* 0x0000002a0700720c */ /* 0x000fe40003f65270 */
[----:B------:R-:W-:-:S02]  /*c700*/  PRMT R8, R51, 0x7770, RZ ;  /* 0x0000777033087816 */ /* 0x000fc400000000ff */
[----:B------:R-:W-:Y:S02]  /*c710*/  PRMT R51, R51, 0x7771, RZ ;  /* 0x0000777133337816 */ /* 0x000fe400000000ff */
[----:B------:R-:W-:Y:S02]  /*c720*/  ISETP.GE.U32.AND P4, PT, R7, R8, PT ;  /* 0x000000080700720c */ /* 0x000fe40003f86070 */
[----:B------:R-:W-:-:S04]  /*c730*/  ISETP.GE.U32.AND P5, PT, R40, R51, PT ;  /* 0x000000332800720c */ /* 0x000fc80003fa6070 */
[----:B------:R-:W-:Y:S02]  /*c740*/  @P2 SEL R5, RZ, 0xffffffff, P5 ;  /* 0xffffffffff052807 */ /* 0x000fe40002800000 */
[----:B------:R-:W-:Y:S02]  /*c750*/  @P3 SEL R4, RZ, 0xffffffff, P4 ;  /* 0xffffffffff043807 */ /* 0x000fe40002000000 */
[----:B------:R-:W-:Y:S02]  /*c760*/  LOP3.LUT R5, R5, 0x1, RZ, 0xc0, !PT ;  /* 0x0000000105057812 */ /* 0x000fe400078ec0ff */
[----:B------:R-:W-:Y:S02]  /*c770*/  LOP3.LUT R4, R4, 0x1, RZ, 0xc0, !PT ;  /* 0x0000000104047812 */ /* 0x000fe400078ec0ff */
[----:B------:R-:W-:Y:S02]  /*c780*/  ISETP.NE.U32.AND P3, PT, R5, 0x1, PT ;  /* 0x000000010500780c */ /* 0x000fe40003f65070 */
[----:B------:R-:W-:-:S02]  /*c790*/  ISETP.NE.U32.AND P4, PT, R4, 0x1, PT ;  /* 0x000000010400780c */ /* 0x000fc40003f85070 */
[-C--:B------:R-:W-:Y:S02]  /*c7a0*/  SEL R15, R15, R36.reuse, !P3 ;  /* 0x000000240f0f7207 */ /* 0x080fe40005800000 */
[----:B------:R-:W-:Y:S01]  /*c7b0*/  SEL R11, R11, R36, !P4 ;  /* 0x000000240b0b7207 */ /* 0x000fe20006000000 */
[----:B------:R-:W-:Y:S01]  /*c7c0*/  IMAD.IADD R36, R47, 0x1, R41 ;  /* 0x000000012f247824 */ /* 0x000fe200078e0229 */
[----:B------:R-:W-:Y:S02]  /*c7d0*/  LOP3.LUT R4, R14, 0xff, RZ, 0xc0, !PT ;  /* 0x000000ff0e047812 */ /* 0x000fe400078ec0ff */
[C---:B---3--:R-:W-:Y:S01]  /*c7e0*/  LOP3.LUT R5, R6.reuse, 0xff, RZ, 0xc0, !PT ;  /* 0x000000ff06057812 */ /* 0x048fe200078ec0ff */
[----:B------:R-:W-:Y:S01]  /*c7f0*/  IMAD R40, R41, 0x3, R36 ;  /* 0x0000000329287824 */ /* 0x000fe200078e0224 */
[----:B------:R-:W-:Y:S02]  /*c800*/  PRMT R42, R6, 0x7771, RZ ;  /* 0x00007771062a7816 */ /* 0x000fe400000000ff */
[----:B------:R-:W-:-:S02]  /*c810*/  ISETP.NE.AND P2, PT, R4, R5, PT ;  /* 0x000000050400720c */ /* 0x000fc40003f45270 */
[----:B------:R-:W-:Y:S02]  /*c820*/  LOP3.LUT R5, R25, 0xff, RZ, 0xc0, !PT ;  /* 0x000000ff19057812 */ /* 0x000fe400078ec0ff */
[----:B------:R-:W-:Y:S02]  /*c830*/  ISETP.GE.U32.AND P1, PT, R40, R43, PT ;  /* 0x0000002b2800720c */ /* 0x000fe40003f26070 */
[----:B------:R-:W-:Y:S02]  /*c840*/  SEL R40, RZ, 0xffffffff, P0 ;  /* 0xffffffffff287807 */ /* 0x000fe40000000000 */
[----:B------:R-:W-:Y:S02]  /*c850*/  ISETP.GE.U32.AND P0, PT, R24, R45, PT ;  /* 0x0000002d1800720c */ /* 0x000fe40003f06070 */
[----:B------:R-:W-:Y:S02]  /*c860*/  PRMT R9, R6, 0x7770, RZ ;  /* 0x0000777006097816 */ /* 0x000fe400000000ff */
[----:B------:R-:W-:-:S02]  /*c870*/  ISETP.NE.AND P5, PT, R5, R42, PT ;  /* 0x0000002a0500720c */ /* 0x000fc40003fa5270 */
[----:B------:R-:W-:Y:S02]  /*c880*/  ISETP.GE.AND.EX P0, PT, R20, RZ, PT, P0 ;  /* 0x000000ff1400720c */ /* 0x000fe40003f06300 */
[----:B------:R-:W-:Y:S02]  /*c890*/  ISETP.GE.U32.AND P6, PT, R4, R9, PT ;  /* 0x000000090400720c */ /* 0x000fe40003fc6070 */
[----:B------:R-:W-:Y:S02]  /*c8a0*/  PRMT R4, R6, 0x7771, RZ ;  /* 0x0000777106047816 */ /* 0x000fe400000000ff */
[----:B----4-:R-:W-:Y:S02]  /*c8b0*/  LOP3.LUT R7, R46, 0xff, RZ, 0xc0, !PT ;  /* 0x000000ff2e077812 */ /* 0x010fe400078ec0ff */
[----:B------:R-:W-:Y:S02]  /*c8c0*/  SEL R42, RZ, 0xffffffff, P0 ;  /* 0xffffffffff2a7807 */ /* 0x000fe40000000000 */
[----:B------:R-:W-:-:S02]  /*c8d0*/  @P2 SEL R40, RZ, 0xffffffff, P6 ;  /* 0xffffffffff282807 */ /* 0x000fc40003000000 */
[----:B------:R-:W-:Y:S02]  /*c8e0*/  ISETP.GE.U32.AND P0, PT, R30, R38, PT ;  /* 0x000000261e00720c */ /* 0x000fe40003f06070 */
[----:B------:R-:W-:Y:S02]  /*c8f0*/  ISETP.GE.U32.AND P6, PT, R5, R4, PT ;  /* 0x000000040500720c */ /* 0x000fe40003fc6070 */
[----:B------:R-:W-:Y:S02]  /*c900*/  ISETP.NE.AND P2, PT, R44, R7, PT ;  /* 0x000000072c00720c */ /* 0x000fe40003f45270 */
[C---:B------:R-:W-:Y:S02]  /*c910*/  PRMT R6, R46.reuse, 0x7771, RZ ;  /* 0x000077712e067816 */ /* 0x040fe400000000ff */
[----:B------:R-:W-:Y:S02]  /*c920*/  LOP3.LUT R7, R31, 0xff, RZ, 0xc0, !PT ;  /* 0x000000ff1f077812 */ /* 0x000fe400078ec0ff */
[----:B------:R-:W-:-:S02]  /*c930*/  PRMT R5, R46, 0x7770, RZ ;  /* 0x000077702e057816 */ /* 0x000fc400000000ff */
[----:B------:R-:W-:Y:S02]  /*c940*/  ISETP.GE.AND.EX P0, PT, R29, RZ, PT, P0 ;  /* 0x000000ff1d00720c */ /* 0x000fe40003f06300 */
[----:B------:R-:W-:Y:S02]  /*c950*/  @P5 SEL R42, RZ, 0xffffffff, P6 ;  /* 0xffffffffff2a5807 */ /* 0x000fe40003000000 */
[----:B------:R-:W-:Y:S02]  /*c960*/  ISETP.NE.AND P6, PT, R7, R6, PT ;  /* 0x000000060700720c */ /* 0x000fe40003fc5270 */
[----:B------:R-:W-:Y:S02]  /*c970*/  ISETP.GE.U32.AND P5, PT, R44, R5, PT ;  /* 0x000000052c00720c */ /* 0x000fe40003fa6070 */
[----:B------:R-:W-:Y:S02]  /*c980*/  SEL R44, RZ, 0xffffffff, P0 ;  /* 0xffffffffff2c7807 */ /* 0x000fe40000000000 */
[----:B------:R-:W-:-:S02]  /*c990*/  ISETP.GE.U32.AND P0, PT, R37, R38, PT ;  /* 0x000000262500720c */ /* 0x000fc40003f06070 */
[----:B-----5:R-:W-:Y:S02]  /*c9a0*/  PRMT R53, R49, 0x7771, RZ ;  /* 0x0000777131357816 */ /* 0x020fe400000000ff */
[----:B------:R-:W-:Y:S02]  /*c9b0*/  PRMT R6, R46, 0x7771, RZ ;  /* 0x000077712e067816 */ /* 0x000fe400000000ff */
[----:B------:R-:W-:Y:S02]  /*c9c0*/  ISETP.GE.AND.EX P0, PT, R35, RZ, PT, P0 ;  /* 0x000000ff2300720c */ /* 0x000fe40003f06300 */
[----:B------:R-:W-:Y:S02]  /*c9d0*/  @P2 SEL R44, RZ, 0xffffffff, P5 ;  /* 0xffffffffff2c2807 */ /* 0x000fe40002800000 */
[----:B------:R-:W-:Y:S02]  /*c9e0*/  ISETP.GE.U32.AND P5, PT, R7, R6, PT ;  /* 0x000000060700720c */ /* 0x000fe40003fa6070 */
[----:B------:R-:W-:-:S02]  /*c9f0*/  ISETP.NE.AND P2, PT, R52, R53, PT ;  /* 0x000000353400720c */ /* 0x000fc40003f45270 */
[----:B------:R-:W-:Y:S02]  /*ca00*/  LOP3.LUT R53, R49, 0xff, RZ, 0xc0, !PT ;  /* 0x000000ff31357812 */ /* 0x000fe400078ec0ff */
[----:B------:R-:W-:Y:S02]  /*ca10*/  SEL R48, RZ, 0xffffffff, P0 ;  /* 0xffffffffff307807 */ /* 0x000fe40000000000 */
[-C--:B------:R-:W-:Y:S02]  /*ca20*/  ISETP.GE.U32.AND P0, PT, R28, R47.reuse, PT ;  /* 0x0000002f1c00720c */ /* 0x080fe40003f06070 */
[----:B------:R-:W-:Y:S02]  /*ca30*/  @P6 SEL R48, RZ, 0xffffffff, P5 ;  /* 0xffffffffff306807 */ /* 0x000fe40002800000 */
[----:B------:R-:W-:Y:S02]  /*ca40*/  ISETP.GE.U32.AND P5, PT, R34, R47, PT ;  /* 0x0000002f2200720c */ /* 0x000fe40003fa6070 */
[----:B------:R-:W-:-:S02]  /*ca50*/  ISETP.NE.AND P6, PT, R50, R53, PT ;  /* 0x000000353200720c */ /* 0x000fc40003fc5270 */
[----:B------:R-:W-:Y:S02]  /*ca60*/  ISETP.GE.AND.EX P0, PT, R27, RZ, PT, P0 ;  /* 0x000000ff1b00720c */ /* 0x000fe40003f06300 */
[----:B------:R-:W-:Y:S02]  /*ca70*/  PRMT R7, R49, 0x7771, RZ ;  /* 0x0000777131077816 */ /* 0x000fe400000000ff */
[----:B------:R-:W-:Y:S02]  /*ca80*/  ISETP.GE.AND.EX P5, PT, R33, RZ, PT, P5 ;  /* 0x000000ff2100720c */ /* 0x000fe40003fa6350 */
[----:B------:R-:W-:Y:S02]  /*ca90*/  PRMT R49, R49, 0x7770, RZ ;  /* 0x0000777031317816 */ /* 0x000fe400000000ff */
[----:B------:R-:W-:Y:S02]  /*caa0*/  SEL R46, RZ, 0xffffffff, P0 ;  /* 0xffffffffff2e7807 */ /* 0x000fe40000000000 */
[----:B------:R-:W-:-:S02]  /*cab0*/  ISETP.GE.U32.AND P0, PT, R52, R7, PT ;  /* 0x000000073400720c */ /* 0x000fc40003f06070 */
[----:B------:R-:W-:Y:S02]  /*cac0*/  SEL R52, RZ, 0xffffffff, P5 ;  /* 0xffffffffff347807 */ /* 0x000fe40002800000 */
[----:B------:R-:W-:Y:S02]  /*cad0*/  ISETP.GE.U32.AND P5, PT, R50, R49, PT ;  /* 0x000000313200720c */ /* 0x000fe40003fa6070 */
[----:B------:R-:W-:Y:S02]  /*cae0*/  @P2 SEL R46, RZ, 0xffffffff, P0 ;  /* 0xffffffffff2e2807 */ /* 0x000fe40000000000 */
[----:B------:R-:W-:Y:S02]  /*caf0*/  @P6 SEL R52, RZ, 0xffffffff, P5 ;  /* 0xffffffffff346807 */ /* 0x000fe40002800000 */
[----:B------:R-:W-:Y:S02]  /*cb00*/  LOP3.LUT R40, R40, 0x1, RZ, 0xc0, !PT ;  /* 0x0000000128287812 */ /* 0x000fe400078ec0ff */
[----:B------:R-:W-:-:S02]  /*cb10*/  LOP3.LUT R42, R42, 0x1, RZ, 0xc0, !PT ;  /* 0x000000012a2a7812 */ /* 0x000fc400078ec0ff */
[----:B------:R-:W-:Y:S02]  /*cb20*/  LOP3.LUT R44, R44, 0x1, RZ, 0xc0, !PT ;  /* 0x000000012c2c7812 */ /* 0x000fe400078ec0ff */
[----:B------:R-:W-:Y:S02]  /*cb30*/  LOP3.LUT R48, R48, 0x1, RZ, 0xc0, !PT ;  /* 0x0000000130307812 */ /* 0x000fe400078ec0ff */
[----:B------:R-:W-:Y:S02]  /*cb40*/  LOP3.LUT R52, R52, 0x1, RZ, 0xc0, !PT ;  /* 0x0000000134347812 */ /* 0x000fe400078ec0ff */
[----:B------:R-:W-:Y:S02]  /*cb50*/  LOP3.LUT R46, R46, 0x1, RZ, 0xc0, !PT ;  /* 0x000000012e2e7812 */ /* 0x000fe400078ec0ff */
[----:B------:R-:W-:Y:S02]  /*cb60*/  SEL R3, R3, R8, !P4 ;  /* 0x0000000803037207 */ /* 0x000fe40006000000 */
[----:B------:R-:W-:-:S02]  /*cb70*/  SEL R10, R10, RZ, !P4 ;  /* 0x000000ff0a0a7207 */ /* 0x000fc40006000000 */
        /* <DEDUP_REMOVED lines=15> */
[----:B------:R-:W-:Y:S02]  /*cc70*/  SEL R21, R21, RZ, !P0 ;  /* 0x000000ff15157207 */ /* 0x000fe40004000000 */
[----:B------:R-:W-:Y:S02]  /*cc80*/  SEL R25, R25, R4, !P2 ;  /* 0x0000000419197207 */ /* 0x000fe40005000000 */
[----:B------:R-:W-:-:S02]  /*cc90*/  SEL R26, R26, R5, !P6 ;  /* 0x000000051a1a7207 */ /* 0x000fc40007000000 */
[----:B------:R-:W-:Y:S02]  /*cca0*/  SEL R20, R20, RZ, !P2 ;  /* 0x000000ff14147207 */ /* 0x000fe40005000000 */
        /* <DEDUP_REMOVED lines=9> */
.L_x_4213:
[----:B------:R-:W-:Y:S02]  /*cd40*/  PRMT R38, R4, 0x7610, R38 ;  /* 0x0000761004267816 */ /* 0x000fe40000000026 */
[----:B------:R-:W-:Y:S02]  /*cd50*/  PRMT R47, R5, 0x7610, R47 ;  /* 0x00007610052f7816 */ /* 0x000fe4000000002f */
[----:B------:R-:W-:Y:S02]  /*cd60*/  PRMT R40, R6, 0x7610, R40 ;  /* 0x0000761006287816 */ /* 0x000fe40000000028 */
[----:B------:R-:W-:-:S07]  /*cd70*/  PRMT R45, R7, 0x7610, R45 ;  /* 0x00007610072d7816 */ /* 0x000fce000000002d */
.L_x_4212:
[----:B------:R-:W-:Y:S05]  /*cd80*/  BSYNC B0 ;  /* 0x0000000000007941 */ /* 0x000fea0003800000 */
.L_x_4211:
        /* <DEDUP_REMOVED lines=41> */
.L_x_4216:
[----:B------:R-:W-:Y:S05]  /*d020*/  BSYNC B0 ;  /* 0x0000000000007941 */ /* 0x000fea0003800000 */
.L_x_4215:
[----:B------:R-:W-:Y:S04]  /*d030*/  BSSY B0, `(.L_x_4217) ;  /* 0x0000073000007945 */ /* 0x000fe80003800000 */
[----:B------:R-:W-:Y:S05]  /*d040*/  @P0 BRA `(.L_x_4218) ;  /* 0x0000000400c40947 */ /* 0x000fea0003800000 */
[----:B------:R-:W-:Y:S02]  /*d050*/  LOP3.LUT R6, R51, 0xff, RZ, 0xc0, !PT ;  /* 0x000000ff33067812 */ /* 0x000fe400078ec0ff */
        /* <DEDUP_REMOVED lines=64> */
[----:B------:R-:W-:Y:S02]  /*d460*/  ISETP.GE.U32.AND P1, PT, R37, R8, PT ;  /* 0x000000082500720c */ /* 0x000fe40003f26070 */
        /* <DEDUP_REMOVED lines=47> */
.L_x_4218:
[----:B------:R-:W-:Y:S05]  /*d760*/  BSYNC B0 ;  /* 0x0000000000007941 */ /* 0x000fea0003800000 */
.L_x_4217:
        /* <DEDUP_REMOVED lines=13> */
[----:B------:R-:W-:Y:S02]  /*d840*/  SEL R5, RZ, 0xffffffff, P1 ;  /* 0xffffffffff057807 */ /* 0x000fe40000800000 */
[----:B------:R-:W-:Y:S02]  /*d850*/  @P3 SEL R4, RZ, 0xffffffff, P4 ;  /* 0xffffffffff043807 */ /* 0x000fe40002000000 */
        /* <DEDUP_REMOVED lines=15> */
[----:B------:R-:W-:Y:S02]  /*d950*/  SEL R10, R10, R21, !P0 ;  /* 0x000000150a0a7207 */ /* 0x000fe40004000000 */
[----:B------:R-:W-:Y:S02]  /*d960*/  SEL R8, R13, R20, !P1 ;  /* 0x000000140d087207 */ /* 0x000fe40004800000 */
[----:B------:R-:W-:Y:S02]  /*d970*/  ISETP.GE.U32.AND P0, PT, R9, R30, PT ;  /* 0x0000001e0900720c */ /* 0x000fe40003f06070 */
[----:B------:R-:W-:Y:S02]  /*d980*/  ISETP.GE.U32.AND P1, PT, R24, R37, PT ;  /* 0x000000251800720c */ /* 0x000fe40003f26070 */
[----:B------:R-:W-:Y:S02]  /*d990*/  ISETP.GE.AND.EX P0, PT, R10, R29, PT, P0 ;  /* 0x0000001d0a00720c */ /* 0x000fe40003f06300 */
[----:B------:R-:W-:-:S02]  /*d9a0*/  ISETP.GE.AND.EX P1, PT, R8, R35, PT, P1 ;  /* 0x000000230800720c */ /* 0x000fc40003f26310 */
[----:B------:R-:W-:Y:S02]  /*d9b0*/  ISETP.GE.U32.AND P4, PT, R4, R7, PT ;  /* 0x000000070400720c */ /* 0x000fe40003f86070 */
[----:B------:R-:W-:Y:S02]  /*d9c0*/  ISETP.GE.U32.AND P5, PT, R5, R6, PT ;  /* 0x000000060500720c */ /* 0x000fe40003fa6070 */
        /* <DEDUP_REMOVED lines=13> */
[----:B------:R-:W-:Y:S02]  /*daa0*/  LOP3.LUT R7, R0, 0xff, RZ, 0xc0, !PT ;  /* 0x000000ff00077812 */ /* 0x000fe400078ec0ff */
[----:B------:R-:W-:Y:S02]  /*dab0*/  LOP3.LUT R4, R3, 0xff, RZ, 0xc0, !PT ;  /* 0x000000ff03047812 */ /* 0x000fe400078ec0ff */
[----:B------:R-:W-:-:S02]  /*dac0*/  SEL R8, R8, R35, !P1 ;  /* 0x0000002308087207 */ /* 0x000fc40004800000 */
[----:B------:R-:W-:Y:S02]  /*dad0*/  SEL R9, R9, R30, !P0 ;  /* 0x0000001e09097207 */ /* 0x000fe40004000000 */
[----:B------:R-:W-:Y:S02]  /*dae0*/  ISETP.NE.AND P2, PT, R5, R6, PT ;  /* 0x000000060500720c */ /* 0x000fe40003f45270 */
[----:B------:R-:W-:Y:S02]  /*daf0*/  ISETP.GE.U32.AND P1, PT, R37, R28, PT ;  /* 0x0000001c2500720c */ /* 0x000fe40003f26070 */
[----:B------:R-:W-:Y:S02]  /*db00*/  ISETP.NE.AND P3, PT, R4, R7, PT ;  /* 0x000000070400720c */ /* 0x000fe40003f65270 */
[----:B------:R-:W-:Y:S02]  /*db10*/  SEL R10, R10, R29, !P0 ;  /* 0x0000001d0a0a7207 */ /* 0x000fe40004000000 */
        /* <DEDUP_REMOVED lines=22> */
.L_x_4194:
        /* <DEDUP_REMOVED lines=12> */
[----:B0-----:R-:W-:-:S05]  /*dd40*/  IMAD R0, R37, 0x3, R38 ;  /* 0x0000000325007824 */ /* 0x001fca00078e0226 */
[----:B------:R-:W-:Y:S01]  /*dd50*/  ISETP.GE.U32.AND P0, PT, R0, R43, PT ;  /* 0x0000002b0000720c */ /* 0x000fe20003f06070 */
[----:B------:R-:W-:Y:S02]  /*dd60*/  IMAD.U32 R0, RZ, RZ, UR4 ;  /* 0x00000004ff007e24 */ /* 0x000fe4000f8e00ff */
        /* <DEDUP_REMOVED lines=35> */
.L_x_4222:
[----:B------:R-:W-:-:S04]  /*dfa0*/  LOP3.LUT R5, R38, 0xfffffffe, RZ, 0xc0, !PT ;  /* 0xfffffffe26057812 */ /* 0x000fc800078ec0ff */
[----:B------:R-:W-:-:S05]  /*dfb0*/  IADD3 R4, P0, R5, R16, RZ ;  /* 0x0000001005047210 */ /* 0x000fca0007f1e0ff */
[----:B------:R-:W-:-:S05]  /*dfc0*/  IMAD.X R5, RZ, RZ, R19, P0 ;  /* 0x000000ffff057224 */ /* 0x000fca00000e0613 */
[----:B------:R0:W2:Y:S01]  /*dfd0*/  LDG.E.U16 R39, desc[UR60][R4.64] ;  /* 0x0000003c04277981 */ /* 0x0000a2000c1e1500 */
[----:B------:R-:W-:-:S05]  /*dfe0*/  IMAD.IADD R40, R38, 0x1, R37 ;  /* 0x0000000126287824 */ /* 0x000fca00078e0225 */
[----:B------:R-:W-:-:S04]  /*dff0*/  LOP3.LUT R7, R40, 0xfffffffe, RZ, 0xc0, !PT ;  /* 0xfffffffe28077812 */ /* 0x000fc800078ec0ff */
[----:B------:R-:W-:Y:S01]  /*e000*/  IADD3 R6, P0, R7, R16, RZ ;  /* 0x0000001007067210 */ /* 0x000fe20007f1e0ff */
[----:B------:R-:W-:-:S04]  /*e010*/  IMAD.IADD R44, R40, 0x1, R37 ;  /* 0x00000001282c7824 */ /* 0x000fc800078e0225 */
[----:B------:R-:W-:Y:S01]  /*e020*/  IMAD.X R7, RZ, RZ, R19, P0 ;  /* 0x000000ffff077224 */ /* 0x000fe200000e0613 */
[----:B------:R-:W-:-:S05]  /*e030*/  LOP3.LUT R9, R44, 0xfffffffe, RZ, 0xc0, !PT ;  /* 0xfffffffe2c097812 */ /* 0x000fca00078ec0ff */
[----:B------:R-:W3:Y:S01]  /*e040*/  LDG.E.U16 R7, desc[UR60][R6.64] ;  /* 0x0000003c06077981 */ /* 0x000ee2000c1e1500 */
        /* <DEDUP_REMOVED lines=8> */
[----:B------:R-:W-:Y:S02]  /*e0d0*/  LOP3.LUT R48, R0, 0xff, RZ, 0xc0, !PT ;  /* 0x000000ff00307812 */ /* 0x000fe400078ec0ff */
        /* <DEDUP_REMOVED lines=10> */
[----:B--2---:R-:W-:-:S02]  /*e180*/  PRMT R6, R39, 0x7771, RZ ;  /* 0x0000777127067816 */ /* 0x004fc400000000ff */
[----:B------:R-:W-:Y:S02]  /*e190*/  LOP3.LUT R45, R39, 0xff, RZ, 0xc0, !PT ;  /* 0x000000ff272d7812 */ /* 0x000fe400078ec0ff */
[----:B------:R-:W-:Y:S02]  /*e1a0*/  ISETP.NE.AND P2, PT, R41, R6, PT ;  /* 0x000000062900720c */ /* 0x000fe40003f45270 */
[C---:B------:R-:W-:Y:S02]  /*e1b0*/  ISETP.NE.AND P3, PT, R48.reuse, R45, PT ;  /* 0x0000002d3000720c */ /* 0x040fe40003f65270 */
[C---:B------:R-:W-:Y:S02]  /*e1c0*/  PRMT R9, R39.reuse, 0x7770, RZ ;  /* 0x0000777027097816 */ /* 0x040fe400000000ff */
[----:B------:R-:W-:Y:S02]  /*e1d0*/  PRMT R6, R39, 0x7771, RZ ;  /* 0x0000777127067816 */ /* 0x000fe400000000ff */
[----:B------:R-:W-:-:S02]  /*e1e0*/  ISETP.GE.U32.AND P4, PT, R48, R9, PT ;  /* 0x000000093000720c */ /* 0x000fc40003f86070 */
[----:B------:R-:W-:Y:S02]  /*e1f0*/  ISETP.GE.U32.AND P5, PT, R41, R6, PT ;  /* 0x000000062900720c */ /* 0x000fe40003fa6070 */
[----:B------:R-:W-:Y:S02]  /*e200*/  LOP3.LUT R48, R10, 0xff, RZ, 0xc0, !PT ;  /* 0x000000ff0a307812 */ /* 0x000fe400078ec0ff */
[----:B------:R-:W-:Y:S02]  /*e210*/  @P2 SEL R5, RZ, 0xffffffff, P5 ;  /* 0xffffffffff052807 */ /* 0x000fe40002800000 */
[----:B------:R-:W-:Y:S02]  /*e220*/  @P3 SEL R4, RZ, 0xffffffff, P4 ;  /* 0xffffffffff043807 */ /* 0x000fe40002000000 */
[----:B------:R-:W-:Y:S02]  /*e230*/  LOP3.LUT R5, R5, 0x1, RZ, 0xc0, !PT ;  /* 0x0000000105057812 */ /* 0x000fe400078ec0ff */
[----:B------:R-:W-:-:S02]  /*e240*/  LOP3.LUT R4, R4, 0x1, RZ, 0xc0, !PT ;  /* 0x0000000104047812 */ /* 0x000fc400078ec0ff */
[----:B------:R-:W-:Y:S02]  /*e250*/  ISETP.NE.U32.AND P3, PT, R5, 0x1, PT ;  /* 0x000000010500780c */ /* 0x000fe40003f65070 */
[----:B------:R-:W-:Y:S02]  /*e260*/  ISETP.NE.U32.AND P4, PT, R4, 0x1, PT ;  /* 0x000000010400780c */ /* 0x000fe40003f85070 */
[----:B------:R-:W-:Y:S02]  /*e270*/  LOP3.LUT R5, R11, 0xff, RZ, 0xc0, !PT ;  /* 0x000000ff0b057812 */ /* 0x000fe400078ec0ff */
[----:B---3--:R-:W-:Y:S02]  /*e280*/  LOP3.LUT R4, R7, 0xff, RZ, 0xc0, !PT ;  /* 0x000000ff07047812 */ /* 0x008fe400078ec0ff */
[-C--:B------:R-:W-:Y:S02]  /*e290*/  SEL R29, R29, R38.reuse, !P4 ;  /* 0x000000261d1d7207 */ /* 0x080fe40006000000 */
[----:B------:R-:W-:Y:S01]  /*e2a0*/  SEL R30, R30, R38, !P3 ;  /* 0x000000261e1e7207 */ /* 0x000fe20005800000 */
[----:B------:R-:W-:Y:S01]  /*e2b0*/  IMAD.IADD R38, R42, 0x1, R37 ;  /* 0x000000012a267824 */ /* 0x000fe200078e0225 */
[----:B------:R-:W-:-:S02]  /*e2c0*/  ISETP.NE.AND P2, PT, R5, R4, PT ;  /* 0x000000040500720c */ /* 0x000fc40003f45270 */
[----:B------:R-:W-:Y:S01]  /*e2d0*/  PRMT R39, R7, 0x7771, RZ ;  /* 0x0000777107277816 */ /* 0x000fe200000000ff */
[----:B------:R-:W-:Y:S01]  /*e2e0*/  IMAD R50, R37, 0x3, R38 ;  /* 0x0000000325327824 */ /* 0x000fe200078e0226 */
[----:B------:R-:W-:Y:S02]  /*e2f0*/  SEL R41, RZ, 0xffffffff, P0 ;  /* 0xffffffffff297807 */ /* 0x000fe40000000000 */
[----:B------:R-:W-:Y:S02]  /*e300*/  PRMT R4, R7, 0x7770, RZ ;  /* 0x0000777007047816 */ /* 0x000fe400000000ff */
[----:B------:R-:W-:Y:S02]  /*e310*/  ISETP.GE.U32.AND P0, PT, R31, R40, PT ;  /* 0x000000281f00720c */ /* 0x000fe40003f06070 */
[----:B------:R-:W-:Y:S02]  /*e320*/  ISETP.NE.AND P5, PT, R48, R39, PT ;  /* 0x000000273000720c */ /* 0x000fe40003fa5270 */
[----:B------:R-:W-:-:S02]  /*e330*/  ISETP.GE.U32.AND P6, PT, R5, R4, PT ;  /* 0x000000040500720c */ /* 0x000fc40003fc6070 */
[----:B------:R-:W-:Y:S02]  /*e340*/  ISETP.GE.AND.EX P0, PT, R25, RZ, PT, P0 ;  /* 0x000000ff1900720c */ /* 0x000fe40003f06300 */
[----:B------:R-:W-:Y:S02]  /*e350*/  ISETP.GE.U32.AND P1, PT, R50, R43, PT ;  /* 0x0000002b3200720c */ /* 0x000fe40003f26070 */
[----:B------:R-:W-:Y:S02]  /*e360*/  PRMT R5, R7, 0x7771, RZ ;  /* 0x0000777107057816 */ /* 0x000fe400000000ff */
[----:B------:R-:W-:Y:S02]  /*e370*/  LOP3.LUT R50, R12, 0xff, RZ, 0xc0, !PT ;  /* 0x000000ff0c327812 */ /* 0x000fe400078ec0ff */
[----:B----4-:R-:W-:Y:S02]  /*e380*/  LOP3.LUT R7, R8, 0xff, RZ, 0xc0, !PT ;  /* 0x000000ff08077812 */ /* 0x010fe400078ec0ff */
[----:B------:R-:W-:-:S02]  /*e390*/  SEL R47, RZ, 0xffffffff, P0 ;  /* 0xffffffffff2f7807 */ /* 0x000fc40000000000 */
[----:B------:R-:W-:Y:S02]  /*e3a0*/  @P2 SEL R41, RZ, 0xffffffff, P6 ;  /* 0xffffffffff292807 */ /* 0x000fe40003000000 */
[----:B------:R-:W-:Y:S02]  /*e3b0*/  ISETP.GE.U32.AND P0, PT, R34, R44, PT ;  /* 0x0000002c2200720c */ /* 0x000fe40003f06070 */
[----:B------:R-:W-:Y:S02]  /*e3c0*/  ISETP.GE.U32.AND P6, PT, R48, R5, PT ;  /* 0x000000053000720c */ /* 0x000fe40003fc6070 */
[----:B------:R-:W-:Y:S02]  /*e3d0*/  ISETP.NE.AND P2, PT, R50, R7, PT ;  /* 0x000000073200720c */ /* 0x000fe40003f45270 */
[----:B------:R-:W-:Y:S02]  /*e3e0*/  PRMT R48, R8, 0x7771, RZ ;  /* 0x0000777108307816 */ /* 0x000fe400000000ff */
[----:B------:R-:W-:-:S02]  /*e3f0*/  LOP3.LUT R39, R13, 0xff, RZ, 0xc0, !PT ;  /* 0x000000ff0d277812 */ /* 0x000fc400078ec0ff */
[----:B------:R-:W-:Y:S02]  /*e400*/  ISETP.GE.AND.EX P0, PT, R26, RZ, PT, P0 ;  /* 0x000000ff1a00720c */ /* 0x000fe40003f06300 */
[----:B------:R-:W-:Y:S02]  /*e410*/  @P5 SEL R47, RZ, 0xffffffff, P6 ;  /* 0xffffffffff2f5807 */ /* 0x000fe40003000000 */
[----:B------:R-:W-:Y:S02]  /*e420*/  PRMT R7, R8, 0x7770, RZ ;  /* 0x0000777008077816 */ /* 0x000fe400000000ff */
[----:B------:R-:W-:Y:S02]  /*e430*/  ISETP.NE.AND P6, PT, R39, R48, PT ;  /* 0x000000302700720c */ /* 0x000fe40003fc5270 */
[----:B------:R-:W-:Y:S02]  /*e440*/  SEL R45, RZ, 0xffffffff, P0 ;  /* 0xffffffffff2d7807 */ /* 0x000fe40000000000 */
[----:B------:R-:W-:-:S02]  /*e450*/  ISETP.GE.U32.AND P0, PT, R35, R44, PT ;  /* 0x0000002c2300720c */ /* 0x000fc40003f06070 */
[----:B------:R-:W-:Y:S02]  /*e460*/  ISETP.GE.U32.AND P5, PT, R50, R7, PT ;  /* 0x000000073200720c */ /* 0x000fe40003fa6070 */
[----:B------:R-:W-:Y:S02]  /*e470*/  PRMT R8, R8, 0x7771, RZ ;  /* 0x0000777108087816 */ /* 0x000fe400000000ff */
[----:B-----5:R-:W-:Y:S02]  /*e480*/  PRMT R49, R46, 0x7771, RZ ;  /* 0x000077712e317816 */ /* 0x020fe400000000ff */
[----:B------:R-:W-:Y:S02]  /*e490*/  LOP3.LUT R50, R14, 0xff, RZ, 0xc0, !PT ;  /* 0x000000ff0e327812 */ /* 0x000fe400078ec0ff */
[----:B------:R-:W-:Y:S02]  /*e4a0*/  ISETP.GE.AND.EX P0, PT, R27, RZ, PT, P0 ;  /* 0x000000ff1b00720c */ /* 0x000fe40003f06300 */
[----:B------:R-:W-:-:S02]  /*e4b0*/  @P2 SEL R45, RZ, 0xffffffff, P5 ;  /* 0xffffffffff2d2807 */ /* 0x000fc40002800000 */
[----:B------:R-:W-:Y:S02]  /*e4c0*/  ISETP.GE.U32.AND P5, PT, R39, R8, PT ;  /* 0x000000082700720c */ /* 0x000fe40003fa6070 */
[----:B------:R-:W-:Y:S02]  /*e4d0*/  ISETP.NE.AND P2, PT, R50, R49, PT ;  /* 0x000000313200720c */ /* 0x000fe40003f45270 */
[----:B------:R-:W-:Y:S02]  /*e4e0*/  LOP3.LUT R48, R46, 0xff, RZ, 0xc0, !PT ;  /* 0x000000ff2e307812 */ /* 0x000fe400078ec0ff */
[----:B------:R-:W-:Y:S02]  /*e4f0*/  SEL R49, RZ, 0xffffffff, P0 ;  /* 0xffffffffff317807 */ /* 0x000fe40000000000 */
[----:B------:R-:W-:Y:S02]  /*e500*/  ISETP.GE.U32.AND P0, PT, R33, R42, PT ;  /* 0x0000002a2100720c */ /* 0x000fe40003f06070 */
[----:B------:R-:W-:-:S02]  /*e510*/  @P6 SEL R49, RZ, 0xffffffff, P5 ;  /* 0xffffffffff316807 */ /* 0x000fc40002800000 */
[----:B------:R-:W-:Y:S02]  /*e520*/  ISETP.GE.U32.AND P5, PT, R36, R42, PT ;  /* 0x0000002a2400720c */ /* 0x000fe40003fa6070 */
[----:B------:R-:W-:Y:S02]  /*e530*/  ISETP.NE.AND P6, PT, R51, R48, PT ;  /* 0x000000303300720c */ /* 0x000fe40003fc5270 */
[----:B------:R-:W-:Y:S02]  /*e540*/  ISETP.GE.AND.EX P0, PT, R24, RZ, PT, P0 ;  /* 0x000000ff1800720c */ /* 0x000fe40003f06300 */
[----:B------:R-:W-:Y:S02]  /*e550*/  PRMT R39, R46, 0x7771, RZ ;  /* 0x000077712e277816 */ /* 0x000fe400000000ff */
[----:B------:R-:W-:Y:S02]  /*e560*/  ISETP.GE.AND.EX P5, PT, R28, RZ, PT, P5 ;  /* 0x000000ff1c00720c */ /* 0x000fe40003fa6350 */
[----:B------:R-:W-:-:S02]  /*e570*/  PRMT R46, R46, 0x7770, RZ ;  /* 0x000077702e2e7816 */ /* 0x000fc400000000ff */
[----:B------:R-:W-:Y:S02]  /*e580*/  SEL R48, RZ, 0xffffffff, P0 ;  /* 0xffffffffff307807 */ /* 0x000fe40000000000 */
[----:B------:R-:W-:Y:S02]  /*e590*/  ISETP.GE.U32.AND P0, PT, R50, R39, PT ;  /* 0x000000273200720c */ /* 0x000fe40003f06070 */
[----:B------:R-:W-:Y:S02]  /*e5a0*/  SEL R50, RZ, 0xffffffff, P5 ;  /* 0xffffffffff327807 */ /* 0x000fe40002800000 */
[----:B------:R-:W-:Y:S02]  /*e5b0*/  ISETP.GE.U32.AND P5, PT, R51, R46, PT ;  /* 0x0000002e3300720c */ /* 0x000fe40003fa6070 */
[----:B------:R-:W-:Y:S02]  /*e5c0*/  @P2 SEL R48, RZ, 0xffffffff, P0 ;  /* 0xffffffffff302807 */ /* 0x000fe40000000000 */
[----:B------:R-:W-:-:S02]  /*e5d0*/  @P6 SEL R50, RZ, 0xffffffff, P5 ;  /* 0xffffffffff326807 */ /* 0x000fc40002800000 */
[----:B------:R-:W-:Y:S02]  /*e5e0*/  LOP3.LUT R41, R41, 0x1, RZ, 0xc0, !PT ;  /* 0x0000000129297812 */ /* 0x000fe400078ec0ff */
[----:B------:R-:W-:Y:S02]  /*e5f0*/  LOP3.LUT R47, R47, 0x1, RZ, 0xc0, !PT ;  /* 0x000000012f2f7812 */ /* 0x000fe400078ec0ff */
[----:B------:R-:W-:Y:S02]  /*e600*/  LOP3.LUT R45, R45, 0x1, RZ, 0xc0, !PT ;  /* 0x000000012d2d7812 */ /* 0x000fe400078ec0ff */
        /* <DEDUP_REMOVED lines=22> */
[----:B------:R-:W-:Y:S02]  /*e770*/  SEL R12, R12, R7, !P6 ;  /* 0x000000070c0c7207 */ /* 0x000fe40007000000 */
[----:B------:R-:W-:Y:S02]  /*e780*/  SEL R25, R25, RZ, !P2 ;  /* 0x000000ff19197207 */ /* 0x000fe40005000000 */
        /* <DEDUP_REMOVED lines=9> */
.L_x_4221:
[----:B------:R-:W-:Y:S02]  /*e820*/  PRMT R40, R6, 0x7610, R40 ;  /* 0x0000761006287816 */ /* 0x000fe40000000028 */
[----:B------:R-:W-:Y:S02]  /*e830*/  PRMT R42, R4, 0x7610, R42 ;  /* 0x00007610042a7816 */ /* 0x000fe4000000002a */
[----:B------:R-:W-:Y:S02]  /*e840*/  PRMT R41, R5, 0x7610, R41 ;  /* 0x0000761005297816 */ /* 0x000fe40000000029 */
[----:B------:R-:W-:-:S07]  /*e850*/  PRMT R45, R7, 0x7610, R45 ;  /* 0x00007610072d7816 */ /* 0x000fce000000002d */
.L_x_4220:
[----:B------:R-:W-:Y:S05]  /*e860*/  BSYNC B0 ;  /* 0x0000000000007941 */ /* 0x000fea0003800000 */
.L_x_4219:
        /* <DEDUP_REMOVED lines=37> */
.L_x_4224:
[----:B------:R-:W-:Y:S05]  /*eac0*/  BSYNC B0 ;  /* 0x0000000000007941 */ /* 0x000fea0003800000 */
.L_x_4223:
[----:B------:R-:W-:Y:S04]  /*ead0*/  BSSY B0, `(.L_x_4225) ;  /* 0x0000073000007945 */ /* 0x000fe80003800000 */
[----:B------:R-:W-:Y:S05]  /*eae0*/  @P0 BRA `(.L_x_4226) ;  /* 0x0000000400c40947 */ /* 0x000fea0003800000 */
[----:B------:R-:W-:Y:S02]  /*eaf0*/  LOP3.LUT R4, R9, 0xff, RZ, 0xc0, !PT ;  /* 0x000000ff09047812 */ /* 0x000fe400078ec0ff */
[----:B------:R-:W-:Y:S02]  /*eb00*/  LOP3.LUT R5, R0, 0xff, RZ, 0xc0, !PT ;  /* 0x000000ff00057812 */ /* 0x000fe400078ec0ff */
[----:B------:R-:W-:Y:S02]  /*eb10*/  LOP3.LUT R6, R40, 0xff, RZ, 0xc0, !PT ;  /* 0x000000ff28067812 */ /* 0x000fe400078ec0ff */
[----:B------:R-:W-:Y:S02]  /*eb20*/  ISETP.NE.AND P3, PT, R5, R4, PT ;  /* 0x000000040500720c */ /* 0x000fe40003f65270 */
[----:B------:R-:W-:Y:S02]  /*eb30*/  LOP3.LUT R7, R3, 0xff, RZ, 0xc0, !PT ;  /* 0x000000ff03077812 */ /* 0x000fe400078ec0ff */
[----:B------:R-:W-:-:S02]  /*eb40*/  ISETP.GE.U32.AND P0, PT, R29, R38, PT ;  /* 0x000000261d00720c */ /* 0x000fc40003f06070 */
[----:B------:R-:W-:Y:S02]  /*eb50*/  ISETP.GE.U32.AND P4, PT, R5, R4, PT ;  /* 0x000000040500720c */ /* 0x000fe40003f86070 */
[----:B------:R-:W-:Y:S02]  /*eb60*/  ISETP.NE.AND P2, PT, R7, R6, PT ;  /* 0x000000060700720c */ /* 0x000fe40003f45270 */
[----:B------:R-:W-:Y:S02]  /*eb70*/  ISETP.GE.AND.EX P0, PT, R18, RZ, PT, P0 ;  /* 0x000000ff1200720c */ /* 0x000fe40003f06300 */
[----:B------:R-:W-:Y:S02]  /*eb80*/  SEL R4, RZ, 0xffffffff, P4 ;  /* 0xffffffffff047807 */ /* 0x000fe40002000000 */
[----:B------:R-:W-:Y:S02]  /*eb90*/  @!P3 SEL R4, RZ, 0xffffffff, P0 ;  /* 0xffffffffff04b807 */ /* 0x000fe40000000000 */
[----:B------:R-:W-:-:S02]  /*eba0*/  ISETP.GE.U32.AND P1, PT, R30, R38, PT ;  /* 0x000000261e00720c */ /* 0x000fc40003f26070 */
[----:B------:R-:W-:Y:S02]  /*ebb0*/  ISETP.GE.U32.AND P5, PT, R7, R6, PT ;  /* 0x000000060700720c */ /* 0x000fe40003fa6070 */
        /* <DEDUP_REMOVED lines=100> */
.L_x_4226:
[----:B------:R-:W-:Y:S05]  /*f200*/  BSYNC B0 ;  /* 0x0000000000007941 */ /* 0x000fea0003800000 */
.L_x_4225:
        /* <DEDUP_REMOVED lines=78> */
.L_x_4178:
[----:B------:R-:W-:Y:S05]  /*f6f0*/  BSYNC B6 ;  /* 0x0000000000067941 */ /* 0x000fea0003800000 */
.L_x_4177:
        /* <DEDUP_REMOVED lines=15> */
[----:B------:R1:W-:Y:S04]  /*f7f0*/  STS.U8 [R15], R9 ;  /* 0x000000090f007388 */ /* 0x0003e80000000000 */
[----:B------:R1:W-:Y:S02]  /*f800*/  STS.U8 [R15+0x10], R3 ;  /* 0x000010030f007388 */ /* 0x0003e40000000000 */
[----:B------:R-:W-:Y:S05]  /*f810*/  @!P0 BRA `(.L_x_4227) ;  /* 0x0000000000c08947 */ /* 0x000fea0003800000 */
.L_x_4230:
        /* <DEDUP_REMOVED lines=9> */
[----:B------:R-:W-:Y:S01]  /*f8b0*/  IMAD R0, R5, R16, R17 ;  /* 0x0000001005007224 */ /* 0x000fe200078e0211 */
[----:B------:R-:W-:Y:S02]  /*f8c0*/  LOP3.LUT R8, R9, 0xff, RZ, 0xc0, !PT ;  /* 0x000000ff09087812 */ /* 0x000fe400078ec0ff */
[----:B------:R-:W-:Y:S01]  /*f8d0*/  LOP3.LUT R12, R3, 0xff, RZ, 0xc0, !PT ;  /* 0x000000ff030c7812 */ /* 0x000fe200078ec0ff */
[----:B------:R-:W-:-:S05]  /*f8e0*/  IMAD R0, R0, 0x20, R13 ;  /* 0x0000002000007824 */ /* 0x000fca00078e020d */
[----:B------:R-:W2:Y:S04]  /*f8f0*/  LDS.U8 R19, [R0] ;  /* 0x0000000000137984 */ /* 0x000ea80000000000 */
[----:B------:R-:W3:Y:S04]  /*f900*/  LDS.U8 R21, [R0+0x10] ;  /* 0x0000100000157984 */ /* 0x000ee80000000000 */
[----:B------:R-:W4:Y:S04]  /*f910*/  LDS.64 R4, [R0+0x8] ;  /* 0x0000080000047984 */ /* 0x000f280000000a00 */
[----:B------:R-:W5:Y:S01]  /*f920*/  LDS.64 R10, [R0+0x18] ;  /* 0x00001800000a7984 */ /* 0x000f620000000a00 */
[----:B--2---:R-:W-:-:S02]  /*f930*/  ISETP.NE.AND P3, PT, R8, R19, PT ;  /* 0x000000130800720c */ /* 0x004fc40003f65270 */
[----:B------:R-:W-:Y:S02]  /*f940*/  ISETP.GE.U32.AND P6, PT, R8, R19, PT ;  /* 0x000000130800720c */ /* 0x000fe40003fc6070 */
[CC--:B---3--:R-:W-:Y:S02]  /*f950*/  ISETP.NE.AND P4, PT, R12.reuse, R21.reuse, PT ;  /* 0x000000150c00720c */ /* 0x0c8fe40003f85270 */
[----:B------:R-:W-:Y:S02]  /*f960*/  ISETP.GE.U32.AND P5, PT, R12, R21, PT ;  /* 0x000000150c00720c */ /* 0x000fe40003fa6070 */
        /* <DEDUP_REMOVED lines=12> */
[----:B-1----:R-:W-:Y:S02]  /*fa30*/  SEL R34, R34, R4, !P0 ;  /* 0x0000000422227207 */ /* 0x002fe40004000000 */
[----:B------:R-:W-:Y:S02]  /*fa40*/  SEL R35, R35, R5, !P0 ;  /* 0x0000000523237207 */ /* 0x000fe40004000000 */
[----:B------:R-:W-:-:S02]  /*fa50*/  SEL R6, R6, R10, !P1 ;  /* 0x0000000a06067207 */ /* 0x000fc40004800000 */
[----:B------:R-:W-:Y:S01]  /*fa60*/  SEL R7, R7, R11, !P1 ;  /* 0x0000000b07077207 */ /* 0x000fe20004800000 */
[----:B------:R2:W-:Y:S01]  /*fa70*/  STS.64 [R15+0x8], R34 ;  /* 0x000008220f007388 */ /* 0x0005e20000000a00 */
[----:B------:R-:W-:Y:S02]  /*fa80*/  SEL R0, R9, R19, !P0 ;  /* 0x0000001309007207 */ /* 0x000fe40004000000 */
[----:B------:R-:W-:Y:S01]  /*fa90*/  SEL R4, R3, R21, !P1 ;  /* 0x0000001503047207 */ /* 0x000fe20004800000 */
[----:B------:R2:W-:Y:S01]  /*faa0*/  STS.64 [R15+0x18], R6 ;  /* 0x000018060f007388 */ /* 0x0005e20000000a00 */
[----:B------:R-:W-:Y:S02]  /*fab0*/  PRMT R9, R0, 0x7610, R9 ;  /* 0x0000761000097816 */ /* 0x000fe40000000009 */
[----:B------:R-:W-:Y:S01]  /*fac0*/  PRMT R3, R4, 0x7610, R3 ;  /* 0x0000761004037816 */ /* 0x000fe20000000003 */
[----:B------:R2:W-:Y:S04]  /*fad0*/  STS.U8 [R15], R0 ;  /* 0x000000000f007388 */ /* 0x0005e80000000000 */
[----:B------:R2:W-:Y:S02]  /*fae0*/  STS.U8 [R15+0x10], R4 ;  /* 0x000010040f007388 */ /* 0x0005e40000000000 */
.L_x_4229:
[----:B------:R-:W-:Y:S05]  /*faf0*/  BSYNC B0 ;  /* 0x0000000000007941 */ /* 0x000fea0003800000 */
.L_x_4228:
[----:B--2---:R-:W-:Y:S01]  /*fb00*/  IMAD.MOV.U32 R0, RZ, RZ, R14 ;  /* 0x000000ffff007224 */ /* 0x004fe200078e000e */
[----:B------:R-:W-:Y:S06]  /*fb10*/  @P2 BRA `(.L_x_4230) ;  /* 0xfffffffc00402947 */ /* 0x000fec000383ffff */
.L_x_4227:
[----:B------:R-:W-:Y:S02]  /*fb20*/  ULDC UR4, c[0x0][0x240] ;  /* 0x0000900000047ab9 */ /* 0x000fe40000000800 */
[----:B------:R-:W-:-:S13]  /*fb30*/  ISETP.NE.AND P0, PT, RZ, UR4, PT ;  /* 0x00000004ff007c0c */ /* 0x000fda000bf05270 */
[----:B------:R-:W-:Y:S05]  /*fb40*/  @!P0 BRA `(.L_x_4231) ;  /* 0x0000000400b48947 */ /* 0x000fea0003800000 */
[----:B-1----:R-:W1:Y:S02]  /*fb50*/  LDC R15, c[0x0][RZ] ;  /* 0x00000000ff0f7b82 */ /* 0x002e640000000800 */
[----:B-1----:R-:W-:Y:S01]  /*fb60*/  ISETP.GT.AND P0, PT, R15, 0x20, PT ;  /* 0x000000200f00780c */ /* 0x002fe20003f04270 */
[----:B------:R-:W-:-:S12]  /*fb70*/  IMAD.MOV.U32 R0, RZ, RZ, R15 ;  /* 0x000000ffff007224 */ /* 0x000fd800078e000f */
[----:B------:R-:W-:Y:S05]  /*fb80*/  @!P0 BRA `(.L_x_4232) ;  /* 0x0000000000fc8947 */ /* 0x000fea0003800000 */
[----:B------:R-:W1:Y:S01]  /*fb90*/  S2UR UR5, SR_CgaCtaId ;  /* 0x00000000000579c3 */ /* 0x000e620000008800 */
[----:B------:R-:W-:Y:S01]  /*fba0*/  UMOV UR4, 0x400 ;  /* 0x0000040000047882 */ /* 0x000fe20000000000 */
[----:B------:R-:W-:Y:S01]  /*fbb0*/  IMAD R0, R2, R15, R17 ;  /* 0x0000000f02007224 */ /* 0x000fe200078e0211 */
[----:B------:R-:W-:-:S04]  /*fbc0*/  UIADD3 UR4, UR4, 0x10, URZ ;  /* 0x0000001004047890 */ /* 0x000fc8000fffe03f */
[----:B-1----:R-:W-:-:S06]  /*fbd0*/  ULEA UR4, UR5, UR4, 0x18 ;  /* 0x0000000405047291 */ /* 0x002fcc000f8ec03f */
        /* <DEDUP_REMOVED lines=11> */
.L_x_4235:
[----:B------:R-:W-:Y:S01]  /*fc90*/  IMAD.IADD R4, R17, 0x1, R0 ;  /* 0x0000000111047824 */ /* 0x000fe200078e0200 */
[----:B------:R-:W-:Y:S05]  /*fca0*/  WARPSYNC.ALL ;  /* 0x0000000000007948 */ /* 0x000fea0003800000 */
[----:B------:R-:W-:Y:S01]  /*fcb0*/  BAR.SYNC.DEFER_BLOCKING 0x0 ;  /* 0x0000000000007b1d */ /* 0x000fe20000010000 */
[----:B------:R-:W-:-:S04]  /*fcc0*/  ISETP.GE.U32.AND P0, PT, R4, R15, PT ;  /* 0x0000000f0400720c */ /* 0x000fc80003f06070 */
[----:B------:R-:W-:Y:S01]  /*fcd0*/  ISETP.GE.U32.OR P0, PT, R17, R0, P0 ;  /* 0x000000001100720c */ /* 0x000fe20000706470 */
[----:B------:R-:W-:-:S12]  /*fce0*/  BSSY B0, `(.L_x_4233) ;  /* 0x0000025000007945 */ /* 0x000fd80003800000 */
[----:B--2---:R-:W-:Y:S05]  /*fcf0*/  @P0 BRA `(.L_x_4234) ;  /* 0x00000000008c0947 */ /* 0x004fea0003800000 */
[----:B------:R-:W-:Y:S01]  /*fd00*/  IMAD R8, R0, 0x20, R13 ;  /* 0x0000002000087824 */ /* 0x000fe200078e020d */
[----:B------:R-:W-:Y:S02]  /*fd10*/  LOP3.LUT R19, R9, 0xff, RZ, 0xc0, !PT ;  /* 0x000000ff09137812 */ /* 0x000fe400078ec0ff */
[----:B------:R-:W-:Y:S02]  /*fd20*/  LOP3.LUT R21, R3, 0xff, RZ, 0xc0, !PT ;  /* 0x000000ff03157812 */ /* 0x000fe400078ec0ff */
        /* <DEDUP_REMOVED lines=32> */
.L_x_4234:
[----:B------:R-:W-:Y:S05]  /*ff30*/  BSYNC B0 ;  /* 0x0000000000007941 */ /* 0x000fea0003800000 */
.L_x_4233:
[----:B------:R-:W-:-:S04]  /*ff40*/  SHF.R.S32.HI R0, RZ, 0x1, R0 ;  /* 0x00000001ff007819 */ /* 0x000fc80000011400 */
[----:B------:R-:W-:-:S13]  /*ff50*/  ISETP.GE.AND P0, PT, R0, 0x20, PT ;  /* 0x000000200000780c */ /* 0x000fda0003f06270 */
[----:B------:R-:W-:Y:S05]  /*ff60*/  @P0 BRA `(.L_x_4235) ;  /* 0xfffffffc00480947 */ /* 0x000fea000383ffff */
[----:B------:R-:W-:-:S07]  /*ff70*/  IMAD.MOV.U32 R0, RZ, RZ, 0x20 ;  /* 0x00000020ff007424 */ /* 0x000fce00078e00ff */
.L_x_4232:
[----:B------:R-:W-:Y:S01]  /*ff80*/  ISETP.GE.AND P0, PT, R0, 0x2, PT ;  /* 0x000000020000780c */ /* 0x000fe20003f06270 */
[----:B------:R-:W-:Y:S05]  /*ff90*/  WARPSYNC.ALL ;  /* 0x0000000000007948 */ /* 0x000fea0003800000 */
[----:B------:R-:W-:Y:S07]  /*ffa0*/  BAR.SYNC.DEFER_BLOCKING 0x0 ;  /* 0x0000000000007b1d */ /* 0x000fee0000010000 */
[----:B------:R-:W-:Y:S05]  /*ffb0*/  @!P0 BRA `(.L_x_4231) ;  /* 0x0000000000988947 */ /* 0x000fea0003800000 */
[----:B------:R-:W-:-:S07]  /*ffc0*/  IMAD.MOV.U32 R5, RZ, RZ, 0x1 ;  /* 0x00000001ff057424 */ /* 0x000fce00078e00ff */
.L_x_4236:
[----:B--2---:R-:W-:Y:S01]  /*ffd0*/  LOP3.LUT R12, R3, 0xff, RZ, 0xc0, !PT ;  /* 0x000000ff030c7812 */ /* 0x004fe200078ec0ff */
[----:B------:R-:W2:Y:S01]  /*ffe0*/  SHFL.DOWN PT, R11, R34, R5, 0x1f ;  /* 0x08001f05220b7589 */ /* 0x000ea200000e0000 */
[----:B------:R-:W-:Y:S02]  /*fff0*/  LOP3.LUT R4, R9, 0xff, RZ, 0xc0, !PT ;  /* 0x000000ff09047812 */ /* 0x000fe400078ec0ff */
[----:B------:R-:W-:Y:S01]  /*10000*/  LOP3.LUT R16, R3, 0xff, RZ, 0xc0, !PT ;  /* 0x000000ff03107812 */ /* 0x000fe200078ec0ff */
[----:B------:R-:W3:Y:S01]  /*10010*/  SHFL.DOWN PT, R15, R6, R5, 0x1f ;  /* 0x08001f05060f7589 */ /* 0x000ee200000e0000 */
[----:B------:R-:W-:-:S03]  /*10020*/  LOP3.LUT R10, R9, 0xff, RZ, 0xc0, !PT ;  /* 0x000000ff090a7812 */ /* 0x000fc600078ec0ff */
[----:B------:R-:W4:Y:S04]  /*10030*/  SHFL.DOWN PT, R12, R12, R5, 0x1f ;  /* 0x08001f050c0c7589 */ /* 0x000f2800000e0000 */
[----:B------:R-:W1:Y:S04]  /*10040*/  SHFL.DOWN PT, R4, R4, R5, 0x1f ;  /* 0x08001f0504047589 */ /* 0x000e6800000e0000 */
[----:B------:R-:W5:Y:S04]  /*10050*/  SHFL.DOWN PT, R8, R35, R5, 0x1f ;  /* 0x08001f0523087589 */ /* 0x000f6800000e0000 */
[----:B------:R0:W5:Y:S01]  /*10060*/  SHFL.DOWN PT, R14, R7, R5, 0x1f ;  /* 0x08001f05070e7589 */ /* 0x00016200000e0000 */
[----:B--2---:R-:W-:-:S02]  /*10070*/  ISETP.GE.U32.AND P0, PT, R34, R11, PT ;  /* 0x0000000b2200720c */ /* 0x004fc40003f06070 */
[----:B---3--:R-:W-:Y:S01]  /*10080*/  ISETP.GE.U32.AND P1, PT, R6, R15, PT ;  /* 0x0000000f0600720c */ /* 0x008fe20003f26070 */
[----:B0-----:R-:W-:Y:S01]  /*10090*/  IMAD.SHL.U32 R5, R5, 0x2, RZ ;  /* 0x0000000205057824 */ /* 0x001fe200078e00ff */
[----:B----4-:R-:W-:Y:S02]  /*100a0*/  LOP3.LUT R19, R12, 0xff, RZ, 0xc0, !PT ;  /* 0x000000ff0c137812 */ /* 0x010fe400078ec0ff */
[----:B-1----:R-:W-:Y:S02]  /*100b0*/  LOP3.LUT R13, R4, 0xff, RZ, 0xc0, !PT ;  /* 0x000000ff040d7812 */ /* 0x002fe400078ec0ff */
[----:B------:R-:W-:Y:S02]  /*100c0*/  ISETP.NE.AND P2, PT, R16, R19, PT ;  /* 0x000000131000720c */ /* 0x000fe40003f45270 */
[----:B------:R-:W-:Y:S02]  /*100d0*/  ISETP.NE.AND P3, PT, R10, R13, PT ;  /* 0x0000000d0a00720c */ /* 0x000fe40003f65270 */
[----:B-----5:R-:W-:-:S02]  /*100e0*/  ISETP.GE.AND.EX P0, PT, R35, R8, PT, P0 ;  /* 0x000000082300720c */ /* 0x020fc40003f06300 */
[----:B------:R-:W-:Y:S02]  /*100f0*/  ISETP.GE.U32.AND P4, PT, R10, R13, PT ;  /* 0x0000000d0a00720c */ /* 0x000fe40003f86070 */
[----:B------:R-:W-:Y:S02]  /*10100*/  ISETP.GE.AND.EX P1, PT, R7, R14, PT, P1 ;  /* 0x0000000e0700720c */ /* 0x000fe40003f26310 */
[----:B------:R-:W-:Y:S02]  /*10110*/  SEL R10, RZ, 0xffffffff, P0 ;  /* 0xffffffffff0a7807 */ /* 0x000fe40000000000 */
[----:B------:R-:W-:Y:S02]  /*10120*/  ISETP.GE.U32.AND P0, PT, R16, R19, PT ;  /* 0x000000131000720c */ /* 0x000fe40003f06070 */
        /* <DEDUP_REMOVED lines=15> */
.L_x_4231:
[----:B------:R-:W3:Y:S01]  /*10220*/  LDC R0, c[0x0][0x3fc] ;  /* 0x0000ff00ff007b82 */ /* 0x000ee20000000800 */
[----:B------:R-:W-:Y:S02]  /*10230*/  CS2R R18, SRZ ;  /* 0x0000000000127805 */ /* 0x000fe4000001ff00 */
        /* <DEDUP_REMOVED lines=276> */
.L_x_4237:
        /* <DEDUP_REMOVED lines=275> */
.L_x_4238:
        /* <DEDUP_REMOVED lines=11> */
.L_x_4244:
[----:B------:R-:W-:Y:S01]  /*12560*/  LOP3.LUT R0, R10, R5, RZ, 0xfc, !PT ;  /* 0x000000050a007212 */ /* 0x000fe200078efcff */
[----:B------:R-:W-:Y:S01]  /*12570*/  BSSY B1, `(.L_x_4241) ;  /* 0x000001f000017945 */ /* 0x000fe20003800000 */
[----:B------:R-:W-:Y:S02]  /*12580*/  IMAD.MOV.U32 R11, RZ, RZ, R5 ;  /* 0x000000ffff0b7224 */ /* 0x000fe400078e0005 */
[----:B------:R-:W-:Y:S01]  /*12590*/  ISETP.NE.U32.AND P0, PT, R0, RZ, PT ;  /* 0x000000ff0000720c */ /* 0x000fe20003f05070 */
[----:B------:R-:W-:-:S12]  /*125a0*/  IMAD.MOV.U32 R0, RZ, RZ, R4 ;  /* 0x000000ffff007224 */ /* 0x000fd800078e0004 */
[----:B------:R-:W-:Y:S05]  /*125b0*/  @!P0 BRA `(.L_x_4242) ;  /* 0x00000000001c8947 */ /* 0x000fea0003800000 */
[----:B-12---:R-:W-:Y:S02]  /*125c0*/  IMAD.MOV.U32 R13, RZ, RZ, R5 ;  /* 0x000000ffff0d7224 */ /* 0x006fe400078e0005 */
[----:B------:R-:W-:Y:S01]  /*125d0*/  IMAD.MOV.U32 R5, RZ, RZ, R8 ;  /* 0x000000ffff057224 */ /* 0x000fe200078e0008 */
[----:B------:R-:W-:-:S07]  /*125e0*/  MOV R8, 0x12600 ;  /* 0x0001260000087802 */ /* 0x000fce0000000f00 */
[----:B0-----:R-:W-:Y:S05]  /*125f0*/  CALL.REL.NOINC `($__internal_39_$__cuda_sm20_rem_u64) ;  /* 0x0000005c00f47944 */ /* 0x001fea0003c00000 */
[----:B------:R-:W-:Y:S02]  /*12600*/  IMAD.MOV.U32 R4, RZ, RZ, R10 ;  /* 0x000000ffff047224 */ /* 0x000fe400078e000a */
[----:B------:R-:W-:Y:S01]  /*12610*/  IMAD.MOV.U32 R5, RZ, RZ, R13 ;  /* 0x000000ffff057224 */ /* 0x000fe200078e000d */
[----:B------:R-:W-:Y:S06]  /*12620*/  BRA `(.L_x_4243) ;  /* 0x00000000004c7947 */ /* 0x000fec0003800000 */
.L_x_4242:
[----:B------:R-:W3:Y:S01]  /*12630*/  I2F.U32.RP R5, R4 ;  /* 0x0000000400057306 */ /* 0x000ee20000209000 */
[----:B------:R-:W-:-:S07]  /*12640*/  ISETP.NE.U32.AND P1, PT, R4, RZ, PT ;  /* 0x000000ff0400720c */ /* 0x000fce0003f25070 */
[----:B---3--:R-:W2:Y:S02]  /*12650*/  MUFU.RCP R5, R5 ;  /* 0x0000000500057308 */ /* 0x008ea40000001000 */
[----:B--2---:R-:W-:Y:S02]  /*12660*/  VIADD R12, R5, 0xffffffe ;  /* 0x0ffffffe050c7836 */ /* 0x004fe40000000000 */
[----:B------:R-:W-:-:S04]  /*12670*/  IMAD.MOV.U32 R5, RZ, RZ, RZ ;  /* 0x000000ffff057224 */ /* 0x000fc800078e00ff */
[----:B-1----:R1:W2:Y:S02]  /*12680*/  F2I.FTZ.U32.TRUNC.NTZ R13, R12 ;  /* 0x0000000c000d7305 */ /* 0x0022a4000021f000 */
        /* <DEDUP_REMOVED lines=13> */
.L_x_4243:
[----:B------:R-:W-:Y:S05]  /*12760*/  BSYNC B1 ;  /* 0x0000000000017941 */ /* 0x000fea0003800000 */
.L_x_4241:
[----:B------:R-:W-:Y:S01]  /*12770*/  ISETP.NE.U32.AND P0, PT, R4, RZ, PT ;  /* 0x000000ff0400720c */ /* 0x000fe20003f05070 */
[----:B------:R-:W-:Y:S02]  /*12780*/  IMAD.MOV.U32 R8, RZ, RZ, R0 ;  /* 0x000000ffff087224 */ /* 0x000fe400078e0000 */
[----:B------:R-:W-:Y:S01]  /*12790*/  IMAD.MOV.U32 R10, RZ, RZ, R11 ;  /* 0x000000ffff0a7224 */ /* 0x000fe200078e000b */
[----:B------:R-:W-:-:S13]  /*127a0*/  ISETP.NE.AND.EX P0, PT, R5, RZ, PT, P0 ;  /* 0x000000ff0500720c */ /* 0x000fda0003f05300 */
[----:B------:R-:W-:Y:S05]  /*127b0*/  @P0 BRA `(.L_x_4244) ;  /* 0xfffffffc00680947 */ /* 0x000fea000383ffff */
[----:B------:R-:W-:Y:S05]  /*127c0*/  BSYNC B0 ;  /* 0x0000000000007941 */ /* 0x000fea0003800000 */
.L_x_4240:
[----:B------:R-:W-:Y:S01]  /*127d0*/  ISETP.NE.U32.AND P2, PT, R11, RZ, PT ;  /* 0x000000ff0b00720c */ /* 0x000fe20003f45070 */
[----:B------:R-:W-:-:S12]  /*127e0*/  BSSY B0, `(.L_x_4245) ;  /* 0x000001c000007945 */ /* 0x000fd80003800000 */
[----:B------:R-:W-:Y:S05]  /*127f0*/  @!P2 BRA `(.L_x_4246) ;  /* 0x00000000001ca947 */ /* 0x000fea0003800000 */
[----:B------:R-:W-:Y:S01]  /*12800*/  IMAD.MOV.U32 R8, RZ, RZ, 0x10 ;  /* 0x00000010ff087424 */ /* 0x000fe200078e00ff */
[----:B------:R-:W-:Y:S01]  /*12810*/  MOV R10, 0x12840 ;  /* 0x00012840000a7802 */ /* 0x000fe20000000f00 */
[----:B------:R-:W-:-:S07]  /*12820*/  IMAD.MOV.U32 R12, RZ, RZ, RZ ;  /* 0x000000ffff0c7224 */ /* 0x000fce00078e00ff */
[----:B0-----:R-:W-:Y:S05]  /*12830*/  CALL.REL.NOINC `($__internal_38_$__cuda_sm20_div_u64) ;  /* 0x00000058004c7944 */ /* 0x001fea0003c00000 */
[----:B------:R-:W-:Y:S02]  /*12840*/  IMAD.MOV.U32 R4, RZ, RZ, R8 ;  /* 0x000000ffff047224 */ /* 0x000fe400078e0008 */
[----:B------:R-:W-:Y:S01]  /*12850*/  IMAD.MOV.U32 R5, RZ, RZ, R15 ;  /* 0x000000ffff057224 */ /* 0x000fe200078e000f */
[----:B------:R-:W-:Y:S06]  /*12860*/  BRA `(.L_x_4247) ;  /* 0x00000000004c7947 */ /* 0x000fec0003800000 */
.L_x_4246:
        /* <DEDUP_REMOVED lines=19> */
.L_x_4247:
[----:B------:R-:W-:Y:S05]  /*129a0*/  BSYNC B0 ;  /* 0x0000000000007941 */ /* 0x000fea0003800000 */
.L_x_4245:
[----:B------:R-:W-:Y:S04]  /*129b0*/  BSSY B0, `(.L_x_4248) ;  /* 0x000001c000007945 */ /* 0x000fe80003800000 */
        /* <DEDUP_REMOVED lines=8> */
.L_x_4249:
        /* <DEDUP_REMOVED lines=19> */
.L_x_4250:
[----:B------:R-:W-:Y:S05]  /*12b70*/  BSYNC B0 ;  /* 0x0000000000007941 */ /* 0x000fea0003800000 */
.L_x_4248:
        /* <DEDUP_REMOVED lines=9> */
[----:B0-----:R-:W-:Y:S05]  /*12c10*/  CALL.REL.NOINC `($__internal_38_$__cuda_sm20_div_u64) ;  /* 0x0000005400547944 */ /* 0x001fea0003c00000 */
[----:B------:R-:W-:Y:S02]  /*12c20*/  IMAD.MOV.U32 R4, RZ, RZ, R8 ;  /* 0x000000ffff047224 */ /* 0x000fe400078e0008 */
[----:B------:R-:W-:Y:S01]  /*12c30*/  IMAD.MOV.U32 R5, RZ, RZ, R15 ;  /* 0x000000ffff057224 */ /* 0x000fe200078e000f */
[----:B------:R-:W-:Y:S06]  /*12c40*/  BRA `(.L_x_4253) ;  /* 0x0000000000507947 */ /* 0x000fec0003800000 */
.L_x_4252:
        /* <DEDUP_REMOVED lines=20> */
.L_x_4253:
[----:B------:R-:W-:Y:S05]  /*12d90*/  BSYNC B0 ;  /* 0x0000000000007941 */ /* 0x000fea0003800000 */
.L_x_4251:
[----:B------:R-:W-:Y:S02]  /*12da0*/  ULDC.64 UR4, c[0x0][0x610] ;  /* 0x0001840000047ab9 */ /* 0x000fe40000000a00 */
[----:B------:R-:W-:-:S04]  /*12db0*/  IADD3 R4, P0, R4, UR4, RZ ;  /* 0x0000000404047c10 */ /* 0x000fc8000ff1e0ff */
[----:B------:R-:W-:-:S05]  /*12dc0*/  IADD3.X R5, R5, UR5, RZ, P0, !PT ;  /* 0x0000000505057c10 */ /* 0x000fca00087fe4ff */
[----:B------:R-:W-:-:S07]  /*12dd0*/  IMAD.MOV.U32 R0, RZ, RZ, R5 ;  /* 0x000000ffff007224 */ /* 0x000fce00078e0005 */
.L_x_4239:
[----:B------:R-:W-:Y:S02]  /*12de0*/  ULDC UR4, c[0x0][0x248] ;  /* 0x0000920000047ab9 */ /* 0x000fe40000000800 */
[----:B------:R-:W-:-:S13]  /*12df0*/  ISETP.NE.AND P0, PT, RZ, UR4, PT ;  /* 0x00000004ff007c0c */ /* 0x000fda000bf05270 */
[----:B------:R-:W-:Y:S05]  /*12e00*/  @!P0 BRA `(.L_x_4254) ;  /* 0x0000004400988947 */ /* 0x000fea0003800000 */
[----:B------:R-:W3:Y:S01]  /*12e10*/  LDC R8, c[0x0][0x3fc] ;  /* 0x0000ff00ff087b82 */ /* 0x000ee20000000800 */
[----:B------:R-:W4:Y:S01]  /*12e20*/  S2R R10, SR_CTAID.X ;  /* 0x00000000000a7919 */ /* 0x000f220000002500 */
[----:B------:R-:W-:Y:S01]  /*12e30*/  ULDC UR4, c[0x0][0x24c] ;  /* 0x0000930000047ab9 */ /* 0x000fe20000000800 */
[----:B--2---:R-:W-:Y:S02]  /*12e40*/  IMAD.MOV.U32 R16, RZ, RZ, RZ ;  /* 0x000000ffff107224 */ /* 0x004fe400078e00ff */
[----:B------:R-:W-:Y:S01]  /*12e50*/  IMAD R11, R17, UR4, RZ ;  /* 0x00000004110b7c24 */ /* 0x000fe2000f8e02ff */
[----:B------:R-:W-:Y:S01]  /*12e60*/  ULDC UR4, c[0x0][0x250] ;  /* 0x0000940000047ab9 */ /* 0x000fe20000000800 */
[----:B------:R-:W-:Y:S02]  /*12e70*/  IMAD.MOV.U32 R22, RZ, RZ, RZ ;  /* 0x000000ffff167224 */ /* 0x000fe400078e00ff */
[----:B------:R-:W-:Y:S01]  /*12e80*/  IMAD R11, R2, UR4, R11 ;  /* 0x00000004020b7c24 */ /* 0x000fe2000f8e020b */
[----:B------:R-:W-:Y:S01]  /*12e90*/  ULDC UR4, c[0x0][0x238] ;  /* 0x00008e0000047ab9 */ /* 0x000fe20000000800 */
[----:B---3--:R-:W-:-:S02]  /*12ea0*/  ISETP.NE.AND P0, PT, R8, RZ, PT ;  /* 0x000000ff0800720c */ /* 0x008fc40003f05270 */
[----:B----4-:R-:W-:-:S04]  /*12eb0*/  IMAD R11, R10, UR4, R11 ;  /* 0x000000040a0b7c24 */ /* 0x010fc8000f8e020b */
[----:B-1----:R-:W-:-:S07]  /*12ec0*/  IMAD.SHL.U32 R13, R11, 0x2, RZ ;  /* 0x000000020b0d7824 */ /* 0x002fce00078e00ff */
        /* <DEDUP_REMOVED lines=274> */
.L_x_4255:
        /* <DEDUP_REMOVED lines=275> */
.L_x_4256:
        /* <DEDUP_REMOVED lines=14> */
.L_x_4258:
[----:B------:R-:W-:Y:S05]  /*15200*/  BSYNC B0 ;  /* 0x0000000000007941 */ /* 0x000fea0003800000 */
.L_x_4257:
        /* <DEDUP_REMOVED lines=17> */
.L_x_4260:
[----:B------:R-:W-:Y:S05]  /*15320*/  BSYNC B0 ;  /* 0x0000000000007941 */ /* 0x000fea0003800000 */
.L_x_4259:
        /* <DEDUP_REMOVED lines=35> */
.L_x_4262:
[----:B------:R-:W-:Y:S05]  /*15560*/  BSYNC B0 ;  /* 0x0000000000007941 */ /* 0x000fea0003800000 */
.L_x_4261:
[----:B------:R-:W3:Y:S08]  /*15570*/  S2UR UR5, SR_CgaCtaId ;  /* 0x00000000000579c3 */ /* 0x000ef00000008800 */
[----:B------:R-:W-:Y:S06]  /*15580*/  BAR.SYNC.DEFER_BLOCKING 0x0 ;  /* 0x0000000000007b1d */ /* 0x000fec0000010000 */
[----:B------:R-:W-:-:S02]  /*15590*/  UMOV UR4, 0x400 ;  /* 0x0000040000047882 */ /* 0x000fc40000000000 */
[----:B---3--:R-:W-:-:S09]  /*155a0*/  ULEA UR6, UR5, UR4, 0x18 ;  /* 0x0000000405067291 */ /* 0x008fd2000f8ec03f */
[----:B-12---:R-:W1:Y:S02]  /*155b0*/  LDS.U8 R3, [UR6] ;  /* 0x00000006ff037984 */ /* 0x006e640008000000 */
        /* <DEDUP_REMOVED lines=28> */
[----:B------:R-:W1:Y:S01]  /*15780*/  LDC R24, c[0x0][0x4] ;  /* 0x00000100ff187b82 */ /* 0x000e620000000800 */
[----:B------:R-:W-:Y:S01]  /*15790*/  BSSY B1, `(.L_x_4266) ;  /* 0x0000029000017945 */ /* 0x000fe20003800000 */
[----:B------:R-:W-:Y:S01]  /*157a0*/  IMAD.MOV.U32 R23, RZ, RZ, R14 ;  /* 0x000000ffff177224 */ /* 0x000fe200078e000e */
[----:B------:R-:W-:Y:S01]  /*157b0*/  PRMT R9, R3, 0x7610, R9 ;  /* 0x0000761003097816 */ /* 0x000fe20000000009 */
[----:B------:R-:W-:Y:S02]  /*157c0*/  IMAD.U32 R8, RZ, RZ, UR10 ;  /* 0x0000000aff087e24 */ /* 0x000fe4000f8e00ff */
[----:B------:R-:W-:Y:S02]  /*157d0*/  IMAD.U32 R11, RZ, RZ, UR11 ;  /* 0x0000000bff0b7e24 */ /* 0x000fe4000f8e00ff */
[----:B------:R-:W2:Y:S01]  /*157e0*/  LDC.64 R12, c[0x0][0x618] ;  /* 0x00018600ff0c7b82 */ /* 0x000ea20000000a00 */
[----:B------:R-:W-:-:S02]  /*157f0*/  IMAD R10, R10, UR7, RZ ;  /* 0x000000070a0a7c24 */ /* 0x000fc4000f8e02ff */
[----:B-1----:R-:W-:-:S07]  /*15800*/  IMAD R24, R24, UR6, RZ ;  /* 0x0000000618187c24 */ /* 0x002fce000f8e02ff */
.L_x_4267:
[----:B------:R-:W-:-:S04]  /*15810*/  IMAD.IADD R21, R10, 0x1, R23 ;  /* 0x000000010a157824 */ /* 0x000fc800078e0217 */
[----:B--2---:R-:W-:-:S05]  /*15820*/  IMAD.WIDE.U32 R20, R21, 0x20, R12 ;  /* 0x0000002015147825 */ /* 0x004fca00078e000c */
[----:B------:R-:W2:Y:S04]  /*15830*/  LDG.E.U8 R26, desc[UR60][R20.64] ;  /* 0x0000003c141a7981 */ /* 0x000ea8000c1e1100 */
[----:B------:R-:W3:Y:S04]  /*15840*/  LDG.E.U8 R28, desc[UR60][R20.64+0x10] ;  /* 0x0000103c141c7981 */ /* 0x000ee8000c1e1100 */
[----:B------:R-:W4:Y:S04]  /*15850*/  LDG.E.64 R14, desc[UR60][R20.64+0x8] ;  /* 0x0000083c140e7981 */ /* 0x000f28000c1e1b00 */
[----:B------:R-:W5:Y:S01]  /*15860*/  LDG.E.64 R18, desc[UR60][R20.64+0x18] ;  /* 0x0000183c14127981 */ /* 0x000f62000c1e1b00 */
[----:B------:R-:W-:Y:S01]  /*15870*/  LOP3.LUT R25, R3, 0xff, RZ, 0xc0, !PT ;  /* 0x000000ff03197812 */ /* 0x000fe200078ec0ff */
[----:B------:R-:W-:Y:S01]  /*15880*/  IMAD.IADD R23, R24, 0x1, R23 ;  /* 0x0000000118177824 */ /* 0x000fe200078e0217 */
[----:B------:R-:W-:-:S02]  /*15890*/  LOP3.LUT R27, R9, 0xff, RZ, 0xc0, !PT ;  /* 0x000000ff091b7812 */ /* 0x000fc400078ec0ff */
[CC--:B--2---:R-:W-:Y:S02]  /*158a0*/  ISETP.NE.AND P3, PT, R25.reuse, R26.reuse, PT ;  /* 0x0000001a1900720c */ /* 0x0c4fe40003f65270 */
[----:B------:R-:W-:Y:S02]  /*158b0*/  ISETP.GE.U32.AND P6, PT, R25, R26, PT ;  /* 0x0000001a1900720c */ /* 0x000fe40003fc6070 */
[CC--:B---3--:R-:W-:Y:S02]  /*158c0*/  ISETP.NE.AND P4, PT, R27.reuse, R28.reuse, PT ;  /* 0x0000001c1b00720c */ /* 0x0c8fe40003f85270 */
[----:B------:R-:W-:Y:S02]  /*158d0*/  ISETP.GE.U32.AND P5, PT, R27, R28, PT ;  /* 0x0000001c1b00720c */ /* 0x000fe40003fa6070 */
[----:B----4-:R-:W-:Y:S02]  /*158e0*/  ISETP.GE.U32.AND P1, PT, R6, R14, PT ;  /* 0x0000000e0600720c */ /* 0x010fe40003f26070 */
[----:B------:R-:W-:-:S02]  /*158f0*/  SEL R25, RZ, 0xffffffff, P6 ;  /* 0xffffffffff197807 */ /* 0x000fc40003000000 */
[----:B-----5:R-:W-:Y:S02]  /*15900*/  ISETP.GE.U32.AND P0, PT, R8, R18, PT ;  /* 0x000000120800720c */ /* 0x020fe40003f06070 */
[----:B------:R-:W-:Y:S02]  /*15910*/  ISETP.GE.AND.EX P1, PT, R7, R15, PT, P1 ;  /* 0x0000000f0700720c */ /* 0x000fe40003f26310 */
[----:B------:R-:W-:Y:S02]  /*15920*/  ISETP.GE.AND.EX P0, PT, R11, R19, PT, P0 ;  /* 0x000000130b00720c */ /* 0x000fe40003f06300 */
[----:B------:R-:W-:Y:S02]  /*15930*/  @!P3 SEL R25, RZ, 0xffffffff, P1 ;  /* 0xffffffffff19b807 */ /* 0x000fe40000800000 */
[----:B------:R-:W-:Y:S02]  /*15940*/  ISETP.GE.U32.AND P3, PT, R23, UR8, PT ;  /* 0x0000000817007c0c */ /* 0x000fe4000bf66070 */
        /* <DEDUP_REMOVED lines=14> */
.L_x_4266:
[----:B------:R-:W-:Y:S05]  /*15a30*/  BRA `(.L_x_4265) ;  /* 0x0000000000c47947 */ /* 0x000fea0003800000 */
.L_x_4264:
[----:B------:R-:W-:Y:S01]  /*15a40*/  ULDC UR7, c[0x0][0x23c] ;  /* 0x00008f0000077ab9 */ /* 0x000fe20000000800 */
[----:B------:R-:W-:Y:S01]  /*15a50*/  PRMT R9, R3, 0x7610, R9 ;  /* 0x0000761003097816 */ /* 0x000fe20000000009 */
[----:B------:R-:W-:Y:S01]  /*15a60*/  IMAD.U32 R8, RZ, RZ, UR10 ;  /* 0x0000000aff087e24 */ /* 0x000fe2000f8e00ff */
[----:B------:R-:W-:Y:S01]  /*15a70*/  ISETP.GE.U32.AND P0, PT, R2, UR7, PT ;  /* 0x0000000702007c0c */ /* 0x000fe2000bf06070 */
[----:B------:R-:W-:-:S12]  /*15a80*/  IMAD.U32 R11, RZ, RZ, UR11 ;  /* 0x0000000bff0b7e24 */ /* 0x000fd8000f8e00ff */
[----:B------:R-:W-:Y:S05]  /*15a90*/  @P0 BRA `(.L_x_4265) ;  /* 0x0000000000ac0947 */ /* 0x000fea0003800000 */
[----:B------:R-:W-:Y:S01]  /*15aa0*/  ULDC UR6, c[0x0][0x10] ;  /* 0x0000040000067ab9 */ /* 0x000fe20000000800 */
[----:B------:R-:W1:Y:S01]  /*15ab0*/  LDC R27, c[0x0][RZ] ;  /* 0x00000000ff1b7b82 */ /* 0x000e620000000800 */
[----:B------:R-:W-:Y:S01]  /*15ac0*/  PRMT R9, R3, 0x7610, R9 ;  /* 0x0000761003097816 */ /* 0x000fe20000000009 */
[----:B------:R-:W-:Y:S02]  /*15ad0*/  IMAD.U32 R8, RZ, RZ, UR10 ;  /* 0x0000000aff087e24 */ /* 0x000fe4000f8e00ff */
[----:B------:R-:W-:Y:S02]  /*15ae0*/  IMAD.U32 R11, RZ, RZ, UR11 ;  /* 0x0000000bff0b7e24 */ /* 0x000fe4000f8e00ff */
[----:B------:R-:W-:Y:S02]  /*15af0*/  IMAD.MOV.U32 R23, RZ, RZ, R2 ;  /* 0x000000ffff177224 */ /* 0x000fe400078e0002 */
[----:B------:R-:W2:Y:S01]  /*15b00*/  LDC.64 R12, c[0x0][0x618] ;  /* 0x00018600ff0c7b82 */ /* 0x000ea20000000a00 */
[----:B------:R-:W-:-:S07]  /*15b10*/  IMAD R10, R10, UR6, RZ ;  /* 0x000000060a0a7c24 */ /* 0x000fce000f8e02ff */
[----:B------:R-:W3:Y:S02]  /*15b20*/  LDC R28, c[0x0][0x4] ;  /* 0x00000100ff1c7b82 */ /* 0x000ee40000000800 */
.L_x_4268:
[----:B------:R-:W-:-:S04]  /*15b30*/  IMAD.IADD R14, R10, 0x1, R23 ;  /* 0x000000010a0e7824 */ /* 0x000fc800078e0217 */
[----:B-1----:R-:W-:-:S04]  /*15b40*/  IMAD R21, R14, R27, R17 ;  /* 0x0000001b0e157224 */ /* 0x002fc800078e0211 */
[----:B--2---:R-:W-:-:S05]  /*15b50*/  IMAD.WIDE.U32 R20, R21, 0x20, R12 ;  /* 0x0000002015147825 */ /* 0x004fca00078e000c */
[----:B------:R-:W2:Y:S04]  /*15b60*/  LDG.E.U8 R24, desc[UR60][R20.64] ;  /* 0x0000003c14187981 */ /* 0x000ea8000c1e1100 */
[----:B------:R-:W4:Y:S04]  /*15b70*/  LDG.E.64 R18, desc[UR60][R20.64+0x8] ;  /* 0x0000083c14127981 */ /* 0x000f28000c1e1b00 */
[----:B------:R-:W5:Y:S04]  /*15b80*/  LDG.E.U8 R26, desc[UR60][R20.64+0x10] ;  /* 0x0000103c141a7981 */ /* 0x000f68000c1e1100 */
[----:B------:R-:W5:Y:S01]  /*15b90*/  LDG.E.64 R14, desc[UR60][R20.64+0x18] ;  /* 0x0000183c140e7981 */ /* 0x000f62000c1e1b00 */
[----:B------:R-:W-:-:S02]  /*15ba0*/  LOP3.LUT R25, R3, 0xff, RZ, 0xc0, !PT ;  /* 0x000000ff03197812 */ /* 0x000fc400078ec0ff */
[----:B------:R-:W-:Y:S01]  /*15bb0*/  LOP3.LUT R29, R9, 0xff, RZ, 0xc0, !PT ;  /* 0x000000ff091d7812 */ /* 0x000fe200078ec0ff */
[----:B---3--:R-:W-:Y:S01]  /*15bc0*/  IMAD.IADD R23, R28, 0x1, R23 ;  /* 0x000000011c177824 */ /* 0x008fe200078e0217 */
[C---:B--2---:R-:W-:Y:S02]  /*15bd0*/  ISETP.NE.AND P3, PT, R25.reuse, R24, PT ;  /* 0x000000181900720c */ /* 0x044fe40003f65270 */
[----:B----4-:R-:W-:Y:S02]  /*15be0*/  ISETP.GE.U32.AND P1, PT, R6, R18, PT ;  /* 0x000000120600720c */ /* 0x010fe40003f26070 */
[----:B------:R-:W-:Y:S02]  /*15bf0*/  ISETP.GE.U32.AND P6, PT, R25, R24, PT ;  /* 0x000000181900720c */ /* 0x000fe40003fc6070 */
[----:B-----5:R-:W-:Y:S02]  /*15c00*/  ISETP.NE.AND P4, PT, R29, R26, PT ;  /* 0x0000001a1d00720c */ /* 0x020fe40003f85270 */
[----:B------:R-:W-:-:S02]  /*15c10*/  ISETP.GE.AND.EX P1, PT, R7, R19, PT, P1 ;  /* 0x000000130700720c */ /* 0x000fc40003f26310 */
[----:B------:R-:W-:Y:S02]  /*15c20*/  ISETP.GE.U32.AND P0, PT, R8, R14, PT ;  /* 0x0000000e0800720c */ /* 0x000fe40003f06070 */
[----:B------:R-:W-:Y:S02]  /*15c30*/  SEL R25, RZ, 0xffffffff, P6 ;  /* 0xffffffffff197807 */ /* 0x000fe40003000000 */
[----:B------:R-:W-:Y:S02]  /*15c40*/  @!P3 SEL R25, RZ, 0xffffffff, P1 ;  /* 0xffffffffff19b807 */ /* 0x000fe40000800000 */
[----:B------:R-:W-:Y:S02]  /*15c50*/  ISETP.GE.U32.AND P5, PT, R29, R26, PT ;  /* 0x0000001a1d00720c */ /* 0x000fe40003fa6070 */
[----:B------:R-:W-:Y:S02]  /*15c60*/  ISETP.GE.AND.EX P0, PT, R11, R15, PT, P0 ;  /* 0x0000000f0b00720c */ /* 0x000fe40003f06300 */
[----:B------:R-:W-:-:S02]  /*15c70*/  LOP3.LUT R25, R25, 0x1, RZ, 0xc0, !PT ;  /* 0x0000000119197812 */ /* 0x000fc400078ec0ff */
[----:B------:R-:W-:Y:S02]  /*15c80*/  SEL R20, RZ, 0xffffffff, P5 ;  /* 0xffffffffff147807 */ /* 0x000fe40002800000 */
[----:B------:R-:W-:Y:S02]  /*15c90*/  @!P4 SEL R20, RZ, 0xffffffff, P0 ;  /* 0xffffffffff14c807 */ /* 0x000fe40000000000 */
[----:B------:R-:W-:-:S04]  /*15ca0*/  ISETP.NE.U32.AND P0, PT, R25, 0x1, PT ;  /* 0x000000011900780c */ /* 0x000fc80003f05070 */
[----:B------:R-:W-:Y:S02]  /*15cb0*/  SEL R6, R6, R18, !P0 ;  /* 0x0000001206067207 */ /* 0x000fe40004000000 */
[----:B------:R-:W-:Y:S02]  /*15cc0*/  SEL R7, R7, R19, !P0 ;  /* 0x0000001307077207 */ /* 0x000fe40004000000 */
[----:B------:R-:W-:Y:S02]  /*15cd0*/  SEL R3, R3, R24, !P0 ;  /* 0x0000001803037207 */ /* 0x000fe40004000000 */
[----:B------:R-:W-:Y:S02]  /*15ce0*/  ISETP.GE.U32.AND P0, PT, R23, UR7, PT ;  /* 0x0000000717007c0c */ /* 0x000fe4000bf06070 */
[----:B------:R-:W-:-:S04]  /*15cf0*/  LOP3.LUT R20, R20, 0x1, RZ, 0xc0, !PT ;  /* 0x0000000114147812 */ /* 0x000fc800078ec0ff */
[----:B------:R-:W-:-:S04]  /*15d00*/  ISETP.NE.U32.AND P1, PT, R20, 0x1, PT ;  /* 0x000000011400780c */ /* 0x000fc80003f25070 */
[----:B------:R-:W-:Y:S02]  /*15d10*/  SEL R9, R9, R26, !P1 ;  /* 0x0000001a09097207 */ /* 0x000fe40004800000 */
[----:B------:R-:W-:Y:S02]  /*15d20*/  SEL R8, R8, R14, !P1 ;  /* 0x0000000e08087207 */ /* 0x000fe40004800000 */
[----:B------:R-:W-:Y:S01]  /*15d30*/  SEL R11, R11, R15, !P1 ;  /* 0x0000000f0b0b7207 */ /* 0x000fe20004800000 */
[----:B------:R-:W-:Y:S06]  /*15d40*/  @!P0 BRA `(.L_x_4268) ;  /* 0xfffffffc00788947 */ /* 0x000fec000383ffff */
.L_x_4265:
[----:B------:R-:W-:Y:S05]  /*15d50*/  BSYNC B0 ;  /* 0x0000000000007941 */ /* 0x000fea0003800000 */
.L_x_4263:
        /* <DEDUP_REMOVED lines=12> */
[----:B------:R1:W-:Y:S04]  /*15e20*/  STS.U8 [R12], R3 ;  /* 0x000000030c007388 */ /* 0x0003e80000000000 */
[----:B------:R1:W-:Y:S01]  /*15e30*/  STS.U8 [R12+0x10], R9 ;  /* 0x000010090c007388 */ /* 0x0003e20000000000 */
[----:B------:R-:W-:Y:S05]  /*15e40*/  @!P0 BRA `(.L_x_4269) ;  /* 0x0000000000c88947 */ /* 0x000fea0003800000 */
[----:B------:R-:W-:-:S07]  /*15e50*/  IMAD.U32 R13, RZ, RZ, UR5 ;  /* 0x00000005ff0d7e24 */ /* 0x000fce000f8e00ff */
.L_x_4272:
        /* <DEDUP_REMOVED lines=9> */
[----:B------:R-:W-:Y:S02]  /*15ef0*/  LOP3.LUT R20, R3, 0xff, RZ, 0xc0, !PT ;  /* 0x000000ff03147812 */ /* 0x000fe400078ec0ff */
[----:B------:R-:W-:Y:S02]  /*15f00*/  LOP3.LUT R23, R9, 0xff, RZ, 0xc0, !PT ;  /* 0x000000ff09177812 */ /* 0x000fe400078ec0ff */
[----:B------:R-:W-:-:S05]  /*15f10*/  LEA R13, R13, UR4, 0x5 ;  /* 0x000000040d0d7c11 */ /* 0x000fca000f8e28ff */
[----:B------:R-:W1:Y:S04]  /*15f20*/  LDS.U8 R21, [R13] ;  /* 0x000000000d157984 */ /* 0x000e680000000000 */
[----:B------:R-:W2:Y:S04]  /*15f30*/  LDS.U8 R24, [R13+0x10] ;  /* 0x000010000d187984 */ /* 0x000ea80000000000 */
[----:B------:R-:W3:Y:S04]  /*15f40*/  LDS.64 R18, [R13+0x18] ;  /* 0x000018000d127984 */ /* 0x000ee80000000a00 */
[----:B------:R-:W4:Y:S01]  /*15f50*/  LDS.64 R14, [R13+0x8] ;  /* 0x000008000d0e7984 */ /* 0x000f220000000a00 */
[----:B-1----:R-:W-:-:S02]  /*15f60*/  ISETP.GE.U32.AND P0, PT, R20, R21, PT ;  /* 0x000000151400720c */ /* 0x002fc40003f06070 */
[----:B------:R-:W-:Y:S02]  /*15f70*/  ISETP.NE.AND P4, PT, R20, R21, PT ;  /* 0x000000151400720c */ /* 0x000fe40003f85270 */
[C---:B--2---:R-:W-:Y:S02]  /*15f80*/  ISETP.NE.AND P5, PT, R23.reuse, R24, PT ;  /* 0x000000181700720c */ /* 0x044fe40003fa5270 */
[----:B------:R-:W-:Y:S02]  /*15f90*/  SEL R20, RZ, 0xffffffff, P0 ;  /* 0xffffffffff147807 */ /* 0x000fe40000000000 */
[----:B---3--:R-:W-:Y:S02]  /*15fa0*/  ISETP.GE.U32.AND P0, PT, R8, R18, PT ;  /* 0x000000120800720c */ /* 0x008fe40003f06070 */
[----:B------:R-:W-:Y:S02]  /*15fb0*/  ISETP.GE.U32.AND P6, PT, R23, R24, PT ;  /* 0x000000181700720c */ /* 0x000fe40003fc6070 */
[----:B----4-:R-:W-:-:S02]  /*15fc0*/  ISETP.GE.U32.AND P1, PT, R6, R14, PT ;  /* 0x0000000e0600720c */ /* 0x010fc40003f26070 */
[----:B------:R-:W-:Y:S02]  /*15fd0*/  ISETP.GE.AND.EX P0, PT, R11, R19, PT, P0 ;  /* 0x000000130b00720c */ /* 0x000fe40003f06300 */
[----:B------:R-:W-:Y:S02]  /*15fe0*/  SEL R13, RZ, 0xffffffff, P6 ;  /* 0xffffffffff0d7807 */ /* 0x000fe40003000000 */
[----:B------:R-:W-:Y:S02]  /*15ff0*/  ISETP.GE.AND.EX P1, PT, R7, R15, PT, P1 ;  /* 0x0000000f0700720c */ /* 0x000fe40003f26310 */
        /* <DEDUP_REMOVED lines=8> */
[----:B------:R-:W-:Y:S01]  /*16080*/  SEL R6, R6, R14, !P0 ;  /* 0x0000000e06067207 */ /* 0x000fe20004000000 */
[----:B------:R-:W-:Y:S01]  /*16090*/  IMAD.MOV.U32 R14, RZ, RZ, R8 ;  /* 0x000000ffff0e7224 */ /* 0x000fe200078e0008 */
[----:B------:R-:W-:Y:S01]  /*160a0*/  SEL R7, R7, R15, !P0 ;  /* 0x0000000f07077207 */ /* 0x000fe20004000000 */
[----:B------:R-:W-:Y:S01]  /*160b0*/  IMAD.MOV.U32 R15, RZ, RZ, R11 ;  /* 0x000000ffff0f7224 */ /* 0x000fe200078e000b */
[----:B------:R-:W-:-:S02]  /*160c0*/  SEL R21, R3, R21, !P0 ;  /* 0x0000001503157207 */ /* 0x000fc40004000000 */
[----:B------:R-:W-:Y:S01]  /*160d0*/  SEL R13, R9, R24, !P1 ;  /* 0x00000018090d7207 */ /* 0x000fe20004800000 */
[----:B------:R1:W-:Y:S01]  /*160e0*/  STS.64 [R12+0x8], R6 ;  /* 0x000008060c007388 */ /* 0x0003e20000000a00 */
[----:B------:R-:W-:Y:S02]  /*160f0*/  PRMT R3, R21, 0x7610, R3 ;  /* 0x0000761015037816 */ /* 0x000fe40000000003 */
[----:B------:R-:W-:Y:S01]  /*16100*/  PRMT R9, R13, 0x7610, R9 ;  /* 0x000076100d097816 */ /* 0x000fe20000000009 */
[----:B------:R1:W-:Y:S04]  /*16110*/  STS.64 [R12+0x18], R14 ;  /* 0x0000180e0c007388 */ /* 0x0003e80000000a00 */
[----:B------:R1:W-:Y:S04]  /*16120*/  STS.U8 [R12], R21 ;  /* 0x000000150c007388 */ /* 0x0003e80000000000 */
[----:B------:R1:W-:Y:S02]  /*16130*/  STS.U8 [R12+0x10], R13 ;  /* 0x0000100d0c007388 */ /* 0x0003e40000000000 */
.L_x_4271:
[----:B------:R-:W-:Y:S05]  /*16140*/  BSYNC B0 ;  /* 0x0000000000007941 */ /* 0x000fea0003800000 */
.L_x_4270:
[----:B-1----:R-:W-:Y:S01]  /*16150*/  IMAD.MOV.U32 R13, RZ, RZ, R25 ;  /* 0x000000ffff0d7224 */ /* 0x002fe200078e0019 */
[----:B------:R-:W-:Y:S06]  /*16160*/  @P3 BRA `(.L_x_4272) ;  /* 0xfffffffc003c3947 */ /* 0x000fec000383ffff */
.L_x_4269:
        /* <DEDUP_REMOVED lines=17> */
.L_x_4277:
[----:B-12---:R-:W-:Y:S01]  /*16280*/  IMAD.IADD R15, R17, 0x1, R13 ;  /* 0x00000001110f7824 */ /* 0x006fe200078e020d */
[----:B------:R-:W-:Y:S04]  /*16290*/  BAR.SYNC.DEFER_BLOCKING 0x0 ;  /* 0x0000000000007b1d */ /* 0x000fe80000010000 */
[----:B------:R-:W-:Y:S02]  /*162a0*/  ISETP.GE.U32.AND P0, PT, R15, R10, PT ;  /* 0x0000000a0f00720c */ /* 0x000fe40003f06070 */
[----:B------:R-:W-:Y:S02]  /*162b0*/  BSSY B0, `(.L_x_4275) ;  /* 0x0000028000007945 */ /* 0x000fe40003800000 */
[----:B------:R-:W-:-:S13]  /*162c0*/  ISETP.GE.U32.OR P0, PT, R17, R13, P0 ;  /* 0x0000000d1100720c */ /* 0x000fda0000706470 */
[----:B------:R-:W-:Y:S05]  /*162d0*/  @P0 BRA `(.L_x_4276) ;  /* 0x0000000000940947 */ /* 0x000fea0003800000 */
[----:B------:R-:W-:Y:S01]  /*162e0*/  IMAD R2, R13, 0x20, R12 ;  /* 0x000000200d027824 */ /* 0x000fe200078e020c */
[----:B------:R-:W-:Y:S02]  /*162f0*/  LOP3.LUT R23, R9, 0xff, RZ, 0xc0, !PT ;  /* 0x000000ff09177812 */ /* 0x000fe400078ec0ff */
[----:B------:R-:W-:Y:S02]  /*16300*/  LOP3.LUT R21, R3, 0xff, RZ, 0xc0, !PT ;  /* 0x000000ff03157812 */ /* 0x000fe400078ec0ff */
[----:B------:R-:W1:Y:S04]  /*16310*/  LDS.U8 R24, [R2+0x10] ;  /* 0x0000100002187984 */ /* 0x000e680000000000 */
[----:B------:R-:W2:Y:S04]  /*16320*/  LDS.U8 R20, [R2] ;  /* 0x0000000002147984 */ /* 0x000ea80000000000 */
[----:B------:R-:W3:Y:S04]  /*16330*/  LDS.64 R18, [R2+0x18] ;  /* 0x0000180002127984 */ /* 0x000ee80000000a00 */
[----:B------:R4:W5:Y:S01]  /*16340*/  LDS.64 R14, [R2+0x8] ;  /* 0x00000800020e7984 */ /* 0x0009620000000a00 */
[----:B-1----:R-:W-:-:S02]  /*16350*/  ISETP.NE.AND P4, PT, R23, R24, PT ;  /* 0x000000181700720c */ /* 0x002fc40003f85270 */
[----:B------:R-:W-:Y:S02]  /*16360*/  ISETP.GE.U32.AND P5, PT, R23, R24, PT ;  /* 0x000000181700720c */ /* 0x000fe40003fa6070 */
[CC--:B--2---:R-:W-:Y:S02]  /*16370*/  ISETP.NE.AND P3, PT, R21.reuse, R20.reuse, PT ;  /* 0x000000141500720c */ /* 0x0c4fe40003f65270 */
[----:B------:R-:W-:Y:S02]  /*16380*/  ISETP.GE.U32.AND P6, PT, R21, R20, PT ;  /* 0x000000141500720c */ /* 0x000fe40003fc6070 */
[----:B---3--:R-:W-:Y:S02]  /*16390*/  ISETP.GE.U32.AND P0, PT, R8, R18, PT ;  /* 0x000000120800720c */ /* 0x008fe40003f06070 */
[----:B----4-:R-:W-:Y:S02]  /*163a0*/  SEL R2, RZ, 0xffffffff, P5 ;  /* 0xffffffffff027807 */ /* 0x010fe40002800000 */
[----:B-----5:R-:W-:-:S02]  /*163b0*/  ISETP.GE.U32.AND P1, PT, R6, R14, PT ;  /* 0x0000000e0600720c */ /* 0x020fc40003f26070 */
[----:B------:R-:W-:Y:S02]  /*163c0*/  ISETP.GE.AND.EX P0, PT, R11, R19, PT, P0 ;  /* 0x000000130b00720c */ /* 0x000fe40003f06300 */
[----:B------:R-:W-:Y:S02]  /*163d0*/  ISETP.GE.AND.EX P1, PT, R7, R15, PT, P1 ;  /* 0x0000000f0700720c */ /* 0x000fe40003f26310 */
[----:B------:R-:W-:Y:S02]  /*163e0*/  @!P4 SEL R2, RZ, 0xffffffff, P0 ;  /* 0xffffffffff02c807 */ /* 0x000fe40000000000 */
        /* <DEDUP_REMOVED lines=20> */
.L_x_4276:
[----:B------:R-:W-:Y:S05]  /*16530*/  BSYNC B0 ;  /* 0x0000000000007941 */ /* 0x000fea0003800000 */
.L_x_4275:
[----:B------:R-:W-:-:S04]  /*16540*/  SHF.R.S32.HI R13, RZ, 0x1, R13 ;  /* 0x00000001ff0d7819 */ /* 0x000fc8000001140d */
[----:B------:R-:W-:-:S13]  /*16550*/  ISETP.GE.AND P0, PT, R13, 0x20, PT ;  /* 0x000000200d00780c */ /* 0x000fda0003f06270 */
[----:B------:R-:W-:Y:S05]  /*16560*/  @P0 BRA `(.L_x_4277) ;  /* 0xfffffffc00440947 */ /* 0x000fea000383ffff */
[----:B------:R-:W-:-:S07]  /*16570*/  IMAD.MOV.U32 R2, RZ, RZ, 0x20 ;  /* 0x00000020ff027424 */ /* 0x000fce00078e00ff */
.L_x_4274:
[----:B------:R-:W-:Y:S01]  /*16580*/  BAR.SYNC.DEFER_BLOCKING 0x0 ;  /* 0x0000000000007b1d */ /* 0x000fe20000010000 */
[----:B------:R-:W-:-:S13]  /*16590*/  ISETP.GE.AND P0, PT, R2, 0x2, PT ;  /* 0x000000020200780c */ /* 0x000fda0003f06270 */
[----:B------:R-:W-:Y:S05]  /*165a0*/  @!P0 BRA `(.L_x_4273) ;  /* 0x0000000000988947 */ /* 0x000fea0003800000 */
[----:B------:R-:W-:-:S07]  /*165b0*/  IMAD.MOV.U32 R13, RZ, RZ, 0x1 ;  /* 0x00000001ff0d7424 */ /* 0x000fce00078e00ff */
.L_x_4278:
[----:B------:R-:W-:Y:S01]  /*165c0*/  LOP3.LUT R18, R9, 0xff, RZ, 0xc0, !PT ;  /* 0x000000ff09127812 */ /* 0x000fe200078ec0ff */
[----:B-12---:R-:W1:Y:S01]  /*165d0*/  SHFL.DOWN PT, R15, R6, R13, 0x1f ;  /* 0x08001f0d060f7589 */ /* 0x006e6200000e0000 */
[----:B------:R-:W-:Y:S02]  /*165e0*/  LOP3.LUT R10, R3, 0xff, RZ, 0xc0, !PT ;  /* 0x000000ff030a7812 */ /* 0x000fe400078ec0ff */
[----:B------:R-:W-:Y:S01]  /*165f0*/  LOP3.LUT R24, R9, 0xff, RZ, 0xc0, !PT ;  /* 0x000000ff09187812 */ /* 0x000fe200078ec0ff */
[----:B------:R-:W2:Y:S01]  /*16600*/  SHFL.DOWN PT, R17, R8, R13, 0x1f ;  /* 0x08001f0d08117589 */ /* 0x000ea200000e0000 */
[----:B------:R-:W-:-:S03]  /*16610*/  LOP3.LUT R21, R3, 0xff, RZ, 0xc0, !PT ;  /* 0x000000ff03157812 */ /* 0x000fc600078ec0ff */
[----:B------:R-:W3:Y:S04]  /*16620*/  SHFL.DOWN PT, R18, R18, R13, 0x1f ;  /* 0x08001f0d12127589 */ /* 0x000ee800000e0000 */
[----:B------:R-:W4:Y:S04]  /*16630*/  SHFL.DOWN PT, R10, R10, R13, 0x1f ;  /* 0x08001f0d0a0a7589 */ /* 0x000f2800000e0000 */
[----:B------:R-:W5:Y:S04]  /*16640*/  SHFL.DOWN PT, R12, R7, R13, 0x1f ;  /* 0x08001f0d070c7589 */ /* 0x000f6800000e0000 */
[----:B------:R0:W5:Y:S01]  /*16650*/  SHFL.DOWN PT, R20, R11, R13, 0x1f ;  /* 0x08001f0d0b147589 */ /* 0x00016200000e0000 */
[----:B-1----:R-:W-:-:S02]  /*16660*/  ISETP.GE.U32.AND P0, PT, R6, R15, PT ;  /* 0x0000000f0600720c */ /* 0x002fc40003f06070 */
[----:B--2---:R-:W-:Y:S01]  /*16670*/  ISETP.GE.U32.AND P1, PT, R8, R17, PT ;  /* 0x000000110800720c */ /* 0x004fe20003f26070 */
[----:B0-----:R-:W-:Y:S01]  /*16680*/  IMAD.SHL.U32 R13, R13, 0x2, RZ ;  /* 0x000000020d0d7824 */ /* 0x001fe200078e00ff */
[----:B---3--:R-:W-:Y:S02]  /*16690*/  LOP3.LUT R19, R18, 0xff, RZ, 0xc0, !PT ;  /* 0x000000ff12137812 */ /* 0x008fe400078ec0ff */
[----:B----4-:R-:W-:Y:S02]  /*166a0*/  LOP3.LUT R14, R10, 0xff, RZ, 0xc0, !PT ;  /* 0x000000ff0a0e7812 */ /* 0x010fe400078ec0ff */
        /* <DEDUP_REMOVED lines=22> */
.L_x_4273:
        /* <DEDUP_REMOVED lines=16> */
[----:B------:R-:W2:Y:S04]  /*16910*/  LDG.E.U8 R0, desc[UR60][R4.64] ;  /* 0x0000003c04007981 */ /* 0x000ea8000c1e1100 */
[----:B------:R-:W3:Y:S04]  /*16920*/  LDG.E.U8 R8, desc[UR60][R4.64+0x10] ;  /* 0x0000103c04087981 */ /* 0x000ee8000c1e1100 */
[----:B------:R-:W4:Y:S04]  /*16930*/  LDG.E.64 R6, desc[UR60][R4.64+0x8] ;  /* 0x0000083c04067981 */ /* 0x000f28000c1e1b00 */
[----:B------:R-:W5:Y:S01]  /*16940*/  LDG.E.64 R10, desc[UR60][R4.64+0x18] ;  /* 0x0000183c040a7981 */ /* 0x000f62000c1e1b00 */
[----:B------:R-:W-:-:S02]  /*16950*/  LOP3.LUT R13, R3, 0xff, RZ, 0xc0, !PT ;  /* 0x000000ff030d7812 */ /* 0x000fc400078ec0ff */
[----:B------:R-:W-:Y:S02]  /*16960*/  LOP3.LUT R15, R9, 0xff, RZ, 0xc0, !PT ;  /* 0x000000ff090f7812 */ /* 0x000fe400078ec0ff */
[CC--:B--2---:R-:W-:Y:S02]  /*16970*/  ISETP.NE.AND P3, PT, R0.reuse, R13.reuse, PT ;  /* 0x0000000d0000720c */ /* 0x0c4fe40003f65270 */
[----:B------:R-:W-:Y:S02]  /*16980*/  ISETP.GE.U32.AND P6, PT, R0, R13, PT ;  /* 0x0000000d0000720c */ /* 0x000fe40003fc6070 */
[CC--:B---3--:R-:W-:Y:S02]  /*16990*/  ISETP.NE.AND P4, PT, R8.reuse, R15.reuse, PT ;  /* 0x0000000f0800720c */ /* 0x0c8fe40003f85270 */
[----:B------:R-:W-:Y:S02]  /*169a0*/  ISETP.GE.U32.AND P5, PT, R8, R15, PT ;  /* 0x0000000f0800720c */ /* 0x000fe40003fa6070 */
[----:B----4-:R-:W-:-:S02]  /*169b0*/  ISETP.GE.U32.AND P1, PT, R6, R24, PT ;  /* 0x000000180600720c */ /* 0x010fc40003f26070 */
[----:B------:R-:W-:Y:S02]  /*169c0*/  SEL R2, RZ, 0xffffffff, P6 ;  /* 0xffffffffff027807 */ /* 0x000fe40003000000 */
[----:B-----5:R-:W-:Y:S02]  /*169d0*/  ISETP.GE.U32.AND P0, PT, R10, R18, PT ;  /* 0x000000120a00720c */ /* 0x020fe40003f06070 */
[----:B------:R-:W-:Y:S02]  /*169e0*/  ISETP.GE.AND.EX P1, PT, R7, R25, PT, P1 ;  /* 0x000000190700720c */ /* 0x000fe40003f26310 */
[----:B------:R-:W-:Y:S02]  /*169f0*/  ISETP.GE.AND.EX P0, PT, R11, R19, PT, P0 ;  /* 0x000000130b00720c */ /* 0x000fe40003f06300 */
[----:B------:R-:W-:Y:S02]  /*16a00*/  SEL R12, RZ, 0xffffffff, P5 ;  /* 0xffffffffff0c7807 */ /* 0x000fe40002800000 */
        /* <DEDUP_REMOVED lines=11> */
[----:B------:R-:W-:-:S07]  /*16ac0*/  SEL R19, R11, R19, !P1 ;  /* 0x000000130b137207 */ /* 0x000fce0004800000 */
.L_x_4280:
        /* <DEDUP_REMOVED lines=21> */
.L_x_4282:
        /* <DEDUP_REMOVED lines=22> */
.L_x_4283:
[----:B------:R-:W-:Y:S02]  /*16d80*/  ULDC.64 UR4, c[0x0][0x600] ;  /* 0x0001800000047ab9 */ /* 0x000fe40000000a00 */
[----:B------:R-:W-:-:S05]  /*16d90*/  IADD3 R16, P0, R16, UR4, RZ ;  /* 0x0000000410107c10 */ /* 0x000fca000ff1e0ff */
[----:B------:R-:W-:-:S05]  /*16da0*/  IMAD.X R17, RZ, RZ, UR5, P0 ;  /* 0x00000005ff117e24 */ /* 0x000fca00080e06ff */
[----:B------:R-:W-:Y:S01]  /*16db0*/  STG.E.64 desc[UR60][R16.64], R18 ;  /* 0x0000001210007986 */ /* 0x000fe2000c101b3c */
[----:B------:R-:W-:Y:S05]  /*16dc0*/  EXIT ;  /* 0x000000000000794d */ /* 0x000fea0003800000 */
.L_x_4281:
[----:B------:R-:W-:Y:S04]  /*16dd0*/  STG.E.64 desc[UR60][R4.64+0x8], R24 ;  /* 0x0000081804007986 */ /* 0x000fe8000c101b3c */
[----:B------:R-:W-:Y:S04]  /*16de0*/  STG.E.64 desc[UR60][R4.64+0x18], R18 ;  /* 0x0000181204007986 */ /* 0x000fe8000c101b3c */
[----:B------:R-:W-:Y:S04]  /*16df0*/  STG.E.U8 desc[UR60][R4.64], R3 ;  /* 0x0000000304007986 */ /* 0x000fe8000c10113c */
[----:B------:R-:W-:Y:S01]  /*16e00*/  STG.E.U8 desc[UR60][R4.64+0x10], R9 ;  /* 0x0000100904007986 */ /* 0x000fe2000c10113c */
[----:B------:R-:W-:Y:S05]  /*16e10*/  EXIT ;  /* 0x000000000000794d */ /* 0x000fea0003800000 */
.L_x_4279:
        /* <DEDUP_REMOVED lines=17> */
.L_x_4285:
[----:B------:R-:W-:Y:S02]  /*16f30*/  CS2R R24, SRZ ;  /* 0x0000000000187805 */ /* 0x000fe4000001ff00 */
[----:B------:R-:W-:-:S07]  /*16f40*/  CS2R R18, SRZ ;  /* 0x0000000000127805 */ /* 0x000fce000001ff00 */
.L_x_4284:
        /* <DEDUP_REMOVED lines=23> */
.L_x_4287:
        /* <DEDUP_REMOVED lines=22> */
.L_x_4288:
[----:B------:R-:W-:Y:S02]  /*17220*/  ULDC.64 UR4, c[0x0][0x600] ;  /* 0x0001800000047ab9 */ /* 0x000fe40000000a00 */
[----:B------:R-:W-:-:S05]  /*17230*/  IADD3 R16, P0, R16, UR4, RZ ;  /* 0x0000000410107c10 */ /* 0x000fca000ff1e0ff */
[----:B------:R-:W-:-:S05]  /*17240*/  IMAD.X R17, RZ, RZ, UR5, P0 ;  /* 0x00000005ff117e24 */ /* 0x000fca00080e06ff */
[----:B------:R-:W-:Y:S01]  /*17250*/  STG.E.64 desc[UR60][R16.64], R18 ;  /* 0x0000001210007986 */ /* 0x000fe2000c101b3c */
[----:B------:R-:W-:Y:S05]  /*17260*/  EXIT ;  /* 0x000000000000794d */ /* 0x000fea0003800000 */
.L_x_4286:
        /* <DEDUP_REMOVED lines=16> */
.L_x_4289:
        /* <DEDUP_REMOVED lines=15> */
.L_x_4290:
[----:B------:R-:W-:Y:S05]  /*17460*/  EXIT ;  /* 0x000000000000794d */ /* 0x000fea0003800000 */
.L_x_4254:
        /* <DEDUP_REMOVED lines=16> */
[----:B-12---:R-:W-:Y:S02]  /*17570*/  SEL R13, R10, RZ, P3 ;  /* 0x000000ff0a0d7207 */ /* 0x006fe40001800000 */
        /* <DEDUP_REMOVED lines=37> */
.L_x_4292:
        /* <DEDUP_REMOVED lines=21> */
.L_x_4294:
        /* <DEDUP_REMOVED lines=22> */
.L_x_4295:
[----:B------:R-:W-:Y:S02]  /*17a80*/  ULDC.64 UR4, c[0x0][0x600] ;  /* 0x0001800000047ab9 */ /* 0x000fe40000000a00 */
[----:B------:R-:W-:-:S05]  /*17a90*/  IADD3 R18, P0, R18, UR4, RZ ;  /* 0x0000000412127c10 */ /* 0x000fca000ff1e0ff */
[----:B------:R-:W-:-:S05]  /*17aa0*/  IMAD.X R19, RZ, RZ, UR5, P0 ;  /* 0x00000005ff137e24 */ /* 0x000fca00080e06ff */
[----:B------:R-:W-:Y:S01]  /*17ab0*/  STG.E.64 desc[UR60][R18.64], R16 ;  /* 0x0000001012007986 */ /* 0x000fe2000c101b3c */
[----:B------:R-:W-:Y:S05]  /*17ac0*/  EXIT ;  /* 0x000000000000794d */ /* 0x000fea0003800000 */
.L_x_4293:
[----:B------:R-:W-:Y:S04]  /*17ad0*/  STG.E.64 desc[UR60][R4.64+0x8], R22 ;  /* 0x0000081604007986 */ /* 0x000fe8000c101b3c */
[----:B------:R-:W-:Y:S04]  /*17ae0*/  STG.E.64 desc[UR60][R4.64+0x18], R16 ;  /* 0x0000181004007986 */ /* 0x000fe8000c101b3c */
[----:B------:R-:W-:Y:S04]  /*17af0*/  STG.E.U8 desc[UR60][R4.64], R9 ;  /* 0x0000000904007986 */ /* 0x000fe8000c10113c */
[----:B------:R-:W-:Y:S01]  /*17b00*/  STG.E.U8 desc[UR60][R4.64+0x10], R3 ;  /* 0x0000100304007986 */ /* 0x000fe2000c10113c */
[----:B------:R-:W-:Y:S05]  /*17b10*/  EXIT ;  /* 0x000000000000794d */ /* 0x000fea0003800000 */
.L_x_4291:
        /* <DEDUP_REMOVED lines=17> */
.L_x_4297:
[----:B------:R-:W-:Y:S02]  /*17c30*/  CS2R R16, SRZ ;  /* 0x0000000000107805 */ /* 0x000fe4000001ff00 */
[----:B------:R-:W-:-:S07]  /*17c40*/  CS2R R22, SRZ ;  /* 0x0000000000167805 */ /* 0x000fce000001ff00 */
.L_x_4296:
        /* <DEDUP_REMOVED lines=23> */
.L_x_4299:
        /* <DEDUP_REMOVED lines=22> */
.L_x_4300:
[----:B------:R-:W-:Y:S02]  /*17f20*/  ULDC.64 UR4, c[0x0][0x600] ;  /* 0x0001800000047ab9 */ /* 0x000fe40000000a00 */
[----:B------:R-:W-:-:S05]  /*17f30*/  IADD3 R18, P0, R18, UR4, RZ ;  /* 0x0000000412127c10 */ /* 0x000fca000ff1e0ff */
[----:B------:R-:W-:-:S05]  /*17f40*/  IMAD.X R19, RZ, RZ, UR5, P0 ;  /* 0x00000005ff137e24 */ /* 0x000fca00080e06ff */
[----:B------:R-:W-:Y:S01]  /*17f50*/  STG.E.64 desc[UR60][R18.64], R16 ;  /* 0x0000001012007986 */ /* 0x000fe2000c101b3c */
[----:B------:R-:W-:Y:S05]  /*17f60*/  EXIT ;  /* 0x000000000000794d */ /* 0x000fea0003800000 */
.L_x_4298:
        /* <DEDUP_REMOVED lines=16> */
.L_x_4301:
        /* <DEDUP_REMOVED lines=15> */
.L_x_4302:
[----:B------:R-:W-:Y:S05]  /*18160*/  EXIT ;  /* 0x000000000000794d */ /* 0x000fea0003800000 */
        .weak           $__internal_38_$__cuda_sm20_div_u64
        .type           $__internal_38_$__cuda_sm20_div_u64,@function
        .size           $__internal_38_$__cuda_sm20_div_u64,($__internal_39_$__cuda_sm20_rem_u64 - $__internal_38_$__cuda_sm20_div_u64)
$__internal_38_$__cuda_sm20_div_u64:
        /* <DEDUP_REMOVED lines=69> */
[----:B------:R-:W-:Y:S06]  /*185c0*/  RET.REL.NODEC R12 `(_ZN2at6native13reduce_kernelILi256ELi2ENS0_8ReduceOpIhNS0_9ArgMinOpsIhEEjlLi4ELi4EEEEEvT1_) ;  /* 0xfffffe780c8c7950 */ /* 0x000fec0003c3ffff */
        .weak           $__internal_39_$__cuda_sm20_rem_u64
        .type           $__internal_39_$__cuda_sm20_rem_u64,@function
        .size           $__internal_39_$__cuda_sm20_rem_u64,(.L_x_6996 - $__internal_39_$__cuda_sm20_rem_u64)
$__internal_39_$__cuda_sm20_rem_u64:
        /* <DEDUP_REMOVED lines=64> */
[----:B------:R-:W-:Y:S06]  /*189d0*/  RET.REL.NODEC R4 `(_ZN2at6native13reduce_kernelILi256ELi2ENS0_8ReduceOpIhNS0_9ArgMinOpsIhEEjlLi4ELi4EEEEEvT1_) ;  /* 0xfffffe7404887950 */ /* 0x000fec0003c3ffff */
.L_x_4303:
        /* <DEDUP_REMOVED lines=10> */
.L_x_6996:


//--------------------- .text._ZN2at6native13reduce_kernelILi128ELi4ENS0_8ReduceOpIhNS0_9ArgMinOpsIhEEjlLi4ELi4EEEEEvT1_ --------------------------
	.section	.text._ZN2at6native13reduce_kernelILi128ELi4ENS0_8ReduceOpIhNS0_9ArgMinOpsIhEEjlLi4ELi4EEEEEvT1_,"ax",@progbits
	.align	128
        .global         _ZN2at6native13reduce_kernelILi128ELi4ENS0_8ReduceOpIhNS0_9ArgMinOpsIhEEjlLi4ELi4EEEEEvT1_
        .type           _ZN2at6native13reduce_kernelILi128ELi4ENS0_8ReduceOpIhNS0_9ArgMinOpsIhEEjlLi4ELi4EEEEEvT1_,@function
        .size           _ZN2at6native13reduce_kernelILi128ELi4ENS0_8ReduceOpIhNS0_9ArgMinOpsIhEEjlLi4ELi4EEEEEvT1_,(.L_x_6998 - _ZN2at6native13reduce_kernelILi128ELi4ENS0_8ReduceOpIhNS0_9ArgMinOpsIhEEjlLi4ELi4EEEEEvT1_)
        .other          _ZN2at6native13reduce_kernelILi128ELi4ENS0_8ReduceOpIhNS0_9ArgMinOpsIhEEjlLi4ELi4EEEEEvT1_,@"STO_CUDA_ENTRY STV_DEFAULT"
_ZN2at6native13reduce_kernelILi128ELi4ENS0_8ReduceOpIhNS0_9ArgMinOpsIhEEjlLi4ELi4EEEEEvT1_:
.text._ZN2at6native13reduce_kernelILi128ELi4ENS0_8ReduceOpIhNS0_9ArgMinOpsIhEEjlLi4ELi4EEEEEvT1_:
        /* <DEDUP_REMOVED lines=288> */
.L_x_4304:
[----:B------:R-:W0:Y:S01]  /*1200*/  S2UR UR36, SR_CTAID.Y ;  /* 0x00000000002479c3 */ /* 0x000e220000002600 */
[----:B------:R-:W-:Y:S01]  /*1210*/  ULDC.64 UR4, c[0x0][0x240] ;  /* 0x0000900000047ab9 */ /* 0x000fe20000000a00 */
[----:B------:R-:W-:Y:S01]  /*1220*/  ULDC.64 UR60, c[0x0][0x208] ;  /* 0x00008200003c7ab9 */ /* 0x000fe20000000a00 */
[----:B------:R-:W-:Y:S01]  /*1230*/  IMAD R3, R17, UR4, RZ ;  /* 0x0000000411037c24 */ /* 0x000fe2000f8e02ff */
[----:B------:R-:W-:Y:S01]  /*1240*/  ULDC UR4, c[0x0][0x230] ;  /* 0x00008c0000047ab9 */ /* 0x000fe20000000800 */
[----:B------:R-:W-:Y:S01]  /*1250*/  BSSY B6, `(.L_x_4305) ;  /* 0x00012ae000067945 */ /* 0x000fe20003800000 */
[----:B------:R-:W-:Y:S01]  /*1260*/  IMAD.MOV.U32 R52, RZ, RZ, RZ ;  /* 0x000000ffff347224 */ /* 0x000fe200078e00ff */
[----:B------:R-:W-:Y:S01]  /*1270*/  CS2R R58, SRZ ;  /* 0x00000000003a7805 */ /* 0x000fe2000001ff00 */
[----:B------:R-:W0:Y:S01]  /*1280*/  LDC R0, c[0x0][0x248] ;  /* 0x00009200ff007b82 */ /* 0x000e220000000800 */
[----:B------:R-:W-:Y:S01]  /*1290*/  IMAD R3, R2, UR5, R3 ;  /* 0x0000000502037c24 */ /* 0x000fe2000f8e0203 */
[----:B------:R-:W-:Y:S01]  /*12a0*/  ULDC UR5, c[0x0][0x22c] ;  /* 0x00008b0000057ab9 */ /* 0x000fe20000000800 */
[----:B------:R-:W-:Y:S01]  /*12b0*/  IMAD.MOV.U32 R51, RZ, RZ, RZ ;  /* 0x000000ffff337224 */ /* 0x000fe200078e00ff */
[----:B------:R-:W-:Y:S01]  /*12c0*/  PRMT R7, RZ, 0x7610, R7 ;  /* 0x00007610ff077816 */ /* 0x000fe20000000007 */
[----:B------:R-:W-:Y:S01]  /*12d0*/  IMAD.U32 R74, RZ, RZ, UR5 ;  /* 0x00000005ff4a7e24 */ /* 0x000fe2000f8e00ff */
[----:B------:R-:W-:Y:S01]  /*12e0*/  PRMT R9, RZ, 0x7610, R9 ;  /* 0x00007610ff097816 */ /* 0x000fe20000000009 */
[----:B------:R-:W-:Y:S01]  /*12f0*/  IMAD.MOV.U32 R56, RZ, RZ, RZ ;  /* 0x000000ffff387224 */ /* 0x000fe200078e00ff */
[----:B------:R-:W-:Y:S01]  /*1300*/  CS2R R54, SRZ ;  /* 0x0000000000367805 */ /* 0x000fe2000001ff00 */
[----:B------:R-:W-:Y:S01]  /*1310*/  IMAD.MOV.U32 R35, RZ, RZ, RZ ;  /* 0x000000ffff237224 */ /* 0x000fe200078e00ff */
        /* <DEDUP_REMOVED lines=29> */
.L_x_4308:
        /* <DEDUP_REMOVED lines=31> */
.L_x_4314:
[----:B------:R-:W-:Y:S05]  /*16e0*/  BSYNC B2 ;  /* 0x0000000000027941 */ /* 0x000fea0003800000 */
.L_x_4313:
        /* <DEDUP_REMOVED lines=24> */
.L_x_4312:
[----:B------:R-:W-:Y:S05]  /*1870*/  BSYNC B1 ;  /* 0x0000000000017941 */ /* 0x000fea0003800000 */
.L_x_4311:
        /* <DEDUP_REMOVED lines=8> */
.L_x_4310:
[----:B------:R-:W-:Y:S05]  /*1900*/  BSYNC B0 ;  /* 0x0000000000007941 */ /* 0x000fea0003800000 */
.L_x_4309:
[----:B------:R-:W0:Y:S01]  /*1910*/  LDC.64 R8, c[0x0][0x240] ;  /* 0x00009000ff087b82 */ /* 0x000e220000000a00 */
[----:B------:R-:W-:Y:S01]  /*1920*/  BSSY B0, `(.L_x_4315) ;  /* 0x000005b000007945 */ /* 0x000fe20003800000 */
[----:B------:R-:W-:Y:S01]  /*1930*/  ISETP.NE.AND P2, PT, R2, RZ, PT ;  /* 0x000000ff0200720c */ /* 0x000fe20003f45270 */
[----:B------:R-:W-:Y:S01]  /*1940*/  IMAD.MOV.U32 R54, RZ, RZ, R31 ;  /* 0x000000ffff367224 */ /* 0x000fe200078e001f */
[C---:B------:R-:W-:Y:S01]  /*1950*/  PRMT R5, R15.reuse, 0x7610, R5 ;  /* 0x000076100f057816 */ /* 0x040fe20000000005 */
[----:B------:R-:W-:Y:S01]  /*1960*/  IMAD.MOV.U32 R55, RZ, RZ, R33 ;  /* 0x000000ffff377224 */ /* 0x000fe200078e0021 */
[----:B------:R-:W-:Y:S01]  /*1970*/  PRMT R10, R15, 0x7610, R10 ;  /* 0x000076100f0a7816 */ /* 0x000fe2000000000a */
[----:B------:R-:W-:Y:S01]  /*1980*/  IMAD.MOV.U32 R35, RZ, RZ, R31 ;  /* 0x000000ffff237224 */ /* 0x000fe200078e001f */
[----:B------:R-:W1:Y:S01]  /*1990*/  LDC R37, c[0x0][0x248] ;  /* 0x00009200ff257b82 */ /* 0x000e620000000800 */
        /* <DEDUP_REMOVED lines=9> */
[----:B------:R-:W-:Y:S01]  /*1a30*/  IMAD.MOV.U32 R13, RZ, RZ, R8 ;  /* 0x000000ffff0d7224 */ /* 0x000fe200078e0008 */
[C---:B------:R-:W-:Y:S01]  /*1a40*/  PRMT R10, R5.reuse, 0x7610, R10 ;  /* 0x00007610050a7816 */ /* 0x040fe2000000000a */
[----:B------:R-:W-:Y:S01]  /*1a50*/  IMAD.MOV.U32 R35, RZ, RZ, R31 ;  /* 0x000000ffff237224 */ /* 0x000fe200078e001f */
[----:B------:R-:W-:Y:S01]  /*1a60*/  PRMT R15, R5, 0x7610, R15 ;  /* 0x00007610050f7816 */ /* 0x000fe2000000000f */
[----:B------:R-:W-:-:S07]  /*1a70*/  IMAD.MOV.U32 R6, RZ, RZ, R33 ;  /* 0x000000ffff067224 */ /* 0x000fce00078e0021 */
.L_x_4317:
[----:B------:R-:W-:Y:S01]  /*1a80*/  IMAD.MOV.U32 R18, RZ, RZ, R16 ;  /* 0x000000ffff127224 */ /* 0x000fe200078e0010 */
[----:B------:R-:W-:Y:S01]  /*1a90*/  LOP3.LUT R12, R0, 0xff, RZ, 0xc0, !PT ;  /* 0x000000ff000c7812 */ /* 0x000fe200078ec0ff */
[----:B------:R-:W-:Y:S01]  /*1aa0*/  IMAD.IADD R14, R13, 0x1, R24 ;  /* 0x000000010d0e7824 */ /* 0x000fe200078e0218 */
[----:B------:R-:W-:Y:S01]  /*1ab0*/  LOP3.LUT R26, R10, 0xff, RZ, 0xc0, !PT ;  /* 0x000000ff0a1a7812 */ /* 0x000fe200078ec0ff */
[----:B------:R-:W-:Y:S01]  /*1ac0*/  IMAD.WIDE.U32 R8, R11, 0x4, R18 ;  /* 0x000000040b087825 */ /* 0x000fe200078e0012 */
[----:B------:R-:W-:-:S04]  /*1ad0*/  ULDC UR4, c[0x0][0x234] ;  /* 0x00008d0000047ab9 */ /* 0x000fc80000000800 */
[----:B------:R-:W2:Y:S01]  /*1ae0*/  LDG.E R25, desc[UR60][R8.64] ;  /* 0x0000003c08197981 */ /* 0x000ea2000c1e1900 */
[----:B------:R-:W-:Y:S01]  /*1af0*/  ISETP.GE.U32.AND P1, PT, R3, R14, PT ;  /* 0x0000000e0300720c */ /* 0x000fe20003f26070 */
[----:B------:R-:W-:Y:S02]  /*1b00*/  VIADD R20, R14, 0x1 ;  /* 0x000000010e147836 */ /* 0x000fe40000000000 */
[----:B------:R-:W-:Y:S01]  /*1b10*/  VIADD R11, R11, UR4 ;  /* 0x000000040b0b7c36 */ /* 0x000fe20008000000 */
[----:B------:R-:W-:Y:S01]  /*1b20*/  ISETP.GE.AND.EX P1, PT, R4, RZ, PT, P1 ;  /* 0x000000ff0400720c */ /* 0x000fe20003f26310 */
[----:B------:R-:W-:Y:S01]  /*1b30*/  VIADD R29, R14, 0x3 ;  /* 0x000000030e1d7836 */ /* 0x000fe20000000000 */
[----:B------:R-:W-:Y:S02]  /*1b40*/  ISETP.GE.U32.AND P0, PT, R31, R20, PT ;  /* 0x000000141f00720c */ /* 0x000fe40003f06070 */
[----:B------:R-:W-:Y:S02]  /*1b50*/  SEL R18, RZ, 0xffffffff, P1 ;  /* 0xffffffffff127807 */ /* 0x000fe40000800000 */
[----:B------:R-:W-:-:S02]  /*1b60*/  ISETP.GE.AND.EX P0, PT, R33, RZ, PT, P0 ;  /* 0x000000ff2100720c */ /* 0x000fc40003f06300 */
[C---:B--2---:R-:W-:Y:S02]  /*1b70*/  LOP3.LUT R13, R25.reuse, 0xff, RZ, 0xc0, !PT ;  /* 0x000000ff190d7812 */ /* 0x044fe400078ec0ff */
[----:B------:R-:W-:Y:S02]  /*1b80*/  PRMT R21, R25, 0x7770, RZ ;  /* 0x0000777019157816 */ /* 0x000fe400000000ff */
[C---:B------:R-:W-:Y:S02]  /*1b90*/  ISETP.NE.AND P4, PT, R12.reuse, R13, PT ;  /* 0x0000000d0c00720c */ /* 0x040fe40003f85270 */
[----:B------:R-:W-:Y:S02]  /*1ba0*/  ISETP.GE.U32.AND P5, PT, R12, R21, PT ;  /* 0x000000150c00720c */ /* 0x000fe40003fa6070 */
[----:B------:R-:W-:Y:S02]  /*1bb0*/  LOP3.LUT R13, R15, 0xff, RZ, 0xc0, !PT ;  /* 0x000000ff0f0d7812 */ /* 0x000fe400078ec0ff */
[----:B------:R-:W-:-:S02]  /*1bc0*/  PRMT R12, R25, 0x7771, RZ ;  /* 0x00007771190c7816 */ /* 0x000fc400000000ff */
[----:B------:R-:W-:Y:S02]  /*1bd0*/  PRMT R8, R25, 0x7771, RZ ;  /* 0x0000777119087816 */ /* 0x000fe400000000ff */
[C---:B------:R-:W-:Y:S02]  /*1be0*/  ISETP.NE.AND P6, PT, R13.reuse, R12, PT ;  /* 0x0000000c0d00720c */ /* 0x040fe40003fc5270 */
[----:B------:R-:W-:Y:S02]  /*1bf0*/  ISETP.GE.U32.AND P1, PT, R13, R8, PT ;  /* 0x000000080d00720c */ /* 0x000fe40003f26070 */
[C---:B------:R-:W-:Y:S02]  /*1c00*/  PRMT R27, R25.reuse, 0x7772, RZ ;  /* 0x00007772191b7816 */ /* 0x040fe400000000ff */
[C---:B------:R-:W-:Y:S02]  /*1c10*/  PRMT R9, R25.reuse, 0x7772, RZ ;  /* 0x0000777219097816 */ /* 0x040fe400000000ff */
[----:B------:R-:W-:-:S02]  /*1c20*/  PRMT R12, R25, 0x7773, RZ ;  /* 0x00007773190c7816 */ /* 0x000fc400000000ff */
[----:B------:R-:W-:Y:S02]  /*1c30*/  PRMT R28, R25, 0x7773, RZ ;  /* 0x00007773191c7816 */ /* 0x000fe400000000ff */
[----:B------:R-:W-:Y:S02]  /*1c40*/  SEL R25, RZ, 0xffffffff, P1 ;  /* 0xffffffffff197807 */ /* 0x000fe40000800000 */
[----:B------:R-:W-:Y:S02]  /*1c50*/  @P4 SEL R18, RZ, 0xffffffff, P5 ;  /* 0xffffffffff124807 */ /* 0x000fe40002800000 */
[C---:B------:R-:W-:Y:S02]  /*1c60*/  ISETP.GE.U32.AND P1, PT, R26.reuse, R9, PT ;  /* 0x000000091a00720c */ /* 0x040fe40003f26070 */
[----:B------:R-:W-:Y:S01]  /*1c70*/  ISETP.NE.AND P4, PT, R26, R27, PT ;  /* 0x0000001b1a00720c */ /* 0x000fe20003f85270 */
[----:B------:R-:W-:Y:S01]  /*1c80*/  VIADD R26, R14, 0x2 ;  /* 0x000000020e1a7836 */ /* 0x000fe20000000000 */
[----:B------:R-:W-:-:S02]  /*1c90*/  LOP3.LUT R13, R5, 0xff, RZ, 0xc0, !PT ;  /* 0x000000ff050d7812 */ /* 0x000fc400078ec0ff */
[----:B------:R-:W-:Y:S02]  /*1ca0*/  @!P6 SEL R25, RZ, 0xffffffff, P0 ;  /* 0xffffffffff19e807 */ /* 0x000fe40000000000 */
[C---:B------:R-:W-:Y:S02]  /*1cb0*/  ISETP.GE.U32.AND P5, PT, R13.reuse, R12, PT ;  /* 0x0000000c0d00720c */ /* 0x040fe40003fa6070 */
[----:B------:R-:W-:Y:S01]  /*1cc0*/  ISETP.NE.AND P6, PT, R13, R28, PT ;  /* 0x0000001c0d00720c */ /* 0x000fe20003fc5270 */
        /* <DEDUP_REMOVED lines=32> */
.L_x_4316:
[----:B------:R-:W-:Y:S05]  /*1ed0*/  BSYNC B0 ;  /* 0x0000000000007941 */ /* 0x000fea0003800000 */
.L_x_4315:
        /* <DEDUP_REMOVED lines=8> */
.L_x_4319:
[----:B------:R-:W-:Y:S05]  /*1f60*/  BSYNC B0 ;  /* 0x0000000000007941 */ /* 0x000fea0003800000 */
.L_x_4318:
        /* <DEDUP_REMOVED lines=25> */
.L_x_4321:
[----:B------:R-:W-:Y:S05]  /*2100*/  BSYNC B0 ;  /* 0x0000000000007941 */ /* 0x000fea0003800000 */
.L_x_4320:
[----:B------:R-:W-:Y:S01]  /*2110*/  LOP3.LUT R8, R0, 0xff, RZ, 0xc0, !PT ;  /* 0x000000ff00087812 */ /* 0x000fe200078ec0ff */
[----:B------:R-:W-:Y:S01]  /*2120*/  IMAD.MOV.U32 R56, RZ, RZ, RZ ;  /* 0x000000ffff387224 */ /* 0x000fe200078e00ff */
[----:B------:R-:W-:Y:S02]  /*2130*/  LOP3.LUT R7, R15, 0xff, RZ, 0xc0, !PT ;  /* 0x000000ff0f077812 */ /* 0x000fe400078ec0ff */
[----:B------:R-:W-:Y:S02]  /*2140*/  CS2R R58, SRZ ;  /* 0x00000000003a7805 */ /* 0x000fe4000001ff00 */
[----:B------:R-:W-:Y:S01]  /*2150*/  ISETP.GE.U32.AND P0, PT, R3, R31, PT ;  /* 0x0000001f0300720c */ /* 0x000fe20003f06070 */
[----:B------:R-:W-:Y:S01]  /*2160*/  IMAD.MOV.U32 R52, RZ, RZ, RZ ;  /* 0x000000ffff347224 */ /* 0x000fe200078e00ff */
[----:B------:R-:W-:Y:S01]  /*2170*/  ISETP.NE.AND P2, PT, R8, R7, PT ;  /* 0x000000070800720c */ /* 0x000fe20003f45270 */
[----:B------:R-:W-:Y:S01]  /*2180*/  IMAD.MOV.U32 R51, RZ, RZ, RZ ;  /* 0x000000ffff337224 */ /* 0x000fe200078e00ff */
[----:B------:R-:W-:-:S02]  /*2190*/  ISETP.GE.AND.EX P0, PT, R4, R33, PT, P0 ;  /* 0x000000210400720c */ /* 0x000fc40003f06300 */
[----:B------:R-:W-:Y:S02]  /*21a0*/  ISETP.GE.U32.AND P1, PT, R8, R7, PT ;  /* 0x000000070800720c */ /* 0x000fe40003f26070 */
[----:B------:R-:W-:-:S07]  /*21b0*/  SEL R7, RZ, 0xffffffff, P0 ;  /* 0xffffffffff077807 */ /* 0x000fce0000000000 */
[----:B------:R-:W-:-:S04]  /*21c0*/  @P2 SEL R7, RZ, 0xffffffff, P1 ;  /* 0xffffffffff072807 */ /* 0x000fc80000800000 */
[----:B------:R-:W-:-:S04]  /*21d0*/  LOP3.LUT R7, R7, 0x1, RZ, 0xc0, !PT ;  /* 0x0000000107077812 */ /* 0x000fc800078ec0ff */
[----:B------:R-:W-:Y:S02]  /*21e0*/  ISETP.NE.U32.AND P0, PT, R7, 0x1, PT ;  /* 0x000000010700780c */ /* 0x000fe40003f05070 */
[----:B------:R-:W-:Y:S02]  /*21f0*/  LOP3.LUT R7, R10, 0xff, RZ, 0xc0, !PT ;  /* 0x000000ff0a077812 */ /* 0x000fe400078ec0ff */
[----:B------:R-:W-:Y:S02]  /*2200*/  SEL R15, R0, R15, !P0 ;  /* 0x0000000f000f7207 */ /* 0x000fe40004000000 */
[----:B------:R-:W-:Y:S02]  /*2210*/  SEL R8, R3, R31, !P0 ;  /* 0x0000001f03087207 */ /* 0x000fe40004000000 */
[----:B------:R-:W-:Y:S02]  /*2220*/  LOP3.LUT R0, R15, 0xff, RZ, 0xc0, !PT ;  /* 0x000000ff0f007812 */ /* 0x000fe400078ec0ff */
[----:B------:R-:W-:-:S02]  /*2230*/  SEL R9, R4, R33, !P0 ;  /* 0x0000002104097207 */ /* 0x000fc40004000000 */
[----:B------:R-:W-:Y:S02]  /*2240*/  ISETP.NE.AND P1, PT, R0, R7, PT ;  /* 0x000000070000720c */ /* 0x000fe40003f25270 */
[----:B------:R-:W-:Y:S02]  /*2250*/  ISETP.GE.U32.AND P0, PT, R8, R35, PT ;  /* 0x000000230800720c */ /* 0x000fe40003f06070 */
        /* <DEDUP_REMOVED lines=8> */
[----:B------:R-:W-:Y:S01]  /*22e0*/  SEL R7, R8, R35, !P0 ;  /* 0x0000002308077207 */ /* 0x000fe20004000000 */
[----:B------:R-:W-:Y:S01]  /*22f0*/  IMAD.MOV.U32 R35, RZ, RZ, RZ ;  /* 0x000000ffff237224 */ /* 0x000fe200078e00ff */
[----:B------:R-:W-:Y:S02]  /*2300*/  LOP3.LUT R0, R10, 0xff, RZ, 0xc0, !PT ;  /* 0x000000ff0a007812 */ /* 0x000fe400078ec0ff */
[----:B------:R-:W-:Y:S02]  /*2310*/  SEL R6, R9, R6, !P0 ;  /* 0x0000000609067207 */ /* 0x000fe40004000000 */
[----:B------:R-:W-:Y:S02]  /*2320*/  ISETP.NE.AND P1, PT, R0, R3, PT ;  /* 0x000000030000720c */ /* 0x000fe40003f25270 */
[----:B------:R-:W-:-:S02]  /*2330*/  ISETP.GE.U32.AND P0, PT, R7, R54, PT ;  /* 0x000000360700720c */ /* 0x000fc40003f06070 */
[----:B------:R-:W-:Y:S02]  /*2340*/  ISETP.GE.U32.AND P2, PT, R0, R3, PT ;  /* 0x000000030000720c */ /* 0x000fe40003f46070 */
[----:B------:R-:W-:Y:S02]  /*2350*/  ISETP.GE.AND.EX P0, PT, R6, R55, PT, P0 ;  /* 0x000000370600720c */ /* 0x000fe40003f06300 */
[----:B------:R-:W-:Y:S02]  /*2360*/  PRMT R9, RZ, 0x7610, R9 ;  /* 0x00007610ff097816 */ /* 0x000fe40000000009 */
[----:B------:R-:W-:Y:S02]  /*2370*/  SEL R0, RZ, 0xffffffff, P0 ;  /* 0xffffffffff007807 */ /* 0x000fe40000000000 */
[----:B------:R-:W-:Y:S02]  /*2380*/  PRMT R3, RZ, 0x7610, R3 ;  /* 0x00007610ff037816 */ /* 0x000fe40000000003 */
[----:B------:R-:W-:-:S04]  /*2390*/  @P1 SEL R0, RZ, 0xffffffff, P2 ;  /* 0xffffffffff001807 */ /* 0x000fc80001000000 */
[----:B------:R-:W-:-:S04]  /*23a0*/  LOP3.LUT R0, R0, 0x1, RZ, 0xc0, !PT ;  /* 0x0000000100007812 */ /* 0x000fc800078ec0ff */
[----:B------:R-:W-:-:S04]  /*23b0*/  ISETP.NE.U32.AND P0, PT, R0, 0x1, PT ;  /* 0x000000010000780c */ /* 0x000fc80003f05070 */
[----:B------:R-:W-:Y:S02]  /*23c0*/  SEL R5, R10, R5, !P0 ;  /* 0x000000050a057207 */ /* 0x000fe40004000000 */
[----:B------:R-:W-:Y:S02]  /*23d0*/  SEL R54, R7, R54, !P0 ;  /* 0x0000003607367207 */ /* 0x000fe40004000000 */
[----:B------:R-:W-:Y:S02]  /*23e0*/  SEL R55, R6, R55, !P0 ;  /* 0x0000003706377207 */ /* 0x000fe40004000000 */
[----:B------:R-:W-:Y:S02]  /*23f0*/  PRMT R7, RZ, 0x7610, R7 ;  /* 0x00007610ff077816 */ /* 0x000fe40000000007 */
[----:B------:R-:W-:Y:S01]  /*2400*/  PRMT R11, R5, 0x7610, R11 ;  /* 0x00007610050b7816 */ /* 0x000fe2000000000b */
[----:B------:R-:W-:Y:S06]  /*2410*/  BRA `(.L_x_4306) ;  /* 0x0000011800447947 */ /* 0x000fec0003800000 */
.L_x_4307:
        /* <DEDUP_REMOVED lines=65> */
[--C-:B------:R-:W-:Y:S01]  /*2830*/  IMAD.MOV.U32 R56, RZ, RZ, R26.reuse ;  /* 0x000000ffff387224 */ /* 0x100fe200078e001a */
        /* <DEDUP_REMOVED lines=43> */
.L_x_4331:
        /* <DEDUP_REMOVED lines=298> */
.L_x_4327:
        /* <DEDUP_REMOVED lines=255> */
.L_x_4328:
        /* <DEDUP_REMOVED lines=256> */
.L_x_4329:
        /* <DEDUP_REMOVED lines=255> */
.L_x_4330:
[----:B------:R-:W-:Y:S01]  /*6d70*/  LOP3.LUT R49, R74, 0xfffffffc, RZ, 0xc0, !PT ;  /* 0xfffffffc4a317812 */ /* 0x000fe200078ec0ff */
[----:B------:R-:W-:-:S03]  /*6d80*/  ULDC UR4, c[0x0][0x234] ;  /* 0x00008d0000047ab9 */ /* 0x000fc60000000800 */
[----:B------:R-:W-:-:S05]  /*6d90*/  IADD3 R48, P0, R49, R16, RZ ;  /* 0x0000001031307210 */ /* 0x000fca0007f1e0ff */
[----:B------:R-:W-:-:S05]  /*6da0*/  IMAD.X R49, RZ, RZ, R19, P0 ;  /* 0x000000ffff317224 */ /* 0x000fca00000e0613 */
[----:B------:R0:W2:Y:S01]  /*6db0*/  LDG.E R48, desc[UR60][R48.64] ;  /* 0x0000003c30307981 */ /* 0x0000a2000c1e1900 */
[----:B------:R-:W-:Y:S02]  /*6dc0*/  LOP3.LUT R73, R5, 0xff, RZ, 0xc0, !PT ;  /* 0x000000ff05497812 */ /* 0x000fe400078ec0ff */
[C---:B------:R-:W-:Y:S02]  /*6dd0*/  PRMT R78, R60.reuse, 0x9910, RZ ;  /* 0x000099103c4e7816 */ /* 0x040fe400000000ff */
[----:B------:R-:W-:Y:S02]  /*6de0*/  LOP3.LUT R72, R60, 0xffff, RZ, 0xc0, !PT ;  /* 0x0000ffff3c487812 */ /* 0x000fe400078ec0ff */
[C---:B------:R-:W-:Y:S02]  /*6df0*/  ISETP.NE.AND P6, PT, R73.reuse, R78, PT ;  /* 0x0000004e4900720c */ /* 0x040fe40003fc5270 */
[----:B------:R-:W-:Y:S02]  /*6e00*/  ISETP.GE.U32.AND P0, PT, R73, R72, PT ;  /* 0x000000484900720c */ /* 0x000fe40003f06070 */
[----:B------:R-:W-:-:S02]  /*6e10*/  ISETP.GE.U32.AND P5, PT, R24, R59, PT ;  /* 0x0000003b1800720c */ /* 0x000fc40003fa6070 */
[----:B------:R-:W-:Y:S02]  /*6e20*/  LOP3.LUT R72, R0, 0xff, RZ, 0xc0, !PT ;  /* 0x000000ff00487812 */ /* 0x000fe400078ec0ff */
[----:B0-----:R-:W-:Y:S02]  /*6e30*/  LOP3.LUT R49, R63, 0xffff, RZ, 0xc0, !PT ;  /* 0x0000ffff3f317812 */ /* 0x001fe400078ec0ff */
[----:B------:R-:W-:Y:S02]  /*6e40*/  SEL R73, RZ, 0xffffffff, P0 ;  /* 0xffffffffff497807 */ /* 0x000fe40000000000 */
[----:B------:R-:W-:Y:S02]  /*6e50*/  ISETP.GE.U32.AND P0, PT, R26, R59, PT ;  /* 0x0000003b1a00720c */ /* 0x000fe40003f06070 */
[----:B------:R-:W-:Y:S02]  /*6e60*/  ISETP.GE.AND.EX P5, PT, R20, RZ, PT, P5 ;  /* 0x000000ff1400720c */ /* 0x000fe40003fa6350 */
[----:B------:R-:W-:-:S02]  /*6e70*/  LOP3.LUT R75, R3, 0xff, RZ, 0xc0, !PT ;  /* 0x000000ff034b7812 */ /* 0x000fc400078ec0ff */
[----:B------:R-:W-:Y:S02]  /*6e80*/  PRMT R78, R62, 0x9910, RZ ;  /* 0x000099103e4e7816 */ /* 0x000fe400000000ff */
[----:B------:R-:W-:Y:S02]  /*6e90*/  ISETP.GE.U32.AND P3, PT, R72, R49, PT ;  /* 0x000000314800720c */ /* 0x000fe40003f66070 */
[----:B------:R-:W-:Y:S02]  /*6ea0*/  LOP3.LUT R74, R4, 0xff, RZ, 0xc0, !PT ;  /* 0x000000ff044a7812 */ /* 0x000fe400078ec0ff */
[----:B------:R-:W-:Y:S02]  /*6eb0*/  PRMT R49, R61, 0x9910, RZ ;  /* 0x000099103d317816 */ /* 0x000fe400000000ff */
[----:B------:R-:W-:Y:S02]  /*6ec0*/  ISETP.GE.AND.EX P0, PT, R25, RZ, PT, P0 ;  /* 0x000000ff1900720c */ /* 0x000fe40003f06300 */
[----:B------:R-:W-:-:S02]  /*6ed0*/  @!P6 SEL R73, RZ, 0xffffffff, P5 ;  /* 0xffffffffff49e807 */ /* 0x000fc40002800000 */
[----:B------:R-:W-:Y:S02]  /*6ee0*/  ISETP.NE.AND P5, PT, R75, R78, PT ;  /* 0x0000004e4b00720c */ /* 0x000fe40003fa5270 */
[----:B------:R-:W-:Y:S02]  /*6ef0*/  ISETP.NE.AND P6, PT, R74, R49, PT ;  /* 0x000000314a00720c */ /* 0x000fe40003fc5270 */
[----:B------:R-:W-:Y:S02]  /*6f00*/  SEL R49, RZ, 0xffffffff, P0 ;  /* 0xffffffffff317807 */ /* 0x000fe40000000000 */
[----:B------:R-:W-:Y:S02]  /*6f10*/  ISETP.GE.U32.AND P0, PT, R28, R59, PT ;  /* 0x0000003b1c00720c */ /* 0x000fe40003f06070 */
[----:B------:R-:W-:Y:S02]  /*6f20*/  LOP3.LUT R77, R61, 0xffff, RZ, 0xc0, !PT ;  /* 0x0000ffff3d4d7812 */ /* 0x000fe400078ec0ff */
[----:B------:R-:W-:-:S02]  /*6f30*/  LOP3.LUT R80, R62, 0xffff, RZ, 0xc0, !PT ;  /* 0x0000ffff3e507812 */ /* 0x000fc400078ec0ff */
[----:B------:R-:W-:Y:S02]  /*6f40*/  ISETP.GE.AND.EX P0, PT, R27, RZ, PT, P0 ;  /* 0x000000ff1b00720c */ /* 0x000fe40003f06300 */
[----:B------:R-:W-:Y:S02]  /*6f50*/  ISETP.GE.U32.AND P1, PT, R74, R77, PT ;  /* 0x0000004d4a00720c */ /* 0x000fe40003f26070 */
[----:B------:R-:W-:Y:S02]  /*6f60*/  ISETP.GE.U32.AND P4, PT, R75, R80, PT ;  /* 0x000000504b00720c */ /* 0x000fe40003f86070 */
[----:B------:R-:W-:Y:S02]  /*6f70*/  LOP3.LUT R74, R18, 0xff, RZ, 0xc0, !PT ;  /* 0x000000ff124a7812 */ /* 0x000fe400078ec0ff */
[----:B------:R-:W-:Y:S02]  /*6f80*/  LOP3.LUT R79, R65, 0xffff, RZ, 0xc0, !PT ;  /* 0x0000ffff414f7812 */ /* 0x000fe400078ec0ff */
[----:B------:R-:W-:-:S02]  /*6f90*/  SEL R90, RZ, 0xffffffff, P0 ;  /* 0xffffffffff5a7807 */ /* 0x000fc40000000000 */
[----:B------:R-:W-:Y:S02]  /*6fa0*/  @P5 SEL R90, RZ, 0xffffffff, P4 ;  /* 0xffffffffff5a5807 */ /* 0x000fe40002000000 */
[----:B------:R-:W-:Y:S02]  /*6fb0*/  ISETP.GE.U32.AND P0, PT, R74, R79, PT ;  /* 0x0000004f4a00720c */ /* 0x000fe40003f06070 */
[----:B------:R-:W-:Y:S02]  /*6fc0*/  ISETP.GE.U32.AND P4, PT, R30, R59, PT ;  /* 0x0000003b1e00720c */ /* 0x000fe40003f86070 */
[----:B------:R-:W-:Y:S02]  /*6fd0*/  PRMT R79, R63, 0x9910, RZ ;  /* 0x000099103f4f7816 */ /* 0x000fe400000000ff */
[----:B------:R-:W-:Y:S02]  /*6fe0*/  ISETP.GE.AND.EX P4, PT, R29, RZ, PT, P4 ;  /* 0x000000ff1d00720c */ /* 0x000fe40003f86340 */
[----:B------:R-:W-:-:S02]  /*6ff0*/  PRMT R81, R65, 0x9910, RZ ;  /* 0x0000991041517816 */ /* 0x000fc400000000ff */
[----:B------:R-:W-:Y:S01]  /*7000*/  ISETP.NE.AND P5, PT, R72, R79, PT ;  /* 0x0000004f4800720c */ /* 0x000fe20003fa5270 */
[----:B------:R-:W-:Y:S01]  /*7010*/  IMAD.U32 R72, RZ, RZ, UR4 ;  /* 0x00000004ff487e24 */ /* 0x000fe2000f8e00ff */
[----:B------:R-:W-:Y:S01]  /*7020*/  SEL R92, RZ, 0xffffffff, P4 ;  /* 0xffffffffff5c7807 */ /* 0x000fe20002000000 */
[----:B------:R-:W-:Y:S01]  /*7030*/  ULDC UR4, c[0x0][0x22c] ;  /* 0x00008b0000047ab9 */ /* 0x000fe20000000800 */
[----:B------:R-:W-:Y:S01]  /*7040*/  ISETP.NE.AND P4, PT, R74, R81, PT ;  /* 0x000000514a00720c */ /* 0x000fe20003f85270 */
[----:B------:R-:W-:Y:S01]  /*7050*/  IMAD.IADD R74, R59, 0x1, R72 ;  /* 0x000000013b4a7824 */ /* 0x000fe200078e0248 */
[----:B------:R-:W-:Y:S02]  /*7060*/  SEL R83, RZ, 0xffffffff, P0 ;  /* 0xffffffffff537807 */ /* 0x000fe40000000000 */
[----:B------:R-:W-:Y:S02]  /*7070*/  LOP3.LUT R75, R14, 0xff, RZ, 0xc0, !PT ;  /* 0x000000ff0e4b7812 */ /* 0x000fe400078ec0ff */
[----:B------:R-:W-:-:S02]  /*7080*/  ISETP.GE.U32.AND P0, PT, R33, R74, PT ;  /* 0x0000004a2100720c */ /* 0x000fc40003f06070 */
[----:B------:R-:W-:Y:S02]  /*7090*/  LOP3.LUT R80, R67, 0xffff, RZ, 0xc0, !PT ;  /* 0x0000ffff43507812 */ /* 0x000fe400078ec0ff */
[----:B------:R-:W-:Y:S02]  /*70a0*/  @P6 SEL R49, RZ, 0xffffffff, P1 ;  /* 0xffffffffff316807 */ /* 0x000fe40000800000 */
[----:B------:R-:W-:Y:S02]  /*70b0*/  ISETP.GE.AND.EX P0, PT, R31, RZ, PT, P0 ;  /* 0x000000ff1f00720c */ /* 0x000fe40003f06300 */
[----:B------:R-:W-:Y:S02]  /*70c0*/  ISETP.GE.U32.AND P6, PT, R75, R80, PT ;  /* 0x000000504b00720c */ /* 0x000fe40003fc6070 */
[----:B------:R-:W-:Y:S02]  /*70d0*/  PRMT R82, R67, 0x9910, RZ ;  /* 0x0000991043527816 */ /* 0x000fe400000000ff */
[----:B------:R-:W-:-:S02]  /*70e0*/  LOP3.LUT R77, R21, 0xff, RZ, 0xc0, !PT ;  /* 0x000000ff154d7812 */ /* 0x000fc400078ec0ff */
[C---:B------:R-:W-:Y:S02]  /*70f0*/  LOP3.LUT R78, R64.reuse, 0xffff, RZ, 0xc0, !PT ;  /* 0x0000ffff404e7812 */ /* 0x040fe400078ec0ff */
[----:B------:R-:W-:Y:S02]  /*7100*/  PRMT R80, R64, 0x9910, RZ ;  /* 0x0000991040507816 */ /* 0x000fe400000000ff */
[----:B------:R-:W-:Y:S02]  /*7110*/  @!P4 SEL R83, RZ, 0xffffffff, P0 ;  /* 0xffffffffff53c807 */ /* 0x000fe40000000000 */
[----:B------:R-:W-:Y:S02]  /*7120*/  @P5 SEL R92, RZ, 0xffffffff, P3 ;  /* 0xffffffffff5c5807 */ /* 0x000fe40001800000 */
[----:B------:R-:W-:Y:S02]  /*7130*/  ISETP.NE.AND P4, PT, R75, R82, PT ;  /* 0x000000524b00720c */ /* 0x000fe40003f85270 */
[----:B------:R-:W-:-:S02]  /*7140*/  ISETP.GE.U32.AND P1, PT, R77, R78, PT ;  /* 0x0000004e4d00720c */ /* 0x000fc40003f26070 */
[----:B------:R-:W-:Y:S02]  /*7150*/  ISETP.NE.AND P5, PT, R77, R80, PT ;  /* 0x000000504d00720c */ /* 0x000fe40003fa5270 */
[-C--:B------:R-:W-:Y:S02]  /*7160*/  ISETP.GE.U32.AND P0, PT, R37, R74.reuse, PT ;  /* 0x0000004a2500720c */ /* 0x080fe40003f06070 */
[----:B------:R-:W-:Y:S02]  /*7170*/  SEL R84, RZ, 0xffffffff, P1 ;  /* 0xffffffffff547807 */ /* 0x000fe40000800000 */
[----:B------:R-:W-:Y:S02]  /*7180*/  ISETP.GE.U32.AND P1, PT, R35, R74, PT ;  /* 0x0000004a2300720c */ /* 0x000fe40003f26070 */
[----:B------:R-:W-:Y:S02]  /*7190*/  ISETP.GE.AND.EX P0, PT, R34, RZ, PT, P0 ;  /* 0x000000ff2200720c */ /* 0x000fe40003f06300 */
[----:B------:R-:W-:-:S02]  /*71a0*/  ISETP.GE.AND.EX P1, PT, R32, RZ, PT, P1 ;  /* 0x000000ff2000720c */ /* 0x000fc40003f26310 */
[----:B------:R-:W-:Y:S02]  /*71b0*/  LOP3.LUT R78, R15, 0xff, RZ, 0xc0, !PT ;  /* 0x000000ff0f4e7812 */ /* 0x000fe400078ec0ff */
[C---:B------:R-:W-:Y:S02]  /*71c0*/  PRMT R77, R66.reuse, 0x9910, RZ ;  /* 0x00009910424d7816 */ /* 0x040fe400000000ff */
[----:B------:R-:W-:Y:S02]  /*71d0*/  SEL R85, RZ, 0xffffffff, P0 ;  /* 0xffffffffff557807 */ /* 0x000fe40000000000 */
[----:B------:R-:W-:Y:S02]  /*71e0*/  LOP3.LUT R79, R66, 0xffff, RZ, 0xc0, !PT ;  /* 0x0000ffff424f7812 */ /* 0x000fe400078ec0ff */
[----:B------:R-:W-:Y:S02]  /*71f0*/  @P4 SEL R85, RZ, 0xffffffff, P6 ;  /* 0xffffffffff554807 */ /* 0x000fe40003000000 */
[----:B------:R-:W-:-:S02]  /*7200*/  @!P5 SEL R84, RZ, 0xffffffff, P1 ;  /* 0xffffffffff54d807 */ /* 0x000fc40000800000 */
[----:B------:R-:W-:Y:S02]  /*7210*/  ISETP.GE.U32.AND P6, PT, R39, R74, PT ;  /* 0x0000004a2700720c */ /* 0x000fe40003fc6070 */
[C---:B------:R-:W-:Y:S02]  /*7220*/  ISETP.NE.AND P1, PT, R78.reuse, R77, PT ;  /* 0x0000004d4e00720c */ /* 0x040fe40003f25270 */
[----:B------:R-:W-:Y:S02]  /*7230*/  ISETP.GE.U32.AND P3, PT, R78, R79, PT ;  /* 0x0000004f4e00720c */ /* 0x000fe40003f66070 */
[----:B------:R-:W-:Y:S02]  /*7240*/  LOP3.LUT R79, R13, 0xff, RZ, 0xc0, !PT ;  /* 0x000000ff0d4f7812 */ /* 0x000fe400078ec0ff */
[----:B------:R-:W-:Y:S02]  /*7250*/  LOP3.LUT R80, R70, 0xffff, RZ, 0xc0, !PT ;  /* 0x0000ffff46507812 */ /* 0x000fe400078ec0ff */
[----:B------:R-:W-:-:S02]  /*7260*/  ISETP.GE.AND.EX P6, PT, R36, RZ, PT, P6 ;  /* 0x000000ff2400720c */ /* 0x000fc40003fc6360 */
[----:B------:R-:W-:Y:S02]  /*7270*/  PRMT R78, R70, 0x9910, RZ ;  /* 0x00009910464e7816 */ /* 0x000fe400000000ff */
[----:B------:R-:W-:Y:S02]  /*7280*/  ISETP.GE.U32.AND P0, PT, R79, R80, PT ;  /* 0x000000504f00720c */ /* 0x000fe40003f06070 */
[----:B------:R-:W-:Y:S02]  /*7290*/  SEL R86, RZ, 0xffffffff, P6 ;  /* 0xffffffffff567807 */ /* 0x000fe40003000000 */
[----:B------:R-:W-:Y:S02]  /*72a0*/  LOP3.LUT R77, R11, 0xff, RZ, 0xc0, !PT ;  /* 0x000000ff0b4d7812 */ /* 0x000fe400078ec0ff */
[----:B------:R-:W-:Y:S02]  /*72b0*/  LOP3.LUT R80, R68, 0xffff, RZ, 0xc0, !PT ;  /* 0x0000ffff44507812 */ /* 0x000fe400078ec0ff */
[----:B------:R-:W-:-:S02]  /*72c0*/  PRMT R81, R71, 0x9910, RZ ;  /* 0x0000991047517816 */ /* 0x000fc400000000ff */
[----:B------:R-:W-:Y:S01]  /*72d0*/  ISETP.NE.AND P6, PT, R79, R78, PT ;  /* 0x0000004e4f00720c */ /* 0x000fe20003fc5270 */
[----:B------:R-:W-:Y:S01]  /*72e0*/  IMAD.IADD R79, R74, 0x1, R72 ;  /* 0x000000014a4f7824 */ /* 0x000fe200078e0248 */
[----:B------:R-:W-:Y:S01]  /*72f0*/  ISETP.GE.U32.AND P4, PT, R77, R80, PT ;  /* 0x000000504d00720c */ /* 0x000fe20003f86070 */
[----:B------:R-:W-:Y:S01]  /*7300*/  IMAD.MOV.U32 R80, RZ, RZ, R81 ;  /* 0x000000ffff507224 */ /* 0x000fe200078e0051 */
[----:B------:R-:W-:Y:S02]  /*7310*/  @P1 SEL R86, RZ, 0xffffffff, P3 ;  /* 0xffffffffff561807 */ /* 0x000fe40001800000 */
[----:B------:R-:W-:Y:S02]  /*7320*/  LOP3.LUT R75, R12, 0xff, RZ, 0xc0, !PT ;  /* 0x000000ff0c4b7812 */ /* 0x000fe400078ec0ff */
[----:B------:R-:W-:Y:S02]  /*7330*/  ISETP.GE.U32.AND P3, PT, R40, R79, PT ;  /* 0x0000004f2800720c */ /* 0x000fe40003f66070 */
[----:B------:R-:W-:-:S02]  /*7340*/  LOP3.LUT R82, R71, 0xffff, RZ, 0xc0, !PT ;  /* 0x0000ffff47527812 */ /* 0x000fc400078ec0ff */
[----:B------:R-:W-:Y:S02]  /*7350*/  SEL R87, RZ, 0xffffffff, P0 ;  /* 0xffffffffff577807 */ /* 0x000fe40000000000 */
[C---:B------:R-:W-:Y:S02]  /*7360*/  ISETP.NE.AND P1, PT, R75.reuse, R80, PT ;  /* 0x000000504b00720c */ /* 0x040fe40003f25270 */
[----:B------:R-:W-:Y:S02]  /*7370*/  ISETP.GE.AND.EX P0, PT, R38, RZ, PT, P3 ;  /* 0x000000ff2600720c */ /* 0x000fe40003f06330 */
[----:B------:R-:W-:Y:S02]  /*7380*/  ISETP.GE.U32.AND P5, PT, R75, R82, PT ;  /* 0x000000524b00720c */ /* 0x000fe40003fa6070 */
[----:B------:R-:W-:Y:S02]  /*7390*/  LOP3.LUT R75, R10, 0xff, RZ, 0xc0, !PT ;  /* 0x000000ff0a4b7812 */ /* 0x000fe400078ec0ff */
[----:B------:R-:W-:-:S02]  /*73a0*/  LOP3.LUT R80, R69, 0xffff, RZ, 0xc0, !PT ;  /* 0x0000ffff45507812 */ /* 0x000fc400078ec0ff */
[----:B------:R-:W-:Y:S02]  /*73b0*/  @!P6 SEL R87, RZ, 0xffffffff, P0 ;  /* 0xffffffffff57e807 */ /* 0x000fe40000000000 */
[----:B------:R-:W-:Y:S02]  /*73c0*/  PRMT R78, R68, 0x9910, RZ ;  /* 0x00009910444e7816 */ /* 0x000fe400000000ff */
[----:B------:R-:W-:Y:S02]  /*73d0*/  ISETP.GE.U32.AND P0, PT, R42, R79, PT ;  /* 0x0000004f2a00720c */ /* 0x000fe40003f06070 */
[----:B------:R-:W-:Y:S02]  /*73e0*/  ISETP.GE.U32.AND P3, PT, R75, R80, PT ;  /* 0x000000504b00720c */ /* 0x000fe40003f66070 */
[----:B------:R-:W-:Y:S02]  /*73f0*/  PRMT R80, R69, 0x9910, RZ ;  /* 0x0000991045507816 */ /* 0x000fe400000000ff */
[----:B------:R-:W-:-:S02]  /*7400*/  ISETP.NE.AND P6, PT, R77, R78, PT ;  /* 0x0000004e4d00720c */ /* 0x000fc40003fc5270 */
[----:B------:R-:W-:Y:S01]  /*7410*/  ISETP.GE.AND.EX P0, PT, R41, RZ, PT, P0 ;  /* 0x000000ff2900720c */ /* 0x000fe20003f06300 */
[----:B------:R-:W-:Y:S01]  /*7420*/  IMAD.MOV.U32 R78, RZ, RZ, R80 ;  /* 0x000000ffff4e7224 */ /* 0x000fe200078e0050 */
[----:B------:R-:W-:Y:S02]  /*7430*/  SEL R88, RZ, 0xffffffff, P5 ;  /* 0xffffffffff587807 */ /* 0x000fe40002800000 */
[----:B------:R-:W-:Y:S02]  /*7440*/  @!P1 SEL R88, RZ, 0xffffffff, P0 ;  /* 0xffffffffff589807 */ /* 0x000fe40000000000 */
[-C--:B------:R-:W-:Y:S02]  /*7450*/  ISETP.GE.U32.AND P1, PT, R44, R79.reuse, PT ;  /* 0x0000004f2c00720c */ /* 0x080fe40003f26070 */
[----:B------:R-:W-:Y:S02]  /*7460*/  LOP3.LUT R73, R73, 0x1, RZ, 0xc0, !PT ;  /* 0x0000000149497812 */ /* 0x000fe400078ec0ff */
[----:B------:R-:W-:-:S02]  /*7470*/  ISETP.GE.U32.AND P0, PT, R50, R79, PT ;  /* 0x0000004f3200720c */ /* 0x000fc40003f06070 */
[----:B------:R-:W-:Y:S02]  /*7480*/  ISETP.NE.AND P5, PT, R75, R78, PT ;  /* 0x0000004e4b00720c */ /* 0x000fe40003fa5270 */
[----:B------:R-:W-:Y:S02]  /*7490*/  ISETP.GE.AND.EX P1, PT, R43, RZ, PT, P1 ;  /* 0x000000ff2b00720c */ /* 0x000fe40003f26310 */
[----:B------:R-:W-:Y:S02]  /*74a0*/  SEL R89, RZ, 0xffffffff, P4 ;  /* 0xffffffffff597807 */ /* 0x000fe40002000000 */
[----:B------:R-:W-:Y:S02]  /*74b0*/  LOP3.LUT R49, R49, 0x1, RZ, 0xc0, !PT ;  /* 0x0000000131317812 */ /* 0x000fe400078ec0ff */
[----:B------:R-:W-:Y:S02]  /*74c0*/  ISETP.NE.U32.AND P4, PT, R73, 0x1, PT ;  /* 0x000000014900780c */ /* 0x000fe40003f85070 */
[----:B------:R-:W-:-:S02]  /*74d0*/  ISETP.GE.AND.EX P0, PT, R45, RZ, PT, P0 ;  /* 0x000000ff2d00720c */ /* 0x000fc40003f06300 */
[----:B------:R-:W-:Y:S02]  /*74e0*/  LOP3.LUT R73, R9, 0xff, RZ, 0xc0, !PT ;  /* 0x000000ff09497812 */ /* 0x000fe400078ec0ff */
[----:B------:R-:W-:Y:S02]  /*74f0*/  @!P6 SEL R89, RZ, 0xffffffff, P1 ;  /* 0xffffffffff59e807 */ /* 0x000fe40000800000 */
[----:B------:R-:W-:Y:S02]  /*7500*/  ISETP.NE.U32.AND P1, PT, R49, 0x1, PT ;  /* 0x000000013100780c */ /* 0x000fe40003f25070 */
[----:B------:R-:W-:Y:S02]  /*7510*/  SEL R49, RZ, 0xffffffff, P0 ;  /* 0xffffffffff317807 */ /* 0x000fe40000000000 */
[----:B------:R-:W-:Y:S02]  /*7520*/  @P5 SEL R49, RZ, 0xffffffff, P3 ;  /* 0xffffffffff315807 */ /* 0x000fe40001800000 */
        /* <DEDUP_REMOVED lines=11> */
[----:B------:R-:W-:Y:S02]  /*75e0*/  SEL R20, R20, RZ, !P4 ;  /* 0x000000ff14147207 */ /* 0x000fe40006000000 */
[----:B------:R-:W-:-:S02]  /*75f0*/  SEL R4, R4, R61, !P1 ;  /* 0x0000003d04047207 */ /* 0x000fc40004800000 */
[----:B------:R-:W-:Y:S02]  /*7600*/  SEL R25, R25, RZ, !P1 ;  /* 0x000000ff19197207 */ /* 0x000fe40004800000 */
[----:B------:R-:W-:Y:S02]  /*7610*/  ISETP.NE.U32.AND P4, PT, R85, 0x1, PT ;  /* 0x000000015500780c */ /* 0x000fe40003f85070 */
[----:B------:R-:W-:Y:S02]  /*7620*/  ISETP.NE.U32.AND P1, PT, R86, 0x1, PT ;  /* 0x000000015600780c */ /* 0x000fe40003f25070 */
[-C--:B------:R-:W-:Y:S02]  /*7630*/  SEL R37, R37, R74.reuse, !P4 ;  /* 0x0000004a25257207 */ /* 0x080fe40006000000 */
[----:B------:R-:W-:Y:S02]  /*7640*/  SEL R39, R39, R74, !P1 ;  /* 0x0000004a27277207 */ /* 0x000fe40004800000 */
[----:B------:R-:W-:-:S02]  /*7650*/  SEL R14, R14, R67, !P4 ;  /* 0x000000430e0e7207 */ /* 0x000fc40006000000 */
[----:B------:R-:W-:Y:S02]  /*7660*/  SEL R34, R34, RZ, !P4 ;  /* 0x000000ff22227207 */ /* 0x000fe40006000000 */
[----:B------:R-:W-:Y:S02]  /*7670*/  LOP3.LUT R87, R87, 0x1, RZ, 0xc0, !PT ;  /* 0x0000000157577812 */ /* 0x000fe400078ec0ff */
[----:B------:R-:W-:Y:S02]  /*7680*/  LOP3.LUT R88, R88, 0x1, RZ, 0xc0, !PT ;  /* 0x0000000158587812 */ /* 0x000fe400078ec0ff */
[----:B------:R-:W-:Y:S02]  /*7690*/  LOP3.LUT R89, R89, 0x1, RZ, 0xc0, !PT ;  /* 0x0000000159597812 */ /* 0x000fe400078ec0ff */
[----:B------:R-:W-:Y:S02]  /*76a0*/  LOP3.LUT R49, R49, 0x1, RZ, 0xc0, !PT ;  /* 0x0000000131317812 */ /* 0x000fe400078ec0ff */
[----:B------:R-:W-:-:S02]  /*76b0*/  SEL R15, R15, R66, !P1 ;  /* 0x000000420f0f7207 */ /* 0x000fc40004800000 */
[----:B------:R-:W-:Y:S02]  /*76c0*/  SEL R36, R36, RZ, !P1 ;  /* 0x000000ff24247207 */ /* 0x000fe40004800000 */
[C---:B--2---:R-:W-:Y:S02]  /*76d0*/  LOP3.LUT R78, R48.reuse, 0xff, RZ, 0xc0, !PT ;  /* 0x000000ff304e7812 */ /* 0x044fe400078ec0ff */
[C---:B------:R-:W-:Y:S02]  /*76e0*/  PRMT R82, R48.reuse, 0x7770, RZ ;  /* 0x0000777030527816 */ /* 0x040fe400000000ff */
[C---:B------:R-:W-:Y:S02]  /*76f0*/  ISETP.NE.AND P6, PT, R73.reuse, R78, PT ;  /* 0x0000004e4900720c */ /* 0x040fe40003fc5270 */
[----:B------:R-:W-:Y:S01]  /*7700*/  ISETP.GE.U32.AND P0, PT, R73, R82, PT ;  /* 0x000000524900720c */ /* 0x000fe20003f06070 */
[----:B------:R-:W-:Y:S01]  /*7710*/  IMAD.IADD R73, R79, 0x1, R72 ;  /* 0x000000014f497824 */ /* 0x000fe200078e0248 */
[----:B------:R-:W-:-:S02]  /*7720*/  PRMT R91, R48, 0x7771, RZ ;  /* 0x00007771305b7816 */ /* 0x000fc400000000ff */
[----:B------:R-:W-:Y:S02]  /*7730*/  PRMT R77, R48, 0x7771, RZ ;  /* 0x00007771304d7816 */ /* 0x000fe400000000ff */
[----:B------:R-:W-:Y:S02]  /*7740*/  ISETP.GE.U32.AND P3, PT, R54, R73, PT ;  /* 0x000000493600720c */ /* 0x000fe40003f66070 */
[C---:B------:R-:W-:Y:S02]  /*7750*/  PRMT R93, R48.reuse, 0x7772, RZ ;  /* 0x00007772305d7816 */ /* 0x040fe400000000ff */
[----:B------:R-:W-:Y:S02]  /*7760*/  ISETP.GE.AND.EX P3, PT, R53, RZ, PT, P3 ;  /* 0x000000ff3500720c */ /* 0x000fe40003f66330 */
[----:B------:R-:W-:Y:S02]  /*7770*/  PRMT R75, R48, 0x7772, RZ ;  /* 0x00007772304b7816 */ /* 0x000fe400000000ff */
[----:B------:R-:W-:-:S02]  /*7780*/  SEL R78, RZ, 0xffffffff, P0 ;  /* 0xffffffffff4e7807 */ /* 0x000fc40000000000 */
[C---:B------:R-:W-:Y:S02]  /*7790*/  ISETP.GE.U32.AND P5, PT, R81.reuse, R77, PT ;  /* 0x0000004d5100720c */ /* 0x040fe40003fa6070 */
[----:B------:R-:W-:Y:S02]  /*77a0*/  ISETP.NE.AND P0, PT, R81, R91, PT ;  /* 0x0000005b5100720c */ /* 0x000fe40003f05270 */
[----:B------:R-:W-:Y:S02]  /*77b0*/  @!P6 SEL R78, RZ, 0xffffffff, P3 ;  /* 0xffffffffff4ee807 */ /* 0x000fe40001800000 */
[C---:B------:R-:W-:Y:S02]  /*77c0*/  ISETP.GE.U32.AND P6, PT, R80.reuse, R75, PT ;  /* 0x0000004b5000720c */ /* 0x040fe40003fc6070 */
[----:B------:R-:W-:Y:S02]  /*77d0*/  ISETP.NE.AND P3, PT, R80, R93, PT ;  /* 0x0000005d5000720c */ /* 0x000fe40003f65270 */
[----:B------:R-:W-:-:S02]  /*77e0*/  SEL R80, RZ, 0xffffffff, P5 ;  /* 0xffffffffff507807 */ /* 0x000fc40002800000 */
[-C--:B------:R-:W-:Y:S02]  /*77f0*/  ISETP.GE.U32.AND P5, PT, R56, R73.reuse, PT ;  /* 0x000000493800720c */ /* 0x080fe40003fa6070 */
[----:B------:R-:W-:Y:S02]  /*7800*/  SEL R81, RZ, 0xffffffff, P6 ;  /* 0xffffffffff517807 */ /* 0x000fe40003000000 */
[----:B------:R-:W-:Y:S02]  /*7810*/  ISETP.GE.U32.AND P6, PT, R58, R73, PT ;  /* 0x000000493a00720c */ /* 0x000fe40003fc6070 */
[----:B------:R-:W-:Y:S02]  /*7820*/  PRMT R93, R48, 0x7773, RZ ;  /* 0x00007773305d7816 */ /* 0x000fe400000000ff */
[----:B------:R-:W-:Y:S02]  /*7830*/  ISETP.GE.AND.EX P5, PT, R55, RZ, PT, P5 ;  /* 0x000000ff3700720c */ /* 0x000fe40003fa6350 */
[----:B------:R-:W-:-:S02]  /*7840*/  LOP3.LUT R91, R7, 0xff, RZ, 0xc0, !PT ;  /* 0x000000ff075b7812 */ /* 0x000fc400078ec0ff */
[----:B------:R-:W-:Y:S02]  /*7850*/  PRMT R48, R48, 0x7773, RZ ;  /* 0x0000777330307816 */ /* 0x000fe400000000ff */
[----:B------:R-:W-:Y:S02]  /*7860*/  ISETP.GE.AND.EX P6, PT, R57, RZ, PT, P6 ;  /* 0x000000ff3900720c */ /* 0x000fe40003fc6360 */
[----:B------:R-:W-:Y:S02]  /*7870*/  @!P0 SEL R80, RZ, 0xffffffff, P5 ;  /* 0xffffffffff508807 */ /* 0x000fe40002800000 */
[C---:B------:R-:W-:Y:S02]  /*7880*/  ISETP.GE.U32.AND P0, PT, R91.reuse, R48, PT ;  /* 0x000000305b00720c */ /* 0x040fe40003f06070 */
[----:B------:R-:W-:Y:S02]  /*7890*/  ISETP.NE.AND P5, PT, R91, R93, PT ;  /* 0x0000005d5b00720c */ /* 0x000fe40003fa5270 */
[----:B------:R-:W-:-:S02]  /*78a0*/  @!P3 SEL R81, RZ, 0xffffffff, P6 ;  /* 0xffffffffff51b807 */ /* 0x000fc40003000000 */
[----:B------:R-:W-:Y:S02]  /*78b0*/  ISETP.NE.U32.AND P3, PT, R90, 0x1, PT ;  /* 0x000000015a00780c */ /* 0x000fe40003f65070 */
[----:B------:R-:W-:Y:S02]  /*78c0*/  SEL R90, RZ, 0xffffffff, P0 ;  /* 0xffffffffff5a7807 */ /* 0x000fe40000000000 */
[----:B------:R-:W-:Y:S02]  /*78d0*/  ISETP.GE.U32.AND P0, PT, R52, R73, PT ;  /* 0x000000493400720c */ /* 0x000fe40003f06070 */
[----:B------:R-:W-:Y:S02]  /*78e0*/  ISETP.NE.U32.AND P6, PT, R92, 0x1, PT ;  /* 0x000000015c00780c */ /* 0x000fe40003fc5070 */
[----:B------:R-:W-:Y:S02]  /*78f0*/  ISETP.GE.AND.EX P0, PT, R51, RZ, PT, P0 ;  /* 0x000000ff3300720c */ /* 0x000fe40003f06300 */
[----:B------:R-:W-:-:S02]  /*7900*/  SEL R28, R28, R59, !P3 ;  /* 0x0000003b1c1c7207 */ /* 0x000fc40005800000 */
[----:B------:R-:W-:Y:S02]  /*7910*/  @!P5 SEL R90, RZ, 0xffffffff, P0 ;  /* 0xffffffffff5ad807 */ /* 0x000fe40000000000 */
[----:B------:R-:W-:Y:S01]  /*7920*/  SEL R30, R30, R59, !P6 ;  /* 0x0000003b1e1e7207 */ /* 0x000fe20007000000 */
[----:B------:R-:W-:Y:S01]  /*7930*/  IMAD.IADD R59, R73, 0x1, R72 ;  /* 0x00000001493b7824 */ /* 0x000fe200078e0248 */
[----:B------:R-:W-:Y:S02]  /*7940*/  ISETP.NE.U32.AND P5, PT, R83, 0x1, PT ;  /* 0x000000015300780c */ /* 0x000fe40003fa5070 */
[----:B------:R-:W-:Y:S01]  /*7950*/  ISETP.NE.U32.AND P0, PT, R84, 0x1, PT ;  /* 0x000000015400780c */ /* 0x000fe20003f05070 */
[----:B------:R-:W-:Y:S01]  /*7960*/  IMAD R83, R72, 0x3, R59 ;  /* 0x0000000348537824 */ /* 0x000fe200078e023b */
[-C--:B------:R-:W-:Y:S02]  /*7970*/  SEL R33, R33, R74.reuse, !P5 ;  /* 0x0000004a21217207 */ /* 0x080fe40006800000 */
[----:B------:R-:W-:Y:S01]  /*7980*/  SEL R35, R35, R74, !P0 ;  /* 0x0000004a23237207 */ /* 0x000fe20004000000 */
[----:B------:R-:W-:Y:S01]  /*7990*/  IMAD.U32 R74, RZ, RZ, UR4 ;  /* 0x00000004ff4a7e24 */ /* 0x000fe2000f8e00ff */
[----:B------:R-:W-:-:S02]  /*79a0*/  SEL R3, R3, R62, !P3 ;  /* 0x0000003e03037207 */ /* 0x000fc40005800000 */
[----:B------:R-:W-:Y:S02]  /*79b0*/  SEL R27, R27, RZ, !P3 ;  /* 0x000000ff1b1b7207 */ /* 0x000fe40005800000 */
[----:B------:R-:W-:Y:S02]  /*79c0*/  ISETP.GE.U32.AND P4, PT, R83, R74, PT ;  /* 0x0000004a5300720c */ /* 0x000fe40003f86070 */
[----:B------:R-:W-:Y:S02]  /*79d0*/  SEL R0, R0, R63, !P6 ;  /* 0x0000003f00007207 */ /* 0x000fe40007000000 */
[----:B------:R-:W-:Y:S02]  /*79e0*/  SEL R29, R29, RZ, !P6 ;  /* 0x000000ff1d1d7207 */ /* 0x000fe40007000000 */
[----:B------:R-:W-:Y:S02]  /*79f0*/  SEL R18, R18, R65, !P5 ;  /* 0x0000004112127207 */ /* 0x000fe40006800000 */
[----:B------:R-:W-:-:S02]  /*7a00*/  SEL R31, R31, RZ, !P5 ;  /* 0x000000ff1f1f7207 */ /* 0x000fc40006800000 */
[----:B------:R-:W-:Y:S02]  /*7a10*/  ISETP.NE.U32.AND P3, PT, R87, 0x1, PT ;  /* 0x000000015700780c */ /* 0x000fe40003f65070 */
[----:B------:R-:W-:Y:S02]  /*7a20*/  ISETP.NE.U32.AND P6, PT, R88, 0x1, PT ;  /* 0x000000015800780c */ /* 0x000fe40003fc5070 */
[----:B------:R-:W-:Y:S02]  /*7a30*/  ISETP.NE.U32.AND P5, PT, R89, 0x1, PT ;  /* 0x000000015900780c */ /* 0x000fe40003fa5070 */
[----:B------:R-:W-:Y:S02]  /*7a40*/  LOP3.LUT R78, R78, 0x1, RZ, 0xc0, !PT ;  /* 0x000000014e4e7812 */ /* 0x000fe400078ec0ff */
[----:B------:R-:W-:Y:S02]  /*7a50*/  LOP3.LUT R80, R80, 0x1, RZ, 0xc0, !PT ;  /* 0x0000000150507812 */ /* 0x000fe400078ec0ff */
[----:B------:R-:W-:-:S02]  /*7a60*/  LOP3.LUT R81, R81, 0x1, RZ, 0xc0, !PT ;  /* 0x0000000151517812 */ /* 0x000fc400078ec0ff */
[----:B------:R-:W-:Y:S02]  /*7a70*/  LOP3.LUT R90, R90, 0x1, RZ, 0xc0, !PT ;  /* 0x000000015a5a7812 */ /* 0x000fe400078ec0ff */
[----:B------:R-:W-:Y:S02]  /*7a80*/  SEL R21, R21, R64, !P0 ;  /* 0x0000004015157207 */ /* 0x000fe40004000000 */
[----:B------:R-:W-:Y:S02]  /*7a90*/  SEL R32, R32, RZ, !P0 ;  /* 0x000000ff20207207 */ /* 0x000fe40004000000 */
[-C--:B------:R-:W-:Y:S02]  /*7aa0*/  SEL R40, R40, R79.reuse, !P3 ;  /* 0x0000004f28287207 */ /* 0x080fe40005800000 */
        /* <DEDUP_REMOVED lines=8> */
[----:B------:R-:W-:Y:S02]  /*7b30*/  ISETP.NE.U32.AND P0, PT, R49, 0x1, PT ;  /* 0x000000013100780c */ /* 0x000fe40003f05070 */
[----:B------:R-:W-:Y:S02]  /*7b40*/  ISETP.NE.U32.AND P1, PT, R78, 0x1, PT ;  /* 0x000000014e00780c */ /* 0x000fe40003f25070 */
[----:B------:R-:W-:Y:S02]  /*7b50*/  ISETP.NE.U32.AND P3, PT, R80, 0x1, PT ;  /* 0x000000015000780c */ /* 0x000fe40003f65070 */
[----:B------:R-:W-:Y:S02]  /*7b60*/  ISETP.NE.U32.AND P6, PT, R81, 0x1, PT ;  /* 0x000000015100780c */ /* 0x000fe40003fc5070 */
[----:B------:R-:W-:Y:S02]  /*7b70*/  ISETP.NE.U32.AND P5, PT, R90, 0x1, PT ;  /* 0x000000015a00780c */ /* 0x000fe40003fa5070 */
[----:B------:R-:W-:-:S02]  /*7b80*/  SEL R50, R50, R79, !P0 ;  /* 0x0000004f32327207 */ /* 0x000fc40004000000 */
[-C--:B------:R-:W-:Y:S02]  /*7b90*/  SEL R54, R54, R73.reuse, !P1 ;  /* 0x0000004936367207 */ /* 0x080fe40004800000 */
[-C--:B------:R-:W-:Y:S02]  /*7ba0*/  SEL R56, R56, R73.reuse, !P3 ;  /* 0x0000004938387207 */ /* 0x080fe40005800000 */
        /* <DEDUP_REMOVED lines=14> */
.L_x_4326:
[----:B------:R-:W-:Y:S02]  /*7c90*/  PRMT R78, R82, 0x7610, R78 ;  /* 0x00007610524e7816 */ /* 0x000fe4000000004e */
[----:B------:R-:W-:-:S07]  /*7ca0*/  PRMT R76, R48, 0x7610, R76 ;  /* 0x00007610304c7816 */ /* 0x000fce000000004c */
.L_x_4325:
[----:B------:R-:W-:Y:S05]  /*7cb0*/  BSYNC B0 ;  /* 0x0000000000007941 */ /* 0x000fea0003800000 */
.L_x_4324:
        /* <DEDUP_REMOVED lines=280> */
.L_x_4334:
        /* <DEDUP_REMOVED lines=285> */
.L_x_4335:
        /* <DEDUP_REMOVED lines=285> */
.L_x_4336:
        /* <DEDUP_REMOVED lines=285> */
.L_x_4337:
        /* <DEDUP_REMOVED lines=8> */
.L_x_4333:
[----:B------:R-:W-:Y:S05]  /*c430*/  BSYNC B0 ;  /* 0x0000000000007941 */ /* 0x000fea0003800000 */
.L_x_4332:
[----:B------:R-:W-:Y:S04]  /*c440*/  BSSY B0, `(.L_x_4338) ;  /* 0x00000db000007945 */ /* 0x000fe80003800000 */
[----:B------:R-:W-:Y:S05]  /*c450*/  @P0 BRA `(.L_x_4339) ;  /* 0x0000000c00640947 */ /* 0x000fea0003800000 */
[----:B------:R-:W-:Y:S02]  /*c460*/  LOP3.LUT R16, R60, 0xff, RZ, 0xc0, !PT ;  /* 0x000000ff3c107812 */ /* 0x000fe400078ec0ff */
[----:B------:R-:W-:Y:S02]  /*c470*/  LOP3.LUT R19, R5, 0xff, RZ, 0xc0, !PT ;  /* 0x000000ff05137812 */ /* 0x000fe400078ec0ff */
[----:B------:R-:W-:Y:S02]  /*c480*/  LOP3.LUT R46, R61, 0xff, RZ, 0xc0, !PT ;  /* 0x000000ff3d2e7812 */ /* 0x000fe400078ec0ff */
[----:B------:R-:W-:Y:S02]  /*c490*/  LOP3.LUT R47, R4, 0xff, RZ, 0xc0, !PT ;  /* 0x000000ff042f7812 */ /* 0x000fe400078ec0ff */
[CC--:B------:R-:W-:Y:S02]  /*c4a0*/  ISETP.NE.AND P5, PT, R19.reuse, R16.reuse, PT ;  /* 0x000000101300720c */ /* 0x0c0fe40003fa5270 */
[----:B------:R-:W-:-:S02]  /*c4b0*/  ISETP.GE.U32.AND P2, PT, R19, R16, PT ;  /* 0x000000101300720c */ /* 0x000fc40003f46070 */
[CC--:B------:R-:W-:Y:S02]  /*c4c0*/  ISETP.GE.U32.AND P1, PT, R47.reuse, R46.reuse, PT ;  /* 0x0000002e2f00720c */ /* 0x0c0fe40003f26070 */
[----:B------:R-:W-:Y:S02]  /*c4d0*/  ISETP.NE.AND P3, PT, R47, R46, PT ;  /* 0x0000002e2f00720c */ /* 0x000fe40003f65270 */
[----:B------:R-:W-:Y:S02]  /*c4e0*/  ISETP.GE.U32.AND P0, PT, R24, R59, PT ;  /* 0x0000003b1800720c */ /* 0x000fe40003f06070 */
[----:B------:R-:W-:Y:S02]  /*c4f0*/  LOP3.LUT R19, R62, 0xff, RZ, 0xc0, !PT ;  /* 0x000000ff3e137812 */ /* 0x000fe400078ec0ff */
[----:B------:R-:W-:Y:S02]  /*c500*/  LOP3.LUT R46, R3, 0xff, RZ, 0xc0, !PT ;  /* 0x000000ff032e7812 */ /* 0x000fe400078ec0ff */
[----:B------:R-:W-:-:S02]  /*c510*/  ISETP.GE.AND.EX P0, PT, R20, RZ, PT, P0 ;  /* 0x000000ff1400720c */ /* 0x000fc40003f06300 */
[----:B------:R-:W-:Y:S02]  /*c520*/  ISETP.NE.AND P4, PT, R46, R19, PT ;  /* 0x000000132e00720c */ /* 0x000fe40003f85270 */
[----:B------:R-:W-:Y:S02]  /*c530*/  SEL R16, RZ, 0xffffffff, P2 ;  /* 0xffffffffff107807 */ /* 0x000fe40001000000 */
[----:B------:R-:W-:Y:S02]  /*c540*/  @!P5 SEL R16, RZ, 0xffffffff, P0 ;  /* 0xffffffffff10d807 */ /* 0x000fe40000000000 */
[----:B------:R-:W-:Y:S02]  /*c550*/  ISETP.GE.U32.AND P0, PT, R28, R59, PT ;  /* 0x0000003b1c00720c */ /* 0x000fe40003f06070 */
[----:B------:R-:W-:Y:S02]  /*c560*/  ISETP.GE.U32.AND P6, PT, R46, R19, PT ;  /* 0x000000132e00720c */ /* 0x000fe40003fc6070 */
[----:B------:R-:W-:-:S02]  /*c570*/  ISETP.GE.AND.EX P0, PT, R27, RZ, PT, P0 ;  /* 0x000000ff1b00720c */ /* 0x000fc40003f06300 */
[----:B------:R-:W-:Y:S02]  /*c580*/  LOP3.LUT R47, R63, 0xff, RZ, 0xc0, !PT ;  /* 0x000000ff3f2f7812 */ /* 0x000fe400078ec0ff */
[----:B------:R-:W-:Y:S02]  /*c590*/  LOP3.LUT R48, R0, 0xff, RZ, 0xc0, !PT ;  /* 0x000000ff00307812 */ /* 0x000fe400078ec0ff */
[----:B------:R-:W-:Y:S02]  /*c5a0*/  LOP3.LUT R16, R16, 0x1, RZ, 0xc0, !PT ;  /* 0x0000000110107812 */ /* 0x000fe400078ec0ff */
[----:B------:R-:W-:Y:S02]  /*c5b0*/  SEL R46, RZ, 0xffffffff, P6 ;  /* 0xffffffffff2e7807 */ /* 0x000fe40003000000 */
[----:B------:R-:W-:Y:S02]  /*c5c0*/  @!P4 SEL R46, RZ, 0xffffffff, P0 ;  /* 0xffffffffff2ec807 */ /* 0x000fe40000000000 */
[----:B------:R-:W-:-:S02]  /*c5d0*/  ISETP.NE.AND P5, PT, R48, R47, PT ;  /* 0x0000002f3000720c */ /* 0x000fc40003fa5270 */
[----:B------:R-:W-:Y:S02]  /*c5e0*/  ISETP.NE.U32.AND P0, PT, R16, 0x1, PT ;  /* 0x000000011000780c */ /* 0x000fe40003f05070 */
[----:B------:R-:W-:Y:S02]  /*c5f0*/  SEL R19, RZ, 0xffffffff, P1 ;  /* 0xffffffffff137807 */ /* 0x000fe40000800000 */
[----:B------:R-:W-:Y:S01]  /*c600*/  SEL R5, R5, R60, !P0 ;  /* 0x0000003c05057207 */ /* 0x000fe20004000000 */
[----:B------:R-:W-:Y:S01]  /*c610*/  IMAD.IADD R60, R59, 0x1, R72 ;  /* 0x000000013b3c7824 */ /* 0x000fe200078e0248 */
[-C--:B------:R-:W-:Y:S02]  /*c620*/  ISETP.GE.U32.AND P2, PT, R26, R59.reuse, PT ;  /* 0x0000003b1a00720c */ /* 0x080fe40003f46070 */
[----:B------:R-:W-:Y:S02]  /*c630*/  ISETP.GE.U32.AND P1, PT, R30, R59, PT ;  /* 0x0000003b1e00720c */ /* 0x000fe40003f26070 */
[----:B------:R-:W-:-:S02]  /*c640*/  ISETP.GE.U32.AND P6, PT, R48, R47, PT ;  /* 0x0000002f3000720c */ /* 0x000fc40003fc6070 */
        /* <DEDUP_REMOVED lines=24> */
[----:B------:R-:W-:Y:S01]  /*c7d0*/  LOP3.LUT R16, R65, 0xff, RZ, 0xc0, !PT ;  /* 0x000000ff41107812 */ /* 0x000fe200078ec0ff */
[----:B------:R-:W-:Y:S01]  /*c7e0*/  IMAD.IADD R49, R60, 0x1, R72 ;  /* 0x000000013c317824 */ /* 0x000fe200078e0248 */
[----:B------:R-:W-:Y:S02]  /*c7f0*/  LOP3.LUT R19, R18, 0xff, RZ, 0xc0, !PT ;  /* 0x000000ff12137812 */ /* 0x000fe400078ec0ff */
[----:B------:R-:W-:Y:S02]  /*c800*/  LOP3.LUT R46, R64, 0xff, RZ, 0xc0, !PT ;  /* 0x000000ff402e7812 */ /* 0x000fe400078ec0ff */
[-C--:B------:R-:W-:Y:S02]  /*c810*/  ISETP.NE.AND P5, PT, R19, R16.reuse, PT ;  /* 0x000000101300720c */ /* 0x080fe40003fa5270 */
[----:B------:R-:W-:Y:S02]  /*c820*/  LOP3.LUT R47, R21, 0xff, RZ, 0xc0, !PT ;  /* 0x000000ff152f7812 */ /* 0x000fe400078ec0ff */
[----:B------:R-:W-:-:S02]  /*c830*/  ISETP.GE.U32.AND P2, PT, R19, R16, PT ;  /* 0x000000101300720c */ /* 0x000fc40003f46070 */
[CC--:B------:R-:W-:Y:S02]  /*c840*/  ISETP.GE.U32.AND P1, PT, R47.reuse, R46.reuse, PT ;  /* 0x0000002e2f00720c */ /* 0x0c0fe40003f26070 */
[----:B------:R-:W-:Y:S02]  /*c850*/  ISETP.NE.AND P3, PT, R47, R46, PT ;  /* 0x0000002e2f00720c */ /* 0x000fe40003f65270 */
[----:B------:R-:W-:Y:S02]  /*c860*/  ISETP.GE.U32.AND P0, PT, R33, R60, PT ;  /* 0x0000003c2100720c */ /* 0x000fe40003f06070 */
[----:B------:R-:W-:Y:S02]  /*c870*/  LOP3.LUT R19, R67, 0xff, RZ, 0xc0, !PT ;  /* 0x000000ff43137812 */ /* 0x000fe400078ec0ff */
[----:B------:R-:W-:Y:S02]  /*c880*/  LOP3.LUT R46, R14, 0xff, RZ, 0xc0, !PT ;  /* 0x000000ff0e2e7812 */ /* 0x000fe400078ec0ff */
[----:B------:R-:W-:-:S02]  /*c890*/  ISETP.GE.AND.EX P0, PT, R31, RZ, PT, P0 ;  /* 0x000000ff1f00720c */ /* 0x000fc40003f06300 */
[----:B------:R-:W-:Y:S02]  /*c8a0*/  LOP3.LUT R47, R66, 0xff, RZ, 0xc0, !PT ;  /* 0x000000ff422f7812 */ /* 0x000fe400078ec0ff */
[----:B------:R-:W-:Y:S02]  /*c8b0*/  LOP3.LUT R48, R15, 0xff, RZ, 0xc0, !PT ;  /* 0x000000ff0f307812 */ /* 0x000fe400078ec0ff */
[----:B------:R-:W-:Y:S02]  /*c8c0*/  ISETP.NE.AND P4, PT, R46, R19, PT ;  /* 0x000000132e00720c */ /* 0x000fe40003f85270 */
[----:B------:R-:W-:Y:S02]  /*c8d0*/  SEL R16, RZ, 0xffffffff, P2 ;  /* 0xffffffffff107807 */ /* 0x000fe40001000000 */
[----:B------:R-:W-:Y:S02]  /*c8e0*/  @!P5 SEL R16, RZ, 0xffffffff, P0 ;  /* 0xffffffffff10d807 */ /* 0x000fe40000000000 */
[----:B------:R-:W-:-:S02]  /*c8f0*/  ISETP.NE.AND P5, PT, R48, R47, PT ;  /* 0x0000002f3000720c */ /* 0x000fc40003fa5270 */
[-C--:B------:R-:W-:Y:S02]  /*c900*/  ISETP.GE.U32.AND P0, PT, R37, R60.reuse, PT ;  /* 0x0000003c2500720c */ /* 0x080fe40003f06070 */
[----:B------:R-:W-:Y:S02]  /*c910*/  ISETP.GE.U32.AND P6, PT, R46, R19, PT ;  /* 0x000000132e00720c */ /* 0x000fe40003fc6070 */
[----:B------:R-:W-:Y:S02]  /*c920*/  SEL R19, RZ, 0xffffffff, P1 ;  /* 0xffffffffff137807 */ /* 0x000fe40000800000 */
[-C--:B------:R-:W-:Y:S02]  /*c930*/  ISETP.GE.U32.AND P2, PT, R35, R60.reuse, PT ;  /* 0x0000003c2300720c */ /* 0x080fe40003f46070 */
[----:B------:R-:W-:Y:S02]  /*c940*/  ISETP.GE.U32.AND P1, PT, R39, R60, PT ;  /* 0x0000003c2700720c */ /* 0x000fe40003f26070 */
[----:B------:R-:W-:-:S02]  /*c950*/  ISETP.GE.AND.EX P0, PT, R34, RZ, PT, P0 ;  /* 0x000000ff2200720c */ /* 0x000fc40003f06300 */
[----:B------:R-:W-:Y:S02]  /*c960*/  SEL R46, RZ, 0xffffffff, P6 ;  /* 0xffffffffff2e7807 */ /* 0x000fe40003000000 */
[----:B------:R-:W-:Y:S02]  /*c970*/  ISETP.GE.U32.AND P6, PT, R48, R47, PT ;  /* 0x0000002f3000720c */ /* 0x000fe40003fc6070 */
        /* <DEDUP_REMOVED lines=33> */
[----:B------:R-:W-:-:S02]  /*cb90*/  ISETP.GE.U32.AND P0, PT, R40, R49, PT ;  /* 0x000000312800720c */ /* 0x000fc40003f06070 */
[----:B------:R-:W-:Y:S02]  /*cba0*/  ISETP.GE.U32.AND P1, PT, R19, R16, PT ;  /* 0x000000101300720c */ /* 0x000fe40003f26070 */
[CC--:B------:R-:W-:Y:S02]  /*cbb0*/  ISETP.GE.U32.AND P2, PT, R47.reuse, R46.reuse, PT ;  /* 0x0000002e2f00720c */ /* 0x0c0fe40003f46070 */
[----:B------:R-:W-:Y:S02]  /*cbc0*/  ISETP.NE.AND P3, PT, R47, R46, PT ;  /* 0x0000002e2f00720c */ /* 0x000fe40003f65270 */
[----:B------:R-:W-:Y:S02]  /*cbd0*/  ISETP.GE.AND.EX P0, PT, R38, RZ, PT, P0 ;  /* 0x000000ff2600720c */ /* 0x000fe40003f06300 */
[----:B------:R-:W-:Y:S02]  /*cbe0*/  LOP3.LUT R19, R68, 0xff, RZ, 0xc0, !PT ;  /* 0x000000ff44137812 */ /* 0x000fe400078ec0ff */
[----:B------:R-:W-:-:S02]  /*cbf0*/  LOP3.LUT R46, R11, 0xff, RZ, 0xc0, !PT ;  /* 0x000000ff0b2e7812 */ /* 0x000fc400078ec0ff */
[----:B------:R-:W-:Y:S02]  /*cc00*/  LOP3.LUT R47, R69, 0xff, RZ, 0xc0, !PT ;  /* 0x000000ff452f7812 */ /* 0x000fe400078ec0ff */
[----:B------:R-:W-:Y:S02]  /*cc10*/  LOP3.LUT R48, R10, 0xff, RZ, 0xc0, !PT ;  /* 0x000000ff0a307812 */ /* 0x000fe400078ec0ff */
[----:B------:R-:W-:Y:S02]  /*cc20*/  SEL R16, RZ, 0xffffffff, P1 ;  /* 0xffffffffff107807 */ /* 0x000fe40000800000 */
[----:B------:R-:W-:Y:S02]  /*cc30*/  @!P5 SEL R16, RZ, 0xffffffff, P0 ;  /* 0xffffffffff10d807 */ /* 0x000fe40000000000 */
[CC--:B------:R-:W-:Y:S02]  /*cc40*/  ISETP.GE.U32.AND P1, PT, R46.reuse, R19.reuse, PT ;  /* 0x000000132e00720c */ /* 0x0c0fe40003f26070 */
[----:B------:R-:W-:Y:S01]  /*cc50*/  ISETP.NE.AND P6, PT, R46, R19, PT ;  /* 0x000000132e00720c */ /* 0x000fe20003fc5270 */
[----:B------:R-:W-:Y:S01]  /*cc60*/  IMAD.IADD R19, R49, 0x1, R72 ;  /* 0x0000000131137824 */ /* 0x000fe200078e0248 */
[----:B------:R-:W-:-:S02]  /*cc70*/  ISETP.NE.AND P5, PT, R48, R47, PT ;  /* 0x0000002f3000720c */ /* 0x000fc40003fa5270 */
[----:B------:R-:W-:Y:S02]  /*cc80*/  ISETP.GE.U32.AND P4, PT, R48, R47, PT ;  /* 0x0000002f3000720c */ /* 0x000fe40003f86070 */
[----:B------:R-:W-:Y:S02]  /*cc90*/  SEL R46, RZ, 0xffffffff, P2 ;  /* 0xffffffffff2e7807 */ /* 0x000fe40001000000 */
[----:B------:R-:W-:Y:S02]  /*cca0*/  SEL R47, RZ, 0xffffffff, P1 ;  /* 0xffffffffff2f7807 */ /* 0x000fe40000800000 */
[-C--:B------:R-:W-:Y:S02]  /*ccb0*/  ISETP.GE.U32.AND P0, PT, R42, R49.reuse, PT ;  /* 0x000000312a00720c */ /* 0x080fe40003f06070 */
[-C--:B------:R-:W-:Y:S02]  /*ccc0*/  ISETP.GE.U32.AND P2, PT, R44, R49.reuse, PT ;  /* 0x000000312c00720c */ /* 0x080fe40003f46070 */
[----:B------:R-:W-:-:S02]  /*ccd0*/  ISETP.GE.U32.AND P1, PT, R50, R49, PT ;  /* 0x000000313200720c */ /* 0x000fc40003f26070 */
[----:B------:R-:W-:Y:S02]  /*cce0*/  ISETP.GE.AND.EX P0, PT, R41, RZ, PT, P0 ;  /* 0x000000ff2900720c */ /* 0x000fe40003f06300 */
[----:B------:R-:W-:Y:S02]  /*ccf0*/  ISETP.GE.AND.EX P2, PT, R43, RZ, PT, P2 ;  /* 0x000000ff2b00720c */ /* 0x000fe40003f46320 */
[----:B------:R-:W-:Y:S02]  /*cd00*/  ISETP.GE.AND.EX P1, PT, R45, RZ, PT, P1 ;  /* 0x000000ff2d00720c */ /* 0x000fe40003f26310 */
[----:B------:R-:W-:Y:S02]  /*cd10*/  SEL R48, RZ, 0xffffffff, P4 ;  /* 0xffffffffff307807 */ /* 0x000fe40002000000 */
[----:B------:R-:W-:Y:S02]  /*cd20*/  ISETP.GE.U32.AND P4, PT, R19, R74, PT ;  /* 0x0000004a1300720c */ /* 0x000fe40003f86070 */
        /* <DEDUP_REMOVED lines=40> */
[----:B------:R-:W-:Y:S02]  /*cfb0*/  ISETP.NE.AND P4, PT, R47, R46, PT ;  /* 0x0000002e2f00720c */ /* 0x000fe40003f85270 */
[----:B------:R-:W-:-:S02]  /*cfc0*/  ISETP.NE.AND P5, PT, R49, R48, PT ;  /* 0x000000303100720c */ /* 0x000fc40003fa5270 */
[----:B------:R-:W-:Y:S02]  /*cfd0*/  ISETP.GE.U32.AND P6, PT, R47, R46, PT ;  /* 0x0000002e2f00720c */ /* 0x000fe40003fc6070 */
[----:B------:R-:W-:Y:S02]  /*cfe0*/  SEL R46, RZ, 0xffffffff, P1 ;  /* 0xffffffffff2e7807 */ /* 0x000fe40000800000 */
[-C--:B------:R-:W-:Y:S02]  /*cff0*/  ISETP.GE.U32.AND P2, PT, R56, R19.reuse, PT ;  /* 0x000000133800720c */ /* 0x080fe40003f46070 */
[-C--:B------:R-:W-:Y:S02]  /*d000*/  ISETP.GE.U32.AND P0, PT, R58, R19.reuse, PT ;  /* 0x000000133a00720c */ /* 0x080fe40003f06070 */
[----:B------:R-:W-:Y:S02]  /*d010*/  ISETP.GE.U32.AND P1, PT, R52, R19, PT ;  /* 0x000000133400720c */ /* 0x000fe40003f26070 */
[----:B------:R-:W-:-:S02]  /*d020*/  SEL R47, RZ, 0xffffffff, P6 ;  /* 0xffffffffff2f7807 */ /* 0x000fc40003000000 */
[----:B------:R-:W-:Y:S02]  /*d030*/  ISETP.GE.U32.AND P6, PT, R49, R48, PT ;  /* 0x000000303100720c */ /* 0x000fe40003fc6070 */
        /* <DEDUP_REMOVED lines=27> */
.L_x_4339:
[----:B------:R-:W-:Y:S05]  /*d1f0*/  BSYNC B0 ;  /* 0x0000000000007941 */ /* 0x000fea0003800000 */
.L_x_4338:
[----:B------:R-:W-:Y:S02]  /*d200*/  LOP3.LUT R16, R5, 0xff, RZ, 0xc0, !PT ;  /* 0x000000ff05107812 */ /* 0x000fe400078ec0ff */
[----:B------:R-:W-:Y:S02]  /*d210*/  LOP3.LUT R19, R18, 0xff, RZ, 0xc0, !PT ;  /* 0x000000ff12137812 */ /* 0x000fe400078ec0ff */
[----:B------:R-:W-:Y:S02]  /*d220*/  ISETP.GE.U32.AND P4, PT, R24, R33, PT ;  /* 0x000000211800720c */ /* 0x000fe40003f86070 */
[CC--:B------:R-:W-:Y:S02]  /*d230*/  ISETP.NE.AND P5, PT, R16.reuse, R19.reuse, PT ;  /* 0x000000131000720c */ /* 0x0c0fe40003fa5270 */
[----:B------:R-:W-:Y:S02]  /*d240*/  ISETP.GE.U32.AND P3, PT, R16, R19, PT ;  /* 0x000000131000720c */ /* 0x000fe40003f66070 */
[----:B------:R-:W-:-:S02]  /*d250*/  ISETP.GE.AND.EX P4, PT, R20, R31, PT, P4 ;  /* 0x0000001f1400720c */ /* 0x000fc40003f86340 */
[----:B------:R-:W-:Y:S02]  /*d260*/  LOP3.LUT R19, R4, 0xff, RZ, 0xc0, !PT ;  /* 0x000000ff04137812 */ /* 0x000fe400078ec0ff */
[----:B------:R-:W-:Y:S02]  /*d270*/  LOP3.LUT R46, R21, 0xff, RZ, 0xc0, !PT ;  /* 0x000000ff152e7812 */ /* 0x000fe400078ec0ff */
[----:B------:R-:W-:Y:S02]  /*d280*/  LOP3.LUT R47, R3, 0xff, RZ, 0xc0, !PT ;  /* 0x000000ff032f7812 */ /* 0x000fe400078ec0ff */
[----:B------:R-:W-:Y:S02]  /*d290*/  LOP3.LUT R48, R14, 0xff, RZ, 0xc0, !PT ;  /* 0x000000ff0e307812 */ /* 0x000fe400078ec0ff */
[----:B------:R-:W-:Y:S02]  /*d2a0*/  SEL R16, RZ, 0xffffffff, P4 ;  /* 0xffffffffff107807 */ /* 0x000fe40002000000 */
[----:B------:R-:W-:-:S02]  /*d2b0*/  ISETP.GE.U32.AND P0, PT, R26, R35, PT ;  /* 0x000000231a00720c */ /* 0x000fc40003f06070 */
[----:B------:R-:W-:Y:S02]  /*d2c0*/  ISETP.NE.AND P6, PT, R19, R46, PT ;  /* 0x0000002e1300720c */ /* 0x000fe40003fc5270 */
[----:B------:R-:W-:Y:S02]  /*d2d0*/  ISETP.NE.AND P4, PT, R47, R48, PT ;  /* 0x000000302f00720c */ /* 0x000fe40003f85270 */
[----:B------:R-:W-:Y:S02]  /*d2e0*/  LOP3.LUT R49, R0, 0xff, RZ, 0xc0, !PT ;  /* 0x000000ff00317812 */ /* 0x000fe400078ec0ff */
[----:B------:R-:W-:Y:S02]  /*d2f0*/  LOP3.LUT R60, R15, 0xff, RZ, 0xc0, !PT ;  /* 0x000000ff0f3c7812 */ /* 0x000fe400078ec0ff */
[----:B------:R-:W-:Y:S02]  /*d300*/  ISETP.GE.U32.AND P2, PT, R28, R37, PT ;  /* 0x000000251c00720c */ /* 0x000fe40003f46070 */
[----:B------:R-:W-:-:S02]  /*d310*/  ISETP.GE.AND.EX P0, PT, R25, R32, PT, P0 ;  /* 0x000000201900720c */ /* 0x000fc40003f06300 */
[----:B------:R-:W-:Y:S02]  /*d320*/  @P5 SEL R16, RZ, 0xffffffff, P3 ;  /* 0xffffffffff105807 */ /* 0x000fe40001800000 */
[----:B------:R-:W-:Y:S02]  /*d330*/  ISETP.NE.AND P3, PT, R49, R60, PT ;  /* 0x0000003c3100720c */ /* 0x000fe40003f65270 */
[----:B------:R-:W-:Y:S02]  /*d340*/  ISETP.GE.U32.AND P5, PT, R19, R46, PT ;  /* 0x0000002e1300720c */ /* 0x000fe40003fa6070 */
[----:B------:R-:W-:Y:S02]  /*d350*/  ISETP.GE.AND.EX P2, PT, R27, R34, PT, P2 ;  /* 0x000000221b00720c */ /* 0x000fe40003f46320 */
[----:B------:R-:W-:Y:S02]  /*d360*/  SEL R19, RZ, 0xffffffff, P0 ;  /* 0xffffffffff137807 */ /* 0x000fe40000000000 */
[----:B------:R-:W-:-:S02]  /*d370*/  ISETP.GE.U32.AND P0, PT, R47, R48, PT ;  /* 0x000000302f00720c */ /* 0x000fc40003f06070 */
[----:B------:R-:W-:Y:S02]  /*d380*/  ISETP.GE.U32.AND P1, PT, R30, R39, PT ;  /* 0x000000271e00720c */ /* 0x000fe40003f26070 */
[----:B------:R-:W-:Y:S02]  /*d390*/  SEL R46, RZ, 0xffffffff, P2 ;  /* 0xffffffffff2e7807 */ /* 0x000fe40001000000 */
[----:B------:R-:W-:Y:S02]  /*d3a0*/  @P6 SEL R19, RZ, 0xffffffff, P5 ;  /* 0xffffffffff136807 */ /* 0x000fe40002800000 */
[----:B------:R-:W-:Y:S02]  /*d3b0*/  @P4 SEL R46, RZ, 0xffffffff, P0 ;  /* 0xffffffffff2e4807 */ /* 0x000fe40000000000 */
[----:B------:R-:W-:Y:S02]  /*d3c0*/  LOP3.LUT R16, R16, 0x1, RZ, 0xc0, !PT ;  /* 0x0000000110107812 */ /* 0x000fe400078ec0ff */
[----:B------:R-:W-:-:S02]  /*d3d0*/  ISETP.GE.AND.EX P1, PT, R29, R36, PT, P1 ;  /* 0x000000241d00720c */ /* 0x000fc40003f26310 */
[----:B------:R-:W-:Y:S02]  /*d3e0*/  ISETP.GE.U32.AND P2, PT, R49, R60, PT ;  /* 0x0000003c3100720c */ /* 0x000fe40003f46070 */
[----:B------:R-:W-:Y:S02]  /*d3f0*/  LOP3.LUT R19, R19, 0x1, RZ, 0xc0, !PT ;  /* 0x0000000113137812 */ /* 0x000fe400078ec0ff */
[----:B------:R-:W-:Y:S02]  /*d400*/  LOP3.LUT R46, R46, 0x1, RZ, 0xc0, !PT ;  /* 0x000000012e2e7812 */ /* 0x000fe400078ec0ff */
[----:B------:R-:W-:Y:S02]  /*d410*/  ISETP.NE.U32.AND P0, PT, R16, 0x1, PT ;  /* 0x000000011000780c */ /* 0x000fe40003f05070 */
[----:B------:R-:W-:Y:S02]  /*d420*/  SEL R47, RZ, 0xffffffff, P1 ;  /* 0xffffffffff2f7807 */ /* 0x000fe40000800000 */
[----:B------:R-:W-:-:S02]  /*d430*/  @P3 SEL R47, RZ, 0xffffffff, P2 ;  /* 0xffffffffff2f3807 */ /* 0x000fc40001000000 */
[----:B------:R-:W-:Y:S02]  /*d440*/  ISETP.NE.U32.AND P1, PT, R19, 0x1, PT ;  /* 0x000000011300780c */ /* 0x000fe40003f25070 */
[----:B------:R-:W-:Y:S02]  /*d450*/  ISETP.NE.U32.AND P2, PT, R46, 0x1, PT ;  /* 0x000000012e00780c */ /* 0x000fe40003f45070 */
[----:B------:R-:W-:Y:S02]  /*d460*/  SEL R18, R5, R18, !P0 ;  /* 0x0000001205127207 */ /* 0x000fe40004000000 */
[----:B------:R-:W-:Y:S02]  /*d470*/  SEL R21, R4, R21, !P1 ;  /* 0x0000001504157207 */ /* 0x000fe40004800000 */
[----:B------:R-:W-:Y:S02]  /*d480*/  SEL R14, R3, R14, !P2 ;  /* 0x0000000e030e7207 */ /* 0x000fe40005000000 */
[----:B------:R-:W-:-:S02]  /*d490*/  LOP3.LUT R4, R13, 0xff, RZ, 0xc0, !PT ;  /* 0x000000ff0d047812 */ /* 0x000fc400078ec0ff */
[----:B------:R-:W-:Y:S02]  /*d4a0*/  LOP3.LUT R3, R18, 0xff, RZ, 0xc0, !PT ;  /* 0x000000ff12037812 */ /* 0x000fe400078ec0ff */
[----:B------:R-:W-:Y:S02]  /*d4b0*/  LOP3.LUT R47, R47, 0x1, RZ, 0xc0, !PT ;  /* 0x000000012f2f7812 */ /* 0x000fe400078ec0ff */
[----:B------:R-:W-:Y:S02]  /*d4c0*/  SEL R33, R24, R33, !P0 ;  /* 0x0000002118217207 */ /* 0x000fe40004000000 */
[----:B------:R-:W-:Y:S02]  /*d4d0*/  ISETP.NE.AND P5, PT, R3, R4, PT ;  /* 0x000000040300720c */ /* 0x000fe40003fa5270 */
[----:B------:R-:W-:Y:S02]  /*d4e0*/  ISETP.NE.U32.AND P3, PT, R47, 0x1, PT ;  /* 0x000000012f00780c */ /* 0x000fe40003f65070 */
[----:B------:R-:W-:-:S02]  /*d4f0*/  SEL R31, R20, R31, !P0 ;  /* 0x0000001f141f7207 */ /* 0x000fc40004000000 */
[----:B------:R-:W-:Y:S02]  /*d500*/  ISETP.GE.U32.AND P4, PT, R33, R40, PT ;  /* 0x000000282100720c */ /* 0x000fe40003f86070 */
[----:B------:R-:W-:Y:S02]  /*d510*/  SEL R15, R0, R15, !P3 ;  /* 0x0000000f000f7207 */ /* 0x000fe40005800000 */
[----:B------:R-:W-:Y:S02]  /*d520*/  SEL R39, R30, R39, !P3 ;  /* 0x000000271e277207 */ /* 0x000fe40005800000 */
[----:B------:R-:W-:Y:S02]  /*d530*/  SEL R36, R29, R36, !P3 ;  /* 0x000000241d247207 */ /* 0x000fe40005800000 */
[----:B------:R-:W-:Y:S02]  /*d540*/  ISETP.GE.U32.AND P3, PT, R3, R4, PT ;  /* 0x000000040300720c */ /* 0x000fe40003f66070 */
[----:B------:R-:W-:-:S02]  /*d550*/  ISETP.GE.AND.EX P4, PT, R31, R38, PT, P4 ;  /* 0x000000261f00720c */ /* 0x000fc40003f86340 */
[----:B------:R-:W-:Y:S02]  /*d560*/  LOP3.LUT R4, R12, 0xff, RZ, 0xc0, !PT ;  /* 0x000000ff0c047812 */ /* 0x000fe400078ec0ff */
[----:B------:R-:W-:Y:S02]  /*d570*/  LOP3.LUT R3, R21, 0xff, RZ, 0xc0, !PT ;  /* 0x000000ff15037812 */ /* 0x000fe400078ec0ff */
[----:B------:R-:W-:Y:S02]  /*d580*/  SEL R37, R28, R37, !P2 ;  /* 0x000000251c257207 */ /* 0x000fe40005000000 */
[----:B------:R-:W-:Y:S02]  /*d590*/  LOP3.LUT R20, R10, 0xff, RZ, 0xc0, !PT ;  /* 0x000000ff0a147812 */ /* 0x000fe400078ec0ff */
[----:B------:R-:W-:Y:S02]  /*d5a0*/  LOP3.LUT R19, R15, 0xff, RZ, 0xc0, !PT ;  /* 0x000000ff0f137812 */ /* 0x000fe400078ec0ff */
[----:B------:R-:W-:-:S02]  /*d5b0*/  SEL R35, R26, R35, !P1 ;  /* 0x000000231a237207 */ /* 0x000fc40004800000 */
[----:B------:R-:W-:Y:S02]  /*d5c0*/  SEL R0, RZ, 0xffffffff, P4 ;  /* 0xffffffffff007807 */ /* 0x000fe40002000000 */
[----:B------:R-:W-:Y:S02]  /*d5d0*/  SEL R34, R27, R34, !P2 ;  /* 0x000000221b227207 */ /* 0x000fe40005000000 */
[----:B------:R-:W-:Y:S02]  /*d5e0*/  ISETP.NE.AND P6, PT, R3, R4, PT ;  /* 0x000000040300720c */ /* 0x000fe40003fc5270 */
[----:B------:R-:W-:Y:S02]  /*d5f0*/  @P5 SEL R0, RZ, 0xffffffff, P3 ;  /* 0xffffffffff005807 */ /* 0x000fe40001800000 */
[----:B------:R-:W-:Y:S02]  /*d600*/  ISETP.GE.U32.AND P2, PT, R37, R44, PT ;  /* 0x0000002c2500720c */ /* 0x000fe40003f46070 */
[----:B------:R-:W-:-:S02]  /*d610*/  ISETP.NE.AND P3, PT, R19, R20, PT ;  /* 0x000000141300720c */ /* 0x000fc40003f65270 */
[----:B------:R-:W-:Y:S02]  /*d620*/  SEL R24, R25, R32, !P1 ;  /* 0x0000002019187207 */ /* 0x000fe40004800000 */
[----:B------:R-:W-:Y:S02]  /*d630*/  ISETP.GE.U32.AND P0, PT, R35, R42, PT ;  /* 0x0000002a2300720c */ /* 0x000fe40003f06070 */
[----:B------:R-:W-:Y:S02]  /*d640*/  ISETP.GE.U32.AND P1, PT, R39, R50, PT ;  /* 0x000000322700720c */ /* 0x000fe40003f26070 */
[----:B------:R-:W-:Y:S02]  /*d650*/  ISETP.GE.AND.EX P2, PT, R34, R43, PT, P2 ;  /* 0x0000002b2200720c */ /* 0x000fe40003f46320 */
[----:B------:R-:W-:Y:S02]  /*d660*/  ISETP.GE.AND.EX P0, PT, R24, R41, PT, P0 ;  /* 0x000000291800720c */ /* 0x000fe40003f06300 */
[----:B------:R-:W-:-:S02]  /*d670*/  LOP3.LUT R16, R11, 0xff, RZ, 0xc0, !PT ;  /* 0x000000ff0b107812 */ /* 0x000fc400078ec0ff */
[----:B------:R-:W-:Y:S02]  /*d680*/  LOP3.LUT R5, R14, 0xff, RZ, 0xc0, !PT ;  /* 0x000000ff0e057812 */ /* 0x000fe400078ec0ff */
[----:B------:R-:W-:Y:S02]  /*d690*/  ISETP.GE.U32.AND P5, PT, R3, R4, PT ;  /* 0x000000040300720c */ /* 0x000fe40003fa6070 */
[----:B------:R-:W-:Y:S02]  /*d6a0*/  ISETP.GE.AND.EX P1, PT, R36, R45, PT, P1 ;  /* 0x0000002d2400720c */ /* 0x000fe40003f26310 */
[----:B------:R-:W-:Y:S02]  /*d6b0*/  SEL R4, RZ, 0xffffffff, P2 ;  /* 0xffffffffff047807 */ /* 0x000fe40001000000 */
[----:B------:R-:W-:Y:S02]  /*d6c0*/  ISETP.GE.U32.AND P2, PT, R19, R20, PT ;  /* 0x000000141300720c */ /* 0x000fe40003f46070 */
[----:B------:R-:W-:-:S02]  /*d6d0*/  SEL R3, RZ, 0xffffffff, P0 ;  /* 0xffffffffff037807 */ /* 0x000fc40000000000 */
[CC--:B------:R-:W-:Y:S02]  /*d6e0*/  ISETP.NE.AND P4, PT, R5.reuse, R16.reuse, PT ;  /* 0x000000100500720c */ /* 0x0c0fe40003f85270 */
[----:B------:R-:W-:Y:S02]  /*d6f0*/  ISETP.GE.U32.AND P0, PT, R5, R16, PT ;  /* 0x000000100500720c */ /* 0x000fe40003f06070 */
[----:B------:R-:W-:Y:S02]  /*d700*/  SEL R5, RZ, 0xffffffff, P1 ;  /* 0xffffffffff057807 */ /* 0x000fe40000800000 */
[----:B------:R-:W-:Y:S02]  /*d710*/  @P6 SEL R3, RZ, 0xffffffff, P5 ;  /* 0xffffffffff036807 */ /* 0x000fe40002800000 */
[----:B------:R-:W-:Y:S02]  /*d720*/  @P3 SEL R5, RZ, 0xffffffff, P2 ;  /* 0xffffffffff053807 */ /* 0x000fe40001000000 */
[----:B------:R-:W-:-:S02]  /*d730*/  LOP3.LUT R3, R3, 0x1, RZ, 0xc0, !PT ;  /* 0x0000000103037812 */ /* 0x000fc400078ec0ff */
[----:B------:R-:W-:Y:S02]  /*d740*/  LOP3.LUT R5, R5, 0x1, RZ, 0xc0, !PT ;  /* 0x0000000105057812 */ /* 0x000fe400078ec0ff */
[----:B------:R-:W-:Y:S02]  /*d750*/  ISETP.NE.U32.AND P1, PT, R3, 0x1, PT ;  /* 0x000000010300780c */ /* 0x000fe40003f25070 */
[----:B------:R-:W-:Y:S02]  /*d760*/  ISETP.NE.U32.AND P3, PT, R5, 0x1, PT ;  /* 0x000000010500780c */ /* 0x000fe40003f65070 */
[----:B------:R-:W-:Y:S02]  /*d770*/  LOP3.LUT R0, R0, 0x1, RZ, 0xc0, !PT ;  /* 0x0000000100007812 */ /* 0x000fe400078ec0ff */
[----:B------:R-:W-:Y:S02]  /*d780*/  SEL R21, R21, R12, !P1 ;  /* 0x0000000c15157207 */ /* 0x000fe40004800000 */
[----:B------:R-:W-:-:S02]  /*d790*/  SEL R12, R15, R10, !P3 ;  /* 0x0000000a0f0c7207 */ /* 0x000fc40005800000 */
[----:B------:R-:W-:Y:S02]  /*d7a0*/  @P4 SEL R4, RZ, 0xffffffff, P0 ;  /* 0xffffffffff044807 */ /* 0x000fe40000000000 */
[----:B------:R-:W-:Y:S02]  /*d7b0*/  ISETP.NE.U32.AND P0, PT, R0, 0x1, PT ;  /* 0x000000010000780c */ /* 0x000fe40003f05070 */
[----:B------:R-:W-:Y:S02]  /*d7c0*/  LOP3.LUT R3, R7, 0xff, RZ, 0xc0, !PT ;  /* 0x000000ff07037812 */ /* 0x000fe400078ec0ff */
[----:B------:R-:W-:Y:S02]  /*d7d0*/  LOP3.LUT R0, R12, 0xff, RZ, 0xc0, !PT ;  /* 0x000000ff0c007812 */ /* 0x000fe400078ec0ff */
[----:B------:R-:W-:Y:S02]  /*d7e0*/  LOP3.LUT R4, R4, 0x1, RZ, 0xc0, !PT ;  /* 0x0000000104047812 */ /* 0x000fe400078ec0ff */
[----:B------:R-:W-:-:S02]  /*d7f0*/  SEL R15, R39, R50, !P3 ;  /* 0x00000032270f7207 */ /* 0x000fc40005800000 */
[----:B------:R-:W-:Y:S02]  /*d800*/  ISETP.NE.AND P5, PT, R0, R3, PT ;  /* 0x000000030000720c */ /* 0x000fe40003fa5270 */
[----:B------:R-:W-:Y:S02]  /*d810*/  ISETP.NE.U32.AND P2, PT, R4, 0x1, PT ;  /* 0x000000010400780c */ /* 0x000fe40003f45070 */
[----:B------:R-:W-:Y:S02]  /*d820*/  SEL R16, R36, R45, !P3 ;  /* 0x0000002d24107207 */ /* 0x000fe40005800000 */
[----:B------:R-:W-:Y:S02]  /*d830*/  ISETP.GE.U32.AND P4, PT, R15, R52, PT ;  /* 0x000000340f00720c */ /* 0x000fe40003f86070 */
[----:B------:R-:W-:Y:S02]  /*d840*/  SEL R11, R14, R11, !P2 ;  /* 0x0000000b0e0b7207 */ /* 0x000fe40005000000 */
[----:B------:R-:W-:-:S02]  /*d850*/  ISETP.GE.AND.EX P4, PT, R16, R51, PT, P4 ;  /* 0x000000331000720c */ /* 0x000fc40003f86340 */
[----:B------:R-:W-:Y:S02]  /*d860*/  SEL R18, R18, R13, !P0 ;  /* 0x0000000d12127207 */ /* 0x000fe40004000000 */
[----:B------:R-:W-:Y:S02]  /*d870*/  ISETP.GE.U32.AND P3, PT, R0, R3, PT ;  /* 0x000000030000720c */ /* 0x000fe40003f66070 */
[----:B------:R-:W-:Y:S02]  /*d880*/  SEL R27, R33, R40, !P0 ;  /* 0x00000028211b7207 */ /* 0x000fe40004000000 */
[----:B------:R-:W-:Y:S02]  /*d890*/  SEL R25, R35, R42, !P1 ;  /* 0x0000002a23197207 */ /* 0x000fe40004800000 */
[----:B------:R-:W-:Y:S02]  /*d8a0*/  LOP3.LUT R5, R8, 0xff, RZ, 0xc0, !PT ;  /* 0x000000ff08057812 */ /* 0x000fe400078ec0ff */
[----:B------:R-:W-:-:S02]  /*d8b0*/  LOP3.LUT R13, R6, 0xff, RZ, 0xc0, !PT ;  /* 0x000000ff060d7812 */ /* 0x000fc400078ec0ff */
[----:B------:R-:W-:Y:S02]  /*d8c0*/  LOP3.LUT R4, R21, 0xff, RZ, 0xc0, !PT ;  /* 0x000000ff15047812 */ /* 0x000fe400078ec0ff */
[----:B------:R-:W-:Y:S02]  /*d8d0*/  LOP3.LUT R10, R11, 0xff, RZ, 0xc0, !PT ;  /* 0x000000ff0b0a7812 */ /* 0x000fe400078ec0ff */
[----:B------:R-:W-:Y:S02]  /*d8e0*/  SEL R14, RZ, 0xffffffff, P4 ;  /* 0xffffffffff0e7807 */ /* 0x000fe40002000000 */
[----:B------:R-:W-:Y:S02]  /*d8f0*/  SEL R38, R31, R38, !P0 ;  /* 0x000000261f267207 */ /* 0x000fe40004000000 */
[----:B------:R-:W-:Y:S02]  /*d900*/  SEL R19, R37, R44, !P2 ;  /* 0x0000002c25137207 */ /* 0x000fe40005000000 */
[----:B------:R-:W-:-:S02]  /*d910*/  SEL R20, R34, R43, !P2 ;  /* 0x0000002b22147207 */ /* 0x000fc40005000000 */
[----:B------:R-:W-:Y:S02]  /*d920*/  LOP3.LUT R3, R9, 0xff, RZ, 0xc0, !PT ;  /* 0x000000ff09037812 */ /* 0x000fe400078ec0ff */
[----:B------:R-:W-:Y:S02]  /*d930*/  LOP3.LUT R0, R18, 0xff, RZ, 0xc0, !PT ;  /* 0x000000ff12007812 */ /* 0x000fe400078ec0ff */
[----:B------:R-:W-:Y:S02]  /*d940*/  @P5 SEL R14, RZ, 0xffffffff, P3 ;  /* 0xffffffffff0e5807 */ /* 0x000fe40001800000 */
[----:B------:R-:W-:Y:S02]  /*d950*/  SEL R24, R24, R41, !P1 ;  /* 0x0000002918187207 */ /* 0x000fe40004800000 */
[----:B------:R-:W-:Y:S02]  /*d960*/  ISETP.GE.U32.AND P0, PT, R27, R54, PT ;  /* 0x000000361b00720c */ /* 0x000fe40003f06070 */
[----:B------:R-:W-:-:S02]  /*d970*/  ISETP.GE.U32.AND P2, PT, R25, R56, PT ;  /* 0x000000381900720c */ /* 0x000fc40003f46070 */
[----:B------:R-:W-:Y:S02]  /*d980*/  ISETP.NE.AND P4, PT, R4, R5, PT ;  /* 0x000000050400720c */ /* 0x000fe40003f85270 */
[----:B------:R-:W-:Y:S02]  /*d990*/  ISETP.NE.AND P3, PT, R10, R13, PT ;  /* 0x0000000d0a00720c */ /* 0x000fe40003f65270 */
[----:B------:R-:W-:Y:S02]  /*d9a0*/  ISETP.NE.AND P6, PT, R0, R3, PT ;  /* 0x000000030000720c */ /* 0x000fe40003fc5270 */
[----:B------:R-:W-:Y:S02]  /*d9b0*/  ISETP.GE.U32.AND P1, PT, R19, R58, PT ;  /* 0x0000003a1300720c */ /* 0x000fe40003f26070 */
[----:B------:R-:W-:Y:S02]  /*d9c0*/  ISETP.GE.AND.EX P0, PT, R38, R53, PT, P0 ;  /* 0x000000352600720c */ /* 0x000fe40003f06300 */
[----:B------:R-:W-:-:S02]  /*d9d0*/  ISETP.GE.AND.EX P2, PT, R24, R55, PT, P2 ;  /* 0x000000371800720c */ /* 0x000fc40003f46320 */
[----:B------:R-:W-:Y:S02]  /*d9e0*/  ISETP.GE.U32.AND P5, PT, R0, R3, PT ;  /* 0x000000030000720c */ /* 0x000fe40003fa6070 */
[----:B------:R-:W-:Y:S02]  /*d9f0*/  ISETP.GE.AND.EX P1, PT, R20, R57, PT, P1 ;  /* 0x000000391400720c */ /* 0x000fe40003f26310 */
[----:B------:R-:W-:Y:S02]  /*da00*/  SEL R0, RZ, 0xffffffff, P0 ;  /* 0xffffffffff007807 */ /* 0x000fe40000000000 */
[----:B------:R-:W-:Y:S02]  /*da10*/  SEL R3, RZ, 0xffffffff, P2 ;  /* 0xffffffffff037807 */ /* 0x000fe40001000000 */
[----:B------:R-:W-:Y:S02]  /*da20*/  ISETP.GE.U32.AND P0, PT, R4, R5, PT ;  /* 0x000000050400720c */ /* 0x000fe40003f06070 */
[----:B------:R-:W-:-:S02]  /*da30*/  ISETP.GE.U32.AND P2, PT, R10, R13, PT ;  /* 0x0000000d0a00720c */ /* 0x000fc40003f46070 */
[----:B------:R-:W-:Y:S02]  /*da40*/  SEL R4, RZ, 0xffffffff, P1 ;  /* 0xffffffffff047807 */ /* 0x000fe40000800000 */
[----:B------:R-:W-:Y:S02]  /*da50*/  @P4 SEL R3, RZ, 0xffffffff, P0 ;  /* 0xffffffffff034807 */ /* 0x000fe40000000000 */
        /* <DEDUP_REMOVED lines=25> */
.L_x_4323:
        /* <DEDUP_REMOVED lines=90> */
.L_x_4343:
        /* <DEDUP_REMOVED lines=24> */
[----:B------:R-:W-:Y:S02]  /*e310*/  ISETP.GE.U32.AND P2, PT, R12, R59, PT ;  /* 0x0000003b0c00720c */ /* 0x000fe40003f46070 */
[----:B----4-:R-:W-:Y:S02]  /*e320*/  LOP3.LUT R11, R21, 0xff, RZ, 0xc0, !PT ;  /* 0x000000ff150b7812 */ /* 0x010fe400078ec0ff */
[----:B------:R-:W-:Y:S02]  /*e330*/  ISETP.GE.AND.EX P2, PT, R3, RZ, PT, P2 ;  /* 0x000000ff0300720c */ /* 0x000fe40003f46320 */
[----:B------:R-:W-:Y:S02]  /*e340*/  LOP3.LUT R76, R34, 0xff, RZ, 0xc0, !PT ;  /* 0x000000ff224c7812 */ /* 0x000fe400078ec0ff */
[----:B0-----:R-:W-:-:S02]  /*e350*/  SEL R4, RZ, 0xffffffff, P2 ;  /* 0xffffffffff047807 */ /* 0x001fc40001000000 */
[----:B------:R-:W-:Y:S02]  /*e360*/  ISETP.GE.U32.AND P2, PT, R14, R59, PT ;  /* 0x0000003b0e00720c */ /* 0x000fe40003f46070 */
[----:B------:R-:W-:Y:S02]  /*e370*/  LOP3.LUT R5, R15, 0xff, RZ, 0xc0, !PT ;  /* 0x000000ff0f057812 */ /* 0x000fe400078ec0ff */
[----:B------:R-:W-:Y:S02]  /*e380*/  ISETP.GE.AND.EX P2, PT, R13, RZ, PT, P2 ;  /* 0x000000ff0d00720c */ /* 0x000fe40003f46320 */
[----:B------:R-:W-:Y:S02]  /*e390*/  LOP3.LUT R85, R55, 0xff, RZ, 0xc0, !PT ;  /* 0x000000ff37557812 */ /* 0x000fe400078ec0ff */
[----:B------:R-:W-:Y:S02]  /*e3a0*/  LOP3.LUT R84, R56, 0xff, RZ, 0xc0, !PT ;  /* 0x000000ff38547812 */ /* 0x000fe400078ec0ff */
[----:B------:R-:W-:-:S02]  /*e3b0*/  LOP3.LUT R90, R6, 0xff, RZ, 0xc0, !PT ;  /* 0x000000ff065a7812 */ /* 0x000fc400078ec0ff */
[C---:B--2---:R-:W-:Y:S02]  /*e3c0*/  LOP3.LUT R9, R66.reuse, 0xff, RZ, 0xc0, !PT ;  /* 0x000000ff42097812 */ /* 0x044fe400078ec0ff */
[----:B------:R-:W-:Y:S02]  /*e3d0*/  PRMT R10, R66, 0x7771, RZ ;  /* 0x00007771420a7816 */ /* 0x000fe400000000ff */
[----:B------:R-:W-:Y:S02]  /*e3e0*/  ISETP.NE.AND P5, PT, R8, R9, PT ;  /* 0x000000090800720c */ /* 0x000fe40003fa5270 */
[----:B------:R-:W-:Y:S02]  /*e3f0*/  LOP3.LUT R9, R7, 0xff, RZ, 0xc0, !PT ;  /* 0x000000ff07097812 */ /* 0x000fe400078ec0ff */
[----:B------:R-:W-:Y:S02]  /*e400*/  PRMT R71, R66, 0x7770, RZ ;  /* 0x0000777042477816 */ /* 0x000fe400000000ff */
[----:B------:R-:W-:-:S02]  /*e410*/  ISETP.NE.AND P1, PT, R9, R10, PT ;  /* 0x0000000a0900720c */ /* 0x000fc40003f25270 */
[----:B------:R-:W-:Y:S02]  /*e420*/  PRMT R68, R66, 0x7771, RZ ;  /* 0x0000777142447816 */ /* 0x000fe400000000ff */
[----:B------:R-:W-:Y:S02]  /*e430*/  ISETP.GE.U32.AND P6, PT, R8, R71, PT ;  /* 0x000000470800720c */ /* 0x000fe40003fc6070 */
[C---:B------:R-:W-:Y:S02]  /*e440*/  PRMT R8, R66.reuse, 0x7772, RZ ;  /* 0x0000777242087816 */ /* 0x040fe400000000ff */
[----:B------:R-:W-:Y:S02]  /*e450*/  PRMT R10, R66, 0x7772, RZ ;  /* 0x00007772420a7816 */ /* 0x000fe400000000ff */
[----:B------:R-:W-:Y:S02]  /*e460*/  ISETP.GE.U32.AND P0, PT, R9, R68, PT ;  /* 0x000000440900720c */ /* 0x000fe40003f06070 */
[----:B------:R-:W-:-:S02]  /*e470*/  ISETP.GE.U32.AND P3, PT, R5, R10, PT ;  /* 0x0000000a0500720c */ /* 0x000fc40003f66070 */
[----:B------:R-:W-:Y:S02]  /*e480*/  ISETP.NE.AND P4, PT, R5, R8, PT ;  /* 0x000000080500720c */ /* 0x000fe40003f85270 */
[----:B------:R-:W-:Y:S02]  /*e490*/  SEL R5, RZ, 0xffffffff, P2 ;  /* 0xffffffffff057807 */ /* 0x000fe40001000000 */
[----:B------:R-:W-:Y:S02]  /*e4a0*/  @P1 SEL R5, RZ, 0xffffffff, P0 ;  /* 0xffffffffff051807 */ /* 0x000fe40000000000 */
[----:B------:R-:W-:Y:S02]  /*e4b0*/  ISETP.GE.U32.AND P0, PT, R26, R59, PT ;  /* 0x0000003b1a00720c */ /* 0x000fe40003f06070 */
[----:B------:R-:W-:Y:S02]  /*e4c0*/  PRMT R9, R66, 0x7773, RZ ;  /* 0x0000777342097816 */ /* 0x000fe400000000ff */
[----:B------:R-:W-:-:S02]  /*e4d0*/  ISETP.GE.AND.EX P0, PT, R24, RZ, PT, P0 ;  /* 0x000000ff1800720c */ /* 0x000fc40003f06300 */
[----:B------:R-:W-:Y:S02]  /*e4e0*/  @P5 SEL R4, RZ, 0xffffffff, P6 ;  /* 0xffffffffff045807 */ /* 0x000fe40003000000 */
[----:B------:R-:W-:Y:S01]  /*e4f0*/  PRMT R8, R66, 0x7773, RZ ;  /* 0x0000777342087816 */ /* 0x000fe200000000ff */
[----:B------:R-:W-:Y:S01]  /*e500*/  IMAD.MOV.U32 R66, RZ, RZ, R9 ;  /* 0x000000ffff427224 */ /* 0x000fe200078e0009 */
[----:B------:R-:W-:Y:S02]  /*e510*/  SEL R79, RZ, 0xffffffff, P0 ;  /* 0xffffffffff4f7807 */ /* 0x000fe40000000000 */
[----:B------:R-:W-:Y:S02]  /*e520*/  ISETP.GE.U32.AND P5, PT, R20, R59, PT ;  /* 0x0000003b1400720c */ /* 0x000fe40003fa6070 */
[----:B------:R-:W-:Y:S02]  /*e530*/  ISETP.GE.U32.AND P0, PT, R27, R64, PT ;  /* 0x000000401b00720c */ /* 0x000fe40003f06070 */
[----:B------:R-:W-:-:S02]  /*e540*/  ISETP.GE.AND.EX P5, PT, R18, RZ, PT, P5 ;  /* 0x000000ff1200720c */ /* 0x000fc40003fa6350 */
[----:B------:R-:W-:Y:S02]  /*e550*/  ISETP.GE.AND.EX P0, PT, R28, RZ, PT, P0 ;  /* 0x000000ff1c00720c */ /* 0x000fe40003f06300 */
[----:B------:R-:W-:Y:S02]  /*e560*/  LOP3.LUT R4, R4, 0x1, RZ, 0xc0, !PT ;  /* 0x0000000104047812 */ /* 0x000fe400078ec0ff */
[C---:B------:R-:W-:Y:S02]  /*e570*/  ISETP.NE.AND P6, PT, R11.reuse, R66, PT ;  /* 0x000000420b00720c */ /* 0x040fe40003fc5270 */
[----:B------:R-:W-:Y:S02]  /*e580*/  SEL R9, RZ, 0xffffffff, P5 ;  /* 0xffffffffff097807 */ /* 0x000fe40002800000 */
[----:B------:R-:W-:Y:S02]  /*e590*/  SEL R87, RZ, 0xffffffff, P0 ;  /* 0xffffffffff577807 */ /* 0x000fe40000000000 */
[----:B------:R-:W-:-:S02]  /*e5a0*/  ISETP.GE.U32.AND P5, PT, R11, R8, PT ;  /* 0x000000080b00720c */ /* 0x000fc40003fa6070 */
[----:B------:R-:W-:Y:S02]  /*e5b0*/  ISETP.NE.U32.AND P2, PT, R4, 0x1, PT ;  /* 0x000000010400780c */ /* 0x000fe40003f45070 */
[----:B------:R-:W-:Y:S02]  /*e5c0*/  ISETP.GE.U32.AND P0, PT, R29, R64, PT ;  /* 0x000000401d00720c */ /* 0x000fe40003f06070 */
[----:B------:R-:W-:Y:S02]  /*e5d0*/  LOP3.LUT R11, R25, 0xff, RZ, 0xc0, !PT ;  /* 0x000000ff190b7812 */ /* 0x000fe400078ec0ff */
[----:B------:R-:W-:Y:S02]  /*e5e0*/  LOP3.LUT R5, R5, 0x1, RZ, 0xc0, !PT ;  /* 0x0000000105057812 */ /* 0x000fe400078ec0ff */
[----:B---3--:R-:W-:Y:S02]  /*e5f0*/  LOP3.LUT R4, R69, 0xff, RZ, 0xc0, !PT ;  /* 0x000000ff45047812 */ /* 0x008fe400078ec0ff */
[----:B------:R-:W-:-:S02]  /*e600*/  @P4 SEL R9, RZ, 0xffffffff, P3 ;  /* 0xffffffffff094807 */ /* 0x000fc40001800000 */
[----:B------:R-:W-:Y:S02]  /*e610*/  ISETP.GE.AND.EX P0, PT, R32, RZ, PT, P0 ;  /* 0x000000ff2000720c */ /* 0x000fe40003f06300 */
[----:B------:R-:W-:Y:S02]  /*e620*/  ISETP.NE.U32.AND P3, PT, R5, 0x1, PT ;  /* 0x000000010500780c */ /* 0x000fe40003f65070 */
[----:B------:R-:W-:Y:S02]  /*e630*/  ISETP.NE.AND P1, PT, R11, R4, PT ;  /* 0x000000040b00720c */ /* 0x000fe40003f25270 */
[----:B------:R-:W-:Y:S02]  /*e640*/  PRMT R5, R69, 0x7771, RZ ;  /* 0x0000777145057816 */ /* 0x000fe400000000ff */
[----:B------:R-:W-:Y:S02]  /*e650*/  LOP3.LUT R66, R30, 0xff, RZ, 0xc0, !PT ;  /* 0x000000ff1e427812 */ /* 0x000fe400078ec0ff */
[----:B------:R-:W-:-:S02]  /*e660*/  SEL R86, RZ, 0xffffffff, P0 ;  /* 0xffffffffff567807 */ /* 0x000fc40000000000 */
[----:B------:R-:W-:Y:S02]  /*e670*/  @P6 SEL R79, RZ, 0xffffffff, P5 ;  /* 0xffffffffff4f6807 */ /* 0x000fe40002800000 */
[----:B------:R-:W-:Y:S02]  /*e680*/  ISETP.GE.U32.AND P0, PT, R33, R64, PT ;  /* 0x000000402100720c */ /* 0x000fe40003f06070 */
[----:B------:R-:W-:Y:S02]  /*e690*/  LOP3.LUT R9, R9, 0x1, RZ, 0xc0, !PT ;  /* 0x0000000109097812 */ /* 0x000fe400078ec0ff */
[----:B------:R-:W-:Y:S02]  /*e6a0*/  PRMT R4, R69, 0x7770, RZ ;  /* 0x0000777045047816 */ /* 0x000fe400000000ff */
[----:B------:R-:W-:Y:S02]  /*e6b0*/  ISETP.NE.AND P5, PT, R66, R5, PT ;  /* 0x000000054200720c */ /* 0x000fe40003fa5270 */
[----:B------:R-:W-:-:S02]  /*e6c0*/  ISETP.GE.AND.EX P0, PT, R31, RZ, PT, P0 ;  /* 0x000000ff1f00720c */ /* 0x000fc40003f06300 */
[----:B------:R-:W-:Y:S02]  /*e6d0*/  ISETP.NE.U32.AND P4, PT, R9, 0x1, PT ;  /* 0x000000010900780c */ /* 0x000fe40003f85070 */
[----:B------:R-:W-:Y:S02]  /*e6e0*/  ISETP.GE.U32.AND P6, PT, R11, R4, PT ;  /* 0x000000040b00720c */ /* 0x000fe40003fc6070 */
[C---:B------:R-:W-:Y:S02]  /*e6f0*/  PRMT R5, R69.reuse, 0x7772, RZ ;  /* 0x0000777245057816 */ /* 0x040fe400000000ff */
[----:B------:R-:W-:Y:S02]  /*e700*/  PRMT R9, R69, 0x7771, RZ ;  /* 0x0000777145097816 */ /* 0x000fe400000000ff */
[----:B------:R-:W-:Y:S02]  /*e710*/  SEL R89, RZ, 0xffffffff, P0 ;  /* 0xffffffffff597807 */ /* 0x000fe40000000000 */
[----:B------:R-:W-:-:S02]  /*e720*/  @P1 SEL R87, RZ, 0xffffffff, P6 ;  /* 0xffffffffff571807 */ /* 0x000fc40003000000 */
[----:B------:R-:W-:Y:S02]  /*e730*/  ISETP.GE.U32.AND P0, PT, R37, R64, PT ;  /* 0x000000402500720c */ /* 0x000fe40003f06070 */
[----:B------:R-:W-:Y:S02]  /*e740*/  ISETP.GE.U32.AND P6, PT, R66, R9, PT ;  /* 0x000000094200720c */ /* 0x000fe40003fc6070 */
[----:B------:R-:W-:Y:S02]  /*e750*/  ISETP.NE.AND P1, PT, R76, R5, PT ;  /* 0x000000054c00720c */ /* 0x000fe40003f25270 */
[----:B------:R-:W-:Y:S02]  /*e760*/  PRMT R11, R69, 0x7773, RZ ;  /* 0x00007773450b7816 */ /* 0x000fe400000000ff */
[----:B------:R-:W-:Y:S02]  /*e770*/  LOP3.LUT R66, R36, 0xff, RZ, 0xc0, !PT ;  /* 0x000000ff24427812 */ /* 0x000fe400078ec0ff */
[----:B------:R-:W-:-:S02]  /*e780*/  ISETP.GE.AND.EX P0, PT, R35, RZ, PT, P0 ;  /* 0x000000ff2300720c */ /* 0x000fc40003f06300 */
[----:B------:R-:W-:Y:S02]  /*e790*/  @P5 SEL R86, RZ, 0xffffffff, P6 ;  /* 0xffffffffff565807 */ /* 0x000fe40003000000 */
[----:B------:R-:W-:Y:S02]  /*e7a0*/  PRMT R5, R69, 0x7772, RZ ;  /* 0x0000777245057816 */ /* 0x000fe400000000ff */
[----:B------:R-:W-:Y:S02]  /*e7b0*/  ISETP.NE.AND P5, PT, R66, R11, PT ;  /* 0x0000000b4200720c */ /* 0x000fe40003fa5270 */
[----:B------:R-:W-:Y:S02]  /*e7c0*/  SEL R88, RZ, 0xffffffff, P0 ;  /* 0xffffffffff587807 */ /* 0x000fe40000000000 */
[----:B------:R-:W-:Y:S02]  /*e7d0*/  ISETP.GE.U32.AND P0, PT, R40, R63, PT ;  /* 0x0000003f2800720c */ /* 0x000fe40003f06070 */
[----:B------:R-:W-:-:S02]  /*e7e0*/  ISETP.GE.U32.AND P6, PT, R76, R5, PT ;  /* 0x000000054c00720c */ /* 0x000fc40003fc6070 */
[----:B------:R-:W-:Y:S02]  /*e7f0*/  LOP3.LUT R76, R38, 0xff, RZ, 0xc0, !PT ;  /* 0x000000ff264c7812 */ /* 0x000fe400078ec0ff */
[----:B------:R-:W-:Y:S02]  /*e800*/  PRMT R69, R69, 0x7773, RZ ;  /* 0x0000777345457816 */ /* 0x000fe400000000ff */
[----:B-----5:R-:W-:Y:S02]  /*e810*/  LOP3.LUT R11, R70, 0xff, RZ, 0xc0, !PT ;  /* 0x000000ff460b7812 */ /* 0x020fe400078ec0ff */
[----:B------:R-:W-:Y:S02]  /*e820*/  ISETP.GE.AND.EX P0, PT, R39, RZ, PT, P0 ;  /* 0x000000ff2700720c */ /* 0x000fe40003f06300 */
[----:B------:R-:W-:Y:S02]  /*e830*/  @P1 SEL R89, RZ, 0xffffffff, P6 ;  /* 0xffffffffff591807 */ /* 0x000fe40003000000 */
[----:B------:R-:W-:-:S02]  /*e840*/  ISETP.GE.U32.AND P6, PT, R66, R69, PT ;  /* 0x000000454200720c */ /* 0x000fc40003fc6070 */
[----:B------:R-:W-:Y:S02]  /*e850*/  ISETP.NE.AND P1, PT, R76, R11, PT ;  /* 0x0000000b4c00720c */ /* 0x000fe40003f25270 */
[----:B------:R-:W-:Y:S02]  /*e860*/  PRMT R66, R70, 0x7771, RZ ;  /* 0x0000777146427816 */ /* 0x000fe400000000ff */
[----:B------:R-:W-:Y:S02]  /*e870*/  LOP3.LUT R11, R41, 0xff, RZ, 0xc0, !PT ;  /* 0x000000ff290b7812 */ /* 0x000fe400078ec0ff */
[----:B------:R-:W-:Y:S02]  /*e880*/  SEL R75, RZ, 0xffffffff, P0 ;  /* 0xffffffffff4b7807 */ /* 0x000fe40000000000 */
[----:B------:R-:W-:Y:S02]  /*e890*/  ISETP.GE.U32.AND P0, PT, R43, R63, PT ;  /* 0x0000003f2b00720c */ /* 0x000fe40003f06070 */
[----:B------:R-:W-:-:S02]  /*e8a0*/  @P5 SEL R88, RZ, 0xffffffff, P6 ;  /* 0xffffffffff585807 */ /* 0x000fc40003000000 */
[----:B------:R-:W-:Y:S02]  /*e8b0*/  PRMT R67, R70, 0x7770, RZ ;  /* 0x0000777046437816 */ /* 0x000fe400000000ff */
[----:B------:R-:W-:Y:S02]  /*e8c0*/  ISETP.NE.AND P6, PT, R11, R66, PT ;  /* 0x000000420b00720c */ /* 0x000fe40003fc5270 */
[----:B------:R-:W-:Y:S02]  /*e8d0*/  ISETP.GE.AND.EX P0, PT, R42, RZ, PT, P0 ;  /* 0x000000ff2a00720c */ /* 0x000fe40003f06300 */
[----:B------:R-:W-:Y:S02]  /*e8e0*/  ISETP.GE.U32.AND P5, PT, R76, R67, PT ;  /* 0x000000434c00720c */ /* 0x000fe40003fa6070 */
[----:B------:R-:W-:Y:S02]  /*e8f0*/  PRMT R73, R70, 0x7772, RZ ;  /* 0x0000777246497816 */ /* 0x000fe400000000ff */
[----:B------:R-:W-:-:S02]  /*e900*/  LOP3.LUT R76, R44, 0xff, RZ, 0xc0, !PT ;  /* 0x000000ff2c4c7812 */ /* 0x000fc400078ec0ff */
[----:B------:R-:W-:Y:S02]  /*e910*/  PRMT R66, R70, 0x7771, RZ ;  /* 0x0000777146427816 */ /* 0x000fe400000000ff */
[----:B------:R-:W-:Y:S02]  /*e920*/  SEL R77, RZ, 0xffffffff, P0 ;  /* 0xffffffffff4d7807 */ /* 0x000fe40000000000 */
[----:B------:R-:W-:Y:S02]  /*e930*/  ISETP.GE.U32.AND P0, PT, R46, R63, PT ;  /* 0x0000003f2e00720c */ /* 0x000fe40003f06070 */
[----:B------:R-:W-:Y:S02]  /*e940*/  @P1 SEL R75, RZ, 0xffffffff, P5 ;  /* 0xffffffffff4b1807 */ /* 0x000fe40002800000 */
[----:B------:R-:W-:Y:S02]  /*e950*/  ISETP.GE.U32.AND P5, PT, R11, R66, PT ;  /* 0x000000420b00720c */ /* 0x000fe40003fa6070 */
[----:B------:R-:W-:-:S02]  /*e960*/  ISETP.NE.AND P1, PT, R76, R73, PT ;  /* 0x000000494c00720c */ /* 0x000fc40003f25270 */
[C---:B------:R-:W-:Y:S02]  /*e970*/  PRMT R78, R70.reuse, 0x7773, RZ ;  /* 0x00007773464e7816 */ /* 0x040fe400000000ff */
[----:B------:R-:W-:Y:S02]  /*e980*/  LOP3.LUT R73, R47, 0xff, RZ, 0xc0, !PT ;  /* 0x000000ff2f497812 */ /* 0x000fe400078ec0ff */
[----:B------:R-:W-:Y:S02]  /*e990*/  ISETP.GE.AND.EX P0, PT, R45, RZ, PT, P0 ;  /* 0x000000ff2d00720c */ /* 0x000fe40003f06300 */
[----:B------:R-:W-:Y:S02]  /*e9a0*/  @P6 SEL R77, RZ, 0xffffffff, P5 ;  /* 0xffffffffff4d6807 */ /* 0x000fe40002800000 */
[----:B------:R-:W-:Y:S02]  /*e9b0*/  PRMT R11, R70, 0x7772, RZ ;  /* 0x00007772460b7816 */ /* 0x000fe400000000ff */
[----:B------:R-:W-:-:S02]  /*e9c0*/  ISETP.NE.AND P5, PT, R73, R78, PT ;  /* 0x0000004e4900720c */ /* 0x000fc40003fa5270 */
[----:B------:R-:W-:Y:S02]  /*e9d0*/  SEL R78, RZ, 0xffffffff, P0 ;  /* 0xffffffffff4e7807 */ /* 0x000fe40000000000 */
[----:B------:R-:W-:Y:S02]  /*e9e0*/  ISETP.GE.U32.AND P0, PT, R49, R63, PT ;  /* 0x0000003f3100720c */ /* 0x000fe40003f06070 */
[----:B------:R-:W-:Y:S02]  /*e9f0*/  ISETP.GE.U32.AND P6, PT, R76, R11, PT ;  /* 0x0000000b4c00720c */ /* 0x000fe40003fc6070 */
[----:B------:R-:W-:Y:S02]  /*ea00*/  LOP3.LUT R76, R50, 0xff, RZ, 0xc0, !PT ;  /* 0x000000ff324c7812 */ /* 0x000fe400078ec0ff */
        /* <DEDUP_REMOVED lines=8> */
[----:B------:R-:W-:Y:S02]  /*ea90*/  PRMT R80, R81, 0x7771, RZ ;  /* 0x0000777151507816 */ /* 0x000fe400000000ff */
[----:B------:R-:W-:Y:S02]  /*eaa0*/  ISETP.GE.AND.EX P0, PT, R53, RZ, PT, P0 ;  /* 0x000000ff3500720c */ /* 0x000fe40003f06300 */
[----:B------:R-:W-:Y:S02]  /*eab0*/  PRMT R73, R81, 0x7770, RZ ;  /* 0x0000777051497816 */ /* 0x000fe400000000ff */
[----:B------:R-:W-:Y:S02]  /*eac0*/  @P5 SEL R83, RZ, 0xffffffff, P6 ;  /* 0xffffffffff535807 */ /* 0x000fe40003000000 */
[----:B------:R-:W-:Y:S02]  /*ead0*/  ISETP.NE.AND P5, PT, R85, R80, PT ;  /* 0x000000505500720c */ /* 0x000fe40003fa5270 */
[----:B------:R-:W-:-:S02]  /*eae0*/  SEL R80, RZ, 0xffffffff, P0 ;  /* 0xffffffffff507807 */ /* 0x000fc40000000000 */
[----:B------:R-:W-:Y:S02]  /*eaf0*/  ISETP.GE.U32.AND P6, PT, R76, R73, PT ;  /* 0x000000494c00720c */ /* 0x000fe40003fc6070 */
[----:B------:R-:W-:Y:S02]  /*eb00*/  ISETP.GE.U32.AND P0, PT, R61, R65, PT ;  /* 0x000000413d00720c */ /* 0x000fe40003f06070 */
[C---:B------:R-:W-:Y:S02]  /*eb10*/  PRMT R91, R81.reuse, 0x7773, RZ ;  /* 0x00007773515b7816 */ /* 0x040fe400000000ff */
[----:B------:R-:W-:Y:S02]  /*eb20*/  PRMT R76, R81, 0x7771, RZ ;  /* 0x00007771514c7816 */ /* 0x000fe400000000ff */
[----:B------:R-:W-:Y:S02]  /*eb30*/  ISETP.GE.AND.EX P0, PT, R60, RZ, PT, P0 ;  /* 0x000000ff3c00720c */ /* 0x000fe40003f06300 */
[----:B------:R-:W-:-:S02]  /*eb40*/  @P1 SEL R80, RZ, 0xffffffff, P6 ;  /* 0xffffffffff501807 */ /* 0x000fc40003000000 */
[----:B------:R-:W-:Y:S02]  /*eb50*/  ISETP.NE.AND P1, PT, R84, R91, PT ;  /* 0x0000005b5400720c */ /* 0x000fe40003f25270 */
[----:B------:R-:W-:Y:S02]  /*eb60*/  ISETP.GE.U32.AND P6, PT, R85, R76, PT ;  /* 0x0000004c5500720c */ /* 0x000fe40003fc6070 */
[----:B------:R-:W-:Y:S02]  /*eb70*/  SEL R82, RZ, 0xffffffff, P0 ;  /* 0xffffffffff527807 */ /* 0x000fe40000000000 */
[----:B------:R-:W-:Y:S02]  /*eb80*/  LOP3.LUT R85, R79, 0x1, RZ, 0xc0, !PT ;  /* 0x000000014f557812 */ /* 0x000fe400078ec0ff */
[----:B------:R-:W-:Y:S02]  /*eb90*/  ISETP.GE.U32.AND P0, PT, R52, R65, PT ;  /* 0x000000413400720c */ /* 0x000fe40003f06070 */
[----:B------:R-:W-:-:S02]  /*eba0*/  PRMT R79, R81, 0x7773, RZ ;  /* 0x00007773514f7816 */ /* 0x000fc400000000ff */
[----:B------:R-:W-:Y:S02]  /*ebb0*/  @P5 SEL R82, RZ, 0xffffffff, P6 ;  /* 0xffffffffff525807 */ /* 0x000fe40003000000 */
[----:B------:R-:W-:Y:S02]  /*ebc0*/  ISETP.NE.U32.AND P5, PT, R85, 0x1, PT ;  /* 0x000000015500780c */ /* 0x000fe40003fa5070 */
[----:B------:R-:W-:Y:S02]  /*ebd0*/  ISETP.GE.AND.EX P6, PT, R51, RZ, PT, P0 ;  /* 0x000000ff3300720c */ /* 0x000fe40003fc6300 */
[----:B------:R-:W-:Y:S02]  /*ebe0*/  PRMT R85, R81, 0x7772, RZ ;  /* 0x0000777251557816 */ /* 0x000fe400000000ff */
[----:B------:R-:W-:Y:S02]  /*ebf0*/  ISETP.GE.U32.AND P0, PT, R84, R79, PT ;  /* 0x0000004f5400720c */ /* 0x000fe40003f06070 */
[----:B------:R-:W-:-:S02]  /*ec00*/  SEL R84, RZ, 0xffffffff, P6 ;  /* 0xffffffffff547807 */ /* 0x000fc40003000000 */
[-C--:B------:R-:W-:Y:S02]  /*ec10*/  SEL R12, R12, R59.reuse, !P2 ;  /* 0x0000003b0c0c7207 */ /* 0x080fe40005000000 */
[-C--:B------:R-:W-:Y:S02]  /*ec20*/  SEL R14, R14, R59.reuse, !P3 ;  /* 0x0000003b0e0e7207 */ /* 0x080fe40005800000 */
[-C--:B------:R-:W-:Y:S02]  /*ec30*/  SEL R20, R20, R59.reuse, !P4 ;  /* 0x0000003b14147207 */ /* 0x080fe40006000000 */
[----:B------:R-:W-:Y:S01]  /*ec40*/  SEL R26, R26, R59, !P5 ;  /* 0x0000003b1a1a7207 */ /* 0x000fe20006800000 */
[----:B------:R-:W-:Y:S01]  /*ec50*/  IMAD.IADD R59, R65, 0x1, R72 ;  /* 0x00000001413b7824 */ /* 0x000fe200078e0248 */
[----:B------:R-:W-:Y:S02]  /*ec60*/  ISETP.NE.AND P6, PT, R90, R85, PT ;  /* 0x000000555a00720c */ /* 0x000fe40003fc5270 */
[----:B------:R-:W-:Y:S01]  /*ec70*/  @P1 SEL R84, RZ, 0xffffffff, P0 ;  /* 0xffffffffff541807 */ /* 0x000fe20000000000 */
[----:B------:R-:W-:Y:S01]  /*ec80*/  IMAD R91, R72, 0x3, R59 ;  /* 0x00000003485b7824 */ /* 0x000fe200078e023b */
[----:B------:R-:W-:-:S02]  /*ec90*/  ISETP.GE.U32.AND P0, PT, R58, R65, PT ;  /* 0x000000413a00720c */ /* 0x000fc40003f06070 */
[----:B------:R-:W-:Y:S02]  /*eca0*/  PRMT R81, R81, 0x7772, RZ ;  /* 0x0000777251517816 */ /* 0x000fe400000000ff */
[----:B------:R-:W-:Y:S02]  /*ecb0*/  ISETP.GE.AND.EX P0, PT, R57, RZ, PT, P0 ;  /* 0x000000ff3900720c */ /* 0x000fe40003f06300 */
[----:B------:R-:W-:Y:S02]  /*ecc0*/  ISETP.GE.U32.AND P1, PT, R90, R81, PT ;  /* 0x000000515a00720c */ /* 0x000fe40003f26070 */
[----:B------:R-:W-:Y:S02]  /*ecd0*/  SEL R85, RZ, 0xffffffff, P0 ;  /* 0xffffffffff557807 */ /* 0x000fe40000000000 */
[----:B------:R-:W-:Y:S02]  /*ece0*/  ISETP.GE.U32.AND P0, PT, R91, R74, PT ;  /* 0x0000004a5b00720c */ /* 0x000fe40003f06070 */
[----:B------:R-:W-:-:S02]  /*ecf0*/  LOP3.LUT R87, R87, 0x1, RZ, 0xc0, !PT ;  /* 0x0000000157577812 */ /* 0x000fc400078ec0ff */
[----:B------:R-:W-:Y:S02]  /*ed00*/  LOP3.LUT R86, R86, 0x1, RZ, 0xc0, !PT ;  /* 0x0000000156567812 */ /* 0x000fe400078ec0ff */
[----:B------:R-:W-:Y:S02]  /*ed10*/  LOP3.LUT R89, R89, 0x1, RZ, 0xc0, !PT ;  /* 0x0000000159597812 */ /* 0x000fe400078ec0ff */
[----:B------:R-:W-:Y:S02]  /*ed20*/  LOP3.LUT R88, R88, 0x1, RZ, 0xc0, !PT ;  /* 0x0000000158587812 */ /* 0x000fe400078ec0ff */
[----:B------:R-:W-:Y:S02]  /*ed30*/  LOP3.LUT R75, R75, 0x1, RZ, 0xc0, !PT ;  /* 0x000000014b4b7812 */ /* 0x000fe400078ec0ff */
[----:B------:R-:W-:Y:S02]  /*ed40*/  LOP3.LUT R77, R77, 0x1, RZ, 0xc0, !PT ;  /* 0x000000014d4d7812 */ /* 0x000fe400078ec0ff */
[----:B------:R-:W-:-:S02]  /*ed50*/  @P6 SEL R85, RZ, 0xffffffff, P1 ;  /* 0xffffffffff556807 */ /* 0x000fc40000800000 */
        /* <DEDUP_REMOVED lines=25> */
[----:B------:R-:W-:Y:S02]  /*eef0*/  SEL R28, R28, RZ, !P6 ;  /* 0x000000ff1c1c7207 */ /* 0x000fe40007000000 */
[----:B------:R-:W-:Y:S02]  /*ef00*/  SEL R30, R30, R9, !P1 ;  /* 0x000000091e1e7207 */ /* 0x000fe40004800000 */
[----:B------:R-:W-:Y:S02]  /*ef10*/  SEL R32, R32, RZ, !P1 ;  /* 0x000000ff20207207 */ /* 0x000fe40004800000 */
        /* <DEDUP_REMOVED lines=36> */
.L_x_4342:
[----:B------:R-:W-:Y:S02]  /*f160*/  PRMT R64, R10, 0x7610, R64 ;  /* 0x000076100a407816 */ /* 0x000fe40000000040 */
[----:B------:R-:W-:Y:S02]  /*f170*/  PRMT R78, R8, 0x7610, R78 ;  /* 0x00007610084e7816 */ /* 0x000fe4000000004e */
[----:B------:R-:W-:Y:S02]  /*f180*/  PRMT R10, R4, 0x7610, R10 ;  /* 0x00007610040a7816 */ /* 0x000fe4000000000a */
[----:B------:R-:W-:Y:S02]  /*f190*/  PRMT R63, R9, 0x7610, R63 ;  /* 0x00007610093f7816 */ /* 0x000fe4000000003f */
[----:B------:R-:W-:-:S07]  /*f1a0*/  PRMT R65, R5, 0x7610, R65 ;  /* 0x0000761005417816 */ /* 0x000fce0000000041 */
.L_x_4341:
[----:B------:R-:W-:Y:S05]  /*f1b0*/  BSYNC B0 ;  /* 0x0000000000007941 */ /* 0x000fea0003800000 */
.L_x_4340:
        /* <DEDUP_REMOVED lines=43> */
[----:B------:R-:W-:Y:S02]  /*f470*/  @!P1 PRMT R73, R11, 0x7610, R73 ;  /* 0x000076100b499816 */ /* 0x000fe40000000049 */
[----:B------:R-:W-:-:S02]  /*f480*/  @!P1 PRMT R76, R16, 0x7610, R76 ;  /* 0x00007610104c9816 */ /* 0x000fc4000000004c */
[----:B------:R-:W-:Y:S02]  /*f490*/  @!P1 PRMT R81, R19, 0x7610, R81 ;  /* 0x0000761013519816 */ /* 0x000fe40000000051 */
[----:B------:R-:W-:Y:S02]  /*f4a0*/  @!P1 PRMT R79, R62, 0x7610, R79 ;  /* 0x000076103e4f9816 */ /* 0x000fe4000000004f */
[C---:B---3--:R-:W-:Y:S02]  /*f4b0*/  PRMT R67, R8.reuse, 0x7770, RZ ;  /* 0x0000777008437816 */ /* 0x048fe400000000ff */
[C---:B------:R-:W-:Y:S02]  /*f4c0*/  PRMT R66, R8.reuse, 0x7771, RZ ;  /* 0x0000777108427816 */ /* 0x040fe400000000ff */
[C---:B------:R-:W-:Y:S02]  /*f4d0*/  PRMT R11, R8.reuse, 0x7772, RZ ;  /* 0x00007772080b7816 */ /* 0x040fe400000000ff */
[----:B------:R-:W-:-:S07]  /*f4e0*/  PRMT R70, R8, 0x7773, RZ ;  /* 0x0000777308467816 */ /* 0x000fce00000000ff */
.L_x_4345:
[----:B------:R-:W-:Y:S05]  /*f4f0*/  BSYNC B0 ;  /* 0x0000000000007941 */ /* 0x000fea0003800000 */
.L_x_4344:
[----:B------:R-:W-:Y:S04]  /*f500*/  BSSY B0, `(.L_x_4346) ;  /* 0x00000db000007945 */ /* 0x000fe80003800000 */
[----:B------:R-:W-:Y:S05]  /*f510*/  @P0 BRA `(.L_x_4347) ;  /* 0x0000000c00640947 */ /* 0x000fea0003800000 */
        /* <DEDUP_REMOVED lines=19> */
[----:B------:R-:W-:Y:S02]  /*f650*/  ISETP.GE.U32.AND P0, PT, R20, R59, PT ;  /* 0x0000003b1400720c */ /* 0x000fe40003f06070 */
        /* <DEDUP_REMOVED lines=39> */
[CC--:B------:R-:W-:Y:S02]  /*f8d0*/  ISETP.NE.AND P5, PT, R5.reuse, R4.reuse, PT ;  /* 0x000000040500720c */ /* 0x0c0fe40003fa5270 */
        /* <DEDUP_REMOVED lines=157> */
.L_x_4347:
[----:B------:R-:W-:Y:S05]  /*102b0*/  BSYNC B0 ;  /* 0x0000000000007941 */ /* 0x000fea0003800000 */
.L_x_4346:
[----:B------:R-:W-:Y:S02]  /*102c0*/  LOP3.LUT R4, R0, 0xff, RZ, 0xc0, !PT ;  /* 0x000000ff00047812 */ /* 0x000fe400078ec0ff */
[----:B------:R-:W-:Y:S02]  /*102d0*/  LOP3.LUT R5, R25, 0xff, RZ, 0xc0, !PT ;  /* 0x000000ff19057812 */ /* 0x000fe400078ec0ff */
[----:B------:R-:W-:Y:S02]  /*102e0*/  ISETP.GE.U32.AND P4, PT, R12, R27, PT ;  /* 0x0000001b0c00720c */ /* 0x000fe40003f86070 */
[----:B------:R-:W-:Y:S02]  /*102f0*/  ISETP.NE.AND P5, PT, R4, R5, PT ;  /* 0x000000050400720c */ /* 0x000fe40003fa5270 */
[----:B------:R-:W-:Y:S02]  /*10300*/  ISETP.GE.AND.EX P4, PT, R3, R28, PT, P4 ;  /* 0x0000001c0300720c */ /* 0x000fe40003f86340 */
[----:B------:R-:W-:-:S02]  /*10310*/  LOP3.LUT R9, R15, 0xff, RZ, 0xc0, !PT ;  /* 0x000000ff0f097812 */ /* 0x000fc400078ec0ff */
[----:B------:R-:W-:Y:S02]  /*10320*/  LOP3.LUT R10, R34, 0xff, RZ, 0xc0, !PT ;  /* 0x000000ff220a7812 */ /* 0x000fe400078ec0ff */
[----:B------:R-:W-:Y:S02]  /*10330*/  ISETP.GE.U32.AND P3, PT, R4, R5, PT ;  /* 0x000000050400720c */ /* 0x000fe40003f66070 */
[----:B------:R-:W-:Y:S02]  /*10340*/  SEL R4, RZ, 0xffffffff, P4 ;  /* 0xffffffffff047807 */ /* 0x000fe40002000000 */
[----:B------:R-:W-:Y:S02]  /*10350*/  ISETP.GE.U32.AND P0, PT, R14, R29, PT ;  /* 0x0000001d0e00720c */ /* 0x000fe40003f06070 */
[----:B------:R-:W-:Y:S02]  /*10360*/  ISETP.NE.AND P4, PT, R9, R10, PT ;  /* 0x0000000a0900720c */ /* 0x000fe40003f85270 */
[----:B------:R-:W-:-:S02]  /*10370*/  LOP3.LUT R5, R7, 0xff, RZ, 0xc0, !PT ;  /* 0x000000ff07057812 */ /* 0x000fc400078ec0ff */
[----:B------:R-:W-:Y:S02]  /*10380*/  LOP3.LUT R8, R30, 0xff, RZ, 0xc0, !PT ;  /* 0x000000ff1e087812 */ /* 0x000fe400078ec0ff */
[----:B------:R-:W-:Y:S02]  /*10390*/  LOP3.LUT R11, R21, 0xff, RZ, 0xc0, !PT ;  /* 0x000000ff150b7812 */ /* 0x000fe400078ec0ff */
[----:B------:R-:W-:Y:S02]  /*103a0*/  LOP3.LUT R16, R36, 0xff, RZ, 0xc0, !PT ;  /* 0x000000ff24107812 */ /* 0x000fe400078ec0ff */
[----:B------:R-:W-:Y:S02]  /*103b0*/  ISETP.GE.U32.AND P2, PT, R20, R33, PT ;  /* 0x000000211400720c */ /* 0x000fe40003f46070 */
[----:B------:R-:W-:Y:S02]  /*103c0*/  ISETP.GE.AND.EX P0, PT, R13, R32, PT, P0 ;  /* 0x000000200d00720c */ /* 0x000fe40003f06300 */
[----:B------:R-:W-:-:S02]  /*103d0*/  @P5 SEL R4, RZ, 0xffffffff, P3 ;  /* 0xffffffffff045807 */ /* 0x000fc40001800000 */
[----:B------:R-:W-:Y:S02]  /*103e0*/  ISETP.NE.AND P6, PT, R5, R8, PT ;  /* 0x000000080500720c */ /* 0x000fe40003fc5270 */
[----:B------:R-:W-:Y:S02]  /*103f0*/  ISETP.NE.AND P3, PT, R11, R16, PT ;  /* 0x000000100b00720c */ /* 0x000fe40003f65270 */
[----:B------:R-:W-:Y:S02]  /*10400*/  ISETP.GE.U32.AND P5, PT, R5, R8, PT ;  /* 0x000000080500720c */ /* 0x000fe40003fa6070 */
[----:B------:R-:W-:Y:S02]  /*10410*/  ISETP.GE.AND.EX P2, PT, R18, R31, PT, P2 ;  /* 0x0000001f1200720c */ /* 0x000fe40003f46320 */
[----:B------:R-:W-:Y:S02]  /*10420*/  SEL R5, RZ, 0xffffffff, P0 ;  /* 0xffffffffff057807 */ /* 0x000fe40000000000 */
[----:B------:R-:W-:-:S02]  /*10430*/  ISETP.GE.U32.AND P0, PT, R9, R10, PT ;  /* 0x0000000a0900720c */ /* 0x000fc40003f06070 */
[----:B------:R-:W-:Y:S02]  /*10440*/  LOP3.LUT R4, R4, 0x1, RZ, 0xc0, !PT ;  /* 0x0000000104047812 */ /* 0x000fe400078ec0ff */
[----:B------:R-:W-:Y:S02]  /*10450*/  ISETP.GE.U32.AND P1, PT, R26, R37, PT ;  /* 0x000000251a00720c */ /* 0x000fe40003f26070 */
[----:B------:R-:W-:Y:S02]  /*10460*/  SEL R8, RZ, 0xffffffff, P2 ;  /* 0xffffffffff087807 */ /* 0x000fe40001000000 */
[----:B------:R-:W-:Y:S02]  /*10470*/  @P4 SEL R8, RZ, 0xffffffff, P0 ;  /* 0xffffffffff084807 */ /* 0x000fe40000000000 */
[----:B------:R-:W-:Y:S02]  /*10480*/  ISETP.NE.U32.AND P0, PT, R4, 0x1, PT ;  /* 0x000000010400780c */ /* 0x000fe40003f05070 */
[----:B------:R-:W-:-:S02]  /*10490*/  ISETP.GE.AND.EX P1, PT, R24, R35, PT, P1 ;  /* 0x000000231800720c */ /* 0x000fc40003f26310 */
[----:B------:R-:W-:Y:S02]  /*104a0*/  ISETP.GE.U32.AND P2, PT, R11, R16, PT ;  /* 0x000000100b00720c */ /* 0x000fe40003f46070 */
[----:B------:R-:W-:Y:S02]  /*104b0*/  SEL R25, R0, R25, !P0 ;  /* 0x0000001900197207 */ /* 0x000fe40004000000 */
[----:B------:R-:W-:Y:S02]  /*104c0*/  SEL R9, RZ, 0xffffffff, P1 ;  /* 0xffffffffff097807 */ /* 0x000fe40000800000 */
[----:B------:R-:W-:Y:S02]  /*104d0*/  @P3 SEL R9, RZ, 0xffffffff, P2 ;  /* 0xffffffffff093807 */ /* 0x000fe40001000000 */
[----:B------:R-:W-:Y:S02]  /*104e0*/  SEL R11, R12, R27, !P0 ;  /* 0x0000001b0c0b7207 */ /* 0x000fe40004000000 */
[----:B------:R-:W-:-:S02]  /*104f0*/  SEL R12, R3, R28, !P0 ;  /* 0x0000001c030c7207 */ /* 0x000fc40004000000 */
[----:B------:R-:W-:Y:S02]  /*10500*/  @P6 SEL R5, RZ, 0xffffffff, P5 ;  /* 0xffffffffff056807 */ /* 0x000fe40002800000 */
[----:B------:R-:W-:Y:S02]  /*10510*/  LOP3.LUT R3, R38, 0xff, RZ, 0xc0, !PT ;  /* 0x000000ff26037812 */ /* 0x000fe400078ec0ff */
[----:B------:R-:W-:Y:S02]  /*10520*/  LOP3.LUT R0, R25, 0xff, RZ, 0xc0, !PT ;  /* 0x000000ff19007812 */ /* 0x000fe400078ec0ff */
[----:B------:R-:W-:Y:S02]  /*10530*/  LOP3.LUT R9, R9, 0x1, RZ, 0xc0, !PT ;  /* 0x0000000109097812 */ /* 0x000fe400078ec0ff */
[----:B------:R-:W-:Y:S02]  /*10540*/  LOP3.LUT R5, R5, 0x1, RZ, 0xc0, !PT ;  /* 0x0000000105057812 */ /* 0x000fe400078ec0ff */
[----:B------:R-:W-:-:S02]  /*10550*/  ISETP.NE.AND P5, PT, R0, R3, PT ;  /* 0x000000030000720c */ /* 0x000fc40003fa5270 */
[----:B------:R-:W-:Y:S02]  /*10560*/  LOP3.LUT R8, R8, 0x1, RZ, 0xc0, !PT ;  /* 0x0000000108087812 */ /* 0x000fe400078ec0ff */
[----:B------:R-:W-:Y:S02]  /*10570*/  ISETP.NE.U32.AND P3, PT, R9, 0x1, PT ;  /* 0x000000010900780c */ /* 0x000fe40003f65070 */
[----:B------:R-:W-:Y:S02]  /*10580*/  ISETP.NE.U32.AND P1, PT, R5, 0x1, PT ;  /* 0x000000010500780c */ /* 0x000fe40003f25070 */
[----:B------:R-:W-:Y:S02]  /*10590*/  ISETP.GE.U32.AND P4, PT, R11, R40, PT ;  /* 0x000000280b00720c */ /* 0x000fe40003f86070 */
[----:B------:R-:W-:Y:S02]  /*105a0*/  ISETP.NE.U32.AND P2, PT, R8, 0x1, PT ;  /* 0x000000010800780c */ /* 0x000fe40003f45070 */
[----:B------:R-:W-:-:S02]  /*105b0*/  SEL R36, R21, R36, !P3 ;  /* 0x0000002415247207 */ /* 0x000fc40005800000 */
[----:B------:R-:W-:Y:S02]  /*105c0*/  SEL R10, R14, R29, !P1 ;  /* 0x0000001d0e0a7207 */ /* 0x000fe40004800000 */
[----:B------:R-:W-:Y:S02]  /*105d0*/  SEL R26, R26, R37, !P3 ;  /* 0x000000251a1a7207 */ /* 0x000fe40005800000 */
[----:B------:R-:W-:Y:S02]  /*105e0*/  SEL R9, R24, R35, !P3 ;  /* 0x0000002318097207 */ /* 0x000fe40005800000 */
[----:B------:R-:W-:Y:S02]  /*105f0*/  ISETP.GE.AND.EX P4, PT, R12, R39, PT, P4 ;  /* 0x000000270c00720c */ /* 0x000fe40003f86340 */
[----:B------:R-:W-:Y:S02]  /*10600*/  SEL R30, R7, R30, !P1 ;  /* 0x0000001e071e7207 */ /* 0x000fe40004800000 */
[----:B------:R-:W-:-:S02]  /*10610*/  ISETP.GE.U32.AND P3, PT, R0, R3, PT ;  /* 0x000000030000720c */ /* 0x000fc40003f66070 */
[----:B------:R-:W-:Y:S02]  /*10620*/  SEL R7, R20, R33, !P2 ;  /* 0x0000002114077207 */ /* 0x000fe40005000000 */
[----:B------:R-:W-:Y:S02]  /*10630*/  LOP3.LUT R16, R47, 0xff, RZ, 0xc0, !PT ;  /* 0x000000ff2f107812 */ /* 0x000fe400078ec0ff */
[----:B------:R-:W-:Y:S02]  /*10640*/  LOP3.LUT R5, R36, 0xff, RZ, 0xc0, !PT ;  /* 0x000000ff24057812 */ /* 0x000fe400078ec0ff */
[----:B------:R-:W-:Y:S02]  /*10650*/  SEL R13, R13, R32, !P1 ;  /* 0x000000200d0d7207 */ /* 0x000fe40004800000 */
[----:B------:R-:W-:Y:S02]  /*10660*/  ISETP.GE.U32.AND P0, PT, R10, R43, PT ;  /* 0x0000002b0a00720c */ /* 0x000fe40003f06070 */
[----:B------:R-:W-:-:S02]  /*10670*/  SEL R0, RZ, 0xffffffff, P4 ;  /* 0xffffffffff007807 */ /* 0x000fc40002000000 */
[----:B------:R-:W-:Y:S02]  /*10680*/  SEL R15, R15, R34, !P2 ;  /* 0x000000220f0f7207 */ /* 0x000fe40005000000 */
[----:B------:R-:W-:Y:S02]  /*10690*/  SEL R8, R18, R31, !P2 ;  /* 0x0000001f12087207 */ /* 0x000fe40005000000 */
[----:B------:R-:W-:Y:S02]  /*106a0*/  @P5 SEL R0, RZ, 0xffffffff, P3 ;  /* 0xffffffffff005807 */ /* 0x000fe40001800000 */
[----:B------:R-:W-:Y:S02]  /*106b0*/  ISETP.GE.U32.AND P2, PT, R7, R46, PT ;  /* 0x0000002e0700720c */ /* 0x000fe40003f46070 */
[----:B------:R-:W-:Y:S02]  /*106c0*/  ISETP.NE.AND P3, PT, R5, R16, PT ;  /* 0x000000100500720c */ /* 0x000fe40003f65270 */
[----:B------:R-:W-:-:S02]  /*106d0*/  LOP3.LUT R14, R41, 0xff, RZ, 0xc0, !PT ;  /* 0x000000ff290e7812 */ /* 0x000fc400078ec0ff */
[----:B------:R-:W-:Y:S02]  /*106e0*/  LOP3.LUT R3, R30, 0xff, RZ, 0xc0, !PT ;  /* 0x000000ff1e037812 */ /* 0x000fe400078ec0ff */
[----:B------:R-:W-:Y:S02]  /*106f0*/  ISETP.GE.AND.EX P0, PT, R13, R42, PT, P0 ;  /* 0x0000002a0d00720c */ /* 0x000fe40003f06300 */
[----:B------:R-:W-:Y:S02]  /*10700*/  LOP3.LUT R19, R44, 0xff, RZ, 0xc0, !PT ;  /* 0x000000ff2c137812 */ /* 0x000fe400078ec0ff */
[----:B------:R-:W-:Y:S02]  /*10710*/  LOP3.LUT R4, R15, 0xff, RZ, 0xc0, !PT ;  /* 0x000000ff0f047812 */ /* 0x000fe400078ec0ff */
[----:B------:R-:W-:Y:S02]  /*10720*/  ISETP.GE.U32.AND P1, PT, R26, R49, PT ;  /* 0x000000311a00720c */ /* 0x000fe40003f26070 */
[----:B------:R-:W-:-:S02]  /*10730*/  ISETP.GE.AND.EX P2, PT, R8, R45, PT, P2 ;  /* 0x0000002d0800720c */ /* 0x000fc40003f46320 */
[CC--:B------:R-:W-:Y:S02]  /*10740*/  ISETP.NE.AND P6, PT, R3.reuse, R14.reuse, PT ;  /* 0x0000000e0300720c */ /* 0x0c0fe40003fc5270 */
[----:B------:R-:W-:Y:S02]  /*10750*/  ISETP.GE.U32.AND P5, PT, R3, R14, PT ;  /* 0x0000000e0300720c */ /* 0x000fe40003fa6070 */
[----:B------:R-:W-:Y:S02]  /*10760*/  SEL R3, RZ, 0xffffffff, P0 ;  /* 0xffffffffff037807 */ /* 0x000fe40000000000 */
[CC--:B------:R-:W-:Y:S02]  /*10770*/  ISETP.NE.AND P4, PT, R4.reuse, R19.reuse, PT ;  /* 0x000000130400720c */ /* 0x0c0fe40003f85270 */
[----:B------:R-:W-:Y:S02]  /*10780*/  ISETP.GE.U32.AND P0, PT, R4, R19, PT ;  /* 0x000000130400720c */ /* 0x000fe40003f06070 */
[----:B------:R-:W-:-:S02]  /*10790*/  ISETP.GE.AND.EX P1, PT, R9, R48, PT, P1 ;  /* 0x000000300900720c */ /* 0x000fc40003f26310 */
[----:B------:R-:W-:Y:S02]  /*107a0*/  SEL R4, RZ, 0xffffffff, P2 ;  /* 0xffffffffff047807 */ /* 0x000fe40001000000 */
[----:B------:R-:W-:Y:S02]  /*107b0*/  ISETP.GE.U32.AND P2, PT, R5, R16, PT ;  /* 0x000000100500720c */ /* 0x000fe40003f46070 */
[----:B------:R-:W-:Y:S02]  /*107c0*/  SEL R5, RZ, 0xffffffff, P1 ;  /* 0xffffffffff057807 */ /* 0x000fe40000800000 */
[----:B------:R-:W-:Y:S02]  /*107d0*/  @P3 SEL R5, RZ, 0xffffffff, P2 ;  /* 0xffffffffff053807 */ /* 0x000fe40001000000 */
[----:B------:R-:W-:Y:S02]  /*107e0*/  @P6 SEL R3, RZ, 0xffffffff, P5 ;  /* 0xffffffffff036807 */ /* 0x000fe40002800000 */
[----:B------:R-:W-:-:S02]  /*107f0*/  LOP3.LUT R5, R5, 0x1, RZ, 0xc0, !PT ;  /* 0x0000000105057812 */ /* 0x000fc400078ec0ff */
[----:B------:R-:W-:Y:S02]  /*10800*/  LOP3.LUT R0, R0, 0x1, RZ, 0xc0, !PT ;  /* 0x0000000100007812 */ /* 0x000fe400078ec0ff */
[----:B------:R-:W-:Y:S02]  /*10810*/  ISETP.NE.U32.AND P3, PT, R5, 0x1, PT ;  /* 0x000000010500780c */ /* 0x000fe40003f65070 */
[----:B------:R-:W-:Y:S02]  /*10820*/  LOP3.LUT R3, R3, 0x1, RZ, 0xc0, !PT ;  /* 0x0000000103037812 */ /* 0x000fe400078ec0ff */
[----:B------:R-:W-:Y:S02]  /*10830*/  SEL R47, R36, R47, !P3 ;  /* 0x0000002f242f7207 */ /* 0x000fe40005800000 */
[----:B------:R-:W-:Y:S02]  /*10840*/  @P4 SEL R4, RZ, 0xffffffff, P0 ;  /* 0xffffffffff044807 */ /* 0x000fe40000000000 */
[----:B------:R-:W-:-:S02]  /*10850*/  ISETP.NE.U32.AND P0, PT, R0, 0x1, PT ;  /* 0x000000010000780c */ /* 0x000fc40003f05070 */
[----:B------:R-:W-:Y:S02]  /*10860*/  ISETP.NE.U32.AND P1, PT, R3, 0x1, PT ;  /* 0x000000010300780c */ /* 0x000fe40003f25070 */
[----:B------:R-:W-:Y:S02]  /*10870*/  LOP3.LUT R3, R56, 0xff, RZ, 0xc0, !PT ;  /* 0x000000ff38037812 */ /* 0x000fe400078ec0ff */
[----:B------:R-:W-:Y:S02]  /*10880*/  LOP3.LUT R0, R47, 0xff, RZ, 0xc0, !PT ;  /* 0x000000ff2f007812 */ /* 0x000fe400078ec0ff */
[----:B------:R-:W-:Y:S02]  /*10890*/  LOP3.LUT R4, R4, 0x1, RZ, 0xc0, !PT ;  /* 0x0000000104047812 */ /* 0x000fe400078ec0ff */
[----:B------:R-:W-:Y:S02]  /*108a0*/  SEL R49, R26, R49, !P3 ;  /* 0x000000311a317207 */ /* 0x000fe40005800000 */
[----:B------:R-:W-:-:S02]  /*108b0*/  ISETP.NE.AND P5, PT, R0, R3, PT ;  /* 0x000000030000720c */ /* 0x000fc40003fa5270 */
[----:B------:R-:W-:Y:S02]  /*108c0*/  ISETP.NE.U32.AND P2, PT, R4, 0x1, PT ;  /* 0x000000010400780c */ /* 0x000fe40003f45070 */
[----:B------:R-:W-:Y:S02]  /*108d0*/  SEL R48, R9, R48, !P3 ;  /* 0x0000003009307207 */ /* 0x000fe40005800000 */
[----:B------:R-:W-:Y:S02]  /*108e0*/  ISETP.GE.U32.AND P4, PT, R49, R52, PT ;  /* 0x000000343100720c */ /* 0x000fe40003f86070 */
[----:B------:R-:W-:Y:S02]  /*108f0*/  SEL R15, R15, R44, !P2 ;  /* 0x0000002c0f0f7207 */ /* 0x000fe40005000000 */
[----:B------:R-:W-:Y:S02]  /*10900*/  SEL R11, R11, R40, !P0 ;  /* 0x000000280b0b7207 */ /* 0x000fe40004000000 */
[----:B------:R-:W-:-:S02]  /*10910*/  ISETP.GE.AND.EX P4, PT, R48, R51, PT, P4 ;  /* 0x000000333000720c */ /* 0x000fc40003f86340 */
[----:B------:R-:W-:Y:S02]  /*10920*/  SEL R25, R25, R38, !P0 ;  /* 0x0000002619197207 */ /* 0x000fe40004000000 */
[----:B------:R-:W-:Y:S02]  /*10930*/  SEL R30, R30, R41, !P1 ;  /* 0x000000291e1e7207 */ /* 0x000fe40004800000 */
[----:B------:R-:W-:Y:S02]  /*10940*/  SEL R35, R13, R42, !P1 ;  /* 0x0000002a0d237207 */ /* 0x000fe40004800000 */
[----:B------:R-:W-:Y:S02]  /*10950*/  ISETP.GE.U32.AND P3, PT, R0, R3, PT ;  /* 0x000000030000720c */ /* 0x000fe40003f66070 */
[----:B------:R-:W-:Y:S02]  /*10960*/  SEL R10, R10, R43, !P1 ;  /* 0x0000002b0a0a7207 */ /* 0x000fe40004800000 */
[----:B------:R-:W-:-:S02]  /*10970*/  LOP3.LUT R13, R6, 0xff, RZ, 0xc0, !PT ;  /* 0x000000ff060d7812 */ /* 0x000fc400078ec0ff */
[----:B------:R-:W-:Y:S02]  /*10980*/  LOP3.LUT R4, R15, 0xff, RZ, 0xc0, !PT ;  /* 0x000000ff0f047812 */ /* 0x000fe400078ec0ff */
[----:B------:R-:W-:Y:S02]  /*10990*/  SEL R12, R12, R39, !P0 ;  /* 0x000000270c0c7207 */ /* 0x000fe40004000000 */
[----:B------:R-:W-:Y:S02]  /*109a0*/  ISETP.GE.U32.AND P0, PT, R11, R54, PT ;  /* 0x000000360b00720c */ /* 0x000fe40003f06070 */
[----:B------:R-:W-:Y:S02]  /*109b0*/  SEL R5, RZ, 0xffffffff, P4 ;  /* 0xffffffffff057807 */ /* 0x000fe40002000000 */
[----:B------:R-:W-:Y:S02]  /*109c0*/  SEL R7, R7, R46, !P2 ;  /* 0x0000002e07077207 */ /* 0x000fe40005000000 */
[----:B------:R-:W-:-:S02]  /*109d0*/  SEL R8, R8, R45, !P2 ;  /* 0x0000002d08087207 */ /* 0x000fc40005000000 */
[----:B------:R-:W-:Y:S02]  /*109e0*/  LOP3.LUT R9, R50, 0xff, RZ, 0xc0, !PT ;  /* 0x000000ff32097812 */ /* 0x000fe400078ec0ff */
[----:B------:R-:W-:Y:S02]  /*109f0*/  LOP3.LUT R14, R55, 0xff, RZ, 0xc0, !PT ;  /* 0x000000ff370e7812 */ /* 0x000fe400078ec0ff */
[----:B------:R-:W-:Y:S02]  /*10a00*/  LOP3.LUT R0, R25, 0xff, RZ, 0xc0, !PT ;  /* 0x000000ff19007812 */ /* 0x000fe400078ec0ff */
[----:B------:R-:W-:Y:S02]  /*10a10*/  LOP3.LUT R3, R30, 0xff, RZ, 0xc0, !PT ;  /* 0x000000ff1e037812 */ /* 0x000fe400078ec0ff */
[----:B------:R-:W-:Y:S02]  /*10a20*/  @P5 SEL R5, RZ, 0xffffffff, P3 ;  /* 0xffffffffff055807 */ /* 0x000fe40001800000 */
[----:B------:R-:W-:-:S02]  /*10a30*/  ISETP.GE.U32.AND P2, PT, R10, R61, PT ;  /* 0x0000003d0a00720c */ /* 0x000fc40003f46070 */
[----:B------:R-:W-:Y:S02]  /*10a40*/  ISETP.NE.AND P3, PT, R4, R13, PT ;  /* 0x0000000d0400720c */ /* 0x000fe40003f65270 */
[----:B------:R-:W-:Y:S02]  /*10a50*/  ISETP.GE.AND.EX P0, PT, R12, R53, PT, P0 ;  /* 0x000000350c00720c */ /* 0x000fe40003f06300 */
[----:B------:R-:W-:Y:S02]  /*10a60*/  ISETP.NE.AND P6, PT, R0, R9, PT ;  /* 0x000000090000720c */ /* 0x000fe40003fc5270 */
[----:B------:R-:W-:Y:S02]  /*10a70*/  ISETP.NE.AND P4, PT, R3, R14, PT ;  /* 0x0000000e0300720c */ /* 0x000fe40003f85270 */
[----:B------:R-:W-:Y:S02]  /*10a80*/  ISETP.GE.U32.AND P1, PT, R7, R58, PT ;  /* 0x0000003a0700720c */ /* 0x000fe40003f26070 */
[----:B------:R-:W-:-:S02]  /*10a90*/  ISETP.GE.AND.EX P2, PT, R35, R60, PT, P2 ;  /* 0x0000003c2300720c */ /* 0x000fc40003f46320 */
[----:B------:R-:W-:Y:S02]  /*10aa0*/  ISETP.GE.U32.AND P5, PT, R0, R9, PT ;  /* 0x000000090000720c */ /* 0x000fe40003fa6070 */
[----:B------:R-:W-:Y:S02]  /*10ab0*/  SEL R0, RZ, 0xffffffff, P0 ;  /* 0xffffffffff007807 */ /* 0x000fe40000000000 */
[----:B------:R-:W-:Y:S02]  /*10ac0*/  ISETP.GE.U32.AND P0, PT, R3, R14, PT ;  /* 0x0000000e0300720c */ /* 0x000fe40003f06070 */
[----:B------:R-:W-:Y:S02]  /*10ad0*/  ISETP.GE.AND.EX P1, PT, R8, R57, PT, P1 ;  /* 0x000000390800720c */ /* 0x000fe40003f26310 */
[----:B------:R-:W-:Y:S02]  /*10ae0*/  SEL R3, RZ, 0xffffffff, P2 ;  /* 0xffffffffff037807 */ /* 0x000fe40001000000 */
        /* <DEDUP_REMOVED lines=27> */
.L_x_4322:
        /* <DEDUP_REMOVED lines=20> */
[----:B------:R-:W-:Y:S02]  /*10de0*/  IMAD.U32 R46, RZ, RZ, UR4 ;  /* 0x00000004ff2e7e24 */ /* 0x000fe4000f8e00ff */
        /* <DEDUP_REMOVED lines=77> */
.L_x_4351:
        /* <DEDUP_REMOVED lines=8> */
[----:B------:R-:W3:Y:S01]  /*11340*/  LDG.E R66, desc[UR60][R6.64] ;  /* 0x0000003c06427981 */ /* 0x000ee2000c1e1900 */
[----:B------:R-:W-:-:S05]  /*11350*/  IMAD.IADD R65, R63, 0x1, R36 ;  /* 0x000000013f417824 */ /* 0x000fca00078e0224 */
[----:B------:R-:W-:-:S04]  /*11360*/  LOP3.LUT R9, R65, 0xfffffffc, RZ, 0xc0, !PT ;  /* 0xfffffffc41097812 */ /* 0x000fc800078ec0ff */
[----:B------:R-:W-:-:S05]  /*11370*/  IADD3 R8, P0, R9, R16, RZ ;  /* 0x0000001009087210 */ /* 0x000fca0007f1e0ff */
[----:B------:R-:W-:-:S05]  /*11380*/  IMAD.X R9, RZ, RZ, R19, P0 ;  /* 0x000000ffff097224 */ /* 0x000fca00000e0613 */
[----:B------:R1:W4:Y:S01]  /*11390*/  LDG.E R72, desc[UR60][R8.64] ;  /* 0x0000003c08487981 */ /* 0x000322000c1e1900 */
[----:B------:R-:W-:-:S05]  /*113a0*/  IMAD.IADD R64, R65, 0x1, R36 ;  /* 0x0000000141407824 */ /* 0x000fca00078e0224 */
[----:B0-----:R-:W-:-:S04]  /*113b0*/  LOP3.LUT R5, R64, 0xfffffffc, RZ, 0xc0, !PT ;  /* 0xfffffffc40057812 */ /* 0x001fc800078ec0ff */
[----:B------:R-:W-:-:S05]  /*113c0*/  IADD3 R4, P0, R5, R16, RZ ;  /* 0x0000001005047210 */ /* 0x000fca0007f1e0ff */
[----:B------:R-:W-:-:S05]  /*113d0*/  IMAD.X R5, RZ, RZ, R19, P0 ;  /* 0x000000ffff057224 */ /* 0x000fca00000e0613 */
[----:B------:R0:W5:Y:S01]  /*113e0*/  LDG.E R82, desc[UR60][R4.64] ;  /* 0x0000003c04527981 */ /* 0x000162000c1e1900 */
[----:B------:R-:W-:Y:S02]  /*113f0*/  ISETP.GE.U32.AND P2, PT, R34, R29, PT ;  /* 0x0000001d2200720c */ /* 0x000fe40003f46070 */
[----:B-1----:R-:W-:Y:S02]  /*11400*/  LOP3.LUT R9, R61, 0xff, RZ, 0xc0, !PT ;  /* 0x000000ff3d097812 */ /* 0x002fe400078ec0ff */
[----:B------:R-:W-:Y:S02]  /*11410*/  ISETP.GE.AND.EX P2, PT, R27, RZ, PT, P2 ;  /* 0x000000ff1b00720c */ /* 0x000fe40003f46320 */
[----:B------:R-:W-:Y:S02]  /*11420*/  LOP3.LUT R7, R45, 0xff, RZ, 0xc0, !PT ;  /* 0x000000ff2d077812 */ /* 0x000fe400078ec0ff */
        /* <DEDUP_REMOVED lines=8> */
[----:B------:R-:W-:Y:S02]  /*114b0*/  LOP3.LUT R81, R49, 0xff, RZ, 0xc0, !PT ;  /* 0x000000ff31517812 */ /* 0x000fe400078ec0ff */
[----:B------:R-:W-:Y:S02]  /*114c0*/  LOP3.LUT R89, R37, 0xff, RZ, 0xc0, !PT ;  /* 0x000000ff25597812 */ /* 0x000fe400078ec0ff */
[C---:B--2---:R-:W-:Y:S02]  /*114d0*/  PRMT R8, R67.reuse, 0x7771, RZ ;  /* 0x0000777143087816 */ /* 0x044fe400000000ff */
[----:B------:R-:W-:Y:S02]  /*114e0*/  LOP3.LUT R6, R67, 0xff, RZ, 0xc0, !PT ;  /* 0x000000ff43067812 */ /* 0x000fe400078ec0ff */
[----:B------:R-:W-:Y:S02]  /*114f0*/  ISETP.NE.AND P1, PT, R9, R8, PT ;  /* 0x000000080900720c */ /* 0x000fe40003f25270 */
[----:B------:R-:W-:-:S02]  /*11500*/  PRMT R68, R67, 0x7770, RZ ;  /* 0x0000777043447816 */ /* 0x000fc400000000ff */
[----:B------:R-:W-:Y:S02]  /*11510*/  ISETP.NE.AND P5, PT, R7, R6, PT ;  /* 0x000000060700720c */ /* 0x000fe40003fa5270 */
[----:B------:R-:W-:Y:S02]  /*11520*/  PRMT R6, R67, 0x7771, RZ ;  /* 0x0000777143067816 */ /* 0x000fe400000000ff */
[----:B------:R-:W-:Y:S02]  /*11530*/  ISETP.GE.U32.AND P6, PT, R7, R68, PT ;  /* 0x000000440700720c */ /* 0x000fe40003fc6070 */
[C---:B------:R-:W-:Y:S02]  /*11540*/  PRMT R7, R67.reuse, 0x7772, RZ ;  /* 0x0000777243077816 */ /* 0x040fe400000000ff */
[----:B------:R-:W-:Y:S02]  /*11550*/  LOP3.LUT R8, R46, 0xff, RZ, 0xc0, !PT ;  /* 0x000000ff2e087812 */ /* 0x000fe400078ec0ff */
[----:B------:R-:W-:-:S02]  /*11560*/  PRMT R5, R67, 0x7772, RZ ;  /* 0x0000777243057816 */ /* 0x000fc400000000ff */
[----:B------:R-:W-:Y:S02]  /*11570*/  ISETP.GE.U32.AND P0, PT, R9, R6, PT ;  /* 0x000000060900720c */ /* 0x000fe40003f06070 */
[C---:B------:R-:W-:Y:S02]  /*11580*/  ISETP.GE.U32.AND P3, PT, R8.reuse, R5, PT ;  /* 0x000000050800720c */ /* 0x040fe40003f66070 */
[----:B------:R-:W-:Y:S02]  /*11590*/  ISETP.NE.AND P4, PT, R8, R7, PT ;  /* 0x000000070800720c */ /* 0x000fe40003f85270 */
[----:B------:R-:W-:Y:S02]  /*115a0*/  SEL R8, RZ, 0xffffffff, P2 ;  /* 0xffffffffff087807 */ /* 0x000fe40001000000 */
[----:B------:R-:W-:Y:S02]  /*115b0*/  @P1 SEL R8, RZ, 0xffffffff, P0 ;  /* 0xffffffffff081807 */ /* 0x000fe40000000000 */
[----:B------:R-:W-:-:S02]  /*115c0*/  ISETP.GE.U32.AND P0, PT, R28, R29, PT ;  /* 0x0000001d1c00720c */ /* 0x000fc40003f06070 */
[----:B------:R-:W-:Y:S02]  /*115d0*/  PRMT R9, R67, 0x7773, RZ ;  /* 0x0000777343097816 */ /* 0x000fe400000000ff */
[----:B------:R-:W-:Y:S02]  /*115e0*/  ISETP.GE.AND.EX P0, PT, R15, RZ, PT, P0 ;  /* 0x000000ff0f00720c */ /* 0x000fe40003f06300 */
[----:B------:R-:W-:Y:S02]  /*115f0*/  @P5 SEL R4, RZ, 0xffffffff, P6 ;  /* 0xffffffffff045807 */ /* 0x000fe40003000000 */
[----:B------:R-:W-:Y:S02]  /*11600*/  ISETP.GE.U32.AND P5, PT, R30, R29, PT ;  /* 0x0000001d1e00720c */ /* 0x000fe40003fa6070 */
[----:B------:R-:W-:Y:S01]  /*11610*/  PRMT R7, R67, 0x7773, RZ ;  /* 0x0000777343077816 */ /* 0x000fe200000000ff */
[----:B------:R-:W-:Y:S01]  /*11620*/  IMAD.MOV.U32 R67, RZ, RZ, R9 ;  /* 0x000000ffff437224 */ /* 0x000fe200078e0009 */
[----:B------:R-:W-:-:S02]  /*11630*/  SEL R80, RZ, 0xffffffff, P0 ;  /* 0xffffffffff507807 */ /* 0x000fc40000000000 */
[----:B------:R-:W-:Y:S02]  /*11640*/  ISETP.GE.U32.AND P0, PT, R25, R63, PT ;  /* 0x0000003f1900720c */ /* 0x000fe40003f06070 */
[----:B------:R-:W-:Y:S02]  /*11650*/  ISETP.GE.AND.EX P5, PT, R21, RZ, PT, P5 ;  /* 0x000000ff1500720c */ /* 0x000fe40003fa6350 */
[----:B------:R-:W-:Y:S02]  /*11660*/  LOP3.LUT R4, R4, 0x1, RZ, 0xc0, !PT ;  /* 0x0000000104047812 */ /* 0x000fe400078ec0ff */
[----:B------:R-:W-:Y:S02]  /*11670*/  ISETP.GE.AND.EX P0, PT, R14, RZ, PT, P0 ;  /* 0x000000ff0e00720c */ /* 0x000fe40003f06300 */
[----:B------:R-:W-:Y:S02]  /*11680*/  SEL R9, RZ, 0xffffffff, P5 ;  /* 0xffffffffff097807 */ /* 0x000fe40002800000 */
[----:B------:R-:W-:-:S02]  /*11690*/  ISETP.NE.AND P6, PT, R70, R67, PT ;  /* 0x000000434600720c */ /* 0x000fc40003fc5270 */
[----:B------:R-:W-:Y:S02]  /*116a0*/  ISETP.NE.U32.AND P2, PT, R4, 0x1, PT ;  /* 0x000000010400780c */ /* 0x000fe40003f45070 */
[----:B------:R-:W-:Y:S02]  /*116b0*/  @P4 SEL R9, RZ, 0xffffffff, P3 ;  /* 0xffffffffff094807 */ /* 0x000fe40001800000 */
[----:B------:R-:W-:Y:S02]  /*116c0*/  LOP3.LUT R4, R44, 0xff, RZ, 0xc0, !PT ;  /* 0x000000ff2c047812 */ /* 0x000fe400078ec0ff */
[----:B---3--:R-:W-:Y:S02]  /*116d0*/  LOP3.LUT R67, R66, 0xff, RZ, 0xc0, !PT ;  /* 0x000000ff42437812 */ /* 0x008fe400078ec0ff */
[----:B------:R-:W-:Y:S02]  /*116e0*/  SEL R88, RZ, 0xffffffff, P0 ;  /* 0xffffffffff587807 */ /* 0x000fe40000000000 */
[----:B------:R-:W-:-:S02]  /*116f0*/  ISETP.GE.U32.AND P0, PT, R24, R63, PT ;  /* 0x0000003f1800720c */ /* 0x000fc40003f06070 */
[----:B------:R-:W-:Y:S02]  /*11700*/  LOP3.LUT R8, R8, 0x1, RZ, 0xc0, !PT ;  /* 0x0000000108087812 */ /* 0x000fe400078ec0ff */
[----:B------:R-:W-:Y:S02]  /*11710*/  LOP3.LUT R9, R9, 0x1, RZ, 0xc0, !PT ;  /* 0x0000000109097812 */ /* 0x000fe400078ec0ff */
[----:B------:R-:W-:Y:S02]  /*11720*/  ISETP.NE.AND P1, PT, R4, R67, PT ;  /* 0x000000430400720c */ /* 0x000fe40003f25270 */
[----:B------:R-:W-:Y:S02]  /*11730*/  ISETP.GE.AND.EX P0, PT, R13, RZ, PT, P0 ;  /* 0x000000ff0d00720c */ /* 0x000fe40003f06300 */
[----:B------:R-:W-:Y:S02]  /*11740*/  ISETP.GE.U32.AND P5, PT, R70, R7, PT ;  /* 0x000000074600720c */ /* 0x000fe40003fa6070 */
[----:B------:R-:W-:-:S02]  /*11750*/  ISETP.NE.U32.AND P3, PT, R8, 0x1, PT ;  /* 0x000000010800780c */ /* 0x000fc40003f65070 */
[----:B------:R-:W-:Y:S02]  /*11760*/  ISETP.NE.U32.AND P4, PT, R9, 0x1, PT ;  /* 0x000000010900780c */ /* 0x000fe40003f85070 */
[----:B------:R-:W-:Y:S02]  /*11770*/  PRMT R67, R66, 0x7771, RZ ;  /* 0x0000777142437816 */ /* 0x000fe400000000ff */
[----:B------:R-:W-:Y:S02]  /*11780*/  LOP3.LUT R8, R60, 0xff, RZ, 0xc0, !PT ;  /* 0x000000ff3c087812 */ /* 0x000fe400078ec0ff */
[----:B------:R-:W-:Y:S02]  /*11790*/  PRMT R9, R66, 0x7770, RZ ;  /* 0x0000777042097816 */ /* 0x000fe400000000ff */
[----:B------:R-:W-:Y:S02]  /*117a0*/  SEL R87, RZ, 0xffffffff, P0 ;  /* 0xffffffffff577807 */ /* 0x000fe40000000000 */
[----:B------:R-:W-:-:S02]  /*117b0*/  @P6 SEL R80, RZ, 0xffffffff, P5 ;  /* 0xffffffffff506807 */ /* 0x000fc40002800000 */
[----:B------:R-:W-:Y:S02]  /*117c0*/  ISETP.GE.U32.AND P0, PT, R20, R63, PT ;  /* 0x0000003f1400720c */ /* 0x000fe40003f06070 */
[----:B------:R-:W-:Y:S02]  /*117d0*/  ISETP.GE.U32.AND P6, PT, R4, R9, PT ;  /* 0x000000090400720c */ /* 0x000fe40003fc6070 */
[----:B------:R-:W-:Y:S02]  /*117e0*/  ISETP.NE.AND P5, PT, R8, R67, PT ;  /* 0x000000430800720c */ /* 0x000fe40003fa5270 */
[----:B------:R-:W-:Y:S02]  /*117f0*/  PRMT R4, R66, 0x7772, RZ ;  /* 0x0000777242047816 */ /* 0x000fe400000000ff */
[----:B------:R-:W-:Y:S02]  /*11800*/  ISETP.GE.AND.EX P0, PT, R0, RZ, PT, P0 ;  /* 0x000000ff0000720c */ /* 0x000fe40003f06300 */
[----:B------:R-:W-:-:S02]  /*11810*/  @P1 SEL R88, RZ, 0xffffffff, P6 ;  /* 0xffffffffff581807 */ /* 0x000fc40003000000 */
[----:B------:R-:W-:Y:S02]  /*11820*/  PRMT R67, R66, 0x7771, RZ ;  /* 0x0000777142437816 */ /* 0x000fe400000000ff */
[----:B------:R-:W-:Y:S02]  /*11830*/  ISETP.NE.AND P1, PT, R69, R4, PT ;  /* 0x000000044500720c */ /* 0x000fe40003f25270 */
[----:B------:R-:W-:Y:S02]  /*11840*/  SEL R86, RZ, 0xffffffff, P0 ;  /* 0xffffffffff567807 */ /* 0x000fe40000000000 */
[----:B------:R-:W-:Y:S02]  /*11850*/  ISETP.GE.U32.AND P0, PT, R18, R63, PT ;  /* 0x0000003f1200720c */ /* 0x000fe40003f06070 */
[----:B------:R-:W-:Y:S02]  /*11860*/  ISETP.GE.U32.AND P6, PT, R8, R67, PT ;  /* 0x000000430800720c */ /* 0x000fe40003fc6070 */
[----:B------:R-:W-:-:S02]  /*11870*/  PRMT R8, R66, 0x7773, RZ ;  /* 0x0000777342087816 */ /* 0x000fc400000000ff */
[----:B------:R-:W-:Y:S02]  /*11880*/  PRMT R4, R66, 0x7772, RZ ;  /* 0x0000777242047816 */ /* 0x000fe400000000ff */
[----:B------:R-:W-:Y:S02]  /*11890*/  ISETP.GE.AND.EX P0, PT, R56, RZ, PT, P0 ;  /* 0x000000ff3800720c */ /* 0x000fe40003f06300 */
[----:B------:R-:W-:Y:S02]  /*118a0*/  @P5 SEL R87, RZ, 0xffffffff, P6 ;  /* 0xffffffffff575807 */ /* 0x000fe40003000000 */
[----:B------:R-:W-:Y:S02]  /*118b0*/  ISETP.GE.U32.AND P6, PT, R69, R4, PT ;  /* 0x000000044500720c */ /* 0x000fe40003fc6070 */
[----:B------:R-:W-:Y:S02]  /*118c0*/  ISETP.NE.AND P5, PT, R71, R8, PT ;  /* 0x000000084700720c */ /* 0x000fe40003fa5270 */
[----:B------:R-:W-:-:S02]  /*118d0*/  LOP3.LUT R8, R42, 0xff, RZ, 0xc0, !PT ;  /* 0x000000ff2a087812 */ /* 0x000fc400078ec0ff */
[----:B----4-:R-:W-:Y:S02]  /*118e0*/  LOP3.LUT R69, R72, 0xff, RZ, 0xc0, !PT ;  /* 0x000000ff48457812 */ /* 0x010fe400078ec0ff */
[----:B------:R-:W-:Y:S02]  /*118f0*/  SEL R85, RZ, 0xffffffff, P0 ;  /* 0xffffffffff557807 */ /* 0x000fe40000000000 */
[----:B------:R-:W-:Y:S02]  /*11900*/  ISETP.GE.U32.AND P0, PT, R12, R65, PT ;  /* 0x000000410c00720c */ /* 0x000fe40003f06070 */
[----:B------:R-:W-:Y:S02]  /*11910*/  @P1 SEL R86, RZ, 0xffffffff, P6 ;  /* 0xffffffffff561807 */ /* 0x000fe40003000000 */
[----:B------:R-:W-:Y:S02]  /*11920*/  PRMT R66, R66, 0x7773, RZ ;  /* 0x0000777342427816 */ /* 0x000fe400000000ff */
[----:B------:R-:W-:-:S02]  /*11930*/  ISETP.NE.AND P1, PT, R8, R69, PT ;  /* 0x000000450800720c */ /* 0x000fc40003f25270 */
[----:B------:R-:W-:Y:S02]  /*11940*/  ISETP.GE.AND.EX P0, PT, R54, RZ, PT, P0 ;  /* 0x000000ff3600720c */ /* 0x000fe40003f06300 */
[----:B------:R-:W-:Y:S02]  /*11950*/  ISETP.GE.U32.AND P6, PT, R71, R66, PT ;  /* 0x000000424700720c */ /* 0x000fe40003fc6070 */
[----:B------:R-:W-:Y:S02]  /*11960*/  PRMT R69, R72, 0x7771, RZ ;  /* 0x0000777148457816 */ /* 0x000fe400000000ff */
[----:B------:R-:W-:Y:S02]  /*11970*/  LOP3.LUT R70, R58, 0xff, RZ, 0xc0, !PT ;  /* 0x000000ff3a467812 */ /* 0x000fe400078ec0ff */
[----:B------:R-:W-:Y:S02]  /*11980*/  PRMT R71, R72, 0x7770, RZ ;  /* 0x0000777048477816 */ /* 0x000fe400000000ff */
[----:B------:R-:W-:-:S02]  /*11990*/  SEL R83, RZ, 0xffffffff, P0 ;  /* 0xffffffffff537807 */ /* 0x000fc40000000000 */
[----:B------:R-:W-:Y:S02]  /*119a0*/  ISETP.GE.U32.AND P0, PT, R11, R65, PT ;  /* 0x000000410b00720c */ /* 0x000fe40003f06070 */
[----:B------:R-:W-:Y:S02]  /*119b0*/  @P5 SEL R85, RZ, 0xffffffff, P6 ;  /* 0xffffffffff555807 */ /* 0x000fe40003000000 */
[----:B------:R-:W-:Y:S02]  /*119c0*/  ISETP.GE.U32.AND P5, PT, R8, R71, PT ;  /* 0x000000470800720c */ /* 0x000fe40003fa6070 */
[----:B------:R-:W-:Y:S02]  /*119d0*/  ISETP.NE.AND P6, PT, R70, R69, PT ;  /* 0x000000454600720c */ /* 0x000fe40003fc5270 */
[----:B------:R-:W-:Y:S02]  /*119e0*/  PRMT R69, R72, 0x7771, RZ ;  /* 0x0000777148457816 */ /* 0x000fe400000000ff */
[----:B------:R-:W-:-:S02]  /*119f0*/  ISETP.GE.AND.EX P0, PT, R38, RZ, PT, P0 ;  /* 0x000000ff2600720c */ /* 0x000fc40003f06300 */
[----:B------:R-:W-:Y:S02]  /*11a00*/  @P1 SEL R83, RZ, 0xffffffff, P5 ;  /* 0xffffffffff531807 */ /* 0x000fe40002800000 */
[----:B------:R-:W-:Y:S02]  /*11a10*/  ISETP.GE.U32.AND P5, PT, R70, R69, PT ;  /* 0x000000454600720c */ /* 0x000fe40003fa6070 */
[----:B------:R-:W-:Y:S02]  /*11a20*/  SEL R70, RZ, 0xffffffff, P0 ;  /* 0xffffffffff467807 */ /* 0x000fe40000000000 */
[----:B------:R-:W-:Y:S02]  /*11a30*/  ISETP.GE.U32.AND P0, PT, R10, R65, PT ;  /* 0x000000410a00720c */ /* 0x000fe40003f06070 */
[----:B------:R-:W-:Y:S02]  /*11a40*/  PRMT R8, R72, 0x7772, RZ ;  /* 0x0000777248087816 */ /* 0x000fe400000000ff */
[----:B------:R-:W-:-:S02]  /*11a50*/  ISETP.GE.AND.EX P0, PT, R52, RZ, PT, P0 ;  /* 0x000000ff3400720c */ /* 0x000fc40003f06300 */
[----:B------:R-:W-:Y:S02]  /*11a60*/  ISETP.NE.AND P1, PT, R73, R8, PT ;  /* 0x000000084900720c */ /* 0x000fe40003f25270 */
[C---:B------:R-:W-:Y:S02]  /*11a70*/  PRMT R76, R72.reuse, 0x7773, RZ ;  /* 0x00007773484c7816 */ /* 0x040fe400000000ff */
[----:B------:R-:W-:Y:S02]  /*11a80*/  SEL R75, RZ, 0xffffffff, P0 ;  /* 0xffffffffff4b7807 */ /* 0x000fe40000000000 */
[----:B------:R-:W-:Y:S02]  /*11a90*/  ISETP.GE.U32.AND P0, PT, R3, R65, PT ;  /* 0x000000410300720c */ /* 0x000fe40003f06070 */
[----:B------:R-:W-:Y:S02]  /*11aa0*/  PRMT R8, R72, 0x7772, RZ ;  /* 0x0000777248087816 */ /* 0x000fe400000000ff */
[----:B------:R-:W-:-:S02]  /*11ab0*/  @P6 SEL R70, RZ, 0xffffffff, P5 ;  /* 0xffffffffff466807 */ /* 0x000fc40002800000 */
[----:B------:R-:W-:Y:S02]  /*11ac0*/  ISETP.NE.AND P5, PT, R77, R76, PT ;  /* 0x0000004c4d00720c */ /* 0x000fe40003fa5270 */
[----:B------:R-:W-:Y:S02]  /*11ad0*/  ISETP.GE.AND.EX P0, PT, R51, RZ, PT, P0 ;  /* 0x000000ff3300720c */ /* 0x000fe40003f06300 */
[----:B------:R-:W-:Y:S02]  /*11ae0*/  ISETP.GE.U32.AND P6, PT, R73, R8, PT ;  /* 0x000000084900720c */ /* 0x000fe40003fc6070 */
[----:B------:R-:W-:Y:S02]  /*11af0*/  LOP3.LUT R76, R40, 0xff, RZ, 0xc0, !PT ;  /* 0x000000ff284c7812 */ /* 0x000fe400078ec0ff */
[----:B-----5:R-:W-:Y:S02]  /*11b00*/  LOP3.LUT R73, R82, 0xff, RZ, 0xc0, !PT ;  /* 0x000000ff52497812 */ /* 0x020fe400078ec0ff */
[----:B------:R-:W-:-:S02]  /*11b10*/  PRMT R72, R72, 0x7773, RZ ;  /* 0x0000777348487816 */ /* 0x000fc400000000ff */
[----:B------:R-:W-:Y:S02]  /*11b20*/  SEL R79, RZ, 0xffffffff, P0 ;  /* 0xffffffffff4f7807 */ /* 0x000fe40000000000 */
[----:B------:R-:W-:Y:S02]  /*11b30*/  @P1 SEL R75, RZ, 0xffffffff, P6 ;  /* 0xffffffffff4b1807 */ /* 0x000fe40003000000 */
[----:B------:R-:W-:Y:S02]  /*11b40*/  ISETP.GE.U32.AND P0, PT, R57, R64, PT ;  /* 0x000000403900720c */ /* 0x000fe40003f06070 */
[----:B------:R-:W-:Y:S02]  /*11b50*/  ISETP.NE.AND P1, PT, R76, R73, PT ;  /* 0x000000494c00720c */ /* 0x000fe40003f25270 */
[----:B------:R-:W-:Y:S02]  /*11b60*/  ISETP.GE.U32.AND P6, PT, R77, R72, PT ;  /* 0x000000484d00720c */ /* 0x000fe40003fc6070 */
[----:B------:R-:W-:-:S02]  /*11b70*/  PRMT R78, R82, 0x7771, RZ ;  /* 0x00007771524e7816 */ /* 0x000fc400000000ff */
[----:B------:R-:W-:Y:S02]  /*11b80*/  ISETP.GE.AND.EX P0, PT, R50, RZ, PT, P0 ;  /* 0x000000ff3200720c */ /* 0x000fe40003f06300 */
[----:B------:R-:W-:Y:S02]  /*11b90*/  PRMT R73, R82, 0x7770, RZ ;  /* 0x0000777052497816 */ /* 0x000fe400000000ff */
[----:B------:R-:W-:Y:S02]  /*11ba0*/  @P5 SEL R79, RZ, 0xffffffff, P6 ;  /* 0xffffffffff4f5807 */ /* 0x000fe40003000000 */
[----:B------:R-:W-:Y:S02]  /*11bb0*/  ISETP.NE.AND P5, PT, R81, R78, PT ;  /* 0x0000004e5100720c */ /* 0x000fe40003fa5270 */
[----:B------:R-:W-:Y:S02]  /*11bc0*/  SEL R77, RZ, 0xffffffff, P0 ;  /* 0xffffffffff4d7807 */ /* 0x000fe40000000000 */
[----:B------:R-:W-:-:S02]  /*11bd0*/  ISETP.GE.U32.AND P0, PT, R33, R64, PT ;  /* 0x000000402100720c */ /* 0x000fc40003f06070 */
[----:B------:R-:W-:Y:S02]  /*11be0*/  ISETP.GE.U32.AND P6, PT, R76, R73, PT ;  /* 0x000000494c00720c */ /* 0x000fe40003fc6070 */
[C---:B------:R-:W-:Y:S02]  /*11bf0*/  PRMT R78, R82.reuse, 0x7773, RZ ;  /* 0x00007773524e7816 */ /* 0x040fe400000000ff */
[----:B------:R-:W-:Y:S02]  /*11c00*/  PRMT R76, R82, 0x7771, RZ ;  /* 0x00007771524c7816 */ /* 0x000fe400000000ff */
[----:B------:R-:W-:Y:S02]  /*11c10*/  ISETP.GE.AND.EX P0, PT, R35, RZ, PT, P0 ;  /* 0x000000ff2300720c */ /* 0x000fe40003f06300 */
[----:B------:R-:W-:Y:S02]  /*11c20*/  @P1 SEL R77, RZ, 0xffffffff, P6 ;  /* 0xffffffffff4d1807 */ /* 0x000fe40003000000 */
[----:B------:R-:W-:-:S02]  /*11c30*/  ISETP.NE.AND P1, PT, R89, R78, PT ;  /* 0x0000004e5900720c */ /* 0x000fc40003f25270 */
[----:B------:R-:W-:Y:S02]  /*11c40*/  ISETP.GE.U32.AND P6, PT, R81, R76, PT ;  /* 0x0000004c5100720c */ /* 0x000fe40003fc6070 */
[----:B------:R-:W-:Y:S02]  /*11c50*/  SEL R78, RZ, 0xffffffff, P0 ;  /* 0xffffffffff4e7807 */ /* 0x000fe40000000000 */
[----:B------:R-:W-:Y:S02]  /*11c60*/  LOP3.LUT R81, R80, 0x1, RZ, 0xc0, !PT ;  /* 0x0000000150517812 */ /* 0x000fe400078ec0ff */
[----:B------:R-:W-:Y:S02]  /*11c70*/  ISETP.GE.U32.AND P0, PT, R31, R64, PT ;  /* 0x000000401f00720c */ /* 0x000fe40003f06070 */
[----:B------:R-:W-:Y:S02]  /*11c80*/  PRMT R80, R82, 0x7773, RZ ;  /* 0x0000777352507816 */ /* 0x000fe400000000ff */
[----:B------:R-:W-:-:S02]  /*11c90*/  @P5 SEL R78, RZ, 0xffffffff, P6 ;  /* 0xffffffffff4e5807 */ /* 0x000fc40003000000 */
[----:B------:R-:W-:Y:S02]  /*11ca0*/  ISETP.GE.AND.EX P6, PT, R48, RZ, PT, P0 ;  /* 0x000000ff3000720c */ /* 0x000fe40003fc6300 */
[----:B------:R-:W-:Y:S02]  /*11cb0*/  ISETP.GE.U32.AND P0, PT, R89, R80, PT ;  /* 0x000000505900720c */ /* 0x000fe40003f06070 */
[----:B------:R-:W-:Y:S02]  /*11cc0*/  ISETP.NE.U32.AND P5, PT, R81, 0x1, PT ;  /* 0x000000015100780c */ /* 0x000fe40003fa5070 */
[----:B------:R-:W-:Y:S02]  /*11cd0*/  PRMT R84, R82, 0x7772, RZ ;  /* 0x0000777252547816 */ /* 0x000fe400000000ff */
[----:B------:R-:W-:Y:S02]  /*11ce0*/  LOP3.LUT R89, R39, 0xff, RZ, 0xc0, !PT ;  /* 0x000000ff27597812 */ /* 0x000fe400078ec0ff */
        /* <DEDUP_REMOVED lines=86> */
.L_x_4350:
[----:B------:R-:W-:Y:S02]  /*12250*/  PRMT R64, R6, 0x7610, R64 ;  /* 0x0000761006407816 */ /* 0x000fe40000000040 */
[----:B------:R-:W-:Y:S02]  /*12260*/  PRMT R63, R5, 0x7610, R63 ;  /* 0x00007610053f7816 */ /* 0x000fe4000000003f */
[----:B------:R-:W-:Y:S02]  /*12270*/  PRMT R65, R7, 0x7610, R65 ;  /* 0x0000761007417816 */ /* 0x000fe40000000041 */
[----:B------:R-:W-:-:S07]  /*12280*/  PRMT R70, R4, 0x7610, R70 ;  /* 0x0000761004467816 */ /* 0x000fce0000000046 */
.L_x_4349:
[----:B------:R-:W-:Y:S05]  /*12290*/  BSYNC B0 ;  /* 0x0000000000007941 */ /* 0x000fea0003800000 */
.L_x_4348:
        /* <DEDUP_REMOVED lines=47> */
.L_x_4353:
[----:B------:R-:W-:Y:S05]  /*12590*/  BSYNC B0 ;  /* 0x0000000000007941 */ /* 0x000fea0003800000 */
.L_x_4352:
        /* <DEDUP_REMOVED lines=130> */
[----:B------:R-:W-:-:S02]  /*12dc0*/  ISETP.NE.AND P6, PT, R6, R5, PT ;  /* 0x000000050600720c */ /* 0x000fc40003fc5270 */
[CC--:B------:R-:W-:Y:S02]  /*12dd0*/  ISETP.NE.AND P5, PT, R16.reuse, R7.reuse, PT ;  /* 0x000000071000720c */ /* 0x0c0fe40003fa5270 */
[----:B------:R-:W-:Y:S02]  /*12de0*/  SEL R5, RZ, 0xffffffff, P2 ;  /* 0xffffffffff057807 */ /* 0x000fe40001000000 */
[----:B------:R-:W-:Y:S02]  /*12df0*/  SEL R6, RZ, 0xffffffff, P1 ;  /* 0xffffffffff067807 */ /* 0x000fe40000800000 */
[----:B------:R-:W-:Y:S02]  /*12e00*/  ISETP.GE.U32.AND P4, PT, R16, R7, PT ;  /* 0x000000071000720c */ /* 0x000fe40003f86070 */
        /* <DEDUP_REMOVED lines=84> */
.L_x_4355:
[----:B------:R-:W-:Y:S05]  /*13350*/  BSYNC B0 ;  /* 0x0000000000007941 */ /* 0x000fea0003800000 */
.L_x_4354:
        /* <DEDUP_REMOVED lines=10> */
[----:B------:R-:W-:Y:S02]  /*13400*/  LOP3.LUT R5, R61, 0xff, RZ, 0xc0, !PT ;  /* 0x000000ff3d057812 */ /* 0x000fe400078ec0ff */
[----:B------:R-:W-:-:S02]  /*13410*/  LOP3.LUT R6, R60, 0xff, RZ, 0xc0, !PT ;  /* 0x000000ff3c067812 */ /* 0x000fc400078ec0ff */
[----:B------:R-:W-:Y:S02]  /*13420*/  ISETP.NE.AND P4, PT, R7, R8, PT ;  /* 0x000000080700720c */ /* 0x000fe40003f85270 */
[----:B------:R-:W-:Y:S02]  /*13430*/  LOP3.LUT R9, R62, 0xff, RZ, 0xc0, !PT ;  /* 0x000000ff3e097812 */ /* 0x000fe400078ec0ff */
[----:B------:R-:W-:Y:S02]  /*13440*/  LOP3.LUT R16, R59, 0xff, RZ, 0xc0, !PT ;  /* 0x000000ff3b107812 */ /* 0x000fe400078ec0ff */
[----:B------:R-:W-:Y:S02]  /*13450*/  ISETP.GE.U32.AND P2, PT, R30, R20, PT ;  /* 0x000000141e00720c */ /* 0x000fe40003f46070 */
[----:B------:R-:W-:Y:S02]  /*13460*/  ISETP.NE.AND P6, PT, R5, R6, PT ;  /* 0x000000060500720c */ /* 0x000fe40003fc5270 */
        /* <DEDUP_REMOVED lines=10> */
[----:B------:R-:W-:Y:S02]  /*13510*/  LOP3.LUT R4, R4, 0x1, RZ, 0xc0, !PT ;  /* 0x0000000104047812 */ /* 0x000fe400078ec0ff */
[----:B------:R-:W-:Y:S02]  /*13520*/  ISETP.GE.AND.EX P1, PT, R15, R56, PT, P1 ;  /* 0x000000380f00720c */ /* 0x000fe40003f26310 */
[----:B------:R-:W-:-:S02]  /*13530*/  ISETP.GE.U32.AND P2, PT, R9, R16, PT ;  /* 0x000000100900720c */ /* 0x000fc40003f46070 */
[----:B------:R-:W-:Y:S02]  /*13540*/  @P6 SEL R5, RZ, 0xffffffff, P5 ;  /* 0xffffffffff056807 */ /* 0x000fe40002800000 */
[----:B------:R-:W-:Y:S02]  /*13550*/  LOP3.LUT R6, R6, 0x1, RZ, 0xc0, !PT ;  /* 0x0000000106067812 */ /* 0x000fe400078ec0ff */
[----:B------:R-:W-:Y:S02]  /*13560*/  ISETP.NE.U32.AND P0, PT, R4, 0x1, PT ;  /* 0x000000010400780c */ /* 0x000fe40003f05070 */
[----:B------:R-:W-:Y:S02]  /*13570*/  SEL R7, RZ, 0xffffffff, P1 ;  /* 0xffffffffff077807 */ /* 0x000fe40000800000 */
[----:B------:R-:W-:Y:S02]  /*13580*/  @P3 SEL R7, RZ, 0xffffffff, P2 ;  /* 0xffffffffff073807 */ /* 0x000fe40001000000 */
[----:B------:R-:W-:-:S02]  /*13590*/  LOP3.LUT R5, R5, 0x1, RZ, 0xc0, !PT ;  /* 0x0000000105057812 */ /* 0x000fc400078ec0ff */
[----:B------:R-:W-:Y:S02]  /*135a0*/  ISETP.NE.U32.AND P2, PT, R6, 0x1, PT ;  /* 0x000000010600780c */ /* 0x000fe40003f45070 */
[----:B------:R-:W-:Y:S02]  /*135b0*/  SEL R45, R45, R44, !P0 ;  /* 0x0000002c2d2d7207 */ /* 0x000fe40004000000 */
[----:B------:R-:W-:Y:S02]  /*135c0*/  ISETP.NE.U32.AND P1, PT, R5, 0x1, PT ;  /* 0x000000010500780c */ /* 0x000fe40003f25070 */
[----:B------:R-:W-:Y:S02]  /*135d0*/  SEL R21, R21, R0, !P2 ;  /* 0x0000000015157207 */ /* 0x000fe40005000000 */
[----:B------:R-:W-:Y:S02]  /*135e0*/  LOP3.LUT R5, R42, 0xff, RZ, 0xc0, !PT ;  /* 0x000000ff2a057812 */ /* 0x000fe400078ec0ff */
[----:B------:R-:W-:-:S02]  /*135f0*/  LOP3.LUT R0, R45, 0xff, RZ, 0xc0, !PT ;  /* 0x000000ff2d007812 */ /* 0x000fc400078ec0ff */
[----:B------:R-:W-:Y:S02]  /*13600*/  LOP3.LUT R7, R7, 0x1, RZ, 0xc0, !PT ;  /* 0x0000000107077812 */ /* 0x000fe400078ec0ff */
[----:B------:R-:W-:Y:S02]  /*13610*/  SEL R25, R34, R25, !P0 ;  /* 0x0000001922197207 */ /* 0x000fe40004000000 */
[----:B------:R-:W-:Y:S02]  /*13620*/  ISETP.NE.AND P5, PT, R0, R5, PT ;  /* 0x000000050000720c */ /* 0x000fe40003fa5270 */
[----:B------:R-:W-:Y:S02]  /*13630*/  ISETP.NE.U32.AND P3, PT, R7, 0x1, PT ;  /* 0x000000010700780c */ /* 0x000fe40003f65070 */
[----:B------:R-:W-:Y:S02]  /*13640*/  SEL R9, R27, R14, !P0 ;  /* 0x0000000e1b097207 */ /* 0x000fe40004000000 */
[----:B------:R-:W-:-:S02]  /*13650*/  ISETP.GE.U32.AND P4, PT, R25, R12, PT ;  /* 0x0000000c1900720c */ /* 0x000fc40003f86070 */
[----:B------:R-:W-:Y:S02]  /*13660*/  SEL R62, R62, R59, !P3 ;  /* 0x0000003b3e3e7207 */ /* 0x000fe40005800000 */
[----:B------:R-:W-:Y:S02]  /*13670*/  SEL R24, R32, R24, !P1 ;  /* 0x0000001820187207 */ /* 0x000fe40004800000 */
[----:B------:R-:W-:Y:S02]  /*13680*/  SEL R18, R28, R18, !P3 ;  /* 0x000000121c127207 */ /* 0x000fe40005800000 */
[----:B------:R-:W-:Y:S02]  /*13690*/  SEL R14, R15, R56, !P3 ;  /* 0x000000380f0e7207 */ /* 0x000fe40005800000 */
[----:B------:R-:W-:Y:S02]  /*136a0*/  ISETP.GE.AND.EX P4, PT, R9, R54, PT, P4 ;  /* 0x000000360900720c */ /* 0x000fe40003f86340 */
[----:B------:R-:W-:-:S02]  /*136b0*/  ISETP.GE.U32.AND P3, PT, R0, R5, PT ;  /* 0x000000050000720c */ /* 0x000fc40003f66070 */
[----:B------:R-:W-:Y:S02]  /*136c0*/  SEL R7, R30, R20, !P2 ;  /* 0x000000141e077207 */ /* 0x000fe40005000000 */
[----:B------:R-:W-:Y:S02]  /*136d0*/  LOP3.LUT R19, R41, 0xff, RZ, 0xc0, !PT ;  /* 0x000000ff29137812 */ /* 0x000fe400078ec0ff */
[----:B------:R-:W-:Y:S02]  /*136e0*/  LOP3.LUT R6, R62, 0xff, RZ, 0xc0, !PT ;  /* 0x000000ff3e067812 */ /* 0x000fe400078ec0ff */
[----:B------:R-:W-:Y:S02]  /*136f0*/  SEL R61, R61, R60, !P1 ;  /* 0x0000003c3d3d7207 */ /* 0x000fe40004800000 */
[----:B------:R-:W-:Y:S02]  /*13700*/  SEL R13, R26, R13, !P1 ;  /* 0x0000000d1a0d7207 */ /* 0x000fe40004800000 */
[----:B------:R-:W-:-:S02]  /*13710*/  SEL R46, R46, R43, !P2 ;  /* 0x0000002b2e2e7207 */ /* 0x000fc40005000000 */
[----:B------:R-:W-:Y:S02]  /*13720*/  ISETP.GE.U32.AND P0, PT, R24, R11, PT ;  /* 0x0000000b1800720c */ /* 0x000fe40003f06070 */
[----:B------:R-:W-:Y:S02]  /*13730*/  SEL R0, RZ, 0xffffffff, P4 ;  /* 0xffffffffff007807 */ /* 0x000fe40002000000 */
[----:B------:R-:W-:Y:S02]  /*13740*/  @P5 SEL R0, RZ, 0xffffffff, P3 ;  /* 0xffffffffff005807 */ /* 0x000fe40001800000 */
[----:B------:R-:W-:Y:S02]  /*13750*/  ISETP.GE.U32.AND P2, PT, R7, R10, PT ;  /* 0x0000000a0700720c */ /* 0x000fe40003f46070 */
[----:B------:R-:W-:Y:S02]  /*13760*/  ISETP.NE.AND P3, PT, R6, R19, PT ;  /* 0x000000130600720c */ /* 0x000fe40003f65270 */
[----:B------:R-:W-:-:S02]  /*13770*/  LOP3.LUT R15, R58, 0xff, RZ, 0xc0, !PT ;  /* 0x000000ff3a0f7812 */ /* 0x000fc400078ec0ff */
[----:B------:R-:W-:Y:S02]  /*13780*/  LOP3.LUT R4, R61, 0xff, RZ, 0xc0, !PT ;  /* 0x000000ff3d047812 */ /* 0x000fe400078ec0ff */
[----:B------:R-:W-:Y:S02]  /*13790*/  LOP3.LUT R8, R53, 0xff, RZ, 0xc0, !PT ;  /* 0x000000ff35087812 */ /* 0x000fe400078ec0ff */
[----:B------:R-:W-:Y:S02]  /*137a0*/  LOP3.LUT R5, R46, 0xff, RZ, 0xc0, !PT ;  /* 0x000000ff2e057812 */ /* 0x000fe400078ec0ff */
[----:B------:R-:W-:Y:S02]  /*137b0*/  ISETP.GE.AND.EX P0, PT, R13, R38, PT, P0 ;  /* 0x000000260d00720c */ /* 0x000fe40003f06300 */
[----:B------:R-:W-:Y:S02]  /*137c0*/  ISETP.GE.U32.AND P1, PT, R18, R3, PT ;  /* 0x000000031200720c */ /* 0x000fe40003f26070 */
[----:B------:R-:W-:-:S02]  /*137d0*/  ISETP.GE.AND.EX P2, PT, R21, R52, PT, P2 ;  /* 0x000000341500720c */ /* 0x000fc40003f46320 */
[CC--:B------:R-:W-:Y:S02]  /*137e0*/  ISETP.NE.AND P6, PT, R4.reuse, R15.reuse, PT ;  /* 0x0000000f0400720c */ /* 0x0c0fe40003fc5270 */
[----:B------:R-:W-:Y:S02]  /*137f0*/  ISETP.GE.U32.AND P5, PT, R4, R15, PT ;  /* 0x0000000f0400720c */ /* 0x000fe40003fa6070 */
[CC--:B------:R-:W-:Y:S02]  /*13800*/  ISETP.NE.AND P4, PT, R5.reuse, R8.reuse, PT ;  /* 0x000000080500720c */ /* 0x0c0fe40003f85270 */
[----:B------:R-:W-:Y:S02]  /*13810*/  SEL R4, RZ, 0xffffffff, P0 ;  /* 0xffffffffff047807 */ /* 0x000fe40000000000 */
        /* <DEDUP_REMOVED lines=11> */
[----:B------:R-:W-:Y:S02]  /*138d0*/  @P6 SEL R4, RZ, 0xffffffff, P5 ;  /* 0xffffffffff046807 */ /* 0x000fe40002800000 */
[----:B------:R-:W-:Y:S02]  /*138e0*/  SEL R62, R62, R41, !P3 ;  /* 0x000000293e3e7207 */ /* 0x000fe40005800000 */
[----:B------:R-:W-:-:S02]  /*138f0*/  ISETP.NE.U32.AND P2, PT, R5, 0x1, PT ;  /* 0x000000010500780c */ /* 0x000fc40003f45070 */
[----:B------:R-:W-:Y:S02]  /*13900*/  ISETP.NE.U32.AND P0, PT, R0, 0x1, PT ;  /* 0x000000010000780c */ /* 0x000fe40003f05070 */
[----:B------:R-:W-:Y:S02]  /*13910*/  LOP3.LUT R4, R4, 0x1, RZ, 0xc0, !PT ;  /* 0x0000000104047812 */ /* 0x000fe400078ec0ff */
[----:B------:R-:W-:Y:S02]  /*13920*/  LOP3.LUT R5, R37, 0xff, RZ, 0xc0, !PT ;  /* 0x000000ff25057812 */ /* 0x000fe400078ec0ff */
[----:B------:R-:W-:Y:S02]  /*13930*/  LOP3.LUT R0, R62, 0xff, RZ, 0xc0, !PT ;  /* 0x000000ff3e007812 */ /* 0x000fe400078ec0ff */
[----:B------:R-:W-:Y:S02]  /*13940*/  SEL R8, R21, R52, !P2 ;  /* 0x0000003415087207 */ /* 0x000fe40005000000 */
[----:B------:R-:W-:-:S02]  /*13950*/  SEL R52, R18, R3, !P3 ;  /* 0x0000000312347207 */ /* 0x000fc40005800000 */
[----:B------:R-:W-:Y:S02]  /*13960*/  ISETP.NE.U32.AND P1, PT, R4, 0x1, PT ;  /* 0x000000010400780c */ /* 0x000fe40003f25070 */
[----:B------:R-:W-:Y:S02]  /*13970*/  ISETP.NE.AND P5, PT, R0, R5, PT ;  /* 0x000000050000720c */ /* 0x000fe40003fa5270 */
[----:B------:R-:W-:Y:S02]  /*13980*/  SEL R51, R14, R51, !P3 ;  /* 0x000000330e337207 */ /* 0x000fe40005800000 */
[----:B------:R-:W-:Y:S02]  /*13990*/  ISETP.GE.U32.AND P4, PT, R52, R31, PT ;  /* 0x0000001f3400720c */ /* 0x000fe40003f86070 */
[----:B------:R-:W-:Y:S02]  /*139a0*/  SEL R4, R61, R58, !P1 ;  /* 0x0000003a3d047207 */ /* 0x000fe40004800000 */
[----:B------:R-:W-:-:S02]  /*139b0*/  SEL R46, R46, R53, !P2 ;  /* 0x000000352e2e7207 */ /* 0x000fc40005000000 */
[----:B------:R-:W-:Y:S02]  /*139c0*/  SEL R45, R45, R42, !P0 ;  /* 0x0000002a2d2d7207 */ /* 0x000fe40004000000 */
[----:B------:R-:W-:Y:S02]  /*139d0*/  ISETP.GE.AND.EX P4, PT, R51, R48, PT, P4 ;  /* 0x000000303300720c */ /* 0x000fe40003f86340 */
[----:B------:R-:W-:Y:S02]  /*139e0*/  SEL R12, R25, R12, !P0 ;  /* 0x0000000c190c7207 */ /* 0x000fe40004000000 */
[----:B------:R-:W-:Y:S02]  /*139f0*/  LOP3.LUT R14, R49, 0xff, RZ, 0xc0, !PT ;  /* 0x000000ff310e7812 */ /* 0x000fe400078ec0ff */
[----:B------:R-:W-:Y:S02]  /*13a00*/  LOP3.LUT R3, R4, 0xff, RZ, 0xc0, !PT ;  /* 0x000000ff04037812 */ /* 0x000fe400078ec0ff */
[----:B------:R-:W-:-:S02]  /*13a10*/  ISETP.GE.U32.AND P3, PT, R0, R5, PT ;  /* 0x000000050000720c */ /* 0x000fc40003f66070 */
[----:B------:R-:W-:Y:S02]  /*13a20*/  SEL R56, R24, R11, !P1 ;  /* 0x0000000b18387207 */ /* 0x000fe40004800000 */
[----:B------:R-:W-:Y:S02]  /*13a30*/  SEL R10, R7, R10, !P2 ;  /* 0x0000000a070a7207 */ /* 0x000fe40005000000 */
[----:B------:R-:W-:Y:S02]  /*13a40*/  LOP3.LUT R16, R39, 0xff, RZ, 0xc0, !PT ;  /* 0x000000ff27107812 */ /* 0x000fe400078ec0ff */
[----:B------:R-:W-:Y:S02]  /*13a50*/  LOP3.LUT R5, R46, 0xff, RZ, 0xc0, !PT ;  /* 0x000000ff2e057812 */ /* 0x000fe400078ec0ff */
[----:B------:R-:W-:Y:S02]  /*13a60*/  SEL R9, R9, R54, !P0 ;  /* 0x0000003609097207 */ /* 0x000fe40004000000 */
[----:B------:R-:W-:-:S02]  /*13a70*/  LOP3.LUT R7, R40, 0xff, RZ, 0xc0, !PT ;  /* 0x000000ff28077812 */ /* 0x000fc400078ec0ff */
[----:B------:R-:W-:Y:S02]  /*13a80*/  LOP3.LUT R0, R45, 0xff, RZ, 0xc0, !PT ;  /* 0x000000ff2d007812 */ /* 0x000fe400078ec0ff */
[----:B------:R-:W-:Y:S02]  /*13a90*/  SEL R6, RZ, 0xffffffff, P4 ;  /* 0xffffffffff067807 */ /* 0x000fe40002000000 */
[----:B------:R-:W-:Y:S02]  /*13aa0*/  ISETP.GE.U32.AND P0, PT, R12, R57, PT ;  /* 0x000000390c00720c */ /* 0x000fe40003f06070 */
[----:B------:R-:W-:Y:S02]  /*13ab0*/  ISETP.NE.AND P4, PT, R3, R14, PT ;  /* 0x0000000e0300720c */ /* 0x000fe40003f85270 */
[----:B------:R-:W-:Y:S02]  /*13ac0*/  @P5 SEL R6, RZ, 0xffffffff, P3 ;  /* 0xffffffffff065807 */ /* 0x000fe40001800000 */
[----:B------:R-:W-:-:S02]  /*13ad0*/  SEL R38, R13, R38, !P1 ;  /* 0x000000260d267207 */ /* 0x000fc40004800000 */
[----:B------:R-:W-:Y:S02]  /*13ae0*/  ISETP.GE.U32.AND P2, PT, R56, R33, PT ;  /* 0x000000213800720c */ /* 0x000fe40003f46070 */
[----:B------:R-:W-:Y:S02]  /*13af0*/  ISETP.NE.AND P3, PT, R5, R16, PT ;  /* 0x000000100500720c */ /* 0x000fe40003f65270 */
[----:B------:R-:W-:Y:S02]  /*13b00*/  ISETP.NE.AND P6, PT, R0, R7, PT ;  /* 0x000000070000720c */ /* 0x000fe40003fc5270 */
[----:B------:R-:W-:Y:S02]  /*13b10*/  ISETP.GE.AND.EX P0, PT, R9, R50, PT, P0 ;  /* 0x000000320900720c */ /* 0x000fe40003f06300 */
        /* <DEDUP_REMOVED lines=32> */
[----:B------:R-:W-:-:S07]  /*13d20*/  PRMT R9, R4, 0x7610, R9 ;  /* 0x0000761004097816 */ /* 0x000fce0000000009 */
.L_x_4306:
[----:B------:R-:W-:Y:S05]  /*13d30*/  BSYNC B6 ;  /* 0x0000000000067941 */ /* 0x000fea0003800000 */
.L_x_4305:
[----:B------:R-:W-:Y:S02]  /*13d40*/  ULDC UR4, c[0x0][0x244] ;  /* 0x0000910000047ab9 */ /* 0x000fe40000000800 */
[----:B------:R-:W-:-:S13]  /*13d50*/  ISETP.NE.AND P0, PT, RZ, UR4, PT ;  /* 0x00000004ff007c0c */ /* 0x000fda000bf05270 */
[----:B------:R-:W-:Y:S05]  /*13d60*/  @!P0 BRA `(.L_x_4356) ;  /* 0x0000000400a48947 */ /* 0x000fea0003800000 */
[----:B------:R-:W0:Y:S01]  /*13d70*/  S2R R21, SR_CgaCtaId ;  /* 0x0000000000157919 */ /* 0x000e220000008800 */
[----:B------:R-:W1:Y:S01]  /*13d80*/  LDC R20, c[0x0][RZ] ;  /* 0x00000000ff147b82 */ /* 0x000e620000000800 */
[----:B------:R-:W-:Y:S01]  /*13d90*/  MOV R0, 0x400 ;  /* 0x0000040000007802 */ /* 0x000fe20000000f00 */
[----:B------:R-:W-:Y:S02]  /*13da0*/  IMAD.MOV.U32 R34, RZ, RZ, R56 ;  /* 0x000000ffff227224 */ /* 0x000fe400078e0038 */
[----:B------:R-:W-:Y:S02]  /*13db0*/  IMAD.MOV.U32 R50, RZ, RZ, R52 ;  /* 0x000000ffff327224 */ /* 0x000fe400078e0034 */
[----:B------:R-:W-:Y:S02]  /*13dc0*/  VIADD R4, R0, 0x10 ;  /* 0x0000001000047836 */ /* 0x000fe40000000000 */
[----:B------:R-:W2:Y:S01]  /*13dd0*/  LDC R24, c[0x0][0x4] ;  /* 0x00000100ff187b82 */ /* 0x000ea20000000800 */
[----:B-1----:R-:W-:-:S02]  /*13de0*/  IMAD R0, R2, R20, R17 ;  /* 0x0000001402007224 */ /* 0x002fc400078e0211 */
        /* <DEDUP_REMOVED lines=13> */
.L_x_4359:
        /* <DEDUP_REMOVED lines=12> */
[----:B------:R-:W-:Y:S01]  /*13f80*/  IMAD R0, R0, 0x40, R21 ;  /* 0x0000004000007824 */ /* 0x000fe200078e0215 */
[----:B------:R-:W-:-:S04]  /*13f90*/  LOP3.LUT R10, R3, 0xff, RZ, 0xc0, !PT ;  /* 0x000000ff030a7812 */ /* 0x000fc800078ec0ff */
[----:B------:R-:W1:Y:S04]  /*13fa0*/  LDS.U8 R27, [R0] ;  /* 0x00000000001b7984 */ /* 0x000e680000000000 */
[----:B------:R-:W2:Y:S04]  /*13fb0*/  LDS.U8 R29, [R0+0x10] ;  /* 0x00001000001d7984 */ /* 0x000ea80000000000 */
[----:B------:R-:W3:Y:S04]  /*13fc0*/  LDS.64 R4, [R0+0x8] ;  /* 0x0000080000047984 */ /* 0x000ee80000000a00 */
[----:B------:R-:W4:Y:S04]  /*13fd0*/  LDS.64 R12, [R0+0x18] ;  /* 0x00001800000c7984 */ /* 0x000f280000000a00 */
[----:B------:R-:W5:Y:S04]  /*13fe0*/  LDS.U8 R33, [R0+0x30] ;  /* 0x0000300000217984 */ /* 0x000f680000000000 */
[----:B------:R-:W0:Y:S04]  /*13ff0*/  LDS.U8 R31, [R0+0x20] ;  /* 0x00002000001f7984 */ /* 0x000e280000000000 */
[----:B------:R-:W0:Y:S04]  /*14000*/  LDS.64 R18, [R0+0x38] ;  /* 0x0000380000127984 */ /* 0x000e280000000a00 */
[----:B------:R2:W0:Y:S01]  /*14010*/  LDS.64 R14, [R0+0x28] ;  /* 0x00002800000e7984 */ /* 0x0004220000000a00 */
[----:B-1----:R-:W-:-:S02]  /*14020*/  ISETP.NE.AND P4, PT, R6, R27, PT ;  /* 0x0000001b0600720c */ /* 0x002fc40003f85270 */
[----:B------:R-:W-:Y:S02]  /*14030*/  ISETP.GE.U32.AND P5, PT, R6, R27, PT ;  /* 0x0000001b0600720c */ /* 0x000fe40003fa6070 */
[-C--:B--2---:R-:W-:Y:S02]  /*14040*/  ISETP.NE.AND P3, PT, R8, R29.reuse, PT ;  /* 0x0000001d0800720c */ /* 0x084fe40003f65270 */
[----:B------:R-:W-:Y:S02]  /*14050*/  SEL R0, RZ, 0xffffffff, P5 ;  /* 0xffffffffff007807 */ /* 0x000fe40002800000 */
[----:B---3--:R-:W-:Y:S02]  /*14060*/  ISETP.GE.U32.AND P0, PT, R54, R4, PT ;  /* 0x000000043600720c */ /* 0x008fe40003f06070 */
[----:B------:R-:W-:Y:S02]  /*14070*/  ISETP.GE.U32.AND P6, PT, R8, R29, PT ;  /* 0x0000001d0800720c */ /* 0x000fe40003fc6070 */
[----:B------:R-:W-:-:S02]  /*14080*/  ISETP.GE.AND.EX P0, PT, R55, R5, PT, P0 ;  /* 0x000000053700720c */ /* 0x000fc40003f06300 */
[----:B----4-:R-:W-:Y:S02]  /*14090*/  ISETP.GE.U32.AND P1, PT, R56, R12, PT ;  /* 0x0000000c3800720c */ /* 0x010fe40003f26070 */
[----:B------:R-:W-:Y:S02]  /*140a0*/  @!P4 SEL R0, RZ, 0xffffffff, P0 ;  /* 0xffffffffff00c807 */ /* 0x000fe40000000000 */
[----:B------:R-:W-:Y:S02]  /*140b0*/  ISETP.GE.AND.EX P1, PT, R35, R13, PT, P1 ;  /* 0x0000000d2300720c */ /* 0x000fe40003f26310 */
[----:B-----5:R-:W-:Y:S02]  /*140c0*/  ISETP.NE.AND P4, PT, R10, R33, PT ;  /* 0x000000210a00720c */ /* 0x020fe40003f85270 */
[----:B------:R-:W-:Y:S02]  /*140d0*/  LOP3.LUT R8, R7, 0xff, RZ, 0xc0, !PT ;  /* 0x000000ff07087812 */ /* 0x000fe400078ec0ff */
[----:B------:R-:W-:-:S02]  /*140e0*/  SEL R6, RZ, 0xffffffff, P6 ;  /* 0xffffffffff067807 */ /* 0x000fc40003000000 */
[----:B------:R-:W-:Y:S02]  /*140f0*/  @!P3 SEL R6, RZ, 0xffffffff, P1 ;  /* 0xffffffffff06b807 */ /* 0x000fe40000800000 */
[----:B0-----:R-:W-:Y:S02]  /*14100*/  ISETP.NE.AND P5, PT, R8, R31, PT ;  /* 0x0000001f0800720c */ /* 0x001fe40003fa5270 */
[----:B------:R-:W-:Y:S02]  /*14110*/  ISETP.GE.U32.AND P1, PT, R52, R18, PT ;  /* 0x000000123400720c */ /* 0x000fe40003f26070 */
[----:B------:R-:W-:Y:S02]  /*14120*/  ISETP.GE.U32.AND P0, PT, R10, R33, PT ;  /* 0x000000210a00720c */ /* 0x000fe40003f06070 */
[----:B------:R-:W-:Y:S02]  /*14130*/  ISETP.GE.AND.EX P1, PT, R51, R19, PT, P1 ;  /* 0x000000133300720c */ /* 0x000fe40003f26310 */
[----:B------:R-:W-:-:S02]  /*14140*/  ISETP.GE.U32.AND P6, PT, R8, R31, PT ;  /* 0x0000001f0800720c */ /* 0x000fc40003fc6070 */
[----:B------:R-:W-:Y:S02]  /*14150*/  ISETP.GE.U32.AND P3, PT, R58, R14, PT ;  /* 0x0000000e3a00720c */ /* 0x000fe40003f66070 */
[----:B------:R-:W-:Y:S02]  /*14160*/  LOP3.LUT R0, R0, 0x1, RZ, 0xc0, !PT ;  /* 0x0000000100007812 */ /* 0x000fe400078ec0ff */
[----:B------:R-:W-:Y:S02]  /*14170*/  SEL R10, RZ, 0xffffffff, P0 ;  /* 0xffffffffff0a7807 */ /* 0x000fe40000000000 */
[----:B------:R-:W-:Y:S02]  /*14180*/  LOP3.LUT R6, R6, 0x1, RZ, 0xc0, !PT ;  /* 0x0000000106067812 */ /* 0x000fe400078ec0ff */
[----:B------:R-:W-:Y:S02]  /*14190*/  @!P4 SEL R10, RZ, 0xffffffff, P1 ;  /* 0xffffffffff0ac807 */ /* 0x000fe40000800000 */
[----:B------:R-:W-:-:S02]  /*141a0*/  SEL R8, RZ, 0xffffffff, P6 ;  /* 0xffffffffff087807 */ /* 0x000fc40003000000 */
[----:B------:R-:W-:Y:S02]  /*141b0*/  ISETP.GE.AND.EX P3, PT, R59, R15, PT, P3 ;  /* 0x0000000f3b00720c */ /* 0x000fe40003f66330 */
[----:B------:R-:W-:Y:S02]  /*141c0*/  ISETP.NE.U32.AND P6, PT, R0, 0x1, PT ;  /* 0x000000010000780c */ /* 0x000fe40003fc5070 */
[----:B------:R-:W-:Y:S02]  /*141d0*/  ISETP.NE.U32.AND P0, PT, R6, 0x1, PT ;  /* 0x000000010600780c */ /* 0x000fe40003f05070 */
[----:B------:R-:W-:Y:S02]  /*141e0*/  LOP3.LUT R10, R10, 0x1, RZ, 0xc0, !PT ;  /* 0x000000010a0a7812 */ /* 0x000fe400078ec0ff */
[----:B------:R-:W-:Y:S02]  /*141f0*/  @!P5 SEL R8, RZ, 0xffffffff, P3 ;  /* 0xffffffffff08d807 */ /* 0x000fe40001800000 */
[----:B------:R-:W-:-:S02]  /*14200*/  SEL R54, R54, R4, !P6 ;  /* 0x0000000436367207 */ /* 0x000fc40007000000 */
[----:B------:R-:W-:Y:S02]  /*14210*/  SEL R56, R56, R12, !P0 ;  /* 0x0000000c38387207 */ /* 0x000fe40004000000 */
[----:B------:R-:W-:Y:S02]  /*14220*/  SEL R35, R35, R13, !P0 ;  /* 0x0000000d23237207 */ /* 0x000fe40004000000 */
[----:B------:R-:W-:Y:S01]  /*14230*/  SEL R4, R9, R29, !P0 ;  /* 0x0000001d09047207 */ /* 0x000fe20004000000 */
[----:B------:R-:W-:Y:S01]  /*14240*/  IMAD.MOV.U32 R34, RZ, RZ, R56 ;  /* 0x000000ffff227224 */ /* 0x000fe200078e0038 */
[----:B------:R-:W-:Y:S02]  /*14250*/  ISETP.NE.U32.AND P0, PT, R10, 0x1, PT ;  /* 0x000000010a00780c */ /* 0x000fe40003f05070 */
[----:B------:R-:W-:Y:S01]  /*14260*/  LOP3.LUT R8, R8, 0x1, RZ, 0xc0, !PT ;  /* 0x0000000108087812 */ /* 0x000fe200078ec0ff */
[----:B------:R1:W-:Y:S01]  /*14270*/  STS.U8 [R25+0x10], R4 ;  /* 0x0000100419007388 */ /* 0x0003e20000000000 */
[----:B------:R-:W-:-:S02]  /*14280*/  SEL R52, R52, R18, !P0 ;  /* 0x0000001234347207 */ /* 0x000fc40004000000 */
[----:B------:R-:W-:Y:S01]  /*14290*/  ISETP.NE.U32.AND P1, PT, R8, 0x1, PT ;  /* 0x000000010800780c */ /* 0x000fe20003f25070 */
[----:B------:R1:W-:Y:S01]  /*142a0*/  STS.64 [R25+0x18], R34 ;  /* 0x0000182219007388 */ /* 0x0003e20000000a00 */
[----:B------:R-:W-:Y:S01]  /*142b0*/  SEL R55, R55, R5, !P6 ;  /* 0x0000000537377207 */ /* 0x000fe20007000000 */
[----:B------:R-:W-:Y:S01]  /*142c0*/  IMAD.MOV.U32 R50, RZ, RZ, R52 ;  /* 0x000000ffff327224 */ /* 0x000fe200078e0034 */
[----:B------:R-:W-:Y:S02]  /*142d0*/  SEL R0, R11, R27, !P6 ;  /* 0x0000001b0b007207 */ /* 0x000fe40007000000 */
[----:B------:R-:W-:Y:S01]  /*142e0*/  SEL R58, R58, R14, !P1 ;  /* 0x0000000e3a3a7207 */ /* 0x000fe20004800000 */
[----:B------:R1:W-:Y:S01]  /*142f0*/  STS.64 [R25+0x8], R54 ;  /* 0x0000083619007388 */ /* 0x0003e20000000a00 */
[----:B------:R-:W-:Y:S02]  /*14300*/  SEL R59, R59, R15, !P1 ;  /* 0x0000000f3b3b7207 */ /* 0x000fe40004800000 */
[----:B------:R-:W-:Y:S01]  /*14310*/  SEL R6, R7, R31, !P1 ;  /* 0x0000001f07067207 */ /* 0x000fe20004800000 */
[----:B------:R1:W-:Y:S01]  /*14320*/  STS.U8 [R25], R0 ;  /* 0x0000000019007388 */ /* 0x0003e20000000000 */
[----:B------:R-:W-:-:S02]  /*14330*/  SEL R51, R51, R19, !P0 ;  /* 0x0000001333337207 */ /* 0x000fc40004000000 */
[----:B------:R-:W-:Y:S01]  /*14340*/  SEL R8, R3, R33, !P0 ;  /* 0x0000002103087207 */ /* 0x000fe20004000000 */
[----:B------:R1:W-:Y:S01]  /*14350*/  STS.64 [R25+0x28], R58 ;  /* 0x0000283a19007388 */ /* 0x0003e20000000a00 */
[----:B------:R-:W-:Y:S02]  /*14360*/  PRMT R11, R0, 0x7610, R11 ;  /* 0x00007610000b7816 */ /* 0x000fe4000000000b */
[----:B------:R-:W-:Y:S01]  /*14370*/  PRMT R9, R4, 0x7610, R9 ;  /* 0x0000761004097816 */ /* 0x000fe20000000009 */
[----:B------:R1:W-:Y:S01]  /*14380*/  STS.64 [R25+0x38], R50 ;  /* 0x0000383219007388 */ /* 0x0003e20000000a00 */
[----:B------:R-:W-:Y:S02]  /*14390*/  PRMT R7, R6, 0x7610, R7 ;  /* 0x0000761006077816 */ /* 0x000fe40000000007 */
[----:B------:R-:W-:Y:S01]  /*143a0*/  PRMT R3, R8, 0x7610, R3 ;  /* 0x0000761008037816 */ /* 0x000fe20000000003 */
[----:B------:R1:W-:Y:S04]  /*143b0*/  STS.U8 [R25+0x20], R6 ;  /* 0x0000200619007388 */ /* 0x0003e80000000000 */
[----:B------:R1:W-:Y:S02]  /*143c0*/  STS.U8 [R25+0x30], R8 ;  /* 0x0000300819007388 */ /* 0x0003e40000000000 */
.L_x_4358:
[----:B------:R-:W-:Y:S05]  /*143d0*/  BSYNC B0 ;  /* 0x0000000000007941 */ /* 0x000fea0003800000 */
.L_x_4357:
[----:B-1----:R-:W-:Y:S01]  /*143e0*/  IMAD.MOV.U32 R0, RZ, RZ, R16 ;  /* 0x000000ffff007224 */ /* 0x002fe200078e0010 */
[----:B------:R-:W-:Y:S06]  /*143f0*/  @P2 BRA `(.L_x_4359) ;  /* 0xfffffff800b02947 */ /* 0x000fec000383ffff */
.L_x_4356:
        /* <DEDUP_REMOVED lines=9> */
[----:B------:R-:W-:Y:S01]  /*14490*/  IMAD R0, R2, R25, R17 ;  /* 0x0000001902007224 */ /* 0x000fe200078e0211 */
[----:B------:R-:W-:Y:S01]  /*144a0*/  UIADD3 UR4, UR4, 0x10, URZ ;  /* 0x0000001004047890 */ /* 0x000fe2000fffe03f */
[----:B------:R-:W-:Y:S02]  /*144b0*/  IMAD.MOV.U32 R34, RZ, RZ, R56 ;  /* 0x000000ffff227224 */ /* 0x000fe400078e0038 */
[----:B------:R-:W-:Y:S01]  /*144c0*/  IMAD.MOV.U32 R50, RZ, RZ, R52 ;  /* 0x000000ffff327224 */ /* 0x000fe200078e0034 */
        /* <DEDUP_REMOVED lines=16> */
.L_x_4364:
        /* <DEDUP_REMOVED lines=8> */
[----:B------:R-:W-:Y:S02]  /*14650*/  LOP3.LUT R27, R11, 0xff, RZ, 0xc0, !PT ;  /* 0x000000ff0b1b7812 */ /* 0x000fe400078ec0ff */
[----:B------:R-:W-:Y:S02]  /*14660*/  LOP3.LUT R29, R9, 0xff, RZ, 0xc0, !PT ;  /* 0x000000ff091d7812 */ /* 0x000fe400078ec0ff */
[----:B------:R-:W1:Y:S04]  /*14670*/  LDS.U8 R8, [R6] ;  /* 0x0000000006087984 */ /* 0x000e680000000000 */
[----:B------:R-:W2:Y:S04]  /*14680*/  LDS.64 R4, [R6+0x8] ;  /* 0x0000080006047984 */ /* 0x000ea80000000a00 */
[----:B------:R-:W3:Y:S04]  /*14690*/  LDS.U8 R16, [R6+0x10] ;  /* 0x0000100006107984 */ /* 0x000ee80000000000 */
[----:B------:R-:W4:Y:S04]  /*146a0*/  LDS.U8 R20, [R6+0x20] ;  /* 0x0000200006147984 */ /* 0x000f280000000000 */
[----:B------:R-:W5:Y:S04]  /*146b0*/  LDS.64 R12, [R6+0x18] ;  /* 0x00001800060c7984 */ /* 0x000f680000000a00 */
[----:B------:R-:W0:Y:S04]  /*146c0*/  LDS.U8 R26, [R6+0x30] ;  /* 0x00003000061a7984 */ /* 0x000e280000000000 */
[----:B------:R-:W0:Y:S04]  /*146d0*/  LDS.64 R18, [R6+0x38] ;  /* 0x0000380006127984 */ /* 0x000e280000000a00 */
[----:B------:R0:W0:Y:S01]  /*146e0*/  LDS.64 R14, [R6+0x28] ;  /* 0x00002800060e7984 */ /* 0x0000220000000a00 */
[----:B-1----:R-:W-:-:S02]  /*146f0*/  ISETP.NE.AND P6, PT, R27, R8, PT ;  /* 0x000000081b00720c */ /* 0x002fc40003fc5270 */
[----:B------:R-:W-:Y:S02]  /*14700*/  ISETP.GE.U32.AND P1, PT, R27, R8, PT ;  /* 0x000000081b00720c */ /* 0x000fe40003f26070 */
[----:B--2---:R-:W-:Y:S02]  /*14710*/  ISETP.GE.U32.AND P5, PT, R54, R4, PT ;  /* 0x000000043600720c */ /* 0x004fe40003fa6070 */
[----:B------:R-:W-:Y:S02]  /*14720*/  LOP3.LUT R27, R7, 0xff, RZ, 0xc0, !PT ;  /* 0x000000ff071b7812 */ /* 0x000fe400078ec0ff */
[CC--:B---3--:R-:W-:Y:S02]  /*14730*/  ISETP.NE.AND P4, PT, R29.reuse, R16.reuse, PT ;  /* 0x000000101d00720c */ /* 0x0c8fe40003f85270 */
[----:B------:R-:W-:Y:S02]  /*14740*/  ISETP.GE.U32.AND P0, PT, R29, R16, PT ;  /* 0x000000101d00720c */ /* 0x000fe40003f06070 */
[----:B------:R-:W-:-:S02]  /*14750*/  ISETP.GE.AND.EX P5, PT, R55, R5, PT, P5 ;  /* 0x000000053700720c */ /* 0x000fc40003fa6350 */
[----:B------:R-:W-:Y:S02]  /*14760*/  LOP3.LUT R29, R3, 0xff, RZ, 0xc0, !PT ;  /* 0x000000ff031d7812 */ /* 0x000fe400078ec0ff */
[----:B------:R-:W-:Y:S02]  /*14770*/  SEL R10, RZ, 0xffffffff, P1 ;  /* 0xffffffffff0a7807 */ /* 0x000fe40000800000 */
[----:B------:R-:W-:Y:S02]  /*14780*/  @!P6 SEL R10, RZ, 0xffffffff, P5 ;  /* 0xffffffffff0ae807 */ /* 0x000fe40002800000 */
[----:B----4-:R-:W-:Y:S02]  /*14790*/  ISETP.GE.U32.AND P2, PT, R27, R20, PT ;  /* 0x000000141b00720c */ /* 0x010fe40003f46070 */
[----:B-----5:R-:W-:Y:S02]  /*147a0*/  ISETP.GE.U32.AND P1, PT, R56, R12, PT ;  /* 0x0000000c3800720c */ /* 0x020fe40003f26070 */
[----:B0-----:R-:W-:-:S02]  /*147b0*/  ISETP.NE.AND P5, PT, R29, R26, PT ;  /* 0x0000001a1d00720c */ /* 0x001fc40003fa5270 */
[----:B------:R-:W-:Y:S02]  /*147c0*/  ISETP.NE.AND P3, PT, R27, R20, PT ;  /* 0x000000141b00720c */ /* 0x000fe40003f65270 */
[----:B------:R-:W-:Y:S02]  /*147d0*/  ISETP.GE.AND.EX P1, PT, R35, R13, PT, P1 ;  /* 0x0000000d2300720c */ /* 0x000fe40003f26310 */
[----:B------:R-:W-:Y:S02]  /*147e0*/  SEL R24, RZ, 0xffffffff, P2 ;  /* 0xffffffffff187807 */ /* 0x000fe40001000000 */
[----:B------:R-:W-:Y:S02]  /*147f0*/  ISETP.GE.U32.AND P2, PT, R52, R18, PT ;  /* 0x000000123400720c */ /* 0x000fe40003f46070 */
[----:B------:R-:W-:Y:S02]  /*14800*/  SEL R6, RZ, 0xffffffff, P0 ;  /* 0xffffffffff067807 */ /* 0x000fe40000000000 */
[----:B------:R-:W-:-:S02]  /*14810*/  ISETP.GE.U32.AND P0, PT, R58, R14, PT ;  /* 0x0000000e3a00720c */ /* 0x000fc40003f06070 */
[----:B------:R-:W-:Y:S02]  /*14820*/  LOP3.LUT R10, R10, 0x1, RZ, 0xc0, !PT ;  /* 0x000000010a0a7812 */ /* 0x000fe400078ec0ff */
[----:B------:R-:W-:Y:S02]  /*14830*/  ISETP.GE.U32.AND P6, PT, R29, R26, PT ;  /* 0x0000001a1d00720c */ /* 0x000fe40003fc6070 */
        /* <DEDUP_REMOVED lines=18> */
[----:B------:R-:W-:Y:S01]  /*14960*/  SEL R55, R55, R5, !P1 ;  /* 0x0000000537377207 */ /* 0x000fe20004800000 */
[----:B------:R1:W-:Y:S01]  /*14970*/  STS.64 [R21+0x18], R34 ;  /* 0x0000182215007388 */ /* 0x0003e20000000a00 */
[----:B------:R-:W-:Y:S02]  /*14980*/  SEL R8, R11, R8, !P1 ;  /* 0x000000080b087207 */ /* 0x000fe40004800000 */
[----:B------:R-:W-:Y:S01]  /*14990*/  SEL R52, R52, R18, !P0 ;  /* 0x0000001234347207 */ /* 0x000fe20004000000 */
[----:B------:R1:W-:Y:S01]  /*149a0*/  STS.64 [R21+0x8], R54 ;  /* 0x0000083615007388 */ /* 0x0003e20000000a00 */
[----:B------:R-:W-:Y:S02]  /*149b0*/  ISETP.NE.U32.AND P1, PT, R24, 0x1, PT ;  /* 0x000000011800780c */ /* 0x000fe40003f25070 */
[----:B------:R-:W-:Y:S01]  /*149c0*/  SEL R51, R51, R19, !P0 ;  /* 0x0000001333337207 */ /* 0x000fe20004000000 */
[----:B------:R-:W-:Y:S01]  /*149d0*/  IMAD.MOV.U32 R50, RZ, RZ, R52 ;  /* 0x000000ffff327224 */ /* 0x000fe200078e0034 */
[----:B------:R-:W-:Y:S01]  /*149e0*/  SEL R58, R58, R14, !P1 ;  /* 0x0000000e3a3a7207 */ /* 0x000fe20004800000 */
[----:B------:R1:W-:Y:S01]  /*149f0*/  STS.U8 [R21], R8 ;  /* 0x0000000815007388 */ /* 0x0003e20000000000 */
        /* <DEDUP_REMOVED lines=8> */
[----:B------:R1:W-:Y:S01]  /*14a80*/  STS.U8 [R21+0x20], R20 ;  /* 0x0000201415007388 */ /* 0x0003e20000000000 */
[----:B------:R-:W-:-:S03]  /*14a90*/  PRMT R3, R26, 0x7610, R3 ;  /* 0x000076101a037816 */ /* 0x000fc60000000003 */
[----:B------:R1:W-:Y:S04]  /*14aa0*/  STS.U8 [R21+0x30], R26 ;  /* 0x0000301a15007388 */ /* 0x0003e80000000000 */
.L_x_4363:
[----:B------:R-:W-:Y:S05]  /*14ab0*/  BSYNC B0 ;  /* 0x0000000000007941 */ /* 0x000fea0003800000 */
.L_x_4362:
[----:B------:R-:W-:-:S04]  /*14ac0*/  SHF.R.S32.HI R0, RZ, 0x1, R0 ;  /* 0x00000001ff007819 */ /* 0x000fc80000011400 */
[----:B------:R-:W-:-:S13]  /*14ad0*/  ISETP.GE.AND P0, PT, R0, 0x20, PT ;  /* 0x000000200000780c */ /* 0x000fda0003f06270 */
[----:B------:R-:W-:Y:S05]  /*14ae0*/  @P0 BRA `(.L_x_4364) ;  /* 0xfffffff800b80947 */ /* 0x000fea000383ffff */
[----:B------:R-:W-:-:S07]  /*14af0*/  IMAD.MOV.U32 R0, RZ, RZ, 0x20 ;  /* 0x00000020ff007424 */ /* 0x000fce00078e00ff */
.L_x_4361:
[----:B------:R-:W-:Y:S01]  /*14b00*/  ISETP.GE.AND P0, PT, R0, 0x2, PT ;  /* 0x000000020000780c */ /* 0x000fe20003f06270 */
[----:B------:R-:W-:Y:S05]  /*14b10*/  WARPSYNC.ALL ;  /* 0x0000000000007948 */ /* 0x000fea0003800000 */
[----:B------:R-:W-:Y:S07]  /*14b20*/  BAR.SYNC.DEFER_BLOCKING 0x0 ;  /* 0x0000000000007b1d */ /* 0x000fee0000010000 */
[----:B------:R-:W-:Y:S05]  /*14b30*/  @!P0 BRA `(.L_x_4360) ;  /* 0x0000000400208947 */ /* 0x000fea0003800000 */
[----:B------:R-:W-:-:S07]  /*14b40*/  IMAD.MOV.U32 R5, RZ, RZ, 0x1 ;  /* 0x00000001ff057424 */ /* 0x000fce00078e00ff */
.L_x_4365:
[----:B------:R-:W-:Y:S01]  /*14b50*/  LOP3.LUT R4, R11, 0xff, RZ, 0xc0, !PT ;  /* 0x000000ff0b047812 */ /* 0x000fe200078ec0ff */
[----:B------:R-:W2:Y:S01]  /*14b60*/  SHFL.DOWN PT, R13, R54, R5, 0x1f ;  /* 0x08001f05360d7589 */ /* 0x000ea200000e0000 */
[----:B-1----:R-:W-:Y:S02]  /*14b70*/  LOP3.LUT R16, R7, 0xff, RZ, 0xc0, !PT ;  /* 0x000000ff07107812 */ /* 0x002fe400078ec0ff */
[----:B------:R-:W-:Y:S01]  /*14b80*/  LOP3.LUT R10, R9, 0xff, RZ, 0xc0, !PT ;  /* 0x000000ff090a7812 */ /* 0x000fe200078ec0ff */
[----:B------:R-:W1:Y:S01]  /*14b90*/  SHFL.DOWN PT, R6, R55, R5, 0x1f ;  /* 0x08001f0537067589 */ /* 0x000e6200000e0000 */
[----:B------:R-:W-:Y:S02]  /*14ba0*/  LOP3.LUT R24, R3, 0xff, RZ, 0xc0, !PT ;  /* 0x000000ff03187812 */ /* 0x000fe400078ec0ff */
[----:B------:R-:W-:Y:S01]  /*14bb0*/  LOP3.LUT R8, R11, 0xff, RZ, 0xc0, !PT ;  /* 0x000000ff0b087812 */ /* 0x000fe200078ec0ff */
[----:B------:R-:W3:Y:S01]  /*14bc0*/  SHFL.DOWN PT, R4, R4, R5, 0x1f ;  /* 0x08001f0504047589 */ /* 0x000ee200000e0000 */
[----:B------:R-:W-:-:S02]  /*14bd0*/  LOP3.LUT R20, R7, 0xff, RZ, 0xc0, !PT ;  /* 0x000000ff07147812 */ /* 0x000fc400078ec0ff */
[----:B------:R-:W-:Y:S01]  /*14be0*/  LOP3.LUT R14, R9, 0xff, RZ, 0xc0, !PT ;  /* 0x000000ff090e7812 */ /* 0x000fe200078ec0ff */
[----:B------:R-:W4:Y:S01]  /*14bf0*/  SHFL.DOWN PT, R16, R16, R5, 0x1f ;  /* 0x08001f0510107589 */ /* 0x000f2200000e0000 */
[----:B------:R-:W-:-:S03]  /*14c00*/  LOP3.LUT R28, R3, 0xff, RZ, 0xc0, !PT ;  /* 0x000000ff031c7812 */ /* 0x000fc600078ec0ff */
[----:B------:R-:W5:Y:S04]  /*14c10*/  SHFL.DOWN PT, R19, R56, R5, 0x1f ;  /* 0x08001f0538137589 */ /* 0x000f6800000e0000 */
[----:B------:R-:W5:Y:S04]  /*14c20*/  SHFL.DOWN PT, R10, R10, R5, 0x1f ;  /* 0x08001f050a0a7589 */ /* 0x000f6800000e0000 */
[----:B0-----:R-:W0:Y:S01]  /*14c30*/  SHFL.DOWN PT, R21, R58, R5, 0x1f ;  /* 0x08001f053a157589 */ /* 0x001e2200000e0000 */
[----:B--2---:R-:W-:-:S03]  /*14c40*/  ISETP.GE.U32.AND P4, PT, R54, R13, PT ;  /* 0x0000000d3600720c */ /* 0x004fc60003f86070 */
[----:B------:R-:W2:Y:S01]  /*14c50*/  SHFL.DOWN PT, R12, R35, R5, 0x1f ;  /* 0x08001f05230c7589 */ /* 0x000ea200000e0000 */
[----:B-1----:R-:W-:-:S03]  /*14c60*/  ISETP.GE.AND.EX P4, PT, R55, R6, PT, P4 ;  /* 0x000000063700720c */ /* 0x002fc60003f86340 */
[----:B------:R-:W1:Y:S01]  /*14c70*/  SHFL.DOWN PT, R24, R24, R5, 0x1f ;  /* 0x08001f0518187589 */ /* 0x000e6200000e0000 */
[----:B---3--:R-:W-:-:S03]  /*14c80*/  LOP3.LUT R15, R4, 0xff, RZ, 0xc0, !PT ;  /* 0x000000ff040f7812 */ /* 0x008fc600078ec0ff */
[----:B------:R-:W3:Y:S01]  /*14c90*/  SHFL.DOWN PT, R18, R59, R5, 0x1f ;  /* 0x08001f053b127589 */ /* 0x000ee200000e0000 */
[-C--:B------:R-:W-:Y:S02]  /*14ca0*/  ISETP.NE.AND P5, PT, R8, R15.reuse, PT ;  /* 0x0000000f0800720c */ /* 0x080fe40003fa5270 */
[----:B----4-:R-:W-:Y:S01]  /*14cb0*/  LOP3.LUT R25, R16, 0xff, RZ, 0xc0, !PT ;  /* 0x000000ff10197812 */ /* 0x010fe200078ec0ff */
[----:B------:R-:W4:Y:S01]  /*14cc0*/  SHFL.DOWN PT, R27, R52, R5, 0x1f ;  /* 0x08001f05341b7589 */ /* 0x000f2200000e0000 */
[----:B------:R-:W-:Y:S02]  /*14cd0*/  ISETP.GE.U32.AND P3, PT, R8, R15, PT ;  /* 0x0000000f0800720c */ /* 0x000fe40003f66070 */
[----:B------:R-:W-:Y:S01]  /*14ce0*/  SEL R8, RZ, 0xffffffff, P4 ;  /* 0xffffffffff087807 */ /* 0x000fe20002000000 */
[----:B------:R2:W4:Y:S01]  /*14cf0*/  SHFL.DOWN PT, R26, R51, R5, 0x1f ;  /* 0x08001f05331a7589 */ /* 0x00052200000e0000 */
[----:B-----5:R-:W-:Y:S02]  /*14d00*/  ISETP.GE.U32.AND P0, PT, R56, R19, PT ;  /* 0x000000133800720c */ /* 0x020fe40003f06070 */
[----:B------:R-:W-:-:S02]  /*14d10*/  ISETP.NE.AND P4, PT, R20, R25, PT ;  /* 0x000000191400720c */ /* 0x000fc40003f85270 */
[----:B------:R-:W-:Y:S02]  /*14d20*/  LOP3.LUT R15, R10, 0xff, RZ, 0xc0, !PT ;  /* 0x000000ff0a0f7812 */ /* 0x000fe400078ec0ff */
[----:B0-----:R-:W-:Y:S02]  /*14d30*/  ISETP.GE.U32.AND P2, PT, R58, R21, PT ;  /* 0x000000153a00720c */ /* 0x001fe40003f46070 */
[----:B--2---:R-:W-:Y:S01]  /*14d40*/  ISETP.GE.AND.EX P0, PT, R35, R12, PT, P0 ;  /* 0x0000000c2300720c */ /* 0x004fe20003f06300 */
[----:B------:R-:W-:Y:S01]  /*14d50*/  IMAD.SHL.U32 R5, R5, 0x2, RZ ;  /* 0x0000000205057824 */ /* 0x000fe200078e00ff */
[----:B------:R-:W-:Y:S02]  /*14d60*/  @P5 SEL R8, RZ, 0xffffffff, P3 ;  /* 0xffffffffff085807 */ /* 0x000fe40001800000 */
[----:B-1----:R-:W-:Y:S02]  /*14d70*/  LOP3.LUT R29, R24, 0xff, RZ, 0xc0, !PT ;  /* 0x000000ff181d7812 */ /* 0x002fe400078ec0ff */
[----:B------:R-:W-:-:S02]  /*14d80*/  ISETP.NE.AND P6, PT, R14, R15, PT ;  /* 0x0000000f0e00720c */ /* 0x000fc40003fc5270 */
[----:B------:R-:W-:Y:S02]  /*14d90*/  ISETP.GE.U32.AND P5, PT, R14, R15, PT ;  /* 0x0000000f0e00720c */ /* 0x000fe40003fa6070 */
[----:B---3--:R-:W-:Y:S02]  /*14da0*/  ISETP.GE.AND.EX P2, PT, R59, R18, PT, P2 ;  /* 0x000000123b00720c */ /* 0x008fe40003f46320 */
[----:B------:R-:W-:Y:S02]  /*14db0*/  SEL R14, RZ, 0xffffffff, P0 ;  /* 0xffffffffff0e7807 */ /* 0x000fe40000000000 */
[----:B------:R-:W-:Y:S02]  /*14dc0*/  ISETP.NE.AND P3, PT, R28, R29, PT ;  /* 0x0000001d1c00720c */ /* 0x000fe40003f65270 */
[----:B------:R-:W-:Y:S02]  /*14dd0*/  ISETP.GE.U32.AND P0, PT, R20, R25, PT ;  /* 0x000000191400720c */ /* 0x000fe40003f06070 */
[----:B------:R-:W-:-:S02]  /*14de0*/  LOP3.LUT R8, R8, 0x1, RZ, 0xc0, !PT ;  /* 0x0000000108087812 */ /* 0x000fc400078ec0ff */
[----:B------:R-:W-:Y:S02]  /*14df0*/  SEL R15, RZ, 0xffffffff, P2 ;  /* 0xffffffffff0f7807 */ /* 0x000fe40001000000 */
[----:B----4-:R-:W-:Y:S02]  /*14e00*/  ISETP.GE.U32.AND P1, PT, R52, R27, PT ;  /* 0x0000001b3400720c */ /* 0x010fe40003f26070 */
[----:B------:R-:W-:Y:S02]  /*14e10*/  @P4 SEL R15, RZ, 0xffffffff, P0 ;  /* 0xffffffffff0f4807 */ /* 0x000fe40000000000 */
[----:B------:R-:W-:Y:S02]  /*14e20*/  ISETP.NE.U32.AND P0, PT, R8, 0x1, PT ;  /* 0x000000010800780c */ /* 0x000fe40003f05070 */
[----:B------:R-:W-:Y:S02]  /*14e30*/  ISETP.GE.AND.EX P1, PT, R51, R26, PT, P1 ;  /* 0x0000001a3300720c */ /* 0x000fe40003f26310 */
[----:B------:R-:W-:-:S02]  /*14e40*/  ISETP.GE.U32.AND P2, PT, R28, R29, PT ;  /* 0x0000001d1c00720c */ /* 0x000fc40003f46070 */
        /* <DEDUP_REMOVED lines=23> */
.L_x_4360:
        /* <DEDUP_REMOVED lines=279> */
.L_x_4366:
        /* <DEDUP_REMOVED lines=275> */
.L_x_4367:
        /* <DEDUP_REMOVED lines=277> */
.L_x_4368:
        /* <DEDUP_REMOVED lines=275> */
.L_x_4369:
        /* <DEDUP_REMOVED lines=11> */
.L_x_4375:
        /* <DEDUP_REMOVED lines=9> */
[----:B------:R-:W-:Y:S05]  /*19620*/  CALL.REL.NOINC `($__internal_41_$__cuda_sm20_rem_u64) ;  /* 0x000000a000b47944 */ /* 0x000fea0003c00000 */
[----:B------:R-:W-:Y:S02]  /*19630*/  IMAD.MOV.U32 R12, RZ, RZ, R4 ;  /* 0x000000ffff0c7224 */ /* 0x000fe400078e0004 */
[----:B------:R-:W-:Y:S01]  /*19640*/  IMAD.MOV.U32 R13, RZ, RZ, R15 ;  /* 0x000000ffff0d7224 */ /* 0x000fe200078e000f */
[----:B------:R-:W-:Y:S06]  /*19650*/  BRA `(.L_x_4374) ;  /* 0x00000000004c7947 */ /* 0x000fec0003800000 */
.L_x_4373:
        /* <DEDUP_REMOVED lines=19> */
.L_x_4374:
[----:B------:R-:W-:Y:S05]  /*19790*/  BSYNC B1 ;  /* 0x0000000000017941 */ /* 0x000fea0003800000 */
.L_x_4372:
[----:B------:R-:W-:Y:S01]  /*197a0*/  ISETP.NE.U32.AND P0, PT, R12, RZ, PT ;  /* 0x000000ff0c00720c */ /* 0x000fe20003f05070 */
[----:B------:R-:W-:Y:S02]  /*197b0*/  IMAD.MOV.U32 R6, RZ, RZ, R0 ;  /* 0x000000ffff067224 */ /* 0x000fe400078e0000 */
[----:B------:R-:W-:Y:S01]  /*197c0*/  IMAD.MOV.U32 R8, RZ, RZ, R5 ;  /* 0x000000ffff087224 */ /* 0x000fe200078e0005 */
[----:B------:R-:W-:-:S13]  /*197d0*/  ISETP.NE.AND.EX P0, PT, R13, RZ, PT, P0 ;  /* 0x000000ff0d00720c */ /* 0x000fda0003f05300 */
[----:B------:R-:W-:Y:S05]  /*197e0*/  @P0 BRA `(.L_x_4375) ;  /* 0xfffffffc00680947 */ /* 0x000fea000383ffff */
[----:B------:R-:W-:Y:S05]  /*197f0*/  BSYNC B0 ;  /* 0x0000000000007941 */ /* 0x000fea0003800000 */
.L_x_4371:
[----:B------:R-:W-:Y:S01]  /*19800*/  ISETP.NE.U32.AND P2, PT, R5, RZ, PT ;  /* 0x000000ff0500720c */ /* 0x000fe20003f45070 */
[----:B------:R-:W-:-:S12]  /*19810*/  BSSY B0, `(.L_x_4376) ;  /* 0x000001c000007945 */ /* 0x000fd80003800000 */
[----:B------:R-:W-:Y:S05]  /*19820*/  @!P2 BRA `(.L_x_4377) ;  /* 0x00000000001ca947 */ /* 0x000fea0003800000 */
[----:B------:R-:W-:Y:S01]  /*19830*/  IMAD.MOV.U32 R8, RZ, RZ, 0x10 ;  /* 0x00000010ff087424 */ /* 0x000fe200078e00ff */
[----:B------:R-:W-:Y:S01]  /*19840*/  MOV R4, 0x19870 ;  /* 0x0001987000047802 */ /* 0x000fe20000000f00 */
[----:B------:R-:W-:-:S07]  /*19850*/  IMAD.MOV.U32 R10, RZ, RZ, RZ ;  /* 0x000000ffff0a7224 */ /* 0x000fce00078e00ff */
[----:B0-----:R-:W-:Y:S05]  /*19860*/  CALL.REL.NOINC `($__internal_40_$__cuda_sm20_div_u64) ;  /* 0x0000009c000c7944 */ /* 0x001fea0003c00000 */
[----:B------:R-:W-:Y:S02]  /*19870*/  IMAD.MOV.U32 R12, RZ, RZ, R6 ;  /* 0x000000ffff0c7224 */ /* 0x000fe400078e0006 */
[----:B------:R-:W-:Y:S01]  /*19880*/  IMAD.MOV.U32 R13, RZ, RZ, R21 ;  /* 0x000000ffff0d7224 */ /* 0x000fe200078e0015 */
[----:B------:R-:W-:Y:S06]  /*19890*/  BRA `(.L_x_4378) ;  /* 0x00000000004c7947 */ /* 0x000fec0003800000 */
.L_x_4377:
        /* <DEDUP_REMOVED lines=19> */
.L_x_4378:
[----:B------:R-:W-:Y:S05]  /*199d0*/  BSYNC B0 ;  /* 0x0000000000007941 */ /* 0x000fea0003800000 */
.L_x_4376:
[----:B------:R-:W-:Y:S04]  /*199e0*/  BSSY B0, `(.L_x_4379) ;  /* 0x000001c000007945 */ /* 0x000fe80003800000 */
        /* <DEDUP_REMOVED lines=8> */
.L_x_4380:
        /* <DEDUP_REMOVED lines=19> */
.L_x_4381:
[----:B------:R-:W-:Y:S05]  /*19ba0*/  BSYNC B0 ;  /* 0x0000000000007941 */ /* 0x000fea0003800000 */
.L_x_4379:
        /* <DEDUP_REMOVED lines=9> */
[----:B0-----:R-:W-:Y:S05]  /*19c40*/  CALL.REL.NOINC `($__internal_40_$__cuda_sm20_div_u64) ;  /* 0x0000009800147944 */ /* 0x001fea0003c00000 */
[----:B------:R-:W-:Y:S02]  /*19c50*/  IMAD.MOV.U32 R4, RZ, RZ, R6 ;  /* 0x000000ffff047224 */ /* 0x000fe400078e0006 */
[----:B------:R-:W-:Y:S01]  /*19c60*/  IMAD.MOV.U32 R5, RZ, RZ, R21 ;  /* 0x000000ffff057224 */ /* 0x000fe200078e0015 */
[----:B------:R-:W-:Y:S06]  /*19c70*/  BRA `(.L_x_4384) ;  /* 0x0000000000507947 */ /* 0x000fec0003800000 */
.L_x_4383:
        /* <DEDUP_REMOVED lines=20> */
.L_x_4384:
[----:B------:R-:W-:Y:S05]  /*19dc0*/  BSYNC B0 ;  /* 0x0000000000007941 */ /* 0x000fea0003800000 */
.L_x_4382:
[----:B------:R-:W-:Y:S02]  /*19dd0*/  ULDC.64 UR4, c[0x0][0x610] ;  /* 0x0001840000047ab9 */ /* 0x000fe40000000a00 */
[----:B------:R-:W-:-:S04]  /*19de0*/  IADD3 R4, P0, R4, UR4, RZ ;  /* 0x0000000404047c10 */ /* 0x000fc8000ff1e0ff */
[----:B------:R-:W-:-:S05]  /*19df0*/  IADD3.X R5, R5, UR5, RZ, P0, !PT ;  /* 0x0000000505057c10 */ /* 0x000fca00087fe4ff */
[----:B------:R-:W-:-:S07]  /*19e00*/  IMAD.MOV.U32 R0, RZ, RZ, R5 ;  /* 0x000000ffff007224 */ /* 0x000fce00078e0005 */
.L_x_4370:
        /* <DEDUP_REMOVED lines=289> */
.L_x_4386:
        /* <DEDUP_REMOVED lines=275> */
.L_x_4387:
[----:B------:R-:W-:Y:S02]  /*1c150*/  IMAD.MOV.U32 R16, RZ, RZ, RZ ;  /* 0x000000ffff107224 */ /* 0x000fe400078e00ff */
[----:B------:R-:W-:Y:S01]  /*1c160*/  IMAD.MOV.U32 R18, RZ, RZ, RZ ;  /* 0x000000ffff127224 */ /* 0x000fe200078e00ff */
[----:B------:R-:W-:Y:S06]  /*1c170*/  @!P0 BRA `(.L_x_4388) ;  /* 0x0000001000488947 */ /* 0x000fec0003800000 */
        /* <DEDUP_REMOVED lines=274> */
.L_x_4388:
        /* <DEDUP_REMOVED lines=275> */
.L_x_4389:
        /* <DEDUP_REMOVED lines=14> */
.L_x_4391:
[----:B------:R-:W-:Y:S05]  /*1e4b0*/  BSYNC B0 ;  /* 0x0000000000007941 */ /* 0x000fea0003800000 */
.L_x_4390:
        /* <DEDUP_REMOVED lines=8> */
[----:B------:R-:W-:-:S04]  /*1e540*/  IMAD.MOV.U32 R53, RZ, RZ, R51 ;  /* 0x000000ffff357224 */ /* 0x000fc800078e0033 */
        /* <DEDUP_REMOVED lines=14> */
.L_x_4393:
[----:B------:R-:W-:Y:S05]  /*1e630*/  BSYNC B0 ;  /* 0x0000000000007941 */ /* 0x000fea0003800000 */
.L_x_4392:
        /* <DEDUP_REMOVED lines=35> */
.L_x_4395:
[----:B------:R-:W-:Y:S05]  /*1e870*/  BSYNC B0 ;  /* 0x0000000000007941 */ /* 0x000fea0003800000 */
.L_x_4394:
        /* <DEDUP_REMOVED lines=53> */
.L_x_4400:
[----:B------:R-:W-:-:S04]  /*1ebd0*/  IMAD.IADD R33, R37, 0x1, R20 ;  /* 0x0000000125217824 */ /* 0x000fc800078e0214 */
[----:B-1----:R-:W-:-:S05]  /*1ebe0*/  IMAD.WIDE.U32 R32, R33, 0x40, R24 ;  /* 0x0000004021207825 */ /* 0x002fca00078e0018 */
[----:B------:R-:W2:Y:S04]  /*1ebf0*/  LDG.E.U8 R43, desc[UR60][R32.64+0x10] ;  /* 0x0000103c202b7981 */ /* 0x000ea8000c1e1100 */
[----:B------:R-:W3:Y:S04]  /*1ec00*/  LDG.E.U8 R41, desc[UR60][R32.64] ;  /* 0x0000003c20297981 */ /* 0x000ee8000c1e1100 */
[----:B------:R-:W4:Y:S04]  /*1ec10*/  LDG.E.64 R30, desc[UR60][R32.64+0x18] ;  /* 0x0000183c201e7981 */ /* 0x000f28000c1e1b00 */
[----:B------:R-:W5:Y:S04]  /*1ec20*/  LDG.E.64 R34, desc[UR60][R32.64+0x8] ;  /* 0x0000083c20227981 */ /* 0x000f68000c1e1b00 */
[----:B------:R-:W5:Y:S04]  /*1ec30*/  LDG.E.U8 R45, desc[UR60][R32.64+0x20] ;  /* 0x0000203c202d7981 */ /* 0x000f68000c1e1100 */
[----:B------:R-:W5:Y:S04]  /*1ec40*/  LDG.E.64 R26, desc[UR60][R32.64+0x28] ;  /* 0x0000283c201a7981 */ /* 0x000f68000c1e1b00 */
[----:B------:R-:W5:Y:S04]  /*1ec50*/  LDG.E.U8 R47, desc[UR60][R32.64+0x30] ;  /* 0x0000303c202f7981 */ /* 0x000f68000c1e1100 */
[----:B------:R0:W5:Y:S01]  /*1ec60*/  LDG.E.64 R28, desc[UR60][R32.64+0x38] ;  /* 0x0000383c201c7981 */ /* 0x000162000c1e1b00 */
[----:B------:R-:W-:-:S02]  /*1ec70*/  LOP3.LUT R36, R21, 0xff, RZ, 0xc0, !PT ;  /* 0x000000ff15247812 */ /* 0x000fc400078ec0ff */
[----:B------:R-:W-:Y:S02]  /*1ec80*/  LOP3.LUT R14, R23, 0xff, RZ, 0xc0, !PT ;  /* 0x000000ff170e7812 */ /* 0x000fe400078ec0ff */
[----:B------:R-:W-:Y:S01]  /*1ec90*/  LOP3.LUT R38, R3, 0xff, RZ, 0xc0, !PT ;  /* 0x000000ff03267812 */ /* 0x000fe200078ec0ff */
[----:B------:R-:W-:Y:S01]  /*1eca0*/  IMAD.IADD R20, R39, 0x1, R20 ;  /* 0x0000000127147824 */ /* 0x000fe200078e0214 */
[CC--:B--2---:R-:W-:Y:S02]  /*1ecb0*/  ISETP.NE.AND P5, PT, R36.reuse, R43.reuse, PT ;  /* 0x0000002b2400720c */ /* 0x0c4fe40003fa5270 */
[----:B------:R-:W-:Y:S02]  /*1ecc0*/  ISETP.GE.U32.AND P2, PT, R36, R43, PT ;  /* 0x0000002b2400720c */ /* 0x000fe40003f46070 */
[CC--:B---3--:R-:W-:Y:S02]  /*1ecd0*/  ISETP.NE.AND P6, PT, R14.reuse, R41.reuse, PT ;  /* 0x000000290e00720c */ /* 0x0c8fe40003fc5270 */
[----:B------:R-:W-:-:S02]  /*1ece0*/  ISETP.GE.U32.AND P4, PT, R14, R41, PT ;  /* 0x000000290e00720c */ /* 0x000fc40003f86070 */
[----:B------:R-:W-:Y:S02]  /*1ecf0*/  LOP3.LUT R36, R15, 0xff, RZ, 0xc0, !PT ;  /* 0x000000ff0f247812 */ /* 0x000fe400078ec0ff */
[----:B----4-:R-:W-:Y:S02]  /*1ed00*/  ISETP.GE.U32.AND P0, PT, R8, R30, PT ;  /* 0x0000001e0800720c */ /* 0x010fe40003f06070 */
[----:B-----5:R-:W-:Y:S02]  /*1ed10*/  ISETP.GE.U32.AND P1, PT, R6, R34, PT ;  /* 0x000000220600720c */ /* 0x020fe40003f26070 */
[----:B------:R-:W-:Y:S02]  /*1ed20*/  SEL R14, RZ, 0xffffffff, P4 ;  /* 0xffffffffff0e7807 */ /* 0x000fe40002000000 */
[----:B------:R-:W-:Y:S02]  /*1ed30*/  ISETP.NE.AND P4, PT, R36, R45, PT ;  /* 0x0000002d2400720c */ /* 0x000fe40003f85270 */
[----:B------:R-:W-:-:S02]  /*1ed40*/  ISETP.GE.AND.EX P0, PT, R9, R31, PT, P0 ;  /* 0x0000001f0900720c */ /* 0x000fc40003f06300 */
[----:B------:R-:W-:Y:S02]  /*1ed50*/  ISETP.GE.AND.EX P1, PT, R7, R35, PT, P1 ;  /* 0x000000230700720c */ /* 0x000fe40003f26310 */
[----:B0-----:R-:W-:Y:S02]  /*1ed60*/  SEL R32, RZ, 0xffffffff, P2 ;  /* 0xffffffffff207807 */ /* 0x001fe40001000000 */
[----:B------:R-:W-:Y:S02]  /*1ed70*/  @!P5 SEL R32, RZ, 0xffffffff, P0 ;  /* 0xffffffffff20d807 */ /* 0x000fe40000000000 */
[----:B------:R-:W-:Y:S02]  /*1ed80*/  ISETP.GE.U32.AND P5, PT, R10, R26, PT ;  /* 0x0000001a0a00720c */ /* 0x000fe40003fa6070 */
[----:B------:R-:W-:Y:S02]  /*1ed90*/  @!P6 SEL R14, RZ, 0xffffffff, P1 ;  /* 0xffffffffff0ee807 */ /* 0x000fe40000800000 */
[----:B------:R-:W-:-:S02]  /*1eda0*/  ISETP.NE.AND P1, PT, R38, R47, PT ;  /* 0x0000002f2600720c */ /* 0x000fc40003f25270 */
[----:B------:R-:W-:Y:S02]  /*1edb0*/  ISETP.GE.U32.AND P2, PT, R36, R45, PT ;  /* 0x0000002d2400720c */ /* 0x000fe40003f46070 */
[----:B------:R-:W-:Y:S02]  /*1edc0*/  ISETP.GE.AND.EX P5, PT, R11, R27, PT, P5 ;  /* 0x0000001b0b00720c */ /* 0x000fe40003fa6350 */
[----:B------:R-:W-:Y:S02]  /*1edd0*/  ISETP.GE.U32.AND P0, PT, R12, R28, PT ;  /* 0x0000001c0c00720c */ /* 0x000fe40003f06070 */
[----:B------:R-:W-:Y:S02]  /*1ede0*/  SEL R33, RZ, 0xffffffff, P2 ;  /* 0xffffffffff217807 */ /* 0x000fe40001000000 */
[----:B------:R-:W-:Y:S02]  /*1edf0*/  @!P4 SEL R33, RZ, 0xffffffff, P5 ;  /* 0xffffffffff21c807 */ /* 0x000fe40002800000 */
[----:B------:R-:W-:-:S02]  /*1ee00*/  LOP3.LUT R14, R14, 0x1, RZ, 0xc0, !PT ;  /* 0x000000010e0e7812 */ /* 0x000fc400078ec0ff */
[----:B------:R-:W-:Y:S02]  /*1ee10*/  ISETP.GE.U32.AND P6, PT, R38, R47, PT ;  /* 0x0000002f2600720c */ /* 0x000fe40003fc6070 */
[----:B------:R-:W-:Y:S02]  /*1ee20*/  ISETP.GE.AND.EX P0, PT, R13, R29, PT, P0 ;  /* 0x0000001d0d00720c */ /* 0x000fe40003f06300 */
[----:B------:R-:W-:Y:S02]  /*1ee30*/  LOP3.LUT R33, R33, 0x1, RZ, 0xc0, !PT ;  /* 0x0000000121217812 */ /* 0x000fe400078ec0ff */
[----:B------:R-:W-:Y:S02]  /*1ee40*/  ISETP.NE.U32.AND P2, PT, R14, 0x1, PT ;  /* 0x000000010e00780c */ /* 0x000fe40003f45070 */
[----:B------:R-:W-:Y:S02]  /*1ee50*/  SEL R14, RZ, 0xffffffff, P6 ;  /* 0xffffffffff0e7807 */ /* 0x000fe40003000000 */
[----:B------:R-:W-:-:S02]  /*1ee60*/  @!P1 SEL R14, RZ, 0xffffffff, P0 ;  /* 0xffffffffff0e9807 */ /* 0x000fc40000000000 */
        /* <DEDUP_REMOVED lines=20> */
.L_x_4399:
[----:B------:R-:W-:Y:S05]  /*1efb0*/  BRA `(.L_x_4398) ;  /* 0x0000000400647947 */ /* 0x000fea0003800000 */
.L_x_4397:
        /* <DEDUP_REMOVED lines=27> */
.L_x_4401:
[----:B------:R-:W-:-:S04]  /*1f170*/  IMAD.IADD R20, R14, 0x1, R37 ;  /* 0x000000010e147824 */ /* 0x000fc800078e0225 */
[----:B0-----:R-:W-:-:S04]  /*1f180*/  IMAD R33, R20, R41, R17 ;  /* 0x0000002914217224 */ /* 0x001fc800078e0211 */
[----:B-1----:R-:W-:-:S05]  /*1f190*/  IMAD.WIDE.U32 R32, R33, 0x40, R24 ;  /* 0x0000004021207825 */ /* 0x002fca00078e0018 */
[----:B------:R-:W3:Y:S04]  /*1f1a0*/  LDG.E.U8 R20, desc[UR60][R32.64] ;  /* 0x0000003c20147981 */ /* 0x000ee8000c1e1100 */
[----:B------:R-:W4:Y:S04]  /*1f1b0*/  LDG.E.U8 R36, desc[UR60][R32.64+0x10] ;  /* 0x0000103c20247981 */ /* 0x000f28000c1e1100 */
[----:B------:R-:W5:Y:S04]  /*1f1c0*/  LDG.E.64 R34, desc[UR60][R32.64+0x8] ;  /* 0x0000083c20227981 */ /* 0x000f68000c1e1b00 */
[----:B------:R-:W5:Y:S04]  /*1f1d0*/  LDG.E.64 R30, desc[UR60][R32.64+0x18] ;  /* 0x0000183c201e7981 */ /* 0x000f68000c1e1b00 */
[----:B------:R-:W5:Y:S04]  /*1f1e0*/  LDG.E.U8 R40, desc[UR60][R32.64+0x30] ;  /* 0x0000303c20287981 */ /* 0x000f68000c1e1100 */
[----:B------:R-:W5:Y:S04]  /*1f1f0*/  LDG.E.64 R28, desc[UR60][R32.64+0x38] ;  /* 0x0000383c201c7981 */ /* 0x000f68000c1e1b00 */
[----:B------:R-:W5:Y:S04]  /*1f200*/  LDG.E.U8 R38, desc[UR60][R32.64+0x20] ;  /* 0x0000203c20267981 */ /* 0x000f68000c1e1100 */
[----:B------:R0:W5:Y:S01]  /*1f210*/  LDG.E.64 R26, desc[UR60][R32.64+0x28] ;  /* 0x0000283c201a7981 */ /* 0x000162000c1e1b00 */
[----:B------:R-:W-:-:S02]  /*1f220*/  LOP3.LUT R39, R23, 0xff, RZ, 0xc0, !PT ;  /* 0x000000ff17277812 */ /* 0x000fc400078ec0ff */
[----:B------:R-:W-:Y:S01]  /*1f230*/  LOP3.LUT R43, R21, 0xff, RZ, 0xc0, !PT ;  /* 0x000000ff152b7812 */ /* 0x000fe200078ec0ff */
[----:B--2---:R-:W-:Y:S01]  /*1f240*/  IMAD.IADD R37, R42, 0x1, R37 ;  /* 0x000000012a257824 */ /* 0x004fe200078e0225 */
[----:B---3--:R-:W-:Y:S02]  /*1f250*/  ISETP.NE.AND P4, PT, R39, R20, PT ;  /* 0x000000142700720c */ /* 0x008fe40003f85270 */
[----:B----4-:R-:W-:Y:S02]  /*1f260*/  ISETP.NE.AND P2, PT, R43, R36, PT ;  /* 0x000000242b00720c */ /* 0x010fe40003f45270 */
[----:B-----5:R-:W-:Y:S02]  /*1f270*/  ISETP.GE.U32.AND P0, PT, R6, R34, PT ;  /* 0x000000220600720c */ /* 0x020fe40003f06070 */
[----:B------:R-:W-:Y:S02]  /*1f280*/  ISETP.GE.U32.AND P5, PT, R39, R20, PT ;  /* 0x000000142700720c */ /* 0x000fe40003fa6070 */
[----:B------:R-:W-:-:S02]  /*1f290*/  ISETP.GE.U32.AND P6, PT, R43, R36, PT ;  /* 0x000000242b00720c */ /* 0x000fc40003fc6070 */
[----:B------:R-:W-:Y:S02]  /*1f2a0*/  ISETP.GE.AND.EX P0, PT, R7, R35, PT, P0 ;  /* 0x000000230700720c */ /* 0x000fe40003f06300 */
[----:B------:R-:W-:Y:S02]  /*1f2b0*/  LOP3.LUT R43, R3, 0xff, RZ, 0xc0, !PT ;  /* 0x000000ff032b7812 */ /* 0x000fe400078ec0ff */
[----:B------:R-:W-:Y:S02]  /*1f2c0*/  ISETP.GE.U32.AND P1, PT, R8, R30, PT ;  /* 0x0000001e0800720c */ /* 0x000fe40003f26070 */
[----:B0-----:R-:W-:Y:S02]  /*1f2d0*/  SEL R32, RZ, 0xffffffff, P5 ;  /* 0xffffffffff207807 */ /* 0x001fe40002800000 */
[----:B------:R-:W-:Y:S02]  /*1f2e0*/  @!P4 SEL R32, RZ, 0xffffffff, P0 ;  /* 0xffffffffff20c807 */ /* 0x000fe40000000000 */
[----:B------:R-:W-:-:S02]  /*1f2f0*/  ISETP.GE.AND.EX P1, PT, R9, R31, PT, P1 ;  /* 0x0000001f0900720c */ /* 0x000fc40003f26310 */
[----:B------:R-:W-:Y:S02]  /*1f300*/  ISETP.NE.AND P4, PT, R43, R40, PT ;  /* 0x000000282b00720c */ /* 0x000fe40003f85270 */
[----:B------:R-:W-:Y:S02]  /*1f310*/  LOP3.LUT R39, R15, 0xff, RZ, 0xc0, !PT ;  /* 0x000000ff0f277812 */ /* 0x000fe400078ec0ff */
[----:B------:R-:W-:Y:S02]  /*1f320*/  SEL R33, RZ, 0xffffffff, P6 ;  /* 0xffffffffff217807 */ /* 0x000fe40003000000 */
[----:B------:R-:W-:Y:S02]  /*1f330*/  @!P2 SEL R33, RZ, 0xffffffff, P1 ;  /* 0xffffffffff21a807 */ /* 0x000fe40000800000 */
[----:B------:R-:W-:Y:S02]  /*1f340*/  ISETP.GE.U32.AND P1, PT, R12, R28, PT ;  /* 0x0000001c0c00720c */ /* 0x000fe40003f26070 */
[----:B------:R-:W-:-:S02]  /*1f350*/  ISETP.GE.U32.AND P6, PT, R39, R38, PT ;  /* 0x000000262700720c */ /* 0x000fc40003fc6070 */
[----:B------:R-:W-:Y:S02]  /*1f360*/  LOP3.LUT R32, R32, 0x1, RZ, 0xc0, !PT ;  /* 0x0000000120207812 */ /* 0x000fe400078ec0ff */
[----:B------:R-:W-:Y:S02]  /*1f370*/  ISETP.GE.U32.AND P0, PT, R43, R40, PT ;  /* 0x000000282b00720c */ /* 0x000fe40003f06070 */
[----:B------:R-:W-:Y:S02]  /*1f380*/  ISETP.NE.AND P5, PT, R39, R38, PT ;  /* 0x000000262700720c */ /* 0x000fe40003fa5270 */
        /* <DEDUP_REMOVED lines=28> */
.L_x_4398:
[----:B------:R-:W-:Y:S05]  /*1f550*/  BSYNC B0 ;  /* 0x0000000000007941 */ /* 0x000fea0003800000 */
.L_x_4396:
        /* <DEDUP_REMOVED lines=18> */
.L_x_4405:
        /* <DEDUP_REMOVED lines=11> */
[----:B------:R-:W-:Y:S02]  /*1f730*/  LEA R32, R24, UR4, 0x6 ;  /* 0x0000000418207c11 */ /* 0x000fe4000f8e30ff */
[----:B------:R-:W-:-:S03]  /*1f740*/  LOP3.LUT R37, R3, 0xff, RZ, 0xc0, !PT ;  /* 0x000000ff03257812 */ /* 0x000fc600078ec0ff */
        /* <DEDUP_REMOVED lines=10> */
[CC--:B--2---:R-:W-:Y:S02]  /*1f7f0*/  ISETP.NE.AND P6, PT, R35.reuse, R36.reuse, PT ;  /* 0x000000242300720c */ /* 0x0c4fe40003fc5270 */
[----:B------:R-:W-:Y:S02]  /*1f800*/  ISETP.GE.U32.AND P2, PT, R35, R36, PT ;  /* 0x000000242300720c */ /* 0x000fe40003f46070 */
[----:B---3--:R-:W-:Y:S02]  /*1f810*/  ISETP.GE.U32.AND P4, PT, R6, R28, PT ;  /* 0x0000001c0600720c */ /* 0x008fe40003f86070 */
[----:B------:R-:W-:Y:S02]  /*1f820*/  SEL R33, RZ, 0xffffffff, P0 ;  /* 0xffffffffff217807 */ /* 0x000fe40000000000 */
[----:B------:R-:W-:-:S02]  /*1f830*/  ISETP.GE.AND.EX P4, PT, R7, R29, PT, P4 ;  /* 0x0000001d0700720c */ /* 0x000fc40003f86340 */
[----:B------:R-:W-:Y:S02]  /*1f840*/  LOP3.LUT R35, R15, 0xff, RZ, 0xc0, !PT ;  /* 0x000000ff0f237812 */ /* 0x000fe400078ec0ff */
[----:B----4-:R-:W-:Y:S02]  /*1f850*/  ISETP.GE.U32.AND P0, PT, R8, R30, PT ;  /* 0x0000001e0800720c */ /* 0x010fe40003f06070 */
[----:B------:R-:W-:Y:S02]  /*1f860*/  SEL R32, RZ, 0xffffffff, P2 ;  /* 0xffffffffff207807 */ /* 0x000fe40001000000 */
[----:B------:R-:W-:Y:S02]  /*1f870*/  @!P5 SEL R33, RZ, 0xffffffff, P4 ;  /* 0xffffffffff21d807 */ /* 0x000fe40002000000 */
[----:B-----5:R-:W-:Y:S02]  /*1f880*/  ISETP.NE.AND P2, PT, R35, R38, PT ;  /* 0x000000262300720c */ /* 0x020fe40003f45270 */
[----:B------:R-:W-:-:S02]  /*1f890*/  ISETP.GE.AND.EX P0, PT, R9, R31, PT, P0 ;  /* 0x0000001f0900720c */ /* 0x000fc40003f06300 */
[----:B------:R-:W-:Y:S02]  /*1f8a0*/  ISETP.GE.U32.AND P4, PT, R35, R38, PT ;  /* 0x000000262300720c */ /* 0x000fe40003f86070 */
[----:B0-----:R-:W-:Y:S02]  /*1f8b0*/  ISETP.NE.AND P5, PT, R37, R40, PT ;  /* 0x000000282500720c */ /* 0x001fe40003fa5270 */
[----:B------:R-:W-:Y:S02]  /*1f8c0*/  @!P6 SEL R32, RZ, 0xffffffff, P0 ;  /* 0xffffffffff20e807 */ /* 0x000fe40000000000 */
[----:B------:R-:W-:Y:S02]  /*1f8d0*/  SEL R35, RZ, 0xffffffff, P4 ;  /* 0xffffffffff237807 */ /* 0x000fe40002000000 */
[----:B------:R-:W-:Y:S02]  /*1f8e0*/  ISETP.GE.U32.AND P0, PT, R10, R24, PT ;  /* 0x000000180a00720c */ /* 0x000fe40003f06070 */
[----:B------:R-:W-:-:S02]  /*1f8f0*/  ISETP.GE.U32.AND P4, PT, R12, R26, PT ;  /* 0x0000001a0c00720c */ /* 0x000fc40003f86070 */
[----:B------:R-:W-:Y:S02]  /*1f900*/  ISETP.GE.U32.AND P6, PT, R37, R40, PT ;  /* 0x000000282500720c */ /* 0x000fe40003fc6070 */
[----:B------:R-:W-:Y:S02]  /*1f910*/  ISETP.GE.AND.EX P0, PT, R11, R25, PT, P0 ;  /* 0x000000190b00720c */ /* 0x000fe40003f06300 */
[----:B------:R-:W-:Y:S02]  /*1f920*/  ISETP.GE.AND.EX P4, PT, R13, R27, PT, P4 ;  /* 0x0000001b0d00720c */ /* 0x000fe40003f86340 */
[----:B------:R-:W-:Y:S02]  /*1f930*/  LOP3.LUT R32, R32, 0x1, RZ, 0xc0, !PT ;  /* 0x0000000120207812 */ /* 0x000fe400078ec0ff */
[----:B------:R-:W-:Y:S02]  /*1f940*/  SEL R37, RZ, 0xffffffff, P6 ;  /* 0xffffffffff257807 */ /* 0x000fe40003000000 */
[----:B------:R-:W-:-:S02]  /*1f950*/  @!P2 SEL R35, RZ, 0xffffffff, P0 ;  /* 0xffffffffff23a807 */ /* 0x000fc40000000000 */
[----:B------:R-:W-:Y:S02]  /*1f960*/  @!P5 SEL R37, RZ, 0xffffffff, P4 ;  /* 0xffffffffff25d807 */ /* 0x000fe40002000000 */
[----:B------:R-:W-:Y:S02]  /*1f970*/  ISETP.NE.U32.AND P0, PT, R32, 0x1, PT ;  /* 0x000000012000780c */ /* 0x000fe40003f05070 */
[----:B------:R-:W-:Y:S02]  /*1f980*/  LOP3.LUT R33, R33, 0x1, RZ, 0xc0, !PT ;  /* 0x0000000121217812 */ /* 0x000fe400078ec0ff */
[----:B------:R-:W-:Y:S02]  /*1f990*/  LOP3.LUT R35, R35, 0x1, RZ, 0xc0, !PT ;  /* 0x0000000123237812 */ /* 0x000fe400078ec0ff */
[----:B------:R-:W-:Y:S02]  /*1f9a0*/  LOP3.LUT R37, R37, 0x1, RZ, 0xc0, !PT ;  /* 0x0000000125257812 */ /* 0x000fe400078ec0ff */
[----:B------:R-:W-:-:S02]  /*1f9b0*/  SEL R9, R9, R31, !P0 ;  /* 0x0000001f09097207 */ /* 0x000fc40004000000 */
        /* <DEDUP_REMOVED lines=26> */
.L_x_4404:
[----:B------:R-:W-:Y:S05]  /*1fb60*/  BSYNC B0 ;  /* 0x0000000000007941 */ /* 0x000fea0003800000 */
.L_x_4403:
[----:B-1----:R-:W-:Y:S01]  /*1fb70*/  IMAD.MOV.U32 R25, RZ, RZ, R39 ;  /* 0x000000ffff197224 */ /* 0x002fe200078e0027 */
[----:B------:R-:W-:Y:S06]  /*1fb80*/  @P1 BRA `(.L_x_4405) ;  /* 0xfffffff800bc1947 */ /* 0x000fec000383ffff */
.L_x_4402:
        /* <DEDUP_REMOVED lines=20> */
.L_x_4410:
[----:B--2---:R-:W-:Y:S01]  /*1fcd0*/  IMAD.IADD R25, R17, 0x1, R2 ;  /* 0x0000000111197824 */ /* 0x004fe200078e0202 */
        /* <DEDUP_REMOVED lines=8> */
[----:B------:R-:W2:Y:S01]  /*1fd60*/  LDS.U8 R34, [R32] ;  /* 0x0000000020227984 */ /* 0x000ea20000000000 */
[----:B------:R-:W-:-:S03]  /*1fd70*/  LOP3.LUT R37, R3, 0xff, RZ, 0xc0, !PT ;  /* 0x000000ff03257812 */ /* 0x000fc600078ec0ff */
[----:B------:R-:W3:Y:S04]  /*1fd80*/  LDS.U8 R36, [R32+0x10] ;  /* 0x0000100020247984 */ /* 0x000ee80000000000 */
[----:B------:R-:W4:Y:S04]  /*1fd90*/  LDS.64 R24, [R32+0x8] ;  /* 0x0000080020187984 */ /* 0x000f280000000a00 */
[----:B------:R-:W5:Y:S04]  /*1fda0*/  LDS.64 R26, [R32+0x18] ;  /* 0x00001800201a7984 */ /* 0x000f680000000a00 */
[----:B------:R-:W0:Y:S04]  /*1fdb0*/  LDS.U8 R38, [R32+0x20] ;  /* 0x0000200020267984 */ /* 0x000e280000000000 */
[----:B------:R-:W1:Y:S04]  /*1fdc0*/  LDS.U8 R40, [R32+0x30] ;  /* 0x0000300020287984 */ /* 0x000e680000000000 */
[----:B------:R-:W1:Y:S04]  /*1fdd0*/  LDS.64 R28, [R32+0x28] ;  /* 0x00002800201c7984 */ /* 0x000e680000000a00 */
[----:B------:R5:W1:Y:S01]  /*1fde0*/  LDS.64 R30, [R32+0x38] ;  /* 0x00003800201e7984 */ /* 0x000a620000000a00 */
[----:B--2---:R-:W-:-:S02]  /*1fdf0*/  ISETP.NE.AND P4, PT, R33, R34, PT ;  /* 0x000000222100720c */ /* 0x004fc40003f85270 */
[----:B------:R-:W-:Y:S02]  /*1fe00*/  ISETP.GE.U32.AND P5, PT, R33, R34, PT ;  /* 0x000000222100720c */ /* 0x000fe40003fa6070 */
[CC--:B---3--:R-:W-:Y:S02]  /*1fe10*/  ISETP.NE.AND P2, PT, R35.reuse, R36.reuse, PT ;  /* 0x000000242300720c */ /* 0x0c8fe40003f45270 */
[----:B------:R-:W-:Y:S02]  /*1fe20*/  ISETP.GE.U32.AND P6, PT, R35, R36, PT ;  /* 0x000000242300720c */ /* 0x000fe40003fc6070 */
[----:B----4-:R-:W-:Y:S02]  /*1fe30*/  ISETP.GE.U32.AND P0, PT, R6, R24, PT ;  /* 0x000000180600720c */ /* 0x010fe40003f06070 */
[----:B------:R-:W-:Y:S02]  /*1fe40*/  LOP3.LUT R35, R15, 0xff, RZ, 0xc0, !PT ;  /* 0x000000ff0f237812 */ /* 0x000fe400078ec0ff */
[----:B------:R-:W-:-:S02]  /*1fe50*/  ISETP.GE.AND.EX P0, PT, R7, R25, PT, P0 ;  /* 0x000000190700720c */ /* 0x000fc40003f06300 */
[----:B-----5:R-:W-:Y:S02]  /*1fe60*/  ISETP.GE.U32.AND P1, PT, R8, R26, PT ;  /* 0x0000001a0800720c */ /* 0x020fe40003f26070 */
[----:B------:R-:W-:Y:S02]  /*1fe70*/  SEL R32, RZ, 0xffffffff, P5 ;  /* 0xffffffffff207807 */ /* 0x000fe40002800000 */
[----:B------:R-:W-:Y:S02]  /*1fe80*/  @!P4 SEL R32, RZ, 0xffffffff, P0 ;  /* 0xffffffffff20c807 */ /* 0x000fe40000000000 */
[----:B0-----:R-:W-:Y:S02]  /*1fe90*/  ISETP.NE.AND P5, PT, R35, R38, PT ;  /* 0x000000262300720c */ /* 0x001fe40003fa5270 */
[----:B------:R-:W-:Y:S02]  /*1fea0*/  ISETP.GE.AND.EX P1, PT, R9, R27, PT, P1 ;  /* 0x0000001b0900720c */ /* 0x000fe40003f26310 */
[----:B-1----:R-:W-:-:S02]  /*1feb0*/  ISETP.NE.AND P4, PT, R37, R40, PT ;  /* 0x000000282500720c */ /* 0x002fc40003f85270 */
[----:B------:R-:W-:Y:S02]  /*1fec0*/  SEL R33, RZ, 0xffffffff, P6 ;  /* 0xffffffffff217807 */ /* 0x000fe40003000000 */
[----:B------:R-:W-:Y:S02]  /*1fed0*/  @!P2 SEL R33, RZ, 0xffffffff, P1 ;  /* 0xffffffffff21a807 */ /* 0x000fe40000800000 */
[----:B------:R-:W-:Y:S02]  /*1fee0*/  ISETP.GE.U32.AND P2, PT, R10, R28, PT ;  /* 0x0000001c0a00720c */ /* 0x000fe40003f46070 */
[----:B------:R-:W-:Y:S02]  /*1fef0*/  ISETP.GE.U32.AND P1, PT, R12, R30, PT ;  /* 0x0000001e0c00720c */ /* 0x000fe40003f26070 */
[----:B------:R-:W-:Y:S02]  /*1ff00*/  ISETP.GE.U32.AND P6, PT, R35, R38, PT ;  /* 0x000000262300720c */ /* 0x000fe40003fc6070 */
[----:B------:R-:W-:-:S02]  /*1ff10*/  LOP3.LUT R32, R32, 0x1, RZ, 0xc0, !PT ;  /* 0x0000000120207812 */ /* 0x000fc400078ec0ff */
[----:B------:R-:W-:Y:S02]  /*1ff20*/  ISETP.GE.U32.AND P0, PT, R37, R40, PT ;  /* 0x000000282500720c */ /* 0x000fe40003f06070 */
[----:B------:R-:W-:Y:S02]  /*1ff30*/  ISETP.GE.AND.EX P2, PT, R11, R29, PT, P2 ;  /* 0x0000001d0b00720c */ /* 0x000fe40003f46320 */
[----:B------:R-:W-:Y:S02]  /*1ff40*/  ISETP.GE.AND.EX P1, PT, R13, R31, PT, P1 ;  /* 0x0000001f0d00720c */ /* 0x000fe40003f26310 */
[----:B------:R-:W-:Y:S02]  /*1ff50*/  SEL R35, RZ, 0xffffffff, P6 ;  /* 0xffffffffff237807 */ /* 0x000fe40003000000 */
[----:B------:R-:W-:Y:S02]  /*1ff60*/  ISETP.NE.U32.AND P6, PT, R32, 0x1, PT ;  /* 0x000000012000780c */ /* 0x000fe40003fc5070 */
[----:B------:R-:W-:-:S02]  /*1ff70*/  LOP3.LUT R33, R33, 0x1, RZ, 0xc0, !PT ;  /* 0x0000000121217812 */ /* 0x000fc400078ec0ff */
[----:B------:R-:W-:Y:S02]  /*1ff80*/  SEL R32, RZ, 0xffffffff, P0 ;  /* 0xffffffffff207807 */ /* 0x000fe40000000000 */
        /* <DEDUP_REMOVED lines=15> */
[----:B------:R-:W-:Y:S02]  /*20080*/  SEL R6, R6, R24, !P6 ;  /* 0x0000001806067207 */ /* 0x000fe40007000000 */
[----:B------:R-:W-:Y:S02]  /*20090*/  SEL R25, R23, R34, !P6 ;  /* 0x0000002217197207 */ /* 0x000fe40007000000 */
[----:B------:R-:W-:Y:S01]  /*200a0*/  SEL R10, R10, R28, !P1 ;  /* 0x0000001c0a0a7207 */ /* 0x000fe20004800000 */
[----:B------:R2:W-:Y:S01]  /*200b0*/  STS.64 [R20+0x8], R6 ;  /* 0x0000080614007388 */ /* 0x0005e20000000a00 */
        /* <DEDUP_REMOVED lines=12> */
.L_x_4409:
[----:B------:R-:W-:Y:S05]  /*20180*/  BSYNC B0 ;  /* 0x0000000000007941 */ /* 0x000fea0003800000 */
.L_x_4408:
[----:B------:R-:W-:-:S04]  /*20190*/  SHF.R.S32.HI R2, RZ, 0x1, R2 ;  /* 0x00000001ff027819 */ /* 0x000fc80000011402 */
[----:B------:R-:W-:-:S13]  /*201a0*/  ISETP.GE.AND P0, PT, R2, 0x20, PT ;  /* 0x000000200200780c */ /* 0x000fda0003f06270 */
[----:B------:R-:W-:Y:S05]  /*201b0*/  @P0 BRA `(.L_x_4410) ;  /* 0xfffffff800c40947 */ /* 0x000fea000383ffff */
[----:B------:R-:W-:-:S07]  /*201c0*/  IMAD.MOV.U32 R2, RZ, RZ, 0x20 ;  /* 0x00000020ff027424 */ /* 0x000fce00078e00ff */
.L_x_4407:
[----:B------:R-:W-:Y:S01]  /*201d0*/  BAR.SYNC.DEFER_BLOCKING 0x0 ;  /* 0x0000000000007b1d */ /* 0x000fe20000010000 */
[----:B------:R-:W-:-:S13]  /*201e0*/  ISETP.GE.AND P0, PT, R2, 0x2, PT ;  /* 0x000000020200780c */ /* 0x000fda0003f06270 */
[----:B------:R-:W-:Y:S05]  /*201f0*/  @!P0 BRA `(.L_x_4406) ;  /* 0x0000000400208947 */ /* 0x000fea0003800000 */
[----:B------:R-:W-:-:S07]  /*20200*/  IMAD.MOV.U32 R17, RZ, RZ, 0x1 ;  /* 0x00000001ff117424 */ /* 0x000fce00078e00ff */
.L_x_4411:
[----:B------:R-:W-:Y:S01]  /*20210*/  LOP3.LUT R14, R23, 0xff, RZ, 0xc0, !PT ;  /* 0x000000ff170e7812 */ /* 0x000fe200078ec0ff */
[----:B--2---:R-:W2:Y:S01]  /*20220*/  SHFL.DOWN PT, R25, R6, R17, 0x1f ;  /* 0x08001f1106197589 */ /* 0x004ea200000e0000 */
[----:B------:R-:W-:Y:S02]  /*20230*/  LOP3.LUT R30, R15, 0xff, RZ, 0xc0, !PT ;  /* 0x000000ff0f1e7812 */ /* 0x000fe400078ec0ff */
[----:B------:R-:W-:Y:S01]  /*20240*/  LOP3.LUT R26, R21, 0xff, RZ, 0xc0, !PT ;  /* 0x000000ff151a7812 */ /* 0x000fe200078ec0ff */
[----:B01----:R-:W0:Y:S01]  /*20250*/  SHFL.DOWN PT, R20, R7, R17, 0x1f ;  /* 0x08001f1107147589 */ /* 0x003e2200000e0000 */
[----:B------:R-:W-:Y:S02]  /*20260*/  LOP3.LUT R36, R3, 0xff, RZ, 0xc0, !PT ;  /* 0x000000ff03247812 */ /* 0x000fe400078ec0ff */
[----:B------:R-:W-:Y:S01]  /*20270*/  LOP3.LUT R29, R23, 0xff, RZ, 0xc0, !PT ;  /* 0x000000ff171d7812 */ /* 0x000fe200078ec0ff */
[----:B------:R-:W1:Y:S01]  /*20280*/  SHFL.DOWN PT, R14, R14, R17, 0x1f ;  /* 0x08001f110e0e7589 */ /* 0x000e6200000e0000 */
[----:B------:R-:W-:-:S02]  /*20290*/  LOP3.LUT R42, R15, 0xff, RZ, 0xc0, !PT ;  /* 0x000000ff0f2a7812 */ /* 0x000fc400078ec0ff */
[----:B------:R-:W-:Y:S01]  /*202a0*/  LOP3.LUT R40, R21, 0xff, RZ, 0xc0, !PT ;  /* 0x000000ff15287812 */ /* 0x000fe200078ec0ff */
[----:B------:R-:W3:Y:S01]  /*202b0*/  SHFL.DOWN PT, R32, R30, R17, 0x1f ;  /* 0x08001f111e207589 */ /* 0x000ee200000e0000 */
[----:B------:R-:W-:-:S03]  /*202c0*/  LOP3.LUT R44, R3, 0xff, RZ, 0xc0, !PT ;  /* 0x000000ff032c7812 */ /* 0x000fc600078ec0ff */
[----:B------:R-:W4:Y:S04]  /*202d0*/  SHFL.DOWN PT, R27, R8, R17, 0x1f ;  /* 0x08001f11081b7589 */ /* 0x000f2800000e0000 */
[----:B------:R-:W5:Y:S04]  /*202e0*/  SHFL.DOWN PT, R31, R10, R17, 0x1f ;  /* 0x08001f110a1f7589 */ /* 0x000f6800000e0000 */
[----:B------:R-:W5:Y:S01]  /*202f0*/  SHFL.DOWN PT, R28, R9, R17, 0x1f ;  /* 0x08001f11091c7589 */ /* 0x000f6200000e0000 */
[----:B--2---:R-:W-:-:S03]  /*20300*/  ISETP.GE.U32.AND P4, PT, R6, R25, PT ;  /* 0x000000190600720c */ /* 0x004fc60003f86070 */
[----:B------:R-:W2:Y:S01]  /*20310*/  SHFL.DOWN PT, R26, R26, R17, 0x1f ;  /* 0x08001f111a1a7589 */ /* 0x000ea200000e0000 */
[----:B0-----:R-:W-:-:S03]  /*20320*/  ISETP.GE.AND.EX P4, PT, R7, R20, PT, P4 ;  /* 0x000000140700720c */ /* 0x001fc60003f86340 */
[----:B------:R-:W0:Y:S01]  /*20330*/  SHFL.DOWN PT, R34, R11, R17, 0x1f ;  /* 0x08001f110b227589 */ /* 0x000e2200000e0000 */
[----:B-1----:R-:W-:-:S03]  /*20340*/  LOP3.LUT R24, R14, 0xff, RZ, 0xc0, !PT ;  /* 0x000000ff0e187812 */ /* 0x002fc600078ec0ff */
[----:B------:R-:W1:Y:S01]  /*20350*/  SHFL.DOWN PT, R36, R36, R17, 0x1f ;  /* 0x08001f1124247589 */ /* 0x000e6200000e0000 */
[CC--:B------:R-:W-:Y:S02]  /*20360*/  ISETP.NE.AND P6, PT, R29.reuse, R24.reuse, PT ;  /* 0x000000181d00720c */ /* 0x0c0fe40003fc5270 */
[----:B------:R-:W-:Y:S01]  /*20370*/  ISETP.GE.U32.AND P5, PT, R29, R24, PT ;  /* 0x000000181d00720c */ /* 0x000fe20003fa6070 */
[----:B------:R-:W1:Y:S01]  /*20380*/  SHFL.DOWN PT, R35, R12, R17, 0x1f ;  /* 0x08001f110c237589 */ /* 0x000e6200000e0000 */
[----:B---3--:R-:W-:Y:S02]  /*20390*/  LOP3.LUT R33, R32, 0xff, RZ, 0xc0, !PT ;  /* 0x000000ff20217812 */ /* 0x008fe400078ec0ff */
[----:B----4-:R-:W-:Y:S01]  /*203a0*/  ISETP.GE.U32.AND P1, PT, R8, R27, PT ;  /* 0x0000001b0800720c */ /* 0x010fe20003f26070 */
[----:B------:R3:W4:Y:S01]  /*203b0*/  SHFL.DOWN PT, R38, R13, R17, 0x1f ;  /* 0x08001f110d267589 */ /* 0x00072200000e0000 */
[----:B------:R-:W-:Y:S02]  /*203c0*/  SEL R24, RZ, 0xffffffff, P4 ;  /* 0xffffffffff187807 */ /* 0x000fe40002000000 */
[----:B-----5:R-:W-:-:S02]  /*203d0*/  ISETP.GE.U32.AND P0, PT, R10, R31, PT ;  /* 0x0000001f0a00720c */ /* 0x020fc40003f06070 */
[----:B------:R-:W-:Y:S02]  /*203e0*/  ISETP.GE.AND.EX P1, PT, R9, R28, PT, P1 ;  /* 0x0000001c0900720c */ /* 0x000fe40003f26310 */
[----:B------:R-:W-:Y:S02]  /*203f0*/  @P6 SEL R24, RZ, 0xffffffff, P5 ;  /* 0xffffffffff186807 */ /* 0x000fe40002800000 */
[----:B------:R-:W-:Y:S01]  /*20400*/  ISETP.NE.AND P6, PT, R42, R33, PT ;  /* 0x000000212a00720c */ /* 0x000fe20003fc5270 */
[----:B---3--:R-:W-:Y:S01]  /*20410*/  IMAD.SHL.U32 R17, R17, 0x2, RZ ;  /* 0x0000000211117824 */ /* 0x008fe200078e00ff */
[----:B--2---:R-:W-:Y:S02]  /*20420*/  LOP3.LUT R29, R26, 0xff, RZ, 0xc0, !PT ;  /* 0x000000ff1a1d7812 */ /* 0x004fe400078ec0ff */
[----:B0-----:R-:W-:Y:S02]  /*20430*/  ISETP.GE.AND.EX P0, PT, R11, R34, PT, P0 ;  /* 0x000000220b00720c */ /* 0x001fe40003f06300 */
[----:B------:R-:W-:-:S02]  /*20440*/  SEL R30, RZ, 0xffffffff, P1 ;  /* 0xffffffffff1e7807 */ /* 0x000fc40000800000 */
[----:B-1----:R-:W-:Y:S02]  /*20450*/  LOP3.LUT R37, R36, 0xff, RZ, 0xc0, !PT ;  /* 0x000000ff24257812 */ /* 0x002fe400078ec0ff */
[CC--:B------:R-:W-:Y:S02]  /*20460*/  ISETP.NE.AND P4, PT, R40.reuse, R29.reuse, PT ;  /* 0x0000001d2800720c */ /* 0x0c0fe40003f85270 */
[----:B------:R-:W-:Y:S02]  /*20470*/  ISETP.GE.U32.AND P1, PT, R40, R29, PT ;  /* 0x0000001d2800720c */ /* 0x000fe40003f26070 */
[----:B------:R-:W-:Y:S02]  /*20480*/  SEL R29, RZ, 0xffffffff, P0 ;  /* 0xffffffffff1d7807 */ /* 0x000fe40000000000 */
[----:B------:R-:W-:Y:S02]  /*20490*/  ISETP.GE.U32.AND P2, PT, R12, R35, PT ;  /* 0x000000230c00720c */ /* 0x000fe40003f46070 */
[----:B------:R-:W-:-:S02]  /*204a0*/  ISETP.NE.AND P5, PT, R44, R37, PT ;  /* 0x000000252c00720c */ /* 0x000fc40003fa5270 */
[----:B------:R-:W-:Y:S02]  /*204b0*/  ISETP.GE.U32.AND P0, PT, R42, R33, PT ;  /* 0x000000212a00720c */ /* 0x000fe40003f06070 */
[----:B------:R-:W-:Y:S02]  /*204c0*/  LOP3.LUT R24, R24, 0x1, RZ, 0xc0, !PT ;  /* 0x0000000118187812 */ /* 0x000fe400078ec0ff */
[----:B----4-:R-:W-:Y:S02]  /*204d0*/  ISETP.GE.AND.EX P2, PT, R13, R38, PT, P2 ;  /* 0x000000260d00720c */ /* 0x010fe40003f46320 */
[----:B------:R-:W-:Y:S02]  /*204e0*/  @P6 SEL R29, RZ, 0xffffffff, P0 ;  /* 0xffffffffff1d6807 */ /* 0x000fe40000000000 */
[----:B------:R-:W-:Y:S02]  /*204f0*/  ISETP.NE.U32.AND P0, PT, R24, 0x1, PT ;  /* 0x000000011800780c */ /* 0x000fe40003f05070 */
[----:B------:R-:W-:-:S02]  /*20500*/  SEL R33, RZ, 0xffffffff, P2 ;  /* 0xffffffffff217807 */ /* 0x000fc40001000000 */
[----:B------:R-:W-:Y:S02]  /*20510*/  ISETP.GE.U32.AND P2, PT, R44, R37, PT ;  /* 0x000000252c00720c */ /* 0x000fe40003f46070 */
        /* <DEDUP_REMOVED lines=22> */
.L_x_4406:
        /* <DEDUP_REMOVED lines=15> */
.L_x_4412:
[----:B------:R-:W-:Y:S05]  /*20770*/  @!P0 BRA `(.L_x_4413) ;  /* 0x0000000800a08947 */ /* 0x000fea0003800000 */
[----:B------:R-:W-:Y:S02]  /*20780*/  ULDC.U8 UR4, c[0x0][0x631] ;  /* 0x00018c4000047ab9 */ /* 0x000fe40000000000 */
[----:B------:R-:W-:Y:S01]  /*20790*/  ISETP.NE.AND P2, PT, RZ, UR4, PT ;  /* 0x00000004ff007c0c */ /* 0x000fe2000bf45270 */
[----:B------:R-:W-:-:S12]  /*207a0*/  @!P1 BRA `(.L_x_4414) ;  /* 0x0000000000e09947 */ /* 0x000fd80003800000 */
[----:B------:R-:W3:Y:S04]  /*207b0*/  LDG.E.U8 R0, desc[UR60][R4.64] ;  /* 0x0000003c04007981 */ /* 0x000ee8000c1e1100 */
[----:B------:R-:W4:Y:S04]  /*207c0*/  LDG.E.U8 R14, desc[UR60][R4.64+0x10] ;  /* 0x0000103c040e7981 */ /* 0x000f28000c1e1100 */
[----:B--2---:R-:W2:Y:S04]  /*207d0*/  LDG.E.64 R24, desc[UR60][R4.64+0x8] ;  /* 0x0000083c04187981 */ /* 0x004ea8000c1e1b00 */
[----:B------:R-:W5:Y:S04]  /*207e0*/  LDG.E.64 R26, desc[UR60][R4.64+0x18] ;  /* 0x0000183c041a7981 */ /* 0x000f68000c1e1b00 */
[----:B01----:R-:W5:Y:S04]  /*207f0*/  LDG.E.U8 R20, desc[UR60][R4.64+0x20] ;  /* 0x0000203c04147981 */ /* 0x003f68000c1e1100 */
[----:B------:R-:W5:Y:S04]  /*20800*/  LDG.E.U8 R34, desc[UR60][R4.64+0x30] ;  /* 0x0000303c04227981 */ /* 0x000f68000c1e1100 */
[----:B------:R-:W5:Y:S04]  /*20810*/  LDG.E.64 R28, desc[UR60][R4.64+0x28] ;  /* 0x0000283c041c7981 */ /* 0x000f68000c1e1b00 */
[----:B------:R-:W5:Y:S01]  /*20820*/  LDG.E.64 R30, desc[UR60][R4.64+0x38] ;  /* 0x0000383c041e7981 */ /* 0x000f62000c1e1b00 */
[----:B------:R-:W-:-:S02]  /*20830*/  LOP3.LUT R17, R23, 0xff, RZ, 0xc0, !PT ;  /* 0x000000ff17117812 */ /* 0x000fc400078ec0ff */
[----:B------:R-:W-:Y:S02]  /*20840*/  LOP3.LUT R33, R21, 0xff, RZ, 0xc0, !PT ;  /* 0x000000ff15217812 */ /* 0x000fe400078ec0ff */
[----:B------:R-:W-:Y:S02]  /*20850*/  LOP3.LUT R35, R3, 0xff, RZ, 0xc0, !PT ;  /* 0x000000ff03237812 */ /* 0x000fe400078ec0ff */
[CC--:B---3--:R-:W-:Y:S02]  /*20860*/  ISETP.NE.AND P4, PT, R0.reuse, R17.reuse, PT ;  /* 0x000000110000720c */ /* 0x0c8fe40003f85270 */
[----:B------:R-:W-:Y:S02]  /*20870*/  ISETP.GE.U32.AND P5, PT, R0, R17, PT ;  /* 0x000000110000720c */ /* 0x000fe40003fa6070 */
[CC--:B----4-:R-:W-:Y:S02]  /*20880*/  ISETP.NE.AND P3, PT, R14.reuse, R33.reuse, PT ;  /* 0x000000210e00720c */ /* 0x0d0fe40003f65270 */
[----:B------:R-:W-:-:S02]  /*20890*/  ISETP.GE.U32.AND P6, PT, R14, R33, PT ;  /* 0x000000210e00720c */ /* 0x000fc40003fc6070 */
[----:B--2---:R-:W-:Y:S02]  /*208a0*/  ISETP.GE.U32.AND P0, PT, R24, R6, PT ;  /* 0x000000061800720c */ /* 0x004fe40003f06070 */
[----:B------:R-:W-:Y:S02]  /*208b0*/  LOP3.LUT R33, R15, 0xff, RZ, 0xc0, !PT ;  /* 0x000000ff0f217812 */ /* 0x000fe400078ec0ff */
[----:B------:R-:W-:Y:S02]  /*208c0*/  ISETP.GE.AND.EX P0, PT, R25, R7, PT, P0 ;  /* 0x000000071900720c */ /* 0x000fe40003f06300 */
[----:B-----5:R-:W-:Y:S02]  /*208d0*/  ISETP.GE.U32.AND P1, PT, R26, R8, PT ;  /* 0x000000081a00720c */ /* 0x020fe40003f26070 */
[----:B------:R-:W-:Y:S02]  /*208e0*/  SEL R2, RZ, 0xffffffff, P5 ;  /* 0xffffffffff027807 */ /* 0x000fe40002800000 */
[----:B------:R-:W-:-:S02]  /*208f0*/  @!P4 SEL R2, RZ, 0xffffffff, P0 ;  /* 0xffffffffff02c807 */ /* 0x000fc40000000000 */
[----:B------:R-:W-:Y:S02]  /*20900*/  ISETP.NE.AND P5, PT, R20, R33, PT ;  /* 0x000000211400720c */ /* 0x000fe40003fa5270 */
[----:B------:R-:W-:Y:S02]  /*20910*/  ISETP.GE.AND.EX P1, PT, R27, R9, PT, P1 ;  /* 0x000000091b00720c */ /* 0x000fe40003f26310 */
[----:B------:R-:W-:Y:S02]  /*20920*/  ISETP.NE.AND P4, PT, R34, R35, PT ;  /* 0x000000232200720c */ /* 0x000fe40003f85270 */
[----:B------:R-:W-:Y:S02]  /*20930*/  SEL R17, RZ, 0xffffffff, P6 ;  /* 0xffffffffff117807 */ /* 0x000fe40003000000 */
[----:B------:R-:W-:Y:S02]  /*20940*/  @!P3 SEL R17, RZ, 0xffffffff, P1 ;  /* 0xffffffffff11b807 */ /* 0x000fe40000800000 */
[----:B------:R-:W-:-:S02]  /*20950*/  ISETP.GE.U32.AND P3, PT, R28, R10, PT ;  /* 0x0000000a1c00720c */ /* 0x000fc40003f66070 */
[----:B------:R-:W-:Y:S02]  /*20960*/  ISETP.GE.U32.AND P1, PT, R30, R12, PT ;  /* 0x0000000c1e00720c */ /* 0x000fe40003f26070 */
[----:B------:R-:W-:Y:S02]  /*20970*/  ISETP.GE.U32.AND P6, PT, R20, R33, PT ;  /* 0x000000211400720c */ /* 0x000fe40003fc6070 */
[----:B------:R-:W-:Y:S02]  /*20980*/  LOP3.LUT R2, R2, 0x1, RZ, 0xc0, !PT ;  /* 0x0000000102027812 */ /* 0x000fe400078ec0ff */
[----:B------:R-:W-:Y:S02]  /*20990*/  ISETP.GE.U32.AND P0, PT, R34, R35, PT ;  /* 0x000000232200720c */ /* 0x000fe40003f06070 */
        /* <DEDUP_REMOVED lines=24> */
[----:B------:R-:W-:-:S07]  /*20b20*/  SEL R3, R34, R3, !P0 ;  /* 0x0000000322037207 */ /* 0x000fce0004000000 */
.L_x_4414:
        /* <DEDUP_REMOVED lines=29> */
.L_x_4416:
        /* <DEDUP_REMOVED lines=22> */
.L_x_4417:
        /* <DEDUP_REMOVED lines=22> */
.L_x_4418:
        /* <DEDUP_REMOVED lines=22> */
.L_x_4419:
[----:B------:R-:W-:Y:S02]  /*21120*/  ULDC.64 UR4, c[0x0][0x600] ;  /* 0x0001800000047ab9 */ /* 0x000fe40000000a00 */
[----:B------:R-:W-:-:S05]  /*21130*/  IADD3 R16, P0, R16, UR4, RZ ;  /* 0x0000000410107c10 */ /* 0x000fca000ff1e0ff */
[----:B------:R-:W-:-:S05]  /*21140*/  IMAD.X R17, RZ, RZ, UR5, P0 ;  /* 0x00000005ff117e24 */ /* 0x000fca00080e06ff */
[----:B------:R-:W-:Y:S01]  /*21150*/  STG.E.64 desc[UR60][R16.64], R30 ;  /* 0x0000001e10007986 */ /* 0x000fe2000c101b3c */
[----:B------:R-:W-:Y:S05]  /*21160*/  EXIT ;  /* 0x000000000000794d */ /* 0x000fea0003800000 */
.L_x_4415:
        /* <DEDUP_REMOVED lines=9> */
.L_x_4413:
        /* <DEDUP_REMOVED lines=17> */
.L_x_4421:
[----:B------:R-:W-:Y:S02]  /*21310*/  CS2R R6, SRZ ;  /* 0x0000000000067805 */ /* 0x000fe4000001ff00 */
[----:B------:R-:W-:Y:S02]  /*21320*/  CS2R R8, SRZ ;  /* 0x0000000000087805 */ /* 0x000fe4000001ff00 */
[----:B------:R-:W-:Y:S02]  /*21330*/  CS2R R10, SRZ ;  /* 0x00000000000a7805 */ /* 0x000fe4000001ff00 */
[----:B------:R-:W-:-:S07]  /*21340*/  CS2R R12, SRZ ;  /* 0x00000000000c7805 */ /* 0x000fce000001ff00 */
.L_x_4420:
        /* <DEDUP_REMOVED lines=31> */
.L_x_4423:
        /* <DEDUP_REMOVED lines=22> */
.L_x_4424:
        /* <DEDUP_REMOVED lines=22> */
.L_x_4425:
        /* <DEDUP_REMOVED lines=22> */
.L_x_4426:
[----:B------:R-:W-:Y:S02]  /*21960*/  ULDC.64 UR4, c[0x0][0x600] ;  /* 0x0001800000047ab9 */ /* 0x000fe40000000a00 */
[----:B------:R-:W-:-:S05]  /*21970*/  IADD3 R16, P0, R16, UR4, RZ ;  /* 0x0000000410107c10 */ /* 0x000fca000ff1e0ff */
[----:B------:R-:W-:-:S05]  /*21980*/  IMAD.X R17, RZ, RZ, UR5, P0 ;  /* 0x00000005ff117e24 */ /* 0x000fca00080e06ff */
[----:B------:R-:W-:Y:S01]  /*21990*/  STG.E.64 desc[UR60][R16.64], R30 ;  /* 0x0000001e10007986 */ /* 0x000fe2000c101b3c */
[----:B------:R-:W-:Y:S05]  /*219a0*/  EXIT ;  /* 0x000000000000794d */ /* 0x000fea0003800000 */
.L_x_4422:
        /* <DEDUP_REMOVED lines=16> */
.L_x_4427:
        /* <DEDUP_REMOVED lines=15> */
.L_x_4428:
        /* <DEDUP_REMOVED lines=15> */
.L_x_4429:
        /* <DEDUP_REMOVED lines=15> */
.L_x_4430:
[----:B------:R-:W-:Y:S05]  /*21d80*/  EXIT ;  /* 0x000000000000794d */ /* 0x000fea0003800000 */
.L_x_4385:
        /* <DEDUP_REMOVED lines=25> */
.L_x_4431:
[----:B------:R-:W-:Y:S05]  /*21f20*/  @!P0 BRA `(.L_x_4432) ;  /* 0x0000000800888947 */ /* 0x000fea0003800000 */
[----:B------:R-:W-:Y:S02]  /*21f30*/  ULDC.U8 UR4, c[0x0][0x631] ;  /* 0x00018c4000047ab9 */ /* 0x000fe40000000000 */
[----:B------:R-:W-:Y:S01]  /*21f40*/  ISETP.NE.AND P2, PT, RZ, UR4, PT ;  /* 0x00000004ff007c0c */ /* 0x000fe2000bf45270 */
[----:B------:R-:W-:-:S12]  /*21f50*/  @!P1 BRA `(.L_x_4433) ;  /* 0x0000000000e09947 */ /* 0x000fd80003800000 */
[----:B------:R-:W2:Y:S04]  /*21f60*/  LDG.E.U8 R0, desc[UR60][R4.64] ;  /* 0x0000003c04007981 */ /* 0x000ea8000c1e1100 */
[----:B------:R-:W3:Y:S04]  /*21f70*/  LDG.E.U8 R6, desc[UR60][R4.64+0x10] ;  /* 0x0000103c04067981 */ /* 0x000ee8000c1e1100 */
[----:B------:R-:W4:Y:S04]  /*21f80*/  LDG.E.64 R12, desc[UR60][R4.64+0x8] ;  /* 0x0000083c040c7981 */ /* 0x000f28000c1e1b00 */
[----:B------:R-:W5:Y:S04]  /*21f90*/  LDG.E.64 R14, desc[UR60][R4.64+0x18] ;  /* 0x0000183c040e7981 */ /* 0x000f68000c1e1b00 */
[----:B------:R-:W5:Y:S04]  /*21fa0*/  LDG.E.U8 R10, desc[UR60][R4.64+0x20] ;  /* 0x0000203c040a7981 */ /* 0x000f68000c1e1100 */
[----:B------:R-:W5:Y:S04]  /*21fb0*/  LDG.E.U8 R26, desc[UR60][R4.64+0x30] ;  /* 0x0000303c041a7981 */ /* 0x000f68000c1e1100 */
[----:B0-----:R-:W5:Y:S04]  /*21fc0*/  LDG.E.64 R20, desc[UR60][R4.64+0x28] ;  /* 0x0000283c04147981 */ /* 0x001f68000c1e1b00 */
        /* <DEDUP_REMOVED lines=8> */
[----:B------:R-:W-:Y:S02]  /*22050*/  LOP3.LUT R17, R7, 0xff, RZ, 0xc0, !PT ;  /* 0x000000ff07117812 */ /* 0x000fe400078ec0ff */
[----:B------:R-:W-:Y:S02]  /*22060*/  ISETP.GE.AND.EX P0, PT, R13, R55, PT, P0 ;  /* 0x000000370d00720c */ /* 0x000fe40003f06300 */
[----:B------:R-:W-:Y:S02]  /*22070*/  LOP3.LUT R25, R3, 0xff, RZ, 0xc0, !PT ;  /* 0x000000ff03197812 */ /* 0x000fe400078ec0ff */
        /* <DEDUP_REMOVED lines=38> */
.L_x_4433:
        /* <DEDUP_REMOVED lines=23> */
.L_x_4435:
        /* <DEDUP_REMOVED lines=22> */
.L_x_4436:
        /* <DEDUP_REMOVED lines=22> */
.L_x_4437:
        /* <DEDUP_REMOVED lines=22> */
.L_x_4438:
[----:B------:R-:W-:Y:S02]  /*22870*/  ULDC.64 UR4, c[0x0][0x600] ;  /* 0x0001800000047ab9 */ /* 0x000fe40000000a00 */
[----:B------:R-:W-:-:S05]  /*22880*/  IADD3 R16, P0, R16, UR4, RZ ;  /* 0x0000000410107c10 */ /* 0x000fca000ff1e0ff */
[----:B------:R-:W-:-:S05]  /*22890*/  IMAD.X R17, RZ, RZ, UR5, P0 ;  /* 0x00000005ff117e24 */ /* 0x000fca00080e06ff */
[----:B------:R-:W-:Y:S01]  /*228a0*/  STG.E.64 desc[UR60][R16.64], R52 ;  /* 0x0000003410007986 */ /* 0x000fe2000c101b3c */
[----:B------:R-:W-:Y:S05]  /*228b0*/  EXIT ;  /* 0x000000000000794d */ /* 0x000fea0003800000 */
.L_x_4434:
        /* <DEDUP_REMOVED lines=9> */
.L_x_4432:
        /* <DEDUP_REMOVED lines=17> */
.L_x_4440:
[----:B------:R-:W-:Y:S01]  /*22a60*/  IMAD.MOV.U32 R52, RZ, RZ, RZ ;  /* 0x000000ffff347224 */ /* 0x000fe200078e00ff */
[----:B------:R-:W-:Y:S01]  /*22a70*/  CS2R R58, SRZ ;  /* 0x00000000003a7805 */ /* 0x000fe2000001ff00 */
[----:B------:R-:W-:Y:S01]  /*22a80*/  IMAD.MOV.U32 R51, RZ, RZ, RZ ;  /* 0x000000ffff337224 */ /* 0x000fe200078e00ff */
[----:B------:R-:W-:Y:S01]  /*22a90*/  CS2R R54, SRZ ;  /* 0x0000000000367805 */ /* 0x000fe2000001ff00 */
[----:B------:R-:W-:Y:S02]  /*22aa0*/  IMAD.MOV.U32 R56, RZ, RZ, RZ ;  /* 0x000000ffff387224 */ /* 0x000fe400078e00ff */
[----:B------:R-:W-:-:S07]  /*22ab0*/  IMAD.MOV.U32 R35, RZ, RZ, RZ ;  /* 0x000000ffff237224 */ /* 0x000fce00078e00ff */
.L_x_4439:
[----:B------:R-:W-:Y:S01]  /*22ac0*/  ULDC.U8 UR4, c[0x0][0x631] ;  /* 0x00018c4000047ab9 */ /* 0x000fe20000000000 */
[----:B------:R-:W-:Y:S01]  /*22ad0*/  IMAD.MOV.U32 R53, RZ, RZ, R51 ;  /* 0x000000ffff357224 */ /* 0x000fe200078e0033 */
[----:B------:R-:W-:Y:S01]  /*22ae0*/  ISETP.NE.AND P0, PT, RZ, UR4, PT ;  /* 0x00000004ff007c0c */ /* 0x000fe2000bf05270 */
[----:B------:R-:W-:-:S12]  /*22af0*/  IMAD.MOV.U32 R57, RZ, RZ, R35 ;  /* 0x000000ffff397224 */ /* 0x000fd800078e0023 */
        /* <DEDUP_REMOVED lines=21> */
.L_x_4442:
        /* <DEDUP_REMOVED lines=22> */
.L_x_4443:
        /* <DEDUP_REMOVED lines=22> */
.L_x_4444:
        /* <DEDUP_REMOVED lines=22> */
.L_x_4445:
[----:B------:R-:W-:Y:S02]  /*23070*/  ULDC.64 UR4, c[0x0][0x600] ;  /* 0x0001800000047ab9 */ /* 0x000fe40000000a00 */
[----:B------:R-:W-:-:S05]  /*23080*/  IADD3 R16, P0, R16, UR4, RZ ;  /* 0x0000000410107c10 */ /* 0x000fca000ff1e0ff */
[----:B------:R-:W-:-:S05]  /*23090*/  IMAD.X R17, RZ, RZ, UR5, P0 ;  /* 0x00000005ff117e24 */ /* 0x000fca00080e06ff */
[----:B------:R-:W-:Y:S01]  /*230a0*/  STG.E.64 desc[UR60][R16.64], R52 ;  /* 0x0000003410007986 */ /* 0x000fe2000c101b3c */
[----:B------:R-:W-:Y:S05]  /*230b0*/  EXIT ;  /* 0x000000000000794d */ /* 0x000fea0003800000 */
.L_x_4441:
        /* <DEDUP_REMOVED lines=9> */
[----:B0-----:R-:W-:-:S02]  /*23150*/  IMAD.U32 R7, RZ, RZ, UR5 ;  /* 0x00000005ff077e24 */ /* 0x001fc4000f8e00ff */
[----:B------:R-:W-:Y:S02]  /*23160*/  IMAD.U32 R11, RZ, RZ, UR7 ;  /* 0x00000007ff0b7e24 */ /* 0x000fe4000f8e00ff */
[----:B------:R-:W-:Y:S02]  /*23170*/  IMAD.MOV.U32 R8, RZ, RZ, 0x2e9 ;  /* 0x000002e9ff087424 */ /* 0x000fe400078e00ff */
[----:B------:R-:W-:Y:S02]  /*23180*/  IMAD.MOV.U32 R12, RZ, RZ, 0x1 ;  /* 0x00000001ff0c7424 */ /* 0x000fe400078e00ff */
[----:B-1----:R-:W-:-:S07]  /*23190*/  IMAD.MOV.U32 R13, RZ, RZ, RZ ;  /* 0x000000ffff0d7224 */ /* 0x002fce00078e00ff */
[----:B------:R-:W-:-:S07]  /*231a0*/  LEPC R20, `(.L_x_4446) ;  /* 0x000000001014794e */ /* 0x000fce0000000000 */
[----:B--2---:R-:W-:Y:S05]  /*231b0*/  CALL.ABS.NOINC R14 ;  /* 0x000000000e007343 */ /* 0x004fea0003c00000 */
.L_x_4446:
        /* <DEDUP_REMOVED lines=15> */
.L_x_4447:
        /* <DEDUP_REMOVED lines=15> */
.L_x_4448:
        /* <DEDUP_REMOVED lines=15> */
.L_x_4449:
[----:B------:R-:W-:Y:S05]  /*23490*/  EXIT ;  /* 0x000000000000794d */ /* 0x000fea0003800000 */
        .weak           $__internal_40_$__cuda_sm20_div_u64
        .type           $__internal_40_$__cuda_sm20_div_u64,@function
        .size           $__internal_40_$__cuda_sm20_div_u64,($__internal_41_$__cuda_sm20_rem_u64 - $__internal_40_$__cuda_sm20_div_u64)
$__internal_40_$__cuda_sm20_div_u64:
        /* <DEDUP_REMOVED lines=69> */
[----:B------:R-:W-:Y:S06]  /*238f0*/  RET.REL.NODEC R14 `(_ZN2at6native13reduce_kernelILi128ELi4ENS0_8ReduceOpIhNS0_9ArgMinOpsIhEEjlLi4ELi4EEEEEvT1_) ;  /* 0xfffffdc40ec07950 */ /* 0x000fec0003c3ffff */
        .weak           $__internal_41_$__cuda_sm20_rem_u64
        .type           $__internal_41_$__cuda_sm20_rem_u64,@function
        .size           $__internal_41_$__cuda_sm20_rem_u64,(.L_x_6998 - $__internal_41_$__cuda_sm20_rem_u64)
$__internal_41_$__cuda_sm20_rem_u64:
        /* <DEDUP_REMOVED lines=64> */
[----:B------:R-:W-:Y:S06]  /*23d00*/  RET.REL.NODEC R12 `(_ZN2at6native13reduce_kernelILi128ELi4ENS0_8ReduceOpIhNS0_9ArgMinOpsIhEEjlLi4ELi4EEEEEvT1_) ;  /* 0xfffffdc00cbc7950 */ /* 0x000fec0003c3ffff */
.L_x_4450:
        /* <DEDUP_REMOVED lines=15> */
.L_x_6998:


//--------------------- .text._ZN2at6native13reduce_kernelILi512ELi1ENS0_8ReduceOpIN3c108BFloat16ENS0_9ArgMinOpsIfEEjlLi4ELi4EEEEEvT1_ --------------------------
	.section	.text._ZN2at6native13reduce_kernelILi512ELi1ENS0_8ReduceOpIN3c108BFloat16ENS0_9ArgMinOpsIfEEjlLi4ELi4EEEEEvT1_,"ax",@progbits
	.align	128
        .global         _ZN2at6native13reduce_kernelILi512ELi1ENS0_8ReduceOpIN3c108BFloat16ENS0_9ArgMinOpsIfEEjlLi4ELi4EEEEEvT1_
        .type           _ZN2at6native13reduce_kernelILi512ELi1ENS0_8ReduceOpIN3c108BFloat16ENS0_9ArgMinOpsIfEEjlLi4ELi4EEEEEvT1_,@function
        .size           _ZN2at6native13reduce_kernelILi512ELi1ENS0_8ReduceOpIN3c108BFloat16ENS0_9ArgMinOpsIfEEjlLi4ELi4EEEEEvT1_,(.L_x_7000 - _ZN2at6native13reduce_kernelILi512ELi1ENS0_8ReduceOpIN3c108BFloat16ENS0_9ArgMinOpsIfEEjlLi4ELi4EEEEEvT1_)
        .other          _ZN2at6native13reduce_kernelILi512ELi1ENS0_8ReduceOpIN3c108BFloat16ENS0_9ArgMinOpsIfEEjlLi4ELi4EEEEEvT1_,@"STO_CUDA_ENTRY STV_DEFAULT"
_ZN2at6native13reduce_kernelILi512ELi1ENS0_8ReduceOpIN3c108BFloat16ENS0_9ArgMinOpsIfEEjlLi4ELi4EEEEEvT1_:
.text._ZN2at6native13reduce_kernelILi512ELi1ENS0_8ReduceOpIN3c108BFloat16ENS0_9ArgMinOpsIfEEjlLi4ELi4EEEEEvT1_:
        /* <DEDUP_REMOVED lines=292> */
.L_x_4451:
        /* <DEDUP_REMOVED lines=9> */
[----:B------:R-:W-:-:S11]  /*12d0*/  MOV R3, RZ ;  /* 0x000000ff00037202 */ /* 0x000fd60000000f00 */
        /* <DEDUP_REMOVED lines=35> */
.L_x_4460:
[----:B------:R-:W-:Y:S05]  /*1510*/  BSYNC B3 ;  /* 0x0000000000037941 */ /* 0x000fea0003800000 */
.L_x_4459:
[----:B------:R-:W-:-:S04]  /*1520*/  PRMT R3, R3, 0x9910, RZ ;  /* 0x0000991003037816 */ /* 0x000fc800000000ff */
[----:B------:R-:W-:-:S13]  /*1530*/  ISETP.NE.AND P0, PT, R3, RZ, PT ;  /* 0x000000ff0300720c */ /* 0x000fda0003f05270 */
[----:B------:R-:W-:Y:S05]  /*1540*/  @!P0 BRA `(.L_x_4458) ;  /* 0x0000000000688947 */ /* 0x000fea0003800000 */
[----:B------:R-:W-:Y:S01]  /*1550*/  IADD3 R3, P0, R5, -R2, RZ ;  /* 0x8000000205037210 */ /* 0x000fe20007f1e0ff */
[----:B------:R-:W0:Y:S04]  /*1560*/  LDC R10, c[0x0][0x218] ;  /* 0x00008600ff0a7b82 */ /* 0x000e280000000800 */
[----:B------:R-:W-:Y:S01]  /*1570*/  IMAD.X R6, RZ, RZ, -0x1, P0 ;  /* 0xffffffffff067424 */ /* 0x000fe200000e06ff */
[----:B------:R-:W-:-:S04]  /*1580*/  LEA R8, P0, R3, R20, 0x1 ;  /* 0x0000001403087211 */ /* 0x000fc800078008ff */
[----:B------:R-:W-:Y:S02]  /*1590*/  LEA.HI.X R9, R3, R21, R6, 0x1, P0 ;  /* 0x0000001503097211 */ /* 0x000fe400000f0c06 */
[----:B------:R-:W1:Y:S03]  /*15a0*/  LDC.64 R6, c[0x0][0x220] ;  /* 0x00008800ff067b82 */ /* 0x000e660000000a00 */
[----:B------:R-:W2:Y:S01]  /*15b0*/  LDG.E.U16 R8, desc[UR36][R8.64] ;  /* 0x0000002408087981 */ /* 0x000ea2000c1e1500 */
[----:B------:R-:W-:Y:S01]  /*15c0*/  IMAD.IADD R17, R5, 0x1, -R2 ;  /* 0x0000000105117824 */ /* 0x000fe200078e0a02 */
[----:B0-----:R-:W-:-:S13]  /*15d0*/  FSETP.GTU.FTZ.AND P1, PT, |R10|, +INF , PT ;  /* 0x7f8000000a00780b */ /* 0x001fda0003f3c200 */
[----:B-1----:R-:W-:Y:S02]  /*15e0*/  @!P1 MOV R11, R7 ;  /* 0x00000007000b9202 */ /* 0x002fe40000000f00 */
[----:B------:R-:W-:-:S04]  /*15f0*/  @!P1 ISETP.GT.U32.AND P0, PT, R17, R6, PT ;  /* 0x000000061100920c */ /* 0x000fc80003f04070 */
[----:B------:R-:W-:Y:S01]  /*1600*/  @!P1 ISETP.GT.AND.EX P0, PT, RZ, R11, PT, P0 ;  /* 0x0000000bff00920c */ /* 0x000fe20003f04300 */
[----:B------:R-:W-:Y:S02]  /*1610*/  @P1 IMAD.MOV.U32 R11, RZ, RZ, R7 ;  /* 0x000000ffff0b1224 */ /* 0x000fe400078e0007 */
[----:B--2---:R-:W-:-:S05]  /*1620*/  IMAD.U32 R15, R8, 0x10000, RZ ;  /* 0x00010000080f7824 */ /* 0x004fca00078e00ff */
[CC--:B------:R-:W-:Y:S02]  /*1630*/  FSETP.NEU.OR P3, PT, R15.reuse, R10.reuse, P1 ;  /* 0x0000000a0f00720b */ /* 0x0c0fe40000f6d400 */
        /* <DEDUP_REMOVED lines=11> */
.L_x_4458:
[----:B------:R-:W-:Y:S05]  /*16f0*/  BSYNC B2 ;  /* 0x0000000000027941 */ /* 0x000fea0003800000 */
.L_x_4457:
[C---:B------:R-:W-:Y:S02]  /*1700*/  IADD3 R3, P0, -R2.reuse, 0x4, RZ ;  /* 0x0000000402037810 */ /* 0x040fe40007f1e1ff */
[C---:B------:R-:W-:Y:S02]  /*1710*/  IADD3 R22, R2.reuse, -0x4, R23 ;  /* 0xfffffffc02167810 */ /* 0x040fe40007ffe017 */
[----:B------:R-:W-:Y:S01]  /*1720*/  LEA R20, P1, R3, R20, 0x1 ;  /* 0x0000001403147211 */ /* 0x000fe200078208ff */
[----:B------:R-:W-:Y:S01]  /*1730*/  IMAD.X R10, RZ, RZ, -0x1, P0 ;  /* 0xffffffffff0a7424 */ /* 0x000fe200000e06ff */
[----:B------:R-:W-:-:S04]  /*1740*/  IADD3 R6, -R2, 0x4, RZ ;  /* 0x0000000402067810 */ /* 0x000fc80007ffe1ff */
[----:B------:R-:W-:-:S07]  /*1750*/  LEA.HI.X R21, R3, R21, R10, 0x1, P1 ;  /* 0x0000001503157211 */ /* 0x000fce00008f0c0a */
.L_x_4456:
[----:B------:R-:W-:Y:S05]  /*1760*/  BSYNC B1 ;  /* 0x0000000000017941 */ /* 0x000fea0003800000 */
.L_x_4455:
[----:B------:R-:W-:Y:S01]  /*1770*/  IMAD.SHL.U32 R23, R19, 0x4, RZ ;  /* 0x0000000413177824 */ /* 0x000fe200078e00ff */
[----:B------:R-:W-:Y:S01]  /*1780*/  BSSY B1, `(.L_x_4461) ;  /* 0x0000067000017945 */ /* 0x000fe20003800000 */
[----:B------:R-:W-:Y:S01]  /*1790*/  IMAD.MOV.U32 R11, RZ, RZ, R12 ;  /* 0x000000ffff0b7224 */ /* 0x000fe200078e000c */
[----:B------:R-:W-:Y:S01]  /*17a0*/  MOV R18, R13 ;  /* 0x0000000d00127202 */ /* 0x000fe20000000f00 */
[----:B------:R-:W-:Y:S02]  /*17b0*/  VIADD R3, R23, 0x3 ;  /* 0x0000000317037836 */ /* 0x000fe40000000000 */
[--C-:B------:R-:W-:Y:S02]  /*17c0*/  IMAD.MOV.U32 R10, RZ, RZ, R14.reuse ;  /* 0x000000ffff0a7224 */ /* 0x100fe400078e000e */
[----:B------:R-:W-:Y:S01]  /*17d0*/  IMAD.MOV.U32 R17, RZ, RZ, R13 ;  /* 0x000000ffff117224 */ /* 0x000fe200078e000d */
[----:B------:R-:W-:Y:S01]  /*17e0*/  ISETP.GE.U32.AND P0, PT, R3, R22, PT ;  /* 0x000000160300720c */ /* 0x000fe20003f06070 */
[----:B------:R-:W-:-:S02]  /*17f0*/  IMAD.MOV.U32 R16, RZ, RZ, R14 ;  /* 0x000000ffff107224 */ /* 0x000fc400078e000e */
[----:B------:R-:W-:-:S10]  /*1800*/  IMAD.MOV.U32 R15, RZ, RZ, R12 ;  /* 0x000000ffff0f7224 */ /* 0x000fd400078e000c */
[----:B------:R-:W-:Y:S05]  /*1810*/  @P0 BRA `(.L_x_4462) ;  /* 0x0000000400740947 */ /* 0x000fea0003800000 */
[----:B------:R-:W-:Y:S01]  /*1820*/  IMAD.MOV.U32 R17, RZ, RZ, R13 ;  /* 0x000000ffff117224 */ /* 0x000fe200078e000d */
[----:B------:R-:W-:Y:S01]  /*1830*/  MOV R16, R14 ;  /* 0x0000000e00107202 */ /* 0x000fe20000000f00 */
[----:B------:R-:W-:-:S07]  /*1840*/  IMAD.MOV.U32 R15, RZ, RZ, R12 ;  /* 0x000000ffff0f7224 */ /* 0x000fce00078e000c */
.L_x_4472:
[----:B------:R-:W-:-:S06]  /*1850*/  IMAD.WIDE.U32 R2, R19, 0x8, R20 ;  /* 0x0000000813027825 */ /* 0x000fcc00078e0014 */
[----:B------:R-:W2:Y:S01]  /*1860*/  LDG.E.64 R2, desc[UR36][R2.64] ;  /* 0x0000002402027981 */ /* 0x000ea2000c1e1b00 */
[----:B------:R-:W-:Y:S01]  /*1870*/  FSETP.GTU.FTZ.AND P1, PT, |R7|, +INF , PT ;  /* 0x7f8000000700780b */ /* 0x000fe20003f3c200 */
[----:B------:R-:W-:Y:S01]  /*1880*/  IMAD.IADD R23, R23, 0x1, R6 ;  /* 0x0000000117177824 */ /* 0x000fe200078e0206 */
[----:B------:R-:W-:Y:S11]  /*1890*/  BSSY B2, `(.L_x_4463) ;  /* 0x0000022000027945 */ /* 0x000ff60003800000 */
[----:B------:R-:W-:-:S04]  /*18a0*/  @!P1 ISETP.GE.U32.AND P0, PT, R8, R23, PT ;  /* 0x000000170800920c */ /* 0x000fc80003f06070 */
[----:B------:R-:W-:Y:S01]  /*18b0*/  @!P1 ISETP.GE.AND.EX P0, PT, R9, RZ, PT, P0 ;  /* 0x000000ff0900920c */ /* 0x000fe20003f06300 */
[C---:B--2---:R-:W-:Y:S01]  /*18c0*/  IMAD.U32 R26, R2.reuse, 0x10000, RZ ;  /* 0x00010000021a7824 */ /* 0x044fe200078e00ff */
[----:B------:R-:W-:-:S04]  /*18d0*/  PRMT R2, R2, 0x7632, R2 ;  /* 0x0000763202027816 */ /* 0x000fc80000000002 */
[CC--:B------:R-:W-:Y:S01]  /*18e0*/  FSETP.NEU.OR P3, PT, R7.reuse, R26.reuse, P1 ;  /* 0x0000001a0700720b */ /* 0x0c0fe20000f6d400 */
[----:B------:R-:W-:Y:S01]  /*18f0*/  IMAD.U32 R25, R2, 0x10000, RZ ;  /* 0x0001000002197824 */ /* 0x000fe200078e00ff */
[----:B------:R-:W-:Y:S02]  /*1900*/  @!P1 FSETP.GEU.FTZ.AND P2, PT, R7, R26, PT ;  /* 0x0000001a0700920b */ /* 0x000fe40003f5e000 */
[----:B------:R-:W-:Y:S02]  /*1910*/  PRMT R2, R3, 0x7632, R2 ;  /* 0x0000763203027816 */ /* 0x000fe40000000002 */
[----:B------:R-:W-:Y:S02]  /*1920*/  @!P1 SEL R24, RZ, 0xffffffff, P2 ;  /* 0xffffffffff189807 */ /* 0x000fe40001000000 */
[----:B------:R-:W-:-:S05]  /*1930*/  @P1 FSETP.GTU.FTZ.AND P2, PT, |R26|, +INF , PT ;  /* 0x7f8000001a00180b */ /* 0x000fca0003f5c200 */
[----:B------:R-:W-:Y:S02]  /*1940*/  @!P3 SEL R24, RZ, 0xffffffff, P0 ;  /* 0xffffffffff18b807 */ /* 0x000fe40000000000 */
[----:B------:R-:W-:Y:S02]  /*1950*/  @P1 ISETP.LT.U32.AND P3, PT, R8, R23, PT ;  /* 0x000000170800120c */ /* 0x000fe40003f61070 */
[----:B------:R-:W-:-:S04]  /*1960*/  @!P1 LOP3.LUT R24, R24, 0x1, RZ, 0xc0, !PT ;  /* 0x0000000118189812 */ /* 0x000fc800078ec0ff */
[----:B------:R-:W-:Y:S02]  /*1970*/  @!P1 ISETP.EQ.U32.AND P0, PT, R24, 0x1, PT ;  /* 0x000000011800980c */ /* 0x000fe40003f02070 */
[----:B------:R-:W-:Y:S02]  /*1980*/  @P1 ISETP.LT.OR.EX P0, PT, R9, RZ, !P2, P3 ;  /* 0x000000ff0900120c */ /* 0x000fe40005701730 */
[----:B------:R-:W-:Y:S02]  /*1990*/  FSETP.GTU.FTZ.AND P1, PT, |R12|, +INF , PT ;  /* 0x7f8000000c00780b */ /* 0x000fe40003f3c200 */
        /* <DEDUP_REMOVED lines=14> */
.L_x_4464:
[----:B------:R-:W-:Y:S02]  /*1a80*/  FSETP.GTU.FTZ.AND P0, PT, |R25|, +INF , PT ;  /* 0x7f8000001900780b */ /* 0x000fe40003f1c200 */
[----:B------:R-:W-:-:S04]  /*1a90*/  ISETP.LT.U32.AND P1, PT, R13, R26, PT ;  /* 0x0000001a0d00720c */ /* 0x000fc80003f21070 */
[----:B------:R-:W-:-:S13]  /*1aa0*/  ISETP.LT.OR.EX P0, PT, R14, RZ, !P0, P1 ;  /* 0x000000ff0e00720c */ /* 0x000fda0004701710 */
.L_x_4465:
[----:B------:R-:W-:Y:S05]  /*1ab0*/  BSYNC B2 ;  /* 0x0000000000027941 */ /* 0x000fea0003800000 */
.L_x_4463:
[----:B------:R-:W-:Y:S01]  /*1ac0*/  FSETP.GTU.FTZ.AND P1, PT, |R15|, +INF , PT ;  /* 0x7f8000000f00780b */ /* 0x000fe20003f3c200 */
[----:B------:R-:W-:Y:S01]  /*1ad0*/  BSSY B2, `(.L_x_4466) ;  /* 0x0000013000027945 */ /* 0x000fe20003800000 */
[----:B------:R-:W-:Y:S01]  /*1ae0*/  SEL R13, R13, R26, P0 ;  /* 0x0000001a0d0d7207 */ /* 0x000fe20000000000 */
[----:B------:R-:W-:Y:S01]  /*1af0*/  VIADD R26, R23, 0x2 ;  /* 0x00000002171a7836 */ /* 0x000fe20000000000 */
[----:B------:R-:W-:Y:S02]  /*1b00*/  FSEL R12, R12, R25, P0 ;  /* 0x000000190c0c7208 */ /* 0x000fe40000000000 */
[----:B------:R-:W-:Y:S02]  /*1b10*/  SHF.L.U32 R24, R3, 0x10, RZ ;  /* 0x0000001003187819 */ /* 0x000fe400000006ff */
[----:B------:R-:W-:-:S05]  /*1b20*/  SEL R14, R14, RZ, P0 ;  /* 0x000000ff0e0e7207 */ /* 0x000fca0000000000 */
        /* <DEDUP_REMOVED lines=10> */
.L_x_4467:
[----:B------:R-:W-:Y:S02]  /*1bd0*/  FSETP.GTU.FTZ.AND P0, PT, |R24|, +INF , PT ;  /* 0x7f8000001800780b */ /* 0x000fe40003f1c200 */
[----:B------:R-:W-:-:S04]  /*1be0*/  ISETP.LT.U32.AND P1, PT, R17, R26, PT ;  /* 0x0000001a1100720c */ /* 0x000fc80003f21070 */
[----:B------:R-:W-:-:S13]  /*1bf0*/  ISETP.LT.OR.EX P0, PT, R16, RZ, !P0, P1 ;  /* 0x000000ff1000720c */ /* 0x000fda0004701710 */
.L_x_4468:
[----:B------:R-:W-:Y:S05]  /*1c00*/  BSYNC B2 ;  /* 0x0000000000027941 */ /* 0x000fea0003800000 */
.L_x_4466:
[----:B------:R-:W-:Y:S01]  /*1c10*/  FSETP.GTU.FTZ.AND P1, PT, |R11|, +INF , PT ;  /* 0x7f8000000b00780b */ /* 0x000fe20003f3c200 */
[----:B------:R-:W-:Y:S01]  /*1c20*/  BSSY B2, `(.L_x_4469) ;  /* 0x0000013000027945 */ /* 0x000fe20003800000 */
[----:B------:R-:W-:Y:S01]  /*1c30*/  FSEL R15, R15, R24, P0 ;  /* 0x000000180f0f7208 */ /* 0x000fe20000000000 */
[----:B------:R-:W-:Y:S01]  /*1c40*/  IMAD.U32 R24, R2, 0x10000, RZ ;  /* 0x0001000002187824 */ /* 0x000fe200078e00ff */
[----:B------:R-:W-:Y:S01]  /*1c50*/  SEL R17, R17, R26, P0 ;  /* 0x0000001a11117207 */ /* 0x000fe20000000000 */
[----:B------:R-:W-:Y:S01]  /*1c60*/  VIADD R25, R23, 0x3 ;  /* 0x0000000317197836 */ /* 0x000fe20000000000 */
        /* <DEDUP_REMOVED lines=11> */
.L_x_4470:
[----:B------:R-:W-:Y:S02]  /*1d20*/  FSETP.GTU.FTZ.AND P0, PT, |R24|, +INF , PT ;  /* 0x7f8000001800780b */ /* 0x000fe40003f1c200 */
[----:B------:R-:W-:-:S04]  /*1d30*/  ISETP.LT.U32.AND P1, PT, R18, R25, PT ;  /* 0x000000191200720c */ /* 0x000fc80003f21070 */
[----:B------:R-:W-:-:S13]  /*1d40*/  ISETP.LT.OR.EX P0, PT, R10, RZ, !P0, P1 ;  /* 0x000000ff0a00720c */ /* 0x000fda0004701710 */
.L_x_4471:
[----:B------:R-:W-:Y:S05]  /*1d50*/  BSYNC B2 ;  /* 0x0000000000027941 */ /* 0x000fea0003800000 */
.L_x_4469:
[----:B------:R-:W-:Y:S01]  /*1d60*/  ULDC UR4, c[0x0][0x234] ;  /* 0x00008d0000047ab9 */ /* 0x000fe20000000800 */
[----:B------:R-:W-:Y:S01]  /*1d70*/  FSEL R11, R11, R24, P0 ;  /* 0x000000180b0b7208 */ /* 0x000fe20000000000 */
[----:B------:R-:W-:Y:S01]  /*1d80*/  VIADD R19, R19, UR4 ;  /* 0x0000000413137c36 */ /* 0x000fe20008000000 */
[----:B------:R-:W-:Y:S02]  /*1d90*/  SEL R18, R18, R25, P0 ;  /* 0x0000001912127207 */ /* 0x000fe40000000000 */
[----:B------:R-:W-:Y:S01]  /*1da0*/  SEL R10, R10, RZ, P0 ;  /* 0x000000ff0a0a7207 */ /* 0x000fe20000000000 */
[----:B------:R-:W-:-:S05]  /*1db0*/  IMAD.SHL.U32 R23, R19, 0x4, RZ ;  /* 0x0000000413177824 */ /* 0x000fca00078e00ff */
[----:B------:R-:W-:-:S04]  /*1dc0*/  IADD3 R3, R23, 0x3, RZ ;  /* 0x0000000317037810 */ /* 0x000fc80007ffe0ff */
[----:B------:R-:W-:-:S13]  /*1dd0*/  ISETP.GE.U32.AND P1, PT, R3, R22, PT ;  /* 0x000000160300720c */ /* 0x000fda0003f26070 */
[----:B------:R-:W-:Y:S05]  /*1de0*/  @!P1 BRA `(.L_x_4472) ;  /* 0xfffffff800989947 */ /* 0x000fea000383ffff */
.L_x_4462:
[----:B------:R-:W-:Y:S05]  /*1df0*/  BSYNC B1 ;  /* 0x0000000000017941 */ /* 0x000fea0003800000 */
.L_x_4461:
        /* <DEDUP_REMOVED lines=12> */
.L_x_4474:
[----:B------:R-:W-:Y:S05]  /*1ec0*/  BSYNC B1 ;  /* 0x0000000000017941 */ /* 0x000fea0003800000 */
.L_x_4473:
        /* <DEDUP_REMOVED lines=10> */
[----:B------:R-:W-:Y:S01]  /*1f70*/  FSETP.GTU.FTZ.AND P1, PT, |R7|, +INF , PT ;  /* 0x7f8000000700780b */ /* 0x000fe20003f3c200 */
[----:B------:R-:W-:-:S05]  /*1f80*/  IMAD.IADD R5, R5, 0x1, R6 ;  /* 0x0000000105057824 */ /* 0x000fca00078e0206 */
[----:B------:R-:W-:-:S07]  /*1f90*/  SHF.R.S32.HI R6, RZ, 0x1f, R5 ;  /* 0x0000001fff067819 */ /* 0x000fce0000011405 */
[----:B------:R-:W-:-:S04]  /*1fa0*/  @!P1 ISETP.GE.U32.AND P0, PT, R8, R5, PT ;  /* 0x000000050800920c */ /* 0x000fc80003f06070 */
[----:B------:R-:W-:Y:S01]  /*1fb0*/  @!P1 ISETP.GE.AND.EX P0, PT, R9, R6, PT, P0 ;  /* 0x000000060900920c */ /* 0x000fe20003f06300 */
[----:B--2---:R-:W-:-:S05]  /*1fc0*/  IMAD.U32 R4, R20, 0x10000, RZ ;  /* 0x0001000014047824 */ /* 0x004fca00078e00ff */
[CC--:B------:R-:W-:Y:S02]  /*1fd0*/  FSETP.NEU.OR P3, PT, R7.reuse, R4.reuse, P1 ;  /* 0x000000040700720b */ /* 0x0c0fe40000f6d400 */
        /* <DEDUP_REMOVED lines=11> */
.L_x_4476:
[----:B------:R-:W-:Y:S05]  /*2090*/  BSYNC B1 ;  /* 0x0000000000017941 */ /* 0x000fea0003800000 */
.L_x_4475:
        /* <DEDUP_REMOVED lines=12> */
.L_x_4478:
[----:B------:R-:W-:Y:S02]  /*2160*/  FSETP.GTU.FTZ.AND P0, PT, |R12|, +INF , PT ;  /* 0x7f8000000c00780b */ /* 0x000fe40003f1c200 */
[----:B------:R-:W-:-:S04]  /*2170*/  ISETP.LT.U32.AND P1, PT, R8, R13, PT ;  /* 0x0000000d0800720c */ /* 0x000fc80003f21070 */
[----:B------:R-:W-:-:S13]  /*2180*/  ISETP.LT.OR.EX P0, PT, R9, R14, !P0, P1 ;  /* 0x0000000e0900720c */ /* 0x000fda0004701710 */
.L_x_4479:
[----:B------:R-:W-:Y:S05]  /*2190*/  BSYNC B1 ;  /* 0x0000000000017941 */ /* 0x000fea0003800000 */
.L_x_4477:
        /* <DEDUP_REMOVED lines=15> */
.L_x_4481:
[----:B------:R-:W-:Y:S02]  /*2290*/  FSETP.GTU.FTZ.AND P0, PT, |R15|, +INF , PT ;  /* 0x7f8000000f00780b */ /* 0x000fe40003f1c200 */
[----:B------:R-:W-:-:S04]  /*22a0*/  ISETP.LT.U32.AND P1, PT, R8, R17, PT ;  /* 0x000000110800720c */ /* 0x000fc80003f21070 */
[----:B------:R-:W-:-:S13]  /*22b0*/  ISETP.LT.OR.EX P0, PT, R9, R16, !P0, P1 ;  /* 0x000000100900720c */ /* 0x000fda0004701710 */
.L_x_4482:
[----:B------:R-:W-:Y:S05]  /*22c0*/  BSYNC B1 ;  /* 0x0000000000017941 */ /* 0x000fea0003800000 */
.L_x_4480:
        /* <DEDUP_REMOVED lines=15> */
.L_x_4484:
[----:B------:R-:W-:Y:S02]  /*23c0*/  FSETP.GTU.FTZ.AND P0, PT, |R11|, +INF , PT ;  /* 0x7f8000000b00780b */ /* 0x000fe40003f1c200 */
[----:B------:R-:W-:-:S04]  /*23d0*/  ISETP.LT.U32.AND P1, PT, R17, R18, PT ;  /* 0x000000121100720c */ /* 0x000fc80003f21070 */
[----:B------:R-:W-:-:S13]  /*23e0*/  ISETP.LT.OR.EX P0, PT, R3, R10, !P0, P1 ;  /* 0x0000000a0300720c */ /* 0x000fda0004701710 */
.L_x_4485:
[----:B------:R-:W-:Y:S05]  /*23f0*/  BSYNC B1 ;  /* 0x0000000000017941 */ /* 0x000fea0003800000 */
.L_x_4483:
[----:B------:R-:W-:Y:S02]  /*2400*/  SEL R6, R17, R18, P0 ;  /* 0x0000001211067207 */ /* 0x000fe40000000000 */
[----:B------:R-:W-:Y:S02]  /*2410*/  SEL R3, R3, R10, P0 ;  /* 0x0000000a03037207 */ /* 0x000fe40000000000 */
[----:B------:R-:W-:Y:S01]  /*2420*/  FSEL R11, R12, R11, P0 ;  /* 0x0000000b0c0b7208 */ /* 0x000fe20000000000 */
[----:B------:R-:W-:Y:S06]  /*2430*/  BRA `(.L_x_4453) ;  /* 0x000000b800d87947 */ /* 0x000fec0003800000 */
.L_x_4454:
        /* <DEDUP_REMOVED lines=9> */
[----:B------:R-:W-:Y:S01]  /*24d0*/  MOV R2, R19 ;  /* 0x0000001300027202 */ /* 0x000fe20000000f00 */
        /* <DEDUP_REMOVED lines=10> */
[--C-:B------:R-:W-:Y:S01]  /*2580*/  IMAD.MOV.U32 R5, RZ, RZ, R15.reuse ;  /* 0x000000ffff057224 */ /* 0x100fe200078e000f */
[----:B------:R-:W-:Y:S01]  /*2590*/  MOV R7, R9 ;  /* 0x0000000900077202 */ /* 0x000fe20000000f00 */
[--C-:B------:R-:W-:Y:S02]  /*25a0*/  IMAD.MOV.U32 R6, RZ, RZ, R12.reuse ;  /* 0x000000ffff067224 */ /* 0x100fe400078e000c */
[----:B------:R-:W-:Y:S02]  /*25b0*/  IMAD.MOV.U32 R8, RZ, RZ, R12 ;  /* 0x000000ffff087224 */ /* 0x000fe400078e000c */
[--C-:B------:R-:W-:Y:S02]  /*25c0*/  IMAD.MOV.U32 R10, RZ, RZ, R15.reuse ;  /* 0x000000ffff0a7224 */ /* 0x100fe400078e000f */
[----:B------:R-:W-:-:S02]  /*25d0*/  IMAD.MOV.U32 R11, RZ, RZ, R15 ;  /* 0x000000ffff0b7224 */ /* 0x000fc400078e000f */
[----:B------:R-:W-:Y:S01]  /*25e0*/  IMAD.MOV.U32 R13, RZ, RZ, R9 ;  /* 0x000000ffff0d7224 */ /* 0x000fe200078e0009 */
[----:B------:R-:W-:Y:S06]  /*25f0*/  @P0 BRA `(.L_x_4489) ;  /* 0x0000004400640947 */ /* 0x000fec0003800000 */
[----:B------:R-:W-:Y:S01]  /*2600*/  ISETP.NE.AND P1, PT, R14, RZ, PT ;  /* 0x000000ff0e00720c */ /* 0x000fe20003f25270 */
[----:B------:R-:W-:Y:S01]  /*2610*/  IMAD.MOV.U32 R6, RZ, RZ, R12 ;  /* 0x000000ffff067224 */ /* 0x000fe200078e000c */
[----:B------:R-:W-:Y:S01]  /*2620*/  MOV R8, R12 ;  /* 0x0000000c00087202 */ /* 0x000fe20000000f00 */
[--C-:B------:R-:W-:Y:S02]  /*2630*/  IMAD.MOV.U32 R7, RZ, RZ, R9.reuse ;  /* 0x000000ffff077224 */ /* 0x100fe400078e0009 */
[----:B------:R-:W-:Y:S02]  /*2640*/  IMAD.MOV.U32 R13, RZ, RZ, R9 ;  /* 0x000000ffff0d7224 */ /* 0x000fe400078e0009 */
[--C-:B------:R-:W-:Y:S02]  /*2650*/  IMAD.MOV.U32 R5, RZ, RZ, R15.reuse ;  /* 0x000000ffff057224 */ /* 0x100fe400078e000f */
[--C-:B------:R-:W-:Y:S02]  /*2660*/  IMAD.MOV.U32 R10, RZ, RZ, R15.reuse ;  /* 0x000000ffff0a7224 */ /* 0x100fe400078e000f */
[----:B------:R-:W-:-:S07]  /*2670*/  IMAD.MOV.U32 R11, RZ, RZ, R15 ;  /* 0x000000ffff0b7224 */ /* 0x000fce00078e000f */
.L_x_4503:
        /* <DEDUP_REMOVED lines=275> */
[----:B------:R-:W-:Y:S01]  /*37b0*/  SHF.R.U32.HI R19, RZ, UR24, R18 ;  /* 0x00000018ff137c19 */ /* 0x000fe20008011612 */
[----:B------:R-:W0:Y:S01]  /*37c0*/  @P0 LDC R23, c[0x0][0x38c] ;  /* 0x0000e300ff170b82 */ /* 0x000e220000000800 */
[----:B------:R-:W-:-:S03]  /*37d0*/  @P0 IMAD.MOV.U32 R18, RZ, RZ, RZ ;  /* 0x000000ffff120224 */ /* 0x000fc600078e00ff */
[----:B------:R-:W-:-:S04]  /*37e0*/  IMAD.MOV R24, RZ, RZ, -R19 ;  /* 0x000000ffff187224 */ /* 0x000fc800078e0a13 */
[----:B------:R-:W-:Y:S01]  /*37f0*/  IMAD R24, R24, UR38, R15 ;  /* 0x0000002618187c24 */ /* 0x000fe2000f8e020f */
[----:B------:R-:W1:Y:S03]  /*3800*/  @P0 LDC R25, c[0x0][0x3f8] ;  /* 0x0000fe00ff190b82 */ /* 0x000e660000000800 */
[----:B------:R-:W-:-:S05]  /*3810*/  IMAD R17, R24, UR25, R17 ;  /* 0x0000001918117c24 */ /* 0x000fca000f8e0211 */
[----:B------:R-:W2:Y:S02]  /*3820*/  @P0 LDC.64 R14, c[0x0][0x390] ;  /* 0x0000e400ff0e0b82 */ /* 0x000ea40000000a00 */
[----:B--2---:R-:W-:-:S05]  /*3830*/  @P0 IMAD.HI.U32 R14, R19, R14, R18 ;  /* 0x0000000e130e0227 */ /* 0x004fca00078e0012 */
[----:B------:R-:W-:-:S05]  /*3840*/  @P0 SHF.R.U32.HI R14, RZ, R15, R14 ;  /* 0x0000000fff0e0219 */ /* 0x000fca000001160e */
[----:B------:R-:W-:-:S04]  /*3850*/  @P0 IMAD.MOV R18, RZ, RZ, -R14 ;  /* 0x000000ffff120224 */ /* 0x000fc800078e0a0e */
[----:B0-----:R-:W-:-:S04]  /*3860*/  @P0 IMAD R18, R18, R23, R19 ;  /* 0x0000001712120224 */ /* 0x001fc800078e0213 */
[----:B-1----:R-:W-:-:S07]  /*3870*/  @P0 IMAD R17, R18, R25, R17 ;  /* 0x0000001912110224 */ /* 0x002fce00078e0211 */
.L_x_4490:
[----:B------:R-:W-:-:S04]  /*3880*/  LOP3.LUT R15, R17, 0xfffffffe, RZ, 0xc0, !PT ;  /* 0xfffffffe110f7812 */ /* 0x000fc800078ec0ff */
[----:B------:R-:W-:-:S05]  /*3890*/  IADD3 R14, P0, R20, R15, RZ ;  /* 0x0000000f140e7210 */ /* 0x000fca0007f1e0ff */
[----:B------:R-:W-:-:S05]  /*38a0*/  IMAD.X R15, RZ, RZ, R21, P0 ;  /* 0x000000ffff0f7224 */ /* 0x000fca00000e0615 */
[----:B------:R0:W5:Y:S01]  /*38b0*/  LDG.E.U16 R17, desc[UR36][R14.64] ;  /* 0x000000240e117981 */ /* 0x000162000c1e1500 */
[----:B------:R-:W-:Y:S05]  /*38c0*/  @!P1 BRA `(.L_x_4491) ;  /* 0x0000000c00b49947 */ /* 0x000fea0003800000 */
[----:B0-----:R-:W0:Y:S01]  /*38d0*/  LDC.64 R14, c[0x0][0x268] ;  /* 0x00009a00ff0e7b82 */ /* 0x001e220000000a00 */
        /* <DEDUP_REMOVED lines=236> */
.L_x_4491:
[----:B0-----:R-:W-:Y:S01]  /*47a0*/  LOP3.LUT R15, R22, 0xfffffffe, RZ, 0xc0, !PT ;  /* 0xfffffffe160f7812 */ /* 0x001fe200078ec0ff */
[----:B------:R-:W-:Y:S02]  /*47b0*/  ULDC UR38, c[0x0][0x234] ;  /* 0x00008d0000267ab9 */ /* 0x000fe40000000800 */
[----:B------:R-:W-:Y:S01]  /*47c0*/  IMAD.U32 R18, RZ, RZ, UR38 ;  /* 0x00000026ff127e24 */ /* 0x000fe2000f8e00ff */
[----:B------:R-:W-:-:S05]  /*47d0*/  IADD3 R14, P0, R20, R15, RZ ;  /* 0x0000000f140e7210 */ /* 0x000fca0007f1e0ff */
[----:B------:R-:W-:-:S05]  /*47e0*/  IMAD.X R15, RZ, RZ, R21, P0 ;  /* 0x000000ffff0f7224 */ /* 0x000fca00000e0615 */
[----:B------:R0:W5:Y:S01]  /*47f0*/  LDG.E.U16 R19, desc[UR36][R14.64] ;  /* 0x000000240e137981 */ /* 0x000162000c1e1500 */
        /* <DEDUP_REMOVED lines=223> */
[----:B------:R-:W-:Y:S01]  /*55f0*/  IMAD.MOV.U32 R27, RZ, RZ, R25 ;  /* 0x000000ffff1b7224 */ /* 0x000fe200078e0019 */
[----:B------:R-:W-:Y:S01]  /*5600*/  MOV R26, RZ ;  /* 0x000000ff001a7202 */ /* 0x000fe20000000f00 */
[----:B------:R-:W-:-:S04]  /*5610*/  ULDC.64 UR38, c[0x0][0x380] ;  /* 0x0000e00000267ab9 */ /* 0x000fc80000000a00 */
[----:B------:R-:W-:-:S05]  /*5620*/  IMAD.HI.U32 R26, R25, UR39, R26 ;  /* 0x00000027191a7c27 */ /* 0x000fca000f8e001a */
[----:B------:R-:W-:Y:S01]  /*5630*/  SHF.R.U32.HI R27, RZ, UR24, R26 ;  /* 0x00000018ff1b7c19 */ /* 0x000fe2000801161a */
        /* <DEDUP_REMOVED lines=12> */
.L_x_4492:
[----:B0-----:R-:W-:-:S04]  /*5700*/  LOP3.LUT R15, R22, 0xfffffffe, RZ, 0xc0, !PT ;  /* 0xfffffffe160f7812 */ /* 0x001fc800078ec0ff */
[----:B------:R-:W-:-:S05]  /*5710*/  IADD3 R14, P0, R20, R15, RZ ;  /* 0x0000000f140e7210 */ /* 0x000fca0007f1e0ff */
[----:B------:R-:W-:-:S05]  /*5720*/  IMAD.X R15, RZ, RZ, R21, P0 ;  /* 0x000000ffff0f7224 */ /* 0x000fca00000e0615 */
[----:B------:R0:W5:Y:S01]  /*5730*/  LDG.E.U16 R22, desc[UR36][R14.64] ;  /* 0x000000240e167981 */ /* 0x000162000c1e1500 */
[----:B------:R-:W-:Y:S05]  /*5740*/  @!P1 BRA `(.L_x_4493) ;  /* 0x0000000c00b09947 */ /* 0x000fea0003800000 */
[----:B0-----:R-:W0:Y:S01]  /*5750*/  LDC.64 R14, c[0x0][0x268] ;  /* 0x00009a00ff0e7b82 */ /* 0x001e220000000a00 */
[----:B------:R-:W-:Y:S01]  /*5760*/  LEA R25, R18, R23, 0x1 ;  /* 0x0000001712197211 */ /* 0x000fe200078e08ff */
        /* <DEDUP_REMOVED lines=234> */
.L_x_4493:
[----:B------:R-:W-:-:S04]  /*6610*/  LOP3.LUT R25, R24, 0xfffffffe, RZ, 0xc0, !PT ;  /* 0xfffffffe18197812 */ /* 0x000fc800078ec0ff */
[----:B------:R-:W-:-:S05]  /*6620*/  IADD3 R24, P0, R20, R25, RZ ;  /* 0x0000001914187210 */ /* 0x000fca0007f1e0ff */
[----:B------:R-:W-:-:S05]  /*6630*/  IMAD.X R25, RZ, RZ, R21, P0 ;  /* 0x000000ffff197224 */ /* 0x000fca00000e0615 */
[----:B------:R1:W5:Y:S01]  /*6640*/  LDG.E.U16 R24, desc[UR36][R24.64] ;  /* 0x0000002418187981 */ /* 0x000362000c1e1500 */
[C---:B------:R-:W-:Y:S01]  /*6650*/  FSETP.GTU.FTZ.AND P2, PT, |R10|.reuse, +INF , PT ;  /* 0x7f8000000a00780b */ /* 0x040fe20003f5c200 */
[----:B0----5:R-:W-:Y:S01]  /*6660*/  IMAD.U32 R15, R17, 0x10000, RZ ;  /* 0x00010000110f7824 */ /* 0x021fe200078e00ff */
[----:B------:R-:W-:Y:S04]  /*6670*/  BSSY B2, `(.L_x_4494) ;  /* 0x000001e000027945 */ /* 0x000fe80003800000 */
[----:B------:R-:W-:-:S07]  /*6680*/  FSETP.NEU.OR P4, PT, R10, R15, P2 ;  /* 0x0000000f0a00720b */ /* 0x000fce000178d400 */
[----:B------:R-:W-:Y:S02]  /*6690*/  @!P2 ISETP.GE.U32.AND P0, PT, R6, R2, PT ;  /* 0x000000020600a20c */ /* 0x000fe40003f06070 */
[----:B------:R-:W-:Y:S02]  /*66a0*/  @!P2 FSETP.GEU.FTZ.AND P3, PT, R10, R15, PT ;  /* 0x0000000f0a00a20b */ /* 0x000fe40003f7e000 */
[----:B------:R-:W-:Y:S02]  /*66b0*/  @!P2 ISETP.GE.AND.EX P0, PT, R7, RZ, PT, P0 ;  /* 0x000000ff0700a20c */ /* 0x000fe40003f06300 */
[----:B------:R-:W-:Y:S02]  /*66c0*/  @!P2 SEL R14, RZ, 0xffffffff, P3 ;  /* 0xffffffffff0ea807 */ /* 0x000fe40001800000 */
[----:B------:R-:W-:Y:S02]  /*66d0*/  @!P4 SEL R14, RZ, 0xffffffff, P0 ;  /* 0xffffffffff0ec807 */ /* 0x000fe40000000000 */
[----:B------:R-:W-:-:S02]  /*66e0*/  @P2 FSETP.GTU.FTZ.AND P3, PT, |R15|, +INF , PT ;  /* 0x7f8000000f00280b */ /* 0x000fc40003f7c200 */
[----:B------:R-:W-:Y:S02]  /*66f0*/  @!P2 LOP3.LUT R14, R14, 0x1, RZ, 0xc0, !PT ;  /* 0x000000010e0ea812 */ /* 0x000fe400078ec0ff */
[----:B------:R-:W-:Y:S02]  /*6700*/  @P2 ISETP.LT.U32.AND P4, PT, R6, R2, PT ;  /* 0x000000020600220c */ /* 0x000fe40003f81070 */
[----:B------:R-:W-:Y:S01]  /*6710*/  @!P2 ISETP.EQ.U32.AND P0, PT, R14, 0x1, PT ;  /* 0x000000010e00a80c */ /* 0x000fe20003f02070 */
[----:B------:R-:W-:Y:S01]  /*6720*/  IMAD.U32 R14, R19, 0x10000, RZ ;  /* 0x00010000130e7824 */ /* 0x000fe200078e00ff */
[----:B------:R-:W-:Y:S02]  /*6730*/  @P2 ISETP.LT.OR.EX P0, PT, R7, RZ, !P3, P4 ;  /* 0x000000ff0700220c */ /* 0x000fe40005f01740 */
[----:B------:R-:W-:Y:S02]  /*6740*/  FSETP.GTU.FTZ.AND P2, PT, |R5|, +INF , PT ;  /* 0x7f8000000500780b */ /* 0x000fe40003f5c200 */
[----:B------:R-:W-:-:S02]  /*6750*/  FSEL R10, R10, R15, P0 ;  /* 0x0000000f0a0a7208 */ /* 0x000fc40000000000 */
[----:B------:R-:W-:Y:S02]  /*6760*/  SEL R6, R6, R2, P0 ;  /* 0x0000000206067207 */ /* 0x000fe40000000000 */
[----:B------:R-:W-:-:S07]  /*6770*/  SEL R7, R7, RZ, P0 ;  /* 0x000000ff07077207 */ /* 0x000fce0000000000 */
[----:B-1----:R-:W-:Y:S05]  /*6780*/  @P2 BRA `(.L_x_4495) ;  /* 0x0000000000242947 */ /* 0x002fea0003800000 */
        /* <DEDUP_REMOVED lines=9> */
.L_x_4495:
[----:B------:R-:W-:Y:S02]  /*6820*/  FSETP.GTU.FTZ.AND P0, PT, |R14|, +INF , PT ;  /* 0x7f8000000e00780b */ /* 0x000fe40003f1c200 */
[----:B------:R-:W-:-:S04]  /*6830*/  ISETP.LT.U32.AND P2, PT, R3, R23, PT ;  /* 0x000000170300720c */ /* 0x000fc80003f41070 */
[----:B------:R-:W-:-:S13]  /*6840*/  ISETP.LT.OR.EX P0, PT, R4, RZ, !P0, P2 ;  /* 0x000000ff0400720c */ /* 0x000fda0004701720 */
.L_x_4496:
[----:B------:R-:W-:Y:S05]  /*6850*/  BSYNC B2 ;  /* 0x0000000000027941 */ /* 0x000fea0003800000 */
.L_x_4494:
[----:B------:R-:W-:Y:S01]  /*6860*/  FSETP.GTU.FTZ.AND P2, PT, |R16|, +INF , PT ;  /* 0x7f8000001000780b */ /* 0x000fe20003f5c200 */
[----:B------:R-:W-:Y:S01]  /*6870*/  BSSY B2, `(.L_x_4497) ;  /* 0x0000013000027945 */ /* 0x000fe20003800000 */
[----:B------:R-:W-:Y:S01]  /*6880*/  SEL R3, R3, R23, P0 ;  /* 0x0000001703037207 */ /* 0x000fe20000000000 */
[----:B------:R-:W-:Y:S01]  /*6890*/  IMAD.U32 R15, R22, 0x10000, RZ ;  /* 0x00010000160f7824 */ /* 0x000fe200078e00ff */
[----:B------:R-:W-:Y:S02]  /*68a0*/  FSEL R5, R5, R14, P0 ;  /* 0x0000000e05057208 */ /* 0x000fe40000000000 */
[----:B------:R-:W-:Y:S02]  /*68b0*/  IADD3 R23, R23, R18, RZ ;  /* 0x0000001217177210 */ /* 0x000fe40007ffe0ff */
        /* <DEDUP_REMOVED lines=11> */
.L_x_4498:
[----:B------:R-:W-:Y:S02]  /*6970*/  FSETP.GTU.FTZ.AND P0, PT, |R15|, +INF , PT ;  /* 0x7f8000000f00780b */ /* 0x000fe40003f1c200 */
[----:B------:R-:W-:-:S04]  /*6980*/  ISETP.LT.U32.AND P2, PT, R8, R23, PT ;  /* 0x000000170800720c */ /* 0x000fc80003f41070 */
[----:B------:R-:W-:-:S13]  /*6990*/  ISETP.LT.OR.EX P0, PT, R9, RZ, !P0, P2 ;  /* 0x000000ff0900720c */ /* 0x000fda0004701720 */
.L_x_4499:
[----:B------:R-:W-:Y:S05]  /*69a0*/  BSYNC B2 ;  /* 0x0000000000027941 */ /* 0x000fea0003800000 */
.L_x_4497:
[----:B------:R-:W-:Y:S01]  /*69b0*/  FSETP.GTU.FTZ.AND P2, PT, |R11|, +INF , PT ;  /* 0x7f8000000b00780b */ /* 0x000fe20003f5c200 */
[----:B------:R-:W-:Y:S01]  /*69c0*/  BSSY B2, `(.L_x_4500) ;  /* 0x0000013000027945 */ /* 0x000fe20003800000 */
[----:B------:R-:W-:Y:S01]  /*69d0*/  FSEL R16, R16, R15, P0 ;  /* 0x0000000f10107208 */ /* 0x000fe20000000000 */
[----:B------:R-:W-:Y:S01]  /*69e0*/  IMAD.IADD R15, R23, 0x1, R18 ;  /* 0x00000001170f7824 */ /* 0x000fe200078e0212 */
[----:B------:R-:W-:Y:S01]  /*69f0*/  SEL R8, R8, R23, P0 ;  /* 0x0000001708087207 */ /* 0x000fe20000000000 */
[----:B------:R-:W-:Y:S01]  /*6a00*/  IMAD.U32 R26, R24, 0x10000, RZ ;  /* 0x00010000181a7824 */ /* 0x000fe200078e00ff */
        /* <DEDUP_REMOVED lines=11> */
.L_x_4501:
[----:B------:R-:W-:Y:S02]  /*6ac0*/  FSETP.GTU.FTZ.AND P0, PT, |R26|, +INF , PT ;  /* 0x7f8000001a00780b */ /* 0x000fe40003f1c200 */
[----:B------:R-:W-:-:S04]  /*6ad0*/  ISETP.LT.U32.AND P2, PT, R12, R15, PT ;  /* 0x0000000f0c00720c */ /* 0x000fc80003f41070 */
[----:B------:R-:W-:-:S13]  /*6ae0*/  ISETP.LT.OR.EX P0, PT, R13, RZ, !P0, P2 ;  /* 0x000000ff0d00720c */ /* 0x000fda0004701720 */
.L_x_4502:
[----:B------:R-:W-:Y:S05]  /*6af0*/  BSYNC B2 ;  /* 0x0000000000027941 */ /* 0x000fea0003800000 */
.L_x_4500:
[----:B------:R-:W-:Y:S01]  /*6b00*/  IMAD.IADD R2, R15, 0x1, R18 ;  /* 0x000000010f027824 */ /* 0x000fe200078e0212 */
[----:B------:R-:W-:Y:S01]  /*6b10*/  ULDC UR4, c[0x0][0x22c] ;  /* 0x00008b0000047ab9 */ /* 0x000fe20000000800 */
[----:B------:R-:W-:Y:S01]  /*6b20*/  FSEL R11, R11, R26, P0 ;  /* 0x0000001a0b0b7208 */ /* 0x000fe20000000000 */
[----:B------:R-:W-:Y:S01]  /*6b30*/  IMAD.U32 R23, RZ, RZ, UR4 ;  /* 0x00000004ff177e24 */ /* 0x000fe2000f8e00ff */
[----:B------:R-:W-:Y:S01]  /*6b40*/  SEL R12, R12, R15, P0 ;  /* 0x0000000f0c0c7207 */ /* 0x000fe20000000000 */
[----:B------:R-:W-:Y:S01]  /*6b50*/  IMAD R14, R18, 0x3, R2 ;  /* 0x00000003120e7824 */ /* 0x000fe200078e0202 */
[----:B------:R-:W-:-:S04]  /*6b60*/  SEL R13, R13, RZ, P0 ;  /* 0x000000ff0d0d7207 */ /* 0x000fc80000000000 */
[----:B------:R-:W-:-:S13]  /*6b70*/  ISETP.GE.U32.AND P2, PT, R14, R23, PT ;  /* 0x000000170e00720c */ /* 0x000fda0003f46070 */
[----:B------:R-:W-:Y:S05]  /*6b80*/  @!P2 BRA `(.L_x_4503) ;  /* 0xffffffb800bca947 */ /* 0x000fea000383ffff */
.L_x_4489:
[----:B------:R-:W-:Y:S05]  /*6b90*/  BSYNC B1 ;  /* 0x0000000000017941 */ /* 0x000fea0003800000 */
.L_x_4488:
        /* <DEDUP_REMOVED lines=280> */
.L_x_4506:
        /* <DEDUP_REMOVED lines=281> */
.L_x_4507:
        /* <DEDUP_REMOVED lines=281> */
.L_x_4508:
[----:B------:R-:W-:-:S04]  /*a040*/  LOP3.LUT R15, R22, 0xfffffffe, RZ, 0xc0, !PT ;  /* 0xfffffffe160f7812 */ /* 0x000fc800078ec0ff */
[----:B------:R-:W-:-:S05]  /*a050*/  IADD3 R14, P2, R20, R15, RZ ;  /* 0x0000000f140e7210 */ /* 0x000fca0007f5e0ff */
[----:B------:R-:W-:-:S05]  /*a060*/  IMAD.X R15, RZ, RZ, R21, P2 ;  /* 0x000000ffff0f7224 */ /* 0x000fca00010e0615 */
[----:B------:R0:W5:Y:S02]  /*a070*/  LDG.E.U16 R22, desc[UR36][R14.64] ;  /* 0x000000240e167981 */ /* 0x000164000c1e1500 */
        /* <DEDUP_REMOVED lines=277> */
.L_x_4509:
[----:B------:R-:W-:-:S04]  /*b1d0*/  LOP3.LUT R25, R24, 0xfffffffe, RZ, 0xc0, !PT ;  /* 0xfffffffe18197812 */ /* 0x000fc800078ec0ff */
[----:B------:R-:W-:-:S05]  /*b1e0*/  IADD3 R24, P1, R20, R25, RZ ;  /* 0x0000001914187210 */ /* 0x000fca0007f3e0ff */
[----:B------:R-:W-:-:S05]  /*b1f0*/  IMAD.X R25, RZ, RZ, R21, P1 ;  /* 0x000000ffff197224 */ /* 0x000fca00008e0615 */
[----:B------:R0:W5:Y:S03]  /*b200*/  LDG.E.U16 R24, desc[UR36][R24.64] ;  /* 0x0000002418187981 */ /* 0x000166000c1e1500 */
.L_x_4505:
[----:B------:R-:W-:Y:S05]  /*b210*/  BSYNC B1 ;  /* 0x0000000000017941 */ /* 0x000fea0003800000 */
.L_x_4504:
[----:B------:R-:W-:Y:S04]  /*b220*/  BSSY B1, `(.L_x_4510) ;  /* 0x000005b000017945 */ /* 0x000fe80003800000 */
[----:B------:R-:W-:Y:S05]  /*b230*/  @P0 BRA `(.L_x_4511) ;  /* 0x0000000400640947 */ /* 0x000fea0003800000 */
[----:B------:R-:W-:Y:S01]  /*b240*/  FSETP.GTU.FTZ.AND P0, PT, |R10|, +INF , PT ;  /* 0x7f8000000a00780b */ /* 0x000fe20003f1c200 */
[----:B------:R-:W-:Y:S01]  /*b250*/  BSSY B2, `(.L_x_4512) ;  /* 0x000000f000027945 */ /* 0x000fe20003800000 */
[----:B-----5:R-:W-:-:S11]  /*b260*/  IMAD.U32 R17, R17, 0x10000, RZ ;  /* 0x0001000011117824 */ /* 0x020fd600078e00ff */
        /* <DEDUP_REMOVED lines=10> */
.L_x_4513:
[----:B------:R-:W-:Y:S02]  /*b310*/  FSETP.GTU.FTZ.AND P0, PT, |R17|, +INF , PT ;  /* 0x7f8000001100780b */ /* 0x000fe40003f1c200 */
[----:B------:R-:W-:-:S04]  /*b320*/  ISETP.LT.U32.AND P1, PT, R6, R2, PT ;  /* 0x000000020600720c */ /* 0x000fc80003f21070 */
[----:B------:R-:W-:-:S13]  /*b330*/  ISETP.LT.OR.EX P0, PT, R7, RZ, !P0, P1 ;  /* 0x000000ff0700720c */ /* 0x000fda0004701710 */
.L_x_4514:
[----:B------:R-:W-:Y:S05]  /*b340*/  BSYNC B2 ;  /* 0x0000000000027941 */ /* 0x000fea0003800000 */
.L_x_4512:
[----:B------:R-:W-:Y:S01]  /*b350*/  IMAD.IADD R20, R2, 0x1, R18 ;  /* 0x0000000102147824 */ /* 0x000fe200078e0212 */
[----:B------:R-:W-:Y:S02]  /*b360*/  FSEL R10, R10, R17, P0 ;  /* 0x000000110a0a7208 */ /* 0x000fe40000000000 */
[----:B------:R-:W-:Y:S02]  /*b370*/  SEL R6, R6, R2, P0 ;  /* 0x0000000206067207 */ /* 0x000fe40000000000 */
[----:B------:R-:W-:Y:S02]  /*b380*/  ISETP.GE.U32.AND P1, PT, R20, R23, PT ;  /* 0x000000171400720c */ /* 0x000fe40003f26070 */
[----:B------:R-:W-:-:S11]  /*b390*/  SEL R7, R7, RZ, P0 ;  /* 0x000000ff07077207 */ /* 0x000fd60000000000 */
[----:B------:R-:W-:Y:S05]  /*b3a0*/  @P1 BRA `(.L_x_4511) ;  /* 0x0000000400081947 */ /* 0x000fea0003800000 */
[----:B------:R-:W-:Y:S01]  /*b3b0*/  FSETP.GTU.FTZ.AND P0, PT, |R5|, +INF , PT ;  /* 0x7f8000000500780b */ /* 0x000fe20003f1c200 */
[----:B------:R-:W-:Y:S01]  /*b3c0*/  BSSY B2, `(.L_x_4515) ;  /* 0x000000f000027945 */ /* 0x000fe20003800000 */
[----:B------:R-:W-:-:S11]  /*b3d0*/  IMAD.U32 R14, R19, 0x10000, RZ ;  /* 0x00010000130e7824 */ /* 0x000fd600078e00ff */
        /* <DEDUP_REMOVED lines=10> */
.L_x_4516:
[----:B------:R-:W-:Y:S02]  /*b480*/  FSETP.GTU.FTZ.AND P0, PT, |R14|, +INF , PT ;  /* 0x7f8000000e00780b */ /* 0x000fe40003f1c200 */
[----:B------:R-:W-:-:S04]  /*b490*/  ISETP.LT.U32.AND P1, PT, R3, R20, PT ;  /* 0x000000140300720c */ /* 0x000fc80003f21070 */
[----:B------:R-:W-:-:S13]  /*b4a0*/  ISETP.LT.OR.EX P0, PT, R4, RZ, !P0, P1 ;  /* 0x000000ff0400720c */ /* 0x000fda0004701710 */
.L_x_4517:
[----:B------:R-:W-:Y:S05]  /*b4b0*/  BSYNC B2 ;  /* 0x0000000000027941 */ /* 0x000fea0003800000 */
.L_x_4515:
        /* <DEDUP_REMOVED lines=8> */
[----:B------:R-:W-:-:S11]  /*b540*/  SHF.L.U32 R17, R22, 0x10, RZ ;  /* 0x0000001016117819 */ /* 0x000fd600000006ff */
        /* <DEDUP_REMOVED lines=10> */
.L_x_4519:
[----:B------:R-:W-:Y:S02]  /*b5f0*/  FSETP.GTU.FTZ.AND P0, PT, |R17|, +INF , PT ;  /* 0x7f8000001100780b */ /* 0x000fe40003f1c200 */
[----:B------:R-:W-:-:S04]  /*b600*/  ISETP.LT.U32.AND P1, PT, R8, R15, PT ;  /* 0x0000000f0800720c */ /* 0x000fc80003f21070 */
[----:B------:R-:W-:-:S13]  /*b610*/  ISETP.LT.OR.EX P0, PT, R9, RZ, !P0, P1 ;  /* 0x000000ff0900720c */ /* 0x000fda0004701710 */
.L_x_4520:
[----:B------:R-:W-:Y:S05]  /*b620*/  BSYNC B2 ;  /* 0x0000000000027941 */ /* 0x000fea0003800000 */
.L_x_4518:
        /* <DEDUP_REMOVED lines=19> */
.L_x_4522:
[----:B------:R-:W-:Y:S02]  /*b760*/  FSETP.GTU.FTZ.AND P0, PT, |R24|, +INF , PT ;  /* 0x7f8000001800780b */ /* 0x000fe40003f1c200 */
[----:B------:R-:W-:-:S04]  /*b770*/  ISETP.LT.U32.AND P1, PT, R12, R19, PT ;  /* 0x000000130c00720c */ /* 0x000fc80003f21070 */
[----:B------:R-:W-:-:S13]  /*b780*/  ISETP.LT.OR.EX P0, PT, R13, RZ, !P0, P1 ;  /* 0x000000ff0d00720c */ /* 0x000fda0004701710 */
.L_x_4523:
[----:B------:R-:W-:Y:S05]  /*b790*/  BSYNC B2 ;  /* 0x0000000000027941 */ /* 0x000fea0003800000 */
.L_x_4521:
[----:B------:R-:W-:Y:S02]  /*b7a0*/  FSEL R11, R11, R24, P0 ;  /* 0x000000180b0b7208 */ /* 0x000fe40000000000 */
[----:B------:R-:W-:Y:S02]  /*b7b0*/  SEL R12, R12, R19, P0 ;  /* 0x000000130c0c7207 */ /* 0x000fe40000000000 */
[----:B------:R-:W-:-:S07]  /*b7c0*/  SEL R13, R13, RZ, P0 ;  /* 0x000000ff0d0d7207 */ /* 0x000fce0000000000 */
.L_x_4511:
[----:B------:R-:W-:Y:S05]  /*b7d0*/  BSYNC B1 ;  /* 0x0000000000017941 */ /* 0x000fea0003800000 */
.L_x_4510:
        /* <DEDUP_REMOVED lines=12> */
.L_x_4525:
[----:B------:R-:W-:Y:S02]  /*b8a0*/  FSETP.GTU.FTZ.AND P0, PT, |R5|, +INF , PT ;  /* 0x7f8000000500780b */ /* 0x000fe40003f1c200 */
[----:B------:R-:W-:-:S04]  /*b8b0*/  ISETP.LT.U32.AND P1, PT, R6, R3, PT ;  /* 0x000000030600720c */ /* 0x000fc80003f21070 */
[----:B------:R-:W-:-:S13]  /*b8c0*/  ISETP.LT.OR.EX P0, PT, R7, R4, !P0, P1 ;  /* 0x000000040700720c */ /* 0x000fda0004701710 */
.L_x_4526:
[----:B------:R-:W-:Y:S05]  /*b8d0*/  BSYNC B1 ;  /* 0x0000000000017941 */ /* 0x000fea0003800000 */
.L_x_4524:
        /* <DEDUP_REMOVED lines=15> */
.L_x_4528:
[----:B------:R-:W-:Y:S02]  /*b9d0*/  FSETP.GTU.FTZ.AND P0, PT, |R16|, +INF , PT ;  /* 0x7f8000001000780b */ /* 0x000fe40003f1c200 */
[----:B------:R-:W-:-:S04]  /*b9e0*/  ISETP.LT.U32.AND P1, PT, R3, R8, PT ;  /* 0x000000080300720c */ /* 0x000fc80003f21070 */
[----:B------:R-:W-:-:S13]  /*b9f0*/  ISETP.LT.OR.EX P0, PT, R4, R9, !P0, P1 ;  /* 0x000000090400720c */ /* 0x000fda0004701710 */
.L_x_4529:
[----:B------:R-:W-:Y:S05]  /*ba00*/  BSYNC B1 ;  /* 0x0000000000017941 */ /* 0x000fea0003800000 */
.L_x_4527:
        /* <DEDUP_REMOVED lines=15> */
.L_x_4531:
[----:B------:R-:W-:Y:S02]  /*bb00*/  FSETP.GTU.FTZ.AND P0, PT, |R11|, +INF , PT ;  /* 0x7f8000000b00780b */ /* 0x000fe40003f1c200 */
[----:B------:R-:W-:-:S04]  /*bb10*/  ISETP.LT.U32.AND P1, PT, R3, R12, PT ;  /* 0x0000000c0300720c */ /* 0x000fc80003f21070 */
[----:B------:R-:W-:-:S13]  /*bb20*/  ISETP.LT.OR.EX P0, PT, R4, R13, !P0, P1 ;  /* 0x0000000d0400720c */ /* 0x000fda0004701710 */
.L_x_4532:
[----:B------:R-:W-:Y:S05]  /*bb30*/  BSYNC B1 ;  /* 0x0000000000017941 */ /* 0x000fea0003800000 */
.L_x_4530:
[----:B------:R-:W-:Y:S02]  /*bb40*/  SEL R6, R3, R12, P0 ;  /* 0x0000000c03067207 */ /* 0x000fe40000000000 */
[----:B------:R-:W-:Y:S02]  /*bb50*/  SEL R3, R4, R13, P0 ;  /* 0x0000000d04037207 */ /* 0x000fe40000000000 */
[----:B------:R-:W-:Y:S01]  /*bb60*/  FSEL R11, R16, R11, P0 ;  /* 0x0000000b100b7208 */ /* 0x000fe20000000000 */
[----:B------:R-:W-:Y:S06]  /*bb70*/  BRA `(.L_x_4453) ;  /* 0x0000002400087947 */ /* 0x000fec0003800000 */
.L_x_4487:
[----:B------:R-:W-:Y:S01]  /*bb80*/  ISETP.GE.U32.AND P0, PT, R6, R23, PT ;  /* 0x000000170600720c */ /* 0x000fe20003f06070 */
[----:B------:R-:W-:Y:S01]  /*bb90*/  BSSY B1, `(.L_x_4533) ;  /* 0x0000072000017945 */ /* 0x000fe20003800000 */
[--C-:B------:R-:W-:Y:S01]  /*bba0*/  IMAD.MOV.U32 R14, RZ, RZ, R12.reuse ;  /* 0x000000ffff0e7224 */ /* 0x100fe200078e000c */
[----:B------:R-:W-:Y:S01]  /*bbb0*/  MOV R8, R15 ;  /* 0x0000000f00087202 */ /* 0x000fe20000000f00 */
[----:B------:R-:W-:Y:S02]  /*bbc0*/  IMAD.MOV.U32 R11, RZ, RZ, R9 ;  /* 0x000000ffff0b7224 */ /* 0x000fe400078e0009 */
[--C-:B------:R-:W-:Y:S02]  /*bbd0*/  IMAD.MOV.U32 R10, RZ, RZ, R12.reuse ;  /* 0x000000ffff0a7224 */ /* 0x100fe400078e000c */
[----:B------:R-:W-:Y:S02]  /*bbe0*/  IMAD.MOV.U32 R7, RZ, RZ, R15 ;  /* 0x000000ffff077224 */ /* 0x000fe400078e000f */
[----:B------:R-:W-:-:S02]  /*bbf0*/  IMAD.MOV.U32 R6, RZ, RZ, R12 ;  /* 0x000000ffff067224 */ /* 0x000fc400078e000c */
[----:B------:R-:W-:Y:S01]  /*bc00*/  IMAD.MOV.U32 R5, RZ, RZ, R9 ;  /* 0x000000ffff057224 */ /* 0x000fe200078e0009 */
[----:B------:R-:W-:Y:S06]  /*bc10*/  @P0 BRA `(.L_x_4534) ;  /* 0x0000000400a40947 */ /* 0x000fec0003800000 */
[----:B------:R-:W0:Y:S01]  /*bc20*/  LDC R18, c[0x0][0x234] ;  /* 0x00008d00ff127b82 */ /* 0x000e220000000800 */
[--C-:B------:R-:W-:Y:S01]  /*bc30*/  IMAD.MOV.U32 R14, RZ, RZ, R12.reuse ;  /* 0x000000ffff0e7224 */ /* 0x100fe200078e000c */
[----:B------:R-:W-:Y:S01]  /*bc40*/  MOV R6, R12 ;  /* 0x0000000c00067202 */ /* 0x000fe20000000f00 */
[----:B------:R-:W-:Y:S02]  /*bc50*/  IMAD.MOV.U32 R10, RZ, RZ, R12 ;  /* 0x000000ffff0a7224 */ /* 0x000fe400078e000c */
[--C-:B------:R-:W-:Y:S02]  /*bc60*/  IMAD.MOV.U32 R11, RZ, RZ, R9.reuse ;  /* 0x000000ffff0b7224 */ /* 0x100fe400078e0009 */
[----:B------:R-:W-:Y:S02]  /*bc70*/  IMAD.MOV.U32 R5, RZ, RZ, R9 ;  /* 0x000000ffff057224 */ /* 0x000fe400078e0009 */
[--C-:B------:R-:W-:Y:S02]  /*bc80*/  IMAD.MOV.U32 R8, RZ, RZ, R15.reuse ;  /* 0x000000ffff087224 */ /* 0x100fe400078e000f */
[----:B------:R-:W-:-:S07]  /*bc90*/  IMAD.MOV.U32 R7, RZ, RZ, R15 ;  /* 0x000000ffff077224 */ /* 0x000fce00078e000f */
.L_x_4544:
[----:B------:R-:W-:-:S04]  /*bca0*/  IMAD R13, R17, R2, RZ ;  /* 0x00000002110d7224 */ /* 0x000fc800078e02ff */
[----:B------:R-:W-:-:S05]  /*bcb0*/  IMAD.WIDE.U32 R12, R13, 0x2, R20 ;  /* 0x000000020d0c7825 */ /* 0x000fca00078e0014 */
[----:B------:R1:W2:Y:S01]  /*bcc0*/  LDG.E.U16 R19, desc[UR36][R12.64] ;  /* 0x000000240c137981 */ /* 0x0002a2000c1e1500 */
[----:B------:R-:W-:Y:S02]  /*bcd0*/  FSETP.GTU.FTZ.AND P1, PT, |R8|, +INF , PT ;  /* 0x7f8000000800780b */ /* 0x000fe40003f3c200 */
[----:B0-----:R-:W-:-:S05]  /*bce0*/  IADD3 R24, R2, R18, RZ ;  /* 0x0000001202187210 */ /* 0x001fca0007ffe0ff */
[----:B------:R-:W-:Y:S02]  /*bcf0*/  IMAD.IADD R23, R24, 0x1, R18 ;  /* 0x0000000118177824 */ /* 0x000fe400078e0212 */
[C---:B-1----:R-:W-:Y:S02]  /*bd00*/  IMAD R13, R17.reuse, R24, RZ ;  /* 0x00000018110d7224 */ /* 0x042fe400078e02ff */
[----:B------:R-:W-:Y:S02]  /*bd10*/  IMAD R27, R17, R23, RZ ;  /* 0x00000017111b7224 */ /* 0x000fe400078e02ff */
[----:B------:R-:W-:Y:S01]  /*bd20*/  @!P1 ISETP.GE.U32.AND P0, PT, R14, R2, PT ;  /* 0x000000020e00920c */ /* 0x000fe20003f06070 */
[----:B------:R-:W-:-:S03]  /*bd30*/  IMAD.WIDE.U32 R12, R13, 0x2, R20 ;  /* 0x000000020d0c7825 */ /* 0x000fc600078e0014 */
[----:B------:R-:W-:Y:S01]  /*bd40*/  @!P1 ISETP.GE.AND.EX P0, PT, R11, RZ, PT, P0 ;  /* 0x000000ff0b00920c */ /* 0x000fe20003f06300 */
        /* <DEDUP_REMOVED lines=8> */
[----:B------:R-:W-:Y:S01]  /*bdd0*/  @!P1 ISETP.EQ.U32.AND P0, PT, R22, 0x1, PT ;  /* 0x000000011600980c */ /* 0x000fe20003f02070 */
[----:B------:R-:W-:Y:S01]  /*bde0*/  IMAD.IADD R22, R23, 0x1, R18 ;  /* 0x0000000117167824 */ /* 0x000fe200078e0212 */
[----:B------:R-:W-:-:S04]  /*bdf0*/  @P1 ISETP.LT.OR.EX P0, PT, R11, RZ, !P2, P3 ;  /* 0x000000ff0b00120c */ /* 0x000fc80005701730 */
[----:B------:R-:W-:Y:S02]  /*be00*/  FSEL R8, R8, R25, P0 ;  /* 0x0000001908087208 */ /* 0x000fe40000000000 */
[----:B------:R0:W2:Y:S01]  /*be10*/  LDG.E.U16 R25, desc[UR36][R12.64] ;  /* 0x000000240c197981 */ /* 0x0000a2000c1e1500 */
[----:B------:R-:W-:Y:S01]  /*be20*/  FSETP.GTU.FTZ.AND P1, PT, |R15|, +INF , PT ;  /* 0x7f8000000f00780b */ /* 0x000fe20003f3c200 */
[----:B------:R-:W-:Y:S01]  /*be30*/  BSSY B2, `(.L_x_4535) ;  /* 0x0000016000027945 */ /* 0x000fe20003800000 */
[----:B------:R-:W-:Y:S01]  /*be40*/  SEL R14, R14, R2, P0 ;  /* 0x000000020e0e7207 */ /* 0x000fe20000000000 */
[----:B0-----:R-:W-:-:S04]  /*be50*/  IMAD.WIDE.U32 R12, R27, 0x2, R20 ;  /* 0x000000021b0c7825 */ /* 0x001fc800078e0014 */
[----:B------:R-:W-:Y:S01]  /*be60*/  IMAD R27, R17, R22, RZ ;  /* 0x00000016111b7224 */ /* 0x000fe200078e02ff */
[----:B------:R0:W5:Y:S03]  /*be70*/  LDG.E.U16 R26, desc[UR36][R12.64] ;  /* 0x000000240c1a7981 */ /* 0x000166000c1e1500 */
[----:B0-----:R-:W-:-:S06]  /*be80*/  IMAD.WIDE.U32 R12, R27, 0x2, R20 ;  /* 0x000000021b0c7825 */ /* 0x001fcc00078e0014 */
[----:B------:R0:W5:Y:S01]  /*be90*/  LDG.E.U16 R12, desc[UR36][R12.64] ;  /* 0x000000240c0c7981 */ /* 0x000162000c1e1500 */
[----:B------:R-:W-:Y:S01]  /*bea0*/  SEL R11, R11, RZ, P0 ;  /* 0x000000ff0b0b7207 */ /* 0x000fe20000000000 */
[----:B--2---:R-:W-:Y:S01]  /*beb0*/  IMAD.U32 R28, R25, 0x10000, RZ ;  /* 0x00010000191c7824 */ /* 0x004fe200078e00ff */
[----:B0-----:R-:W-:Y:S06]  /*bec0*/  @P1 BRA `(.L_x_4536) ;  /* 0x0000000000241947 */ /* 0x001fec0003800000 */
        /* <DEDUP_REMOVED lines=9> */
.L_x_4536:
[----:B------:R-:W-:Y:S02]  /*bf60*/  FSETP.GTU.FTZ.AND P0, PT, |R28|, +INF , PT ;  /* 0x7f8000001c00780b */ /* 0x000fe40003f1c200 */
[----:B------:R-:W-:-:S04]  /*bf70*/  ISETP.LT.U32.AND P1, PT, R3, R24, PT ;  /* 0x000000180300720c */ /* 0x000fc80003f21070 */
[----:B------:R-:W-:-:S13]  /*bf80*/  ISETP.LT.OR.EX P0, PT, R4, RZ, !P0, P1 ;  /* 0x000000ff0400720c */ /* 0x000fda0004701710 */
.L_x_4537:
[----:B------:R-:W-:Y:S05]  /*bf90*/  BSYNC B2 ;  /* 0x0000000000027941 */ /* 0x000fea0003800000 */
.L_x_4535:
[----:B------:R-:W-:Y:S01]  /*bfa0*/  FSETP.GTU.FTZ.AND P1, PT, |R16|, +INF , PT ;  /* 0x7f8000001000780b */ /* 0x000fe20003f3c200 */
[----:B------:R-:W-:Y:S01]  /*bfb0*/  BSSY B2, `(.L_x_4538) ;  /* 0x0000012000027945 */ /* 0x000fe20003800000 */
[----:B------:R-:W-:Y:S01]  /*bfc0*/  FSEL R15, R15, R28, P0 ;  /* 0x0000001c0f0f7208 */ /* 0x000fe20000000000 */
[----:B-----5:R-:W-:Y:S01]  /*bfd0*/  IMAD.U32 R13, R26, 0x10000, RZ ;  /* 0x000100001a0d7824 */ /* 0x020fe200078e00ff */
        /* <DEDUP_REMOVED lines=12> */
.L_x_4539:
[----:B------:R-:W-:Y:S02]  /*c0a0*/  FSETP.GTU.FTZ.AND P0, PT, |R13|, +INF , PT ;  /* 0x7f8000000d00780b */ /* 0x000fe40003f1c200 */
[----:B------:R-:W-:-:S04]  /*c0b0*/  ISETP.LT.U32.AND P1, PT, R10, R23, PT ;  /* 0x000000170a00720c */ /* 0x000fc80003f21070 */
[----:B------:R-:W-:-:S13]  /*c0c0*/  ISETP.LT.OR.EX P0, PT, R9, RZ, !P0, P1 ;  /* 0x000000ff0900720c */ /* 0x000fda0004701710 */
.L_x_4540:
[----:B------:R-:W-:Y:S05]  /*c0d0*/  BSYNC B2 ;  /* 0x0000000000027941 */ /* 0x000fea0003800000 */
.L_x_4538:
[----:B------:R-:W-:Y:S01]  /*c0e0*/  FSETP.GTU.FTZ.AND P1, PT, |R7|, +INF , PT ;  /* 0x7f8000000700780b */ /* 0x000fe20003f3c200 */
[----:B------:R-:W-:Y:S01]  /*c0f0*/  BSSY B2, `(.L_x_4541) ;  /* 0x0000012000027945 */ /* 0x000fe20003800000 */
[----:B------:R-:W-:Y:S01]  /*c100*/  FSEL R16, R16, R13, P0 ;  /* 0x0000000d10107208 */ /* 0x000fe20000000000 */
[----:B------:R-:W-:Y:S01]  /*c110*/  IMAD.U32 R24, R12, 0x10000, RZ ;  /* 0x000100000c187824 */ /* 0x000fe200078e00ff */
        /* <DEDUP_REMOVED lines=12> */
.L_x_4542:
[----:B------:R-:W-:Y:S02]  /*c1e0*/  FSETP.GTU.FTZ.AND P0, PT, |R24|, +INF , PT ;  /* 0x7f8000001800780b */ /* 0x000fe40003f1c200 */
[----:B------:R-:W-:-:S04]  /*c1f0*/  ISETP.LT.U32.AND P1, PT, R6, R22, PT ;  /* 0x000000160600720c */ /* 0x000fc80003f21070 */
[----:B------:R-:W-:-:S13]  /*c200*/  ISETP.LT.OR.EX P0, PT, R5, RZ, !P0, P1 ;  /* 0x000000ff0500720c */ /* 0x000fda0004701710 */
.L_x_4543:
[----:B------:R-:W-:Y:S05]  /*c210*/  BSYNC B2 ;  /* 0x0000000000027941 */ /* 0x000fea0003800000 */
.L_x_4541:
[----:B------:R-:W-:Y:S01]  /*c220*/  IADD3 R2, R22, R18, RZ ;  /* 0x0000001216027210 */ /* 0x000fe20007ffe0ff */
        /* <DEDUP_REMOVED lines=8> */
.L_x_4534:
[----:B------:R-:W-:Y:S05]  /*c2b0*/  BSYNC B1 ;  /* 0x0000000000017941 */ /* 0x000fea0003800000 */
.L_x_4533:
        /* <DEDUP_REMOVED lines=10> */
[----:B------:R-:W-:-:S06]  /*c360*/  IMAD.WIDE.U32 R24, R25, 0x2, R20 ;  /* 0x0000000219187825 */ /* 0x000fcc00078e0014 */
[----:B------:R0:W5:Y:S01]  /*c370*/  LDG.E.U16 R25, desc[UR36][R24.64] ;  /* 0x0000002418197981 */ /* 0x000162000c1e1500 */
[----:B------:R-:W-:-:S05]  /*c380*/  IMAD.IADD R22, R22, 0x1, R18 ;  /* 0x0000000116167824 */ /* 0x000fca00078e0212 */
[----:B------:R-:W-:-:S13]  /*c390*/  ISETP.GE.U32.AND P0, PT, R22, R23, PT ;  /* 0x000000171600720c */ /* 0x000fda0003f06070 */
[----:B0-----:R-:W-:Y:S05]  /*c3a0*/  @P0 BRA `(.L_x_4546) ;  /* 0x0000000000200947 */ /* 0x001fea0003800000 */
[----:B------:R-:W-:Y:S02]  /*c3b0*/  IMAD.IADD R24, R22, 0x1, R18 ;  /* 0x0000000116187824 */ /* 0x000fe400078e0212 */
[----:B------:R-:W-:-:S03]  /*c3c0*/  IMAD R27, R17, R22, RZ ;  /* 0x00000016111b7224 */ /* 0x000fc600078e02ff */
[----:B------:R-:W-:Y:S01]  /*c3d0*/  ISETP.GE.U32.AND P0, PT, R24, R23, PT ;  /* 0x000000171800720c */ /* 0x000fe20003f06070 */
[----:B------:R-:W-:-:S06]  /*c3e0*/  IMAD.WIDE.U32 R26, R27, 0x2, R20 ;  /* 0x000000021b1a7825 */ /* 0x000fcc00078e0014 */
[----:B------:R0:W5:Y:S06]  /*c3f0*/  LDG.E.U16 R26, desc[UR36][R26.64] ;  /* 0x000000241a1a7981 */ /* 0x00016c000c1e1500 */
[----:B------:R-:W-:-:S04]  /*c400*/  @!P0 IMAD R17, R17, R24, RZ ;  /* 0x0000001811118224 */ /* 0x000fc800078e02ff */
[----:B------:R-:W-:-:S05]  /*c410*/  @!P0 IMAD.WIDE.U32 R20, R17, 0x2, R20 ;  /* 0x0000000211148825 */ /* 0x000fca00078e0014 */
[----:B------:R0:W5:Y:S02]  /*c420*/  @!P0 LDG.E.U16 R12, desc[UR36][R20.64] ;  /* 0x00000024140c8981 */ /* 0x000164000c1e1500 */
.L_x_4546:
[----:B------:R-:W-:Y:S05]  /*c430*/  BSYNC B1 ;  /* 0x0000000000017941 */ /* 0x000fea0003800000 */
.L_x_4545:
        /* <DEDUP_REMOVED lines=15> */
.L_x_4550:
[----:B------:R-:W-:Y:S02]  /*c530*/  FSETP.GTU.FTZ.AND P0, PT, |R19|, +INF , PT ;  /* 0x7f8000001300780b */ /* 0x000fe40003f1c200 */
[----:B------:R-:W-:-:S04]  /*c540*/  ISETP.LT.U32.AND P1, PT, R14, R2, PT ;  /* 0x000000020e00720c */ /* 0x000fc80003f21070 */
[----:B------:R-:W-:-:S13]  /*c550*/  ISETP.LT.OR.EX P0, PT, R11, RZ, !P0, P1 ;  /* 0x000000ff0b00720c */ /* 0x000fda0004701710 */
.L_x_4551:
[----:B------:R-:W-:Y:S05]  /*c560*/  BSYNC B2 ;  /* 0x0000000000027941 */ /* 0x000fea0003800000 */
.L_x_4549:
[----:B------:R-:W-:Y:S02]  /*c570*/  IADD3 R22, R2, R18, RZ ;  /* 0x0000001202167210 */ /* 0x000fe40007ffe0ff */
[----:B------:R-:W-:Y:S02]  /*c580*/  FSEL R8, R8, R19, P0 ;  /* 0x0000001308087208 */ /* 0x000fe40000000000 */
[----:B------:R-:W-:Y:S02]  /*c590*/  ISETP.GE.U32.AND P1, PT, R22, R23, PT ;  /* 0x000000171600720c */ /* 0x000fe40003f26070 */
[----:B------:R-:W-:Y:S02]  /*c5a0*/  SEL R14, R14, R2, P0 ;  /* 0x000000020e0e7207 */ /* 0x000fe40000000000 */
[----:B------:R-:W-:-:S09]  /*c5b0*/  SEL R11, R11, RZ, P0 ;  /* 0x000000ff0b0b7207 */ /* 0x000fd20000000000 */
[----:B------:R-:W-:Y:S05]  /*c5c0*/  @P1 BRA `(.L_x_4548) ;  /* 0x0000000400081947 */ /* 0x000fea0003800000 */
[----:B------:R-:W-:Y:S01]  /*c5d0*/  FSETP.GTU.FTZ.AND P0, PT, |R15|, +INF , PT ;  /* 0x7f8000000f00780b */ /* 0x000fe20003f1c200 */
[----:B------:R-:W-:Y:S01]  /*c5e0*/  BSSY B2, `(.L_x_4552) ;  /* 0x000000f000027945 */ /* 0x000fe20003800000 */
[----:B0-----:R-:W-:-:S11]  /*c5f0*/  IMAD.U32 R20, R25, 0x10000, RZ ;  /* 0x0001000019147824 */ /* 0x001fd600078e00ff */
        /* <DEDUP_REMOVED lines=10> */
.L_x_4553:
[----:B------:R-:W-:Y:S02]  /*c6a0*/  FSETP.GTU.FTZ.AND P0, PT, |R20|, +INF , PT ;  /* 0x7f8000001400780b */ /* 0x000fe40003f1c200 */
[----:B------:R-:W-:-:S04]  /*c6b0*/  ISETP.LT.U32.AND P1, PT, R3, R22, PT ;  /* 0x000000160300720c */ /* 0x000fc80003f21070 */
[----:B------:R-:W-:-:S13]  /*c6c0*/  ISETP.LT.OR.EX P0, PT, R4, RZ, !P0, P1 ;  /* 0x000000ff0400720c */ /* 0x000fda0004701710 */
.L_x_4554:
[----:B------:R-:W-:Y:S05]  /*c6d0*/  BSYNC B2 ;  /* 0x0000000000027941 */ /* 0x000fea0003800000 */
.L_x_4552:
        /* <DEDUP_REMOVED lines=19> */
.L_x_4556:
[----:B------:R-:W-:Y:S02]  /*c810*/  FSETP.GTU.FTZ.AND P0, PT, |R17|, +INF , PT ;  /* 0x7f8000001100780b */ /* 0x000fe40003f1c200 */
[----:B------:R-:W-:-:S04]  /*c820*/  ISETP.LT.U32.AND P1, PT, R10, R13, PT ;  /* 0x0000000d0a00720c */ /* 0x000fc80003f21070 */
[----:B------:R-:W-:-:S13]  /*c830*/  ISETP.LT.OR.EX P0, PT, R9, RZ, !P0, P1 ;  /* 0x000000ff0900720c */ /* 0x000fda0004701710 */
.L_x_4557:
[----:B------:R-:W-:Y:S05]  /*c840*/  BSYNC B2 ;  /* 0x0000000000027941 */ /* 0x000fea0003800000 */
.L_x_4555:
        /* <DEDUP_REMOVED lines=19> */
.L_x_4559:
[----:B------:R-:W-:Y:S02]  /*c980*/  FSETP.GTU.FTZ.AND P0, PT, |R12|, +INF , PT ;  /* 0x7f8000000c00780b */ /* 0x000fe40003f1c200 */
[----:B------:R-:W-:-:S04]  /*c990*/  ISETP.LT.U32.AND P1, PT, R6, R19, PT ;  /* 0x000000130600720c */ /* 0x000fc80003f21070 */
[----:B------:R-:W-:-:S13]  /*c9a0*/  ISETP.LT.OR.EX P0, PT, R5, RZ, !P0, P1 ;  /* 0x000000ff0500720c */ /* 0x000fda0004701710 */
.L_x_4560:
[----:B------:R-:W-:Y:S05]  /*c9b0*/  BSYNC B2 ;  /* 0x0000000000027941 */ /* 0x000fea0003800000 */
.L_x_4558:
[----:B------:R-:W-:Y:S02]  /*c9c0*/  FSEL R7, R7, R12, P0 ;  /* 0x0000000c07077208 */ /* 0x000fe40000000000 */
[----:B------:R-:W-:Y:S02]  /*c9d0*/  SEL R6, R6, R19, P0 ;  /* 0x0000001306067207 */ /* 0x000fe40000000000 */
[----:B------:R-:W-:-:S07]  /*c9e0*/  SEL R5, R5, RZ, P0 ;  /* 0x000000ff05057207 */ /* 0x000fce0000000000 */
.L_x_4548:
[----:B------:R-:W-:Y:S05]  /*c9f0*/  BSYNC B1 ;  /* 0x0000000000017941 */ /* 0x000fea0003800000 */
.L_x_4547:
        /* <DEDUP_REMOVED lines=12> */
.L_x_4562:
[----:B------:R-:W-:Y:S02]  /*cac0*/  FSETP.GTU.FTZ.AND P0, PT, |R15|, +INF , PT ;  /* 0x7f8000000f00780b */ /* 0x000fe40003f1c200 */
[----:B------:R-:W-:-:S04]  /*cad0*/  ISETP.LT.U32.AND P1, PT, R14, R3, PT ;  /* 0x000000030e00720c */ /* 0x000fc80003f21070 */
[----:B------:R-:W-:-:S13]  /*cae0*/  ISETP.LT.OR.EX P0, PT, R11, R4, !P0, P1 ;  /* 0x000000040b00720c */ /* 0x000fda0004701710 */
.L_x_4563:
[----:B------:R-:W-:Y:S05]  /*caf0*/  BSYNC B1 ;  /* 0x0000000000017941 */ /* 0x000fea0003800000 */
.L_x_4561:
        /* <DEDUP_REMOVED lines=15> */
.L_x_4565:
[----:B------:R-:W-:Y:S02]  /*cbf0*/  FSETP.GTU.FTZ.AND P0, PT, |R16|, +INF , PT ;  /* 0x7f8000001000780b */ /* 0x000fe40003f1c200 */
[----:B------:R-:W-:-:S04]  /*cc00*/  ISETP.LT.U32.AND P1, PT, R3, R10, PT ;  /* 0x0000000a0300720c */ /* 0x000fc80003f21070 */
[----:B------:R-:W-:-:S13]  /*cc10*/  ISETP.LT.OR.EX P0, PT, R4, R9, !P0, P1 ;  /* 0x000000090400720c */ /* 0x000fda0004701710 */
.L_x_4566:
[----:B------:R-:W-:Y:S05]  /*cc20*/  BSYNC B1 ;  /* 0x0000000000017941 */ /* 0x000fea0003800000 */
.L_x_4564:
        /* <DEDUP_REMOVED lines=15> */
.L_x_4568:
[----:B------:R-:W-:Y:S02]  /*cd20*/  FSETP.GTU.FTZ.AND P0, PT, |R7|, +INF , PT ;  /* 0x7f8000000700780b */ /* 0x000fe40003f1c200 */
[----:B------:R-:W-:-:S04]  /*cd30*/  ISETP.LT.U32.AND P1, PT, R3, R6, PT ;  /* 0x000000060300720c */ /* 0x000fc80003f21070 */
[----:B------:R-:W-:-:S13]  /*cd40*/  ISETP.LT.OR.EX P0, PT, R4, R5, !P0, P1 ;  /* 0x000000050400720c */ /* 0x000fda0004701710 */
.L_x_4569:
[----:B------:R-:W-:Y:S05]  /*cd50*/  BSYNC B1 ;  /* 0x0000000000017941 */ /* 0x000fea0003800000 */
.L_x_4567:
[----:B------:R-:W-:Y:S02]  /*cd60*/  SEL R6, R3, R6, P0 ;  /* 0x0000000603067207 */ /* 0x000fe40000000000 */
[----:B------:R-:W-:Y:S02]  /*cd70*/  SEL R3, R4, R5, P0 ;  /* 0x0000000504037207 */ /* 0x000fe40000000000 */
[----:B------:R-:W-:Y:S01]  /*cd80*/  FSEL R11, R16, R7, P0 ;  /* 0x00000007100b7208 */ /* 0x000fe20000000000 */
[----:B------:R-:W-:Y:S06]  /*cd90*/  BRA `(.L_x_4453) ;  /* 0x0000001000807947 */ /* 0x000fec0003800000 */
.L_x_4486:
[----:B------:R-:W-:Y:S01]  /*cda0*/  ULDC UR4, c[0x0][0x234] ;  /* 0x00008d0000047ab9 */ /* 0x000fe20000000800 */
[----:B------:R-:W0:Y:S01]  /*cdb0*/  LDC R11, c[0x0][0x218] ;  /* 0x00008600ff0b7b82 */ /* 0x000e220000000800 */
[----:B------:R-:W-:Y:S01]  /*cdc0*/  MOV R22, UR4 ;  /* 0x0000000400167c02 */ /* 0x000fe20008000f00 */
[----:B------:R-:W-:Y:S04]  /*cdd0*/  BSSY B1, `(.L_x_4570) ;  /* 0x0000073000017945 */ /* 0x000fe80003800000 */
[----:B------:R-:W-:Y:S02]  /*cde0*/  IMAD R2, R22, 0x3, R19 ;  /* 0x0000000316027824 */ /* 0x000fe400078e0213 */
[----:B------:R-:W1:Y:S03]  /*cdf0*/  LDC R7, c[0x0][0x220] ;  /* 0x00008800ff077b82 */ /* 0x000e660000000800 */
[----:B------:R-:W-:-:S05]  /*ce00*/  ISETP.GE.U32.AND P0, PT, R2, R23, PT ;  /* 0x000000170200720c */ /* 0x000fca0003f06070 */
        /* <DEDUP_REMOVED lines=12> */
[--C-:B------:R-:W-:Y:S01]  /*ced0*/  IMAD.MOV.U32 R9, RZ, RZ, R7.reuse ;  /* 0x000000ffff097224 */ /* 0x100fe200078e0007 */
[----:B------:R-:W-:Y:S01]  /*cee0*/  MOV R5, R3 ;  /* 0x0000000300057202 */ /* 0x000fe20000000f00 */
[----:B------:R-:W-:Y:S02]  /*cef0*/  IMAD.MOV.U32 R8, RZ, RZ, R7 ;  /* 0x000000ffff087224 */ /* 0x000fe400078e0007 */
[----:B------:R-:W-:Y:S02]  /*cf00*/  IMAD.MOV.U32 R4, RZ, RZ, R3 ;  /* 0x000000ffff047224 */ /* 0x000fe400078e0003 */
[--C-:B------:R-:W-:Y:S02]  /*cf10*/  IMAD.MOV.U32 R17, RZ, RZ, R11.reuse ;  /* 0x000000ffff117224 */ /* 0x100fe400078e000b */
[----:B------:R-:W-:-:S07]  /*cf20*/  IMAD.MOV.U32 R16, RZ, RZ, R11 ;  /* 0x000000ffff107224 */ /* 0x000fce00078e000b */
.L_x_4581:
[----:B------:R-:W-:-:S05]  /*cf30*/  IMAD.WIDE.U32 R12, R19, 0x2, R20 ;  /* 0x00000002130c7825 */ /* 0x000fca00078e0014 */
[----:B------:R1:W2:Y:S01]  /*cf40*/  LDG.E.U16 R2, desc[UR36][R12.64] ;  /* 0x000000240c027981 */ /* 0x0002a2000c1e1500 */
[----:B------:R-:W-:Y:S01]  /*cf50*/  FSETP.GTU.FTZ.AND P1, PT, |R16|, +INF , PT ;  /* 0x7f8000001000780b */ /* 0x000fe20003f3c200 */
[----:B0-----:R-:W-:-:S05]  /*cf60*/  IMAD.IADD R26, R19, 0x1, R22 ;  /* 0x00000001131a7824 */ /* 0x001fca00078e0216 */
[C---:B------:R-:W-:Y:S01]  /*cf70*/  IADD3 R23, R26.reuse, R22, RZ ;  /* 0x000000161a177210 */ /* 0x040fe20007ffe0ff */
[----:B-1----:R-:W-:-:S06]  /*cf80*/  IMAD.WIDE.U32 R12, R26, 0x2, R20 ;  /* 0x000000021a0c7825 */ /* 0x002fcc00078e0014 */
[----:B------:R-:W-:Y:S01]  /*cf90*/  @!P1 ISETP.GE.U32.AND P0, PT, R9, R19, PT ;  /* 0x000000130900920c */ /* 0x000fe20003f06070 */
[----:B------:R-:W-:Y:S01]  /*cfa0*/  IMAD.IADD R24, R23, 0x1, R22 ;  /* 0x0000000117187824 */ /* 0x000fe200078e0216 */
[----:B------:R0:W3:Y:S02]  /*cfb0*/  LDG.E.U16 R25, desc[UR36][R12.64] ;  /* 0x000000240c197981 */ /* 0x0000e4000c1e1500 */
[----:B------:R-:W-:Y:S01]  /*cfc0*/  @!P1 ISETP.GE.AND.EX P0, PT, R5, RZ, PT, P0 ;  /* 0x000000ff0500920c */ /* 0x000fe20003f06300 */
[----:B0-----:R-:W-:-:S06]  /*cfd0*/  IMAD.WIDE.U32 R12, R24, 0x2, R20 ;  /* 0x00000002180c7825 */ /* 0x001fcc00078e0014 */
[----:B------:R0:W5:Y:S01]  /*cfe0*/  LDG.E.U16 R12, desc[UR36][R12.64] ;  /* 0x000000240c0c7981 */ /* 0x000162000c1e1500 */
        /* <DEDUP_REMOVED lines=9> */
[----:B------:R-:W-:-:S04]  /*d080*/  @P1 ISETP.LT.OR.EX P0, PT, R5, RZ, !P2, P3 ;  /* 0x000000ff0500120c */ /* 0x000fc80005701730 */
[----:B------:R-:W-:Y:S01]  /*d090*/  FSEL R16, R16, R15, P0 ;  /* 0x0000000f10107208 */ /* 0x000fe20000000000 */
[----:B------:R-:W-:-:S06]  /*d0a0*/  IMAD.WIDE.U32 R14, R23, 0x2, R20 ;  /* 0x00000002170e7825 */ /* 0x000fcc00078e0014 */
[----:B------:R0:W5:Y:S01]  /*d0b0*/  LDG.E.U16 R14, desc[UR36][R14.64] ;  /* 0x000000240e0e7981 */ /* 0x000162000c1e1500 */
[----:B------:R-:W-:Y:S01]  /*d0c0*/  FSETP.GTU.FTZ.AND P1, PT, |R17|, +INF , PT ;  /* 0x7f8000001100780b */ /* 0x000fe20003f3c200 */
[----:B------:R-:W-:Y:S01]  /*d0d0*/  BSSY B2, `(.L_x_4572) ;  /* 0x0000011000027945 */ /* 0x000fe20003800000 */
[----:B------:R-:W-:Y:S01]  /*d0e0*/  SEL R9, R9, R19, P0 ;  /* 0x0000001309097207 */ /* 0x000fe20000000000 */
[----:B---3--:R-:W-:Y:S01]  /*d0f0*/  IMAD.U32 R28, R25, 0x10000, RZ ;  /* 0x00010000191c7824 */ /* 0x008fe200078e00ff */
[----:B------:R-:W-:-:S09]  /*d100*/  SEL R5, R5, RZ, P0 ;  /* 0x000000ff05057207 */ /* 0x000fd20000000000 */
[----:B0-----:R-:W-:Y:S05]  /*d110*/  @P1 BRA `(.L_x_4573) ;  /* 0x0000000000241947 */ /* 0x001fea0003800000 */
        /* <DEDUP_REMOVED lines=9> */
.L_x_4573:
[----:B------:R-:W-:Y:S02]  /*d1b0*/  FSETP.GTU.FTZ.AND P0, PT, |R28|, +INF , PT ;  /* 0x7f8000001c00780b */ /* 0x000fe40003f1c200 */
[----:B------:R-:W-:-:S04]  /*d1c0*/  ISETP.LT.U32.AND P1, PT, R10, R26, PT ;  /* 0x0000001a0a00720c */ /* 0x000fc80003f21070 */
[----:B------:R-:W-:-:S13]  /*d1d0*/  ISETP.LT.OR.EX P0, PT, R6, RZ, !P0, P1 ;  /* 0x000000ff0600720c */ /* 0x000fda0004701710 */
.L_x_4574:
[----:B------:R-:W-:Y:S05]  /*d1e0*/  BSYNC B2 ;  /* 0x0000000000027941 */ /* 0x000fea0003800000 */
.L_x_4572:
        /* <DEDUP_REMOVED lines=16> */
.L_x_4576:
[----:B------:R-:W-:Y:S02]  /*d2f0*/  FSETP.GTU.FTZ.AND P0, PT, |R15|, +INF , PT ;  /* 0x7f8000000f00780b */ /* 0x000fe40003f1c200 */
[----:B------:R-:W-:-:S04]  /*d300*/  ISETP.LT.U32.AND P1, PT, R8, R23, PT ;  /* 0x000000170800720c */ /* 0x000fc80003f21070 */
[----:B------:R-:W-:-:S13]  /*d310*/  ISETP.LT.OR.EX P0, PT, R4, RZ, !P0, P1 ;  /* 0x000000ff0400720c */ /* 0x000fda0004701710 */
.L_x_4577:
[----:B------:R-:W-:Y:S05]  /*d320*/  BSYNC B2 ;  /* 0x0000000000027941 */ /* 0x000fea0003800000 */
.L_x_4575:
[----:B------:R-:W-:Y:S01]  /*d330*/  FSETP.GTU.FTZ.AND P1, PT, |R11|, +INF , PT ;  /* 0x7f8000000b00780b */ /* 0x000fe20003f3c200 */
[----:B------:R-:W-:Y:S01]  /*d340*/  BSSY B2, `(.L_x_4578) ;  /* 0x0000012000027945 */ /* 0x000fe20003800000 */
[----:B------:R-:W-:Y:S01]  /*d350*/  FSEL R18, R18, R15, P0 ;  /* 0x0000000f12127208 */ /* 0x000fe20000000000 */
[----:B------:R-:W-:Y:S01]  /*d360*/  IMAD.U32 R28, R12, 0x10000, RZ ;  /* 0x000100000c1c7824 */ /* 0x000fe200078e00ff */
        /* <DEDUP_REMOVED lines=12> */
.L_x_4579:
[----:B------:R-:W-:Y:S02]  /*d430*/  FSETP.GTU.FTZ.AND P0, PT, |R28|, +INF , PT ;  /* 0x7f8000001c00780b */ /* 0x000fe40003f1c200 */
[----:B------:R-:W-:-:S04]  /*d440*/  ISETP.LT.U32.AND P1, PT, R7, R24, PT ;  /* 0x000000180700720c */ /* 0x000fc80003f21070 */
[----:B------:R-:W-:-:S13]  /*d450*/  ISETP.LT.OR.EX P0, PT, R3, RZ, !P0, P1 ;  /* 0x000000ff0300720c */ /* 0x000fda0004701710 */
.L_x_4580:
[----:B------:R-:W-:Y:S05]  /*d460*/  BSYNC B2 ;  /* 0x0000000000027941 */ /* 0x000fea0003800000 */
.L_x_4578:
[----:B------:R-:W-:Y:S01]  /*d470*/  IMAD.IADD R19, R24, 0x1, R22 ;  /* 0x0000000118137824 */ /* 0x000fe200078e0216 */
[----:B------:R-:W-:Y:S01]  /*d480*/  ULDC UR4, c[0x0][0x22c] ;  /* 0x00008b0000047ab9 */ /* 0x000fe20000000800 */
[----:B------:R-:W-:Y:S02]  /*d490*/  FSEL R11, R11, R28, P0 ;  /* 0x0000001c0b0b7208 */ /* 0x000fe40000000000 */
[----:B------:R-:W-:Y:S01]  /*d4a0*/  IMAD R26, R22, 0x3, R19 ;  /* 0x00000003161a7824 */ /* 0x000fe200078e0213 */
[----:B------:R-:W-:Y:S02]  /*d4b0*/  MOV R23, UR4 ;  /* 0x0000000400177c02 */ /* 0x000fe40008000f00 */
[----:B------:R-:W-:Y:S02]  /*d4c0*/  SEL R7, R7, R24, P0 ;  /* 0x0000001807077207 */ /* 0x000fe40000000000 */
[----:B------:R-:W-:Y:S02]  /*d4d0*/  ISETP.GE.U32.AND P1, PT, R26, R23, PT ;  /* 0x000000171a00720c */ /* 0x000fe40003f26070 */
[----:B------:R-:W-:-:S11]  /*d4e0*/  SEL R3, R3, RZ, P0 ;  /* 0x000000ff03037207 */ /* 0x000fd60000000000 */
[----:B------:R-:W-:Y:S05]  /*d4f0*/  @!P1 BRA `(.L_x_4581) ;  /* 0xfffffff8008c9947 */ /* 0x000fea000383ffff */
.L_x_4571:
[----:B------:R-:W-:Y:S05]  /*d500*/  BSYNC B1 ;  /* 0x0000000000017941 */ /* 0x000fea0003800000 */
.L_x_4570:
[----:B------:R-:W-:Y:S01]  /*d510*/  ISETP.GE.U32.AND P1, PT, R19, R23, PT ;  /* 0x000000171300720c */ /* 0x000fe20003f26070 */
[----:B------:R-:W-:-:S12]  /*d520*/  BSSY B1, `(.L_x_4582) ;  /* 0x0000012000017945 */ /* 0x000fd80003800000 */
[----:B------:R-:W-:Y:S05]  /*d530*/  @P1 BRA `(.L_x_4583) ;  /* 0x0000000000401947 */ /* 0x000fea0003800000 */
[----:B------:R-:W-:-:S05]  /*d540*/  IMAD.WIDE.U32 R26, R19, 0x2, R20 ;  /* 0x00000002131a7825 */ /* 0x000fca00078e0014 */
[----:B------:R0:W5:Y:S01]  /*d550*/  LDG.E.U16 R2, desc[UR36][R26.64] ;  /* 0x000000241a027981 */ /* 0x000162000c1e1500 */
[----:B------:R-:W-:-:S05]  /*d560*/  IMAD.IADD R13, R19, 0x1, R22 ;  /* 0x00000001130d7824 */ /* 0x000fca00078e0216 */
[----:B------:R-:W-:-:S13]  /*d570*/  ISETP.GE.U32.AND P0, PT, R13, R23, PT ;  /* 0x000000170d00720c */ /* 0x000fda0003f06070 */
[----:B0-----:R-:W-:Y:S05]  /*d580*/  @P0 BRA `(.L_x_4583) ;  /* 0x00000000002c0947 */ /* 0x001fea0003800000 */
[----:B------:R-:W-:-:S06]  /*d590*/  IMAD.WIDE.U32 R24, R13, 0x2, R20 ;  /* 0x000000020d187825 */ /* 0x000fcc00078e0014 */
[----:B------:R0:W5:Y:S01]  /*d5a0*/  LDG.E.U16 R25, desc[UR36][R24.64] ;  /* 0x0000002418197981 */ /* 0x000162000c1e1500 */
[----:B------:R-:W-:-:S05]  /*d5b0*/  IMAD.IADD R13, R13, 0x1, R22 ;  /* 0x000000010d0d7824 */ /* 0x000fca00078e0216 */
[----:B------:R-:W-:-:S13]  /*d5c0*/  ISETP.GE.U32.AND P0, PT, R13, R23, PT ;  /* 0x000000170d00720c */ /* 0x000fda0003f06070 */
[----:B0-----:R-:W-:Y:S05]  /*d5d0*/  @P0 BRA `(.L_x_4583) ;  /* 0x0000000000180947 */ /* 0x001fea0003800000 */
[C---:B------:R-:W-:Y:S02]  /*d5e0*/  IMAD.IADD R24, R13.reuse, 0x1, R22 ;  /* 0x000000010d187824 */ /* 0x040fe400078e0216 */
[----:B------:R-:W-:-:S03]  /*d5f0*/  IMAD.WIDE.U32 R14, R13, 0x2, R20 ;  /* 0x000000020d0e7825 */ /* 0x000fc600078e0014 */
[----:B------:R-:W-:-:S03]  /*d600*/  ISETP.GE.U32.AND P0, PT, R24, R23, PT ;  /* 0x000000171800720c */ /* 0x000fc60003f06070 */
[----:B------:R0:W5:Y:S10]  /*d610*/  LDG.E.U16 R14, desc[UR36][R14.64] ;  /* 0x000000240e0e7981 */ /* 0x000174000c1e1500 */
[----:B------:R-:W-:-:S05]  /*d620*/  @!P0 IMAD.WIDE.U32 R20, R24, 0x2, R20 ;  /* 0x0000000218148825 */ /* 0x000fca00078e0014 */
[----:B------:R0:W5:Y:S02]  /*d630*/  @!P0 LDG.E.U16 R12, desc[UR36][R20.64] ;  /* 0x00000024140c8981 */ /* 0x000164000c1e1500 */
.L_x_4583:
[----:B------:R-:W-:Y:S05]  /*d640*/  BSYNC B1 ;  /* 0x0000000000017941 */ /* 0x000fea0003800000 */
.L_x_4582:
[----:B------:R-:W-:Y:S04]  /*d650*/  BSSY B1, `(.L_x_4584) ;  /* 0x000005b000017945 */ /* 0x000fe80003800000 */
[----:B------:R-:W-:Y:S05]  /*d660*/  @P1 BRA `(.L_x_4585) ;  /* 0x0000000400641947 */ /* 0x000fea0003800000 */
[----:B------:R-:W-:Y:S01]  /*d670*/  FSETP.GTU.FTZ.AND P0, PT, |R16|, +INF , PT ;  /* 0x7f8000001000780b */ /* 0x000fe20003f1c200 */
[----:B------:R-:W-:Y:S01]  /*d680*/  BSSY B2, `(.L_x_4586) ;  /* 0x000000f000027945 */ /* 0x000fe20003800000 */
[----:B-----5:R-:W-:-:S11]  /*d690*/  IMAD.U32 R13, R2, 0x10000, RZ ;  /* 0x00010000020d7824 */ /* 0x020fd600078e00ff */
        /* <DEDUP_REMOVED lines=10> */
.L_x_4587:
[----:B------:R-:W-:Y:S02]  /*d740*/  FSETP.GTU.FTZ.AND P0, PT, |R13|, +INF , PT ;  /* 0x7f8000000d00780b */ /* 0x000fe40003f1c200 */
[----:B------:R-:W-:-:S04]  /*d750*/  ISETP.LT.U32.AND P1, PT, R9, R19, PT ;  /* 0x000000130900720c */ /* 0x000fc80003f21070 */
[----:B------:R-:W-:-:S13]  /*d760*/  ISETP.LT.OR.EX P0, PT, R5, RZ, !P0, P1 ;  /* 0x000000ff0500720c */ /* 0x000fda0004701710 */
.L_x_4588:
[----:B------:R-:W-:Y:S05]  /*d770*/  BSYNC B2 ;  /* 0x0000000000027941 */ /* 0x000fea0003800000 */
.L_x_4586:
[----:B0-----:R-:W-:Y:S01]  /*d780*/  IMAD.IADD R15, R19, 0x1, R22 ;  /* 0x00000001130f7824 */ /* 0x001fe200078e0216 */
        /* <DEDUP_REMOVED lines=18> */
.L_x_4590:
[----:B------:R-:W-:Y:S02]  /*d8b0*/  FSETP.GTU.FTZ.AND P0, PT, |R20|, +INF , PT ;  /* 0x7f8000001400780b */ /* 0x000fe40003f1c200 */
[----:B------:R-:W-:-:S04]  /*d8c0*/  ISETP.LT.U32.AND P1, PT, R10, R15, PT ;  /* 0x0000000f0a00720c */ /* 0x000fc80003f21070 */
[----:B------:R-:W-:-:S13]  /*d8d0*/  ISETP.LT.OR.EX P0, PT, R6, RZ, !P0, P1 ;  /* 0x000000ff0600720c */ /* 0x000fda0004701710 */
.L_x_4591:
[----:B------:R-:W-:Y:S05]  /*d8e0*/  BSYNC B2 ;  /* 0x0000000000027941 */ /* 0x000fea0003800000 */
.L_x_4589:
        /* <DEDUP_REMOVED lines=19> */
.L_x_4593:
[----:B------:R-:W-:Y:S02]  /*da20*/  FSETP.GTU.FTZ.AND P0, PT, |R15|, +INF , PT ;  /* 0x7f8000000f00780b */ /* 0x000fe40003f1c200 */
[----:B------:R-:W-:-:S04]  /*da30*/  ISETP.LT.U32.AND P1, PT, R8, R13, PT ;  /* 0x0000000d0800720c */ /* 0x000fc80003f21070 */
[----:B------:R-:W-:-:S13]  /*da40*/  ISETP.LT.OR.EX P0, PT, R4, RZ, !P0, P1 ;  /* 0x000000ff0400720c */ /* 0x000fda0004701710 */
.L_x_4594:
[----:B------:R-:W-:Y:S05]  /*da50*/  BSYNC B2 ;  /* 0x0000000000027941 */ /* 0x000fea0003800000 */
.L_x_4592:
        /* <DEDUP_REMOVED lines=19> */
.L_x_4596:
[----:B------:R-:W-:Y:S02]  /*db90*/  FSETP.GTU.FTZ.AND P0, PT, |R12|, +INF , PT ;  /* 0x7f8000000c00780b */ /* 0x000fe40003f1c200 */
[----:B------:R-:W-:-:S04]  /*dba0*/  ISETP.LT.U32.AND P1, PT, R7, R22, PT ;  /* 0x000000160700720c */ /* 0x000fc80003f21070 */
[----:B------:R-:W-:-:S13]  /*dbb0*/  ISETP.LT.OR.EX P0, PT, R3, RZ, !P0, P1 ;  /* 0x000000ff0300720c */ /* 0x000fda0004701710 */
.L_x_4597:
[----:B------:R-:W-:Y:S05]  /*dbc0*/  BSYNC B2 ;  /* 0x0000000000027941 */ /* 0x000fea0003800000 */
.L_x_4595:
[----:B------:R-:W-:Y:S02]  /*dbd0*/  FSEL R11, R11, R12, P0 ;  /* 0x0000000c0b0b7208 */ /* 0x000fe40000000000 */
[----:B------:R-:W-:Y:S02]  /*dbe0*/  SEL R7, R7, R22, P0 ;  /* 0x0000001607077207 */ /* 0x000fe40000000000 */
[----:B------:R-:W-:-:S07]  /*dbf0*/  SEL R3, R3, RZ, P0 ;  /* 0x000000ff03037207 */ /* 0x000fce0000000000 */
.L_x_4585:
[----:B------:R-:W-:Y:S05]  /*dc00*/  BSYNC B1 ;  /* 0x0000000000017941 */ /* 0x000fea0003800000 */
.L_x_4584:
        /* <DEDUP_REMOVED lines=12> */
.L_x_4599:
[----:B------:R-:W-:Y:S02]  /*dcd0*/  FSETP.GTU.FTZ.AND P0, PT, |R17|, +INF , PT ;  /* 0x7f8000001100780b */ /* 0x000fe40003f1c200 */
[----:B------:R-:W-:-:S04]  /*dce0*/  ISETP.LT.U32.AND P1, PT, R9, R10, PT ;  /* 0x0000000a0900720c */ /* 0x000fc80003f21070 */
[----:B------:R-:W-:-:S13]  /*dcf0*/  ISETP.LT.OR.EX P0, PT, R5, R6, !P0, P1 ;  /* 0x000000060500720c */ /* 0x000fda0004701710 */
.L_x_4600:
[----:B------:R-:W-:Y:S05]  /*dd00*/  BSYNC B1 ;  /* 0x0000000000017941 */ /* 0x000fea0003800000 */
.L_x_4598:
        /* <DEDUP_REMOVED lines=15> */
.L_x_4602:
[----:B------:R-:W-:Y:S02]  /*de00*/  FSETP.GTU.FTZ.AND P0, PT, |R18|, +INF , PT ;  /* 0x7f8000001200780b */ /* 0x000fe40003f1c200 */
[----:B------:R-:W-:-:S04]  /*de10*/  ISETP.LT.U32.AND P1, PT, R9, R8, PT ;  /* 0x000000080900720c */ /* 0x000fc80003f21070 */
[----:B------:R-:W-:-:S13]  /*de20*/  ISETP.LT.OR.EX P0, PT, R5, R4, !P0, P1 ;  /* 0x000000040500720c */ /* 0x000fda0004701710 */
.L_x_4603:
[----:B------:R-:W-:Y:S05]  /*de30*/  BSYNC B1 ;  /* 0x0000000000017941 */ /* 0x000fea0003800000 */
.L_x_4601:
        /* <DEDUP_REMOVED lines=15> */
.L_x_4605:
[----:B------:R-:W-:Y:S02]  /*df30*/  FSETP.GTU.FTZ.AND P0, PT, |R11|, +INF , PT ;  /* 0x7f8000000b00780b */ /* 0x000fe40003f1c200 */
[----:B------:R-:W-:-:S04]  /*df40*/  ISETP.LT.U32.AND P1, PT, R6, R7, PT ;  /* 0x000000070600720c */ /* 0x000fc80003f21070 */
[----:B------:R-:W-:-:S13]  /*df50*/  ISETP.LT.OR.EX P0, PT, R4, R3, !P0, P1 ;  /* 0x000000030400720c */ /* 0x000fda0004701710 */
.L_x_4606:
[----:B------:R-:W-:Y:S05]  /*df60*/  BSYNC B1 ;  /* 0x0000000000017941 */ /* 0x000fea0003800000 */
.L_x_4604:
[----:B------:R-:W-:Y:S02]  /*df70*/  SEL R6, R6, R7, P0 ;  /* 0x0000000706067207 */ /* 0x000fe40000000000 */
[----:B------:R-:W-:Y:S02]  /*df80*/  SEL R3, R4, R3, P0 ;  /* 0x0000000304037207 */ /* 0x000fe40000000000 */
[----:B------:R-:W-:-:S07]  /*df90*/  FSEL R11, R18, R11, P0 ;  /* 0x0000000b120b7208 */ /* 0x000fce0000000000 */
.L_x_4453:
[----:B------:R-:W-:Y:S05]  /*dfa0*/  BSYNC B0 ;  /* 0x0000000000007941 */ /* 0x000fea0003800000 */
.L_x_4452:
        /* <DEDUP_REMOVED lines=8> */
[----:B-1---5:R-:W-:Y:S01]  /*e030*/  IMAD R2, R0, UR6, R8 ;  /* 0x0000000600027c24 */ /* 0x022fe2000f8e0208 */
[----:B------:R-:W-:Y:S02]  /*e040*/  ULDC UR7, c[0x0][0x4] ;  /* 0x0000010000077ab9 */ /* 0x000fe40000000800 */
[----:B--2---:R-:W-:Y:S02]  /*e050*/  ULEA UR4, UR5, UR4, 0x18 ;  /* 0x0000000405047291 */ /* 0x004fe4000f8ec03f */
[----:B------:R-:W-:-:S04]  /*e060*/  USHF.R.U32.HI UR5, URZ, 0x1, UR7 ;  /* 0x000000013f057899 */ /* 0x000fc80008011607 */
[----:B------:R-:W-:Y:S01]  /*e070*/  LEA R7, R2, UR4, 0x4 ;  /* 0x0000000402077c11 */ /* 0x000fe2000f8e20ff */
[----:B------:R-:W-:Y:S01]  /*e080*/  IMAD.MOV.U32 R2, RZ, RZ, R6 ;  /* 0x000000ffff027224 */ /* 0x000fe200078e0006 */
[----:B------:R-:W-:-:S03]  /*e090*/  ISETP.NE.AND P0, PT, RZ, UR5, PT ;  /* 0x00000005ff007c0c */ /* 0x000fc6000bf05270 */
[----:B------:R2:W-:Y:S04]  /*e0a0*/  STS [R7], R11 ;  /* 0x0000000b07007388 */ /* 0x0005e80000000800 */
[----:B------:R2:W-:Y:S06]  /*e0b0*/  STS.64 [R7+0x8], R2 ;  /* 0x0000080207007388 */ /* 0x0005ec0000000a00 */
[----:B------:R-:W-:Y:S05]  /*e0c0*/  @!P0 BRA `(.L_x_4607) ;  /* 0x0000000000948947 */ /* 0x000fea0003800000 */
[----:B------:R-:W-:-:S07]  /*e0d0*/  MOV R9, UR5 ;  /* 0x0000000500097c02 */ /* 0x000fce0008000f00 */
.L_x_4613:
[C---:B------:R-:W-:Y:S01]  /*e0e0*/  IMAD.IADD R5, R0.reuse, 0x1, R9 ;  /* 0x0000000100057824 */ /* 0x040fe200078e0209 */
[----:B------:R-:W-:Y:S04]  /*e0f0*/  BAR.SYNC.DEFER_BLOCKING 0x0 ;  /* 0x0000000000007b1d */ /* 0x000fe80000010000 */
[----:B------:R-:W-:Y:S02]  /*e100*/  ISETP.GE.U32.AND P0, PT, R5, UR7, PT ;  /* 0x0000000705007c0c */ /* 0x000fe4000bf06070 */
[----:B------:R-:W-:Y:S02]  /*e110*/  BSSY B0, `(.L_x_4608) ;  /* 0x000001d000007945 */ /* 0x000fe40003800000 */
[----:B------:R-:W-:-:S13]  /*e120*/  ISETP.GE.U32.OR P0, PT, R0, R9, P0 ;  /* 0x000000090000720c */ /* 0x000fda0000706470 */
[----:B-1----:R-:W-:Y:S05]  /*e130*/  @P0 BRA `(.L_x_4609) ;  /* 0x0000000000680947 */ /* 0x002fea0003800000 */
[----:B--2---:R-:W-:Y:S01]  /*e140*/  IMAD R2, R5, UR6, R8 ;  /* 0x0000000605027c24 */ /* 0x004fe2000f8e0208 */
        /* <DEDUP_REMOVED lines=10> */
[----:B-1----:R-:W-:-:S05]  /*e1f0*/  SEL R2, RZ, 0xffffffff, P2 ;  /* 0xffffffffff027807 */ /* 0x002fca0001000000 */
[----:B------:R-:W-:-:S04]  /*e200*/  @!P1 SEL R2, RZ, 0xffffffff, P0 ;  /* 0xffffffffff029807 */ /* 0x000fc80000000000 */
[----:B------:R-:W-:-:S04]  /*e210*/  LOP3.LUT R2, R2, 0x1, RZ, 0xc0, !PT ;  /* 0x0000000102027812 */ /* 0x000fc800078ec0ff */
[----:B------:R-:W-:Y:S01]  /*e220*/  ISETP.EQ.U32.AND P0, PT, R2, 0x1, PT ;  /* 0x000000010200780c */ /* 0x000fe20003f02070 */
[----:B------:R-:W-:-:S12]  /*e230*/  BRA `(.L_x_4612) ;  /* 0x00000000000c7947 */ /* 0x000fd80003800000 */
.L_x_4611:
[----:B--2---:R-:W-:Y:S02]  /*e240*/  FSETP.GTU.FTZ.AND P0, PT, |R10|, +INF , PT ;  /* 0x7f8000000a00780b */ /* 0x004fe40003f1c200 */
[----:B---3--:R-:W-:-:S04]  /*e250*/  ISETP.LT.U32.AND P1, PT, R6, R4, PT ;  /* 0x000000040600720c */ /* 0x008fc80003f21070 */
[----:B------:R-:W-:-:S13]  /*e260*/  ISETP.LT.OR.EX P0, PT, R3, R5, !P0, P1 ;  /* 0x000000050300720c */ /* 0x000fda0004701710 */
.L_x_4612:
[----:B------:R-:W-:Y:S05]  /*e270*/  BSYNC B1 ;  /* 0x0000000000017941 */ /* 0x000fea0003800000 */
.L_x_4610:
[----:B------:R-:W-:Y:S02]  /*e280*/  SEL R6, R6, R4, P0 ;  /* 0x0000000406067207 */ /* 0x000fe40000000000 */
[----:B------:R-:W-:Y:S02]  /*e290*/  FSEL R11, R11, R10, P0 ;  /* 0x0000000a0b0b7208 */ /* 0x000fe40000000000 */
[----:B------:R-:W-:Y:S01]  /*e2a0*/  SEL R3, R3, R5, P0 ;  /* 0x0000000503037207 */ /* 0x000fe20000000000 */
[----:B-1----:R-:W-:Y:S02]  /*e2b0*/  IMAD.MOV.U32 R2, RZ, RZ, R6 ;  /* 0x000000ffff027224 */ /* 0x002fe400078e0006 */
[----:B------:R1:W-:Y:S04]  /*e2c0*/  STS [R7], R11 ;  /* 0x0000000b07007388 */ /* 0x0003e80000000800 */
[----:B------:R1:W-:Y:S02]  /*e2d0*/  STS.64 [R7+0x8], R2 ;  /* 0x0000080207007388 */ /* 0x0003e40000000a00 */
.L_x_4609:
[----:B------:R-:W-:Y:S05]  /*e2e0*/  BSYNC B0 ;  /* 0x0000000000007941 */ /* 0x000fea0003800000 */
.L_x_4608:
[----:B------:R-:W-:Y:S02]  /*e2f0*/  ISETP.GT.AND P0, PT, R9, 0x1, PT ;  /* 0x000000010900780c */ /* 0x000fe40003f04270 */
[----:B------:R-:W-:-:S11]  /*e300*/  SHF.R.S32.HI R9, RZ, 0x1, R9 ;  /* 0x00000001ff097819 */ /* 0x000fd60000011409 */
[----:B------:R-:W-:Y:S05]  /*e310*/  @P0 BRA `(.L_x_4613) ;  /* 0xfffffffc00700947 */ /* 0x000fea000383ffff */
.L_x_4607:
        /* <DEDUP_REMOVED lines=9> */
[-C--:B-12--5:R-:W-:Y:S01]  /*e3b0*/  IMAD R2, R0, R13.reuse, R8 ;  /* 0x0000000d00027224 */ /* 0x0a6fe200078e0208 */
[----:B------:R-:W-:Y:S01]  /*e3c0*/  UIADD3 UR4, UR4, 0x10, URZ ;  /* 0x0000001004047890 */ /* 0x000fe2000fffe03f */
[----:B------:R-:W-:-:S04]  /*e3d0*/  LEA.HI R4, R13, R13, RZ, 0x1 ;  /* 0x0000000d0d047211 */ /* 0x000fc800078f08ff */
[----:B------:R-:W-:Y:S01]  /*e3e0*/  SHF.R.S32.HI R5, RZ, 0x1, R4 ;  /* 0x00000001ff057819 */ /* 0x000fe20000011404 */
[----:B------:R-:W-:-:S03]  /*e3f0*/  IMAD.MOV.U32 R4, RZ, RZ, 0x20 ;  /* 0x00000020ff047424 */ /* 0x000fc600078e00ff */
[----:B------:R-:W-:Y:S01]  /*e400*/  ISETP.GE.AND P0, PT, R5, 0x20, PT ;  /* 0x000000200500780c */ /* 0x000fe20003f06270 */
[----:B---3--:R-:W-:-:S06]  /*e410*/  ULEA UR4, UR5, UR4, 0x18 ;  /* 0x0000000405047291 */ /* 0x008fcc000f8ec03f */
[----:B------:R-:W-:Y:S01]  /*e420*/  LEA R7, R2, UR4, 0x4 ;  /* 0x0000000402077c11 */ /* 0x000fe2000f8e20ff */
[----:B------:R-:W-:-:S04]  /*e430*/  IMAD.MOV.U32 R2, RZ, RZ, R6 ;  /* 0x000000ffff027224 */ /* 0x000fc800078e0006 */
[----:B------:R3:W-:Y:S04]  /*e440*/  STS [R7], R11 ;  /* 0x0000000b07007388 */ /* 0x0007e80000000800 */
[----:B------:R3:W-:Y:S01]  /*e450*/  STS.64 [R7+0x8], R2 ;  /* 0x0000080207007388 */ /* 0x0007e20000000a00 */
[----:B------:R-:W-:Y:S05]  /*e460*/  @!P0 BRA `(.L_x_4615) ;  /* 0x0000000000948947 */ /* 0x000fea0003800000 */
[----:B------:R-:W-:-:S07]  /*e470*/  MOV R9, R5 ;  /* 0x0000000500097202 */ /* 0x000fce0000000f00 */
.L_x_4621:
[----:B-1-3--:R-:W-:Y:S01]  /*e480*/  IMAD.IADD R2, R8, 0x1, R9 ;  /* 0x0000000108027824 */ /* 0x00afe200078e0209 */
        /* <DEDUP_REMOVED lines=20> */
.L_x_4619:
[----:B--2---:R-:W-:Y:S02]  /*e5d0*/  FSETP.GTU.FTZ.AND P0, PT, |R10|, +INF , PT ;  /* 0x7f8000000a00780b */ /* 0x004fe40003f1c200 */
[----:B---3--:R-:W-:-:S04]  /*e5e0*/  ISETP.LT.U32.AND P1, PT, R6, R4, PT ;  /* 0x000000040600720c */ /* 0x008fc80003f21070 */
[----:B------:R-:W-:-:S13]  /*e5f0*/  ISETP.LT.OR.EX P0, PT, R3, R5, !P0, P1 ;  /* 0x000000050300720c */ /* 0x000fda0004701710 */
.L_x_4620:
[----:B------:R-:W-:Y:S05]  /*e600*/  BSYNC B1 ;  /* 0x0000000000017941 */ /* 0x000fea0003800000 */
.L_x_4618:
[----:B------:R-:W-:Y:S02]  /*e610*/  SEL R6, R6, R4, P0 ;  /* 0x0000000406067207 */ /* 0x000fe40000000000 */
[----:B------:R-:W-:Y:S02]  /*e620*/  FSEL R11, R11, R10, P0 ;  /* 0x0000000a0b0b7208 */ /* 0x000fe40000000000 */
[----:B------:R-:W-:Y:S01]  /*e630*/  SEL R3, R3, R5, P0 ;  /* 0x0000000503037207 */ /* 0x000fe20000000000 */
[----:B-1----:R-:W-:Y:S02]  /*e640*/  IMAD.MOV.U32 R2, RZ, RZ, R6 ;  /* 0x000000ffff027224 */ /* 0x002fe400078e0006 */
[----:B------:R1:W-:Y:S04]  /*e650*/  STS [R7], R11 ;  /* 0x0000000b07007388 */ /* 0x0003e80000000800 */
[----:B------:R1:W-:Y:S02]  /*e660*/  STS.64 [R7+0x8], R2 ;  /* 0x0000080207007388 */ /* 0x0003e40000000a00 */
.L_x_4617:
[----:B------:R-:W-:Y:S05]  /*e670*/  BSYNC B0 ;  /* 0x0000000000007941 */ /* 0x000fea0003800000 */
.L_x_4616:
[----:B------:R-:W-:-:S04]  /*e680*/  SHF.R.S32.HI R9, RZ, 0x1, R9 ;  /* 0x00000001ff097819 */ /* 0x000fc80000011409 */
[----:B------:R-:W-:-:S13]  /*e690*/  ISETP.GE.AND P0, PT, R9, 0x20, PT ;  /* 0x000000200900780c */ /* 0x000fda0003f06270 */
[----:B------:R-:W-:Y:S05]  /*e6a0*/  @P0 BRA `(.L_x_4621) ;  /* 0xfffffffc00740947 */ /* 0x000fea000383ffff */
[----:B------:R-:W-:-:S07]  /*e6b0*/  IMAD.MOV.U32 R4, RZ, RZ, 0x20 ;  /* 0x00000020ff047424 */ /* 0x000fce00078e00ff */
.L_x_4615:
[----:B------:R-:W-:Y:S01]  /*e6c0*/  BAR.SYNC.DEFER_BLOCKING 0x0 ;  /* 0x0000000000007b1d */ /* 0x000fe20000010000 */
[----:B------:R-:W-:-:S13]  /*e6d0*/  ISETP.GE.AND P0, PT, R4, 0x2, PT ;  /* 0x000000020400780c */ /* 0x000fda0003f06270 */
[----:B------:R-:W-:Y:S05]  /*e6e0*/  @!P0 BRA `(.L_x_4614) ;  /* 0x0000000000688947 */ /* 0x000fea0003800000 */
[----:B-123-5:R-:W-:-:S07]  /*e6f0*/  IMAD.MOV.U32 R2, RZ, RZ, 0x1 ;  /* 0x00000001ff027424 */ /* 0x02efce00078e00ff */
.L_x_4625:
        /* <DEDUP_REMOVED lines=15> */
.L_x_4623:
[----:B--2---:R-:W-:Y:S02]  /*e7f0*/  FSETP.GTU.FTZ.AND P0, PT, |R10|, +INF , PT ;  /* 0x7f8000000a00780b */ /* 0x004fe40003f1c200 */
[----:B----4-:R-:W-:-:S04]  /*e800*/  ISETP.LT.U32.AND P1, PT, R6, R7, PT ;  /* 0x000000070600720c */ /* 0x010fc80003f21070 */
[----:B---3--:R-:W-:-:S13]  /*e810*/  ISETP.LT.OR.EX P0, PT, R3, R12, !P0, P1 ;  /* 0x0000000c0300720c */ /* 0x008fda0004701710 */
.L_x_4624:
[----:B------:R-:W-:Y:S05]  /*e820*/  BSYNC B0 ;  /* 0x0000000000007941 */ /* 0x000fea0003800000 */
.L_x_4622:
[----:B-1----:R-:W-:Y:S02]  /*e830*/  SHF.L.U32 R2, R2, 0x1, RZ ;  /* 0x0000000102027819 */ /* 0x002fe400000006ff */
[----:B------:R-:W-:Y:S02]  /*e840*/  FSEL R11, R11, R10, P0 ;  /* 0x0000000a0b0b7208 */ /* 0x000fe40000000000 */
[----:B------:R-:W-:Y:S02]  /*e850*/  ISETP.GE.AND P1, PT, R2, R4, PT ;  /* 0x000000040200720c */ /* 0x000fe40003f26270 */
[----:B------:R-:W-:Y:S02]  /*e860*/  SEL R6, R6, R7, P0 ;  /* 0x0000000706067207 */ /* 0x000fe40000000000 */
[----:B------:R-:W-:-:S09]  /*e870*/  SEL R3, R3, R12, P0 ;  /* 0x0000000c03037207 */ /* 0x000fd20000000000 */
[----:B------:R-:W-:Y:S05]  /*e880*/  @!P1 BRA `(.L_x_4625) ;  /* 0xfffffffc009c9947 */ /* 0x000fea000383ffff */
.L_x_4614:
[----:B------:R-:W4:Y:S01]  /*e890*/  LDC R9, c[0x0][0x3fc] ;  /* 0x0000ff00ff097b82 */ /* 0x000f220000000800 */
[----:B------:R-:W-:Y:S01]  /*e8a0*/  ULDC UR4, c[0x0][0x24c] ;  /* 0x0000930000047ab9 */ /* 0x000fe20000000800 */
[----:B-123-5:R-:W-:Y:S02]  /*e8b0*/  IMAD.MOV.U32 R2, RZ, RZ, RZ ;  /* 0x000000ffff027224 */ /* 0x02efe400078e00ff */
[----:B------:R-:W-:Y:S01]  /*e8c0*/  IMAD R7, R8, UR4, RZ ;  /* 0x0000000408077c24 */ /* 0x000fe2000f8e02ff */
[----:B----4-:R-:W-:-:S13]  /*e8d0*/  ISETP.NE.AND P0, PT, R9, RZ, PT ;  /* 0x000000ff0900720c */ /* 0x010fda0003f05270 */
        /* <DEDUP_REMOVED lines=280> */
.L_x_4626:
[----:B------:R-:W-:Y:S01]  /*fa60*/  ULDC.64 UR4, c[0x0][0x610] ;  /* 0x0001840000047ab9 */ /* 0x000fe20000000a00 */
[----:B------:R-:W-:Y:S02]  /*fa70*/  CS2R R4, SRZ ;  /* 0x0000000000047805 */ /* 0x000fe4000001ff00 */
[----:B------:R-:W-:Y:S01]  /*fa80*/  ISETP.NE.U32.AND P0, PT, RZ, UR4, PT ;  /* 0x00000004ff007c0c */ /* 0x000fe2000bf05070 */
[----:B------:R-:W-:-:S03]  /*fa90*/  IMAD.MOV.U32 R9, RZ, RZ, RZ ;  /* 0x000000ffff097224 */ /* 0x000fc600078e00ff */
[----:B------:R-:W-:-:S13]  /*faa0*/  ISETP.NE.AND.EX P0, PT, RZ, UR5, PT, P0 ;  /* 0x00000005ff007c0c */ /* 0x000fda000bf05300 */
[----:B------:R-:W-:Y:S05]  /*fab0*/  @!P0 BRA `(.L_x_4627) ;  /* 0x0000000800088947 */ /* 0x000fea0003800000 */
[----:B------:R-:W-:Y:S01]  /*fac0*/  HFMA2.MMA R5, -RZ, RZ, 0, 0 ;  /* 0x00000000ff057435 */ /* 0x000fe200000001ff */
[----:B------:R-:W-:Y:S02]  /*fad0*/  IMAD.MOV.U32 R12, RZ, RZ, 0x8 ;  /* 0x00000008ff0c7424 */ /* 0x000fe400078e00ff */
[----:B------:R-:W-:Y:S02]  /*fae0*/  IMAD.MOV.U32 R16, RZ, RZ, 0x10 ;  /* 0x00000010ff107424 */ /* 0x000fe400078e00ff */
[----:B------:R-:W-:-:S07]  /*faf0*/  IMAD.MOV.U32 R17, RZ, RZ, 0x0 ;  /* 0x00000000ff117424 */ /* 0x000fce00078e00ff */
.L_x_4630:
        /* <DEDUP_REMOVED lines=9> */
[----:B0-----:R-:W-:Y:S05]  /*fb90*/  CALL.REL.NOINC `($__internal_43_$__cuda_sm20_rem_u64) ;  /* 0x00000040000c7944 */ /* 0x001fea0003c00000 */
[----:B------:R-:W-:Y:S05]  /*fba0*/  BRA `(.L_x_4629) ;  /* 0x00000000004c7947 */ /* 0x000fea0003800000 */
.L_x_4628:
[----:B------:R-:W1:Y:S01]  /*fbb0*/  I2F.U32.RP R9, R16 ;  /* 0x0000001000097306 */ /* 0x000e620000209000 */
[----:B------:R-:W-:Y:S01]  /*fbc0*/  ISETP.NE.U32.AND P1, PT, R16, RZ, PT ;  /* 0x000000ff1000720c */ /* 0x000fe20003f25070 */
[----:B------:R-:W-:-:S06]  /*fbd0*/  IMAD.MOV.U32 R17, RZ, RZ, RZ ;  /* 0x000000ffff117224 */ /* 0x000fcc00078e00ff */
        /* <DEDUP_REMOVED lines=16> */
.L_x_4629:
        /* <DEDUP_REMOVED lines=10> */
[----:B0-----:R-:W-:Y:S05]  /*fd80*/  CALL.REL.NOINC `($__internal_42_$__cuda_sm20_div_u64) ;  /* 0x0000003800787944 */ /* 0x001fea0003c00000 */
[----:B------:R-:W-:Y:S02]  /*fd90*/  IMAD.MOV.U32 R12, RZ, RZ, R14 ;  /* 0x000000ffff0c7224 */ /* 0x000fe400078e000e */
[----:B------:R-:W-:Y:S01]  /*fda0*/  IMAD.MOV.U32 R13, RZ, RZ, R15 ;  /* 0x000000ffff0d7224 */ /* 0x000fe200078e000f */
[----:B------:R-:W-:Y:S06]  /*fdb0*/  BRA `(.L_x_4632) ;  /* 0x00000000004c7947 */ /* 0x000fec0003800000 */
.L_x_4631:
[----:B------:R-:W1:Y:S01]  /*fdc0*/  I2F.U32.RP R9, R10 ;  /* 0x0000000a00097306 */ /* 0x000e620000209000 */
[----:B------:R-:W-:-:S07]  /*fdd0*/  ISETP.NE.U32.AND P3, PT, R10, RZ, PT ;  /* 0x000000ff0a00720c */ /* 0x000fce0003f65070 */
[----:B-1----:R-:W1:Y:S02]  /*fde0*/  MUFU.RCP R9, R9 ;  /* 0x0000000900097308 */ /* 0x002e640000001000 */
[----:B-1----:R-:W-:-:S06]  /*fdf0*/  VIADD R4, R9, 0xffffffe ;  /* 0x0ffffffe09047836 */ /* 0x002fcc0000000000 */
[----:B------:R1:W2:Y:S02]  /*fe00*/  F2I.FTZ.U32.TRUNC.NTZ R5, R4 ;  /* 0x0000000400057305 */ /* 0x0002a4000021f000 */
[----:B-1----:R-:W-:Y:S01]  /*fe10*/  MOV R4, RZ ;  /* 0x000000ff00047202 */ /* 0x002fe20000000f00 */
        /* <DEDUP_REMOVED lines=13> */
.L_x_4632:
[----:B------:R-:W-:Y:S05]  /*fef0*/  @!P2 BRA `(.L_x_4633) ;  /* 0x000000000014a947 */ /* 0x000fea0003800000 */
[----:B------:R-:W-:Y:S01]  /*ff00*/  HFMA2.MMA R5, -RZ, RZ, 0, 4.76837158203125e-07 ;  /* 0x00000008ff057435 */ /* 0x000fe200000001ff */
[----:B------:R-:W-:Y:S01]  /*ff10*/  IMAD.MOV.U32 R4, RZ, RZ, RZ ;  /* 0x000000ffff047224 */ /* 0x000fe200078e00ff */
[----:B------:R-:W-:-:S09]  /*ff20*/  MOV R9, 0xff40 ;  /* 0x0000ff4000097802 */ /* 0x000fd20000000f00 */
[----:B0-----:R-:W-:Y:S05]  /*ff30*/  CALL.REL.NOINC `($__internal_42_$__cuda_sm20_div_u64) ;  /* 0x00000038000c7944 */ /* 0x001fea0003c00000 */
[----:B------:R-:W-:Y:S05]  /*ff40*/  BRA `(.L_x_4634) ;  /* 0x00000000004c7947 */ /* 0x000fea0003800000 */
.L_x_4633:
[----:B------:R-:W1:Y:S01]  /*ff50*/  I2F.U32.RP R9, R10 ;  /* 0x0000000a00097306 */ /* 0x000e620000209000 */
[----:B------:R-:W-:-:S07]  /*ff60*/  ISETP.NE.U32.AND P2, PT, R10, RZ, PT ;  /* 0x000000ff0a00720c */ /* 0x000fce0003f45070 */
[----:B-1----:R-:W1:Y:S02]  /*ff70*/  MUFU.RCP R9, R9 ;  /* 0x0000000900097308 */ /* 0x002e640000001000 */
[----:B-1----:R-:W-:-:S06]  /*ff80*/  VIADD R4, R9, 0xffffffe ;  /* 0x0ffffffe09047836 */ /* 0x002fcc0000000000 */
[----:B------:R1:W0:Y:S02]  /*ff90*/  F2I.FTZ.U32.TRUNC.NTZ R5, R4 ;  /* 0x0000000400057305 */ /* 0x000224000021f000 */
[----:B-1----:R-:W-:Y:S02]  /*ffa0*/  IMAD.MOV.U32 R4, RZ, RZ, RZ ;  /* 0x000000ffff047224 */ /* 0x002fe400078e00ff */
[----:B0-----:R-:W-:-:S04]  /*ffb0*/  IMAD.MOV R15, RZ, RZ, -R5 ;  /* 0x000000ffff0f7224 */ /* 0x001fc800078e0a05 */
        /* <DEDUP_REMOVED lines=12> */
.L_x_4634:
        /* <DEDUP_REMOVED lines=10> */
[----:B------:R-:W-:Y:S05]  /*10120*/  CALL.REL.NOINC `($__internal_42_$__cuda_sm20_div_u64) ;  /* 0x0000003400907944 */ /* 0x000fea0003c00000 */
[----:B------:R-:W-:Y:S02]  /*10130*/  IMAD.MOV.U32 R4, RZ, RZ, R14 ;  /* 0x000000ffff047224 */ /* 0x000fe400078e000e */
[----:B------:R-:W-:Y:S01]  /*10140*/  IMAD.MOV.U32 R5, RZ, RZ, R15 ;  /* 0x000000ffff057224 */ /* 0x000fe200078e000f */
[----:B------:R-:W-:Y:S06]  /*10150*/  BRA `(.L_x_4637) ;  /* 0x00000000004c7947 */ /* 0x000fec0003800000 */
.L_x_4636:
        /* <DEDUP_REMOVED lines=19> */
.L_x_4637:
[----:B------:R-:W-:Y:S05]  /*10290*/  BSYNC B0 ;  /* 0x0000000000007941 */ /* 0x000fea0003800000 */
.L_x_4635:
[----:B------:R-:W-:Y:S02]  /*102a0*/  ULDC.64 UR4, c[0x0][0x610] ;  /* 0x0001840000047ab9 */ /* 0x000fe40000000a00 */
[----:B------:R-:W-:-:S04]  /*102b0*/  IADD3 R4, P0, R4, UR4, RZ ;  /* 0x0000000404047c10 */ /* 0x000fc8000ff1e0ff */
[----:B------:R-:W-:-:S04]  /*102c0*/  IADD3.X R5, R5, UR5, RZ, P0, !PT ;  /* 0x0000000505057c10 */ /* 0x000fc800087fe4ff */
[----:B------:R-:W-:-:S07]  /*102d0*/  MOV R9, R5 ;  /* 0x0000000500097202 */ /* 0x000fce0000000f00 */
.L_x_4627:
        /* <DEDUP_REMOVED lines=21> */
[----:B0-----:R-:W-:-:S04]  /*10430*/  IMAD.MOV R15, RZ, RZ, -R17 ;  /* 0x000000ffff0f7224 */ /* 0x001fc800078e0a11 */
        /* <DEDUP_REMOVED lines=265> */
.L_x_4639:
        /* <DEDUP_REMOVED lines=14> */
.L_x_4641:
[----:B------:R-:W-:Y:S05]  /*115b0*/  BSYNC B0 ;  /* 0x0000000000007941 */ /* 0x000fea0003800000 */
.L_x_4640:
[----:B------:R-:W-:Y:S01]  /*115c0*/  PRMT R10, R10, 0x9910, RZ ;  /* 0x000099100a0a7816 */ /* 0x000fe200000000ff */
[----:B------:R-:W-:Y:S01]  /*115d0*/  BSSY B0, `(.L_x_4642) ;  /* 0x0000010000007945 */ /* 0x000fe20003800000 */
[----:B------:R-:W-:Y:S02]  /*115e0*/  LOP3.LUT P0, RZ, R8, R0, RZ, 0xfc, !PT ;  /* 0x0000000008ff7212 */ /* 0x000fe4000780fcff */
[----:B------:R-:W-:-:S13]  /*115f0*/  ISETP.NE.AND P1, PT, R10, RZ, PT ;  /* 0x000000ff0a00720c */ /* 0x000fda0003f25270 */
[----:B------:R-:W-:Y:S05]  /*11600*/  @!P1 BRA `(.L_x_4643) ;  /* 0x0000000000309947 */ /* 0x000fea0003800000 */
[----:B------:R-:W0:Y:S01]  /*11610*/  S2UR UR4, SR_CTAID.Y ;  /* 0x00000000000479c3 */ /* 0x000e220000002600 */
[----:B------:R-:W-:Y:S02]  /*11620*/  ISETP.NE.AND P2, PT, RZ, UR7, PT ;  /* 0x00000007ff007c0c */ /* 0x000fe4000bf45270 */
[----:B------:R-:W-:-:S05]  /*11630*/  MOV R14, R6 ;  /* 0x00000006000e7202 */ /* 0x000fca0000000f00 */
[----:B------:R-:W0:Y:S08]  /*11640*/  LDC R10, c[0x0][0x10] ;  /* 0x00000400ff0a7b82 */ /* 0x000e300000000800 */
[----:B------:R-:W1:Y:S01]  /*11650*/  LDC.64 R12, c[0x0][0x618] ;  /* 0x00018600ff0c7b82 */ /* 0x000e620000000a00 */
[----:B0-----:R-:W-:Y:S01]  /*11660*/  IMAD R15, R7, R10, UR4 ;  /* 0x00000004070f7e24 */ /* 0x001fe2000f8e020a */
[----:B------:R-:W-:-:S03]  /*11670*/  ULDC UR4, c[0x0][0x0] ;  /* 0x0000000000047ab9 */ /* 0x000fc60000000800 */
[----:B------:R-:W-:-:S04]  /*11680*/  @!P2 IMAD R15, R15, UR4, R8 ;  /* 0x000000040f0fac24 */ /* 0x000fc8000f8e0208 */
[----:B-1----:R-:W-:-:S04]  /*11690*/  IMAD.WIDE.U32 R12, R15, 0x10, R12 ;  /* 0x000000100f0c7825 */ /* 0x002fc800078e000c */
[----:B------:R-:W-:Y:S01]  /*116a0*/  IMAD.MOV.U32 R15, RZ, RZ, R3 ;  /* 0x000000ffff0f7224 */ /* 0x000fe200078e0003 */
[----:B------:R1:W-:Y:S04]  /*116b0*/  STG.E desc[UR36][R12.64], R11 ;  /* 0x0000000b0c007986 */ /* 0x0003e8000c101924 */
[----:B------:R1:W-:Y:S02]  /*116c0*/  STG.E.64 desc[UR36][R12.64+0x8], R14 ;  /* 0x0000080e0c007986 */ /* 0x0003e4000c101b24 */
.L_x_4643:
[----:B------:R-:W-:Y:S05]  /*116d0*/  BSYNC B0 ;  /* 0x0000000000007941 */ /* 0x000fea0003800000 */
.L_x_4642:
        /* <DEDUP_REMOVED lines=34> */
.L_x_4645:
[----:B------:R-:W-:Y:S05]  /*11900*/  BSYNC B0 ;  /* 0x0000000000007941 */ /* 0x000fea0003800000 */
.L_x_4644:
        /* <DEDUP_REMOVED lines=20> */
[----:B------:R-:W-:Y:S01]  /*11a50*/  MOV R3, UR4 ;  /* 0x0000000400037c02 */ /* 0x000fe20008000f00 */
[----:B-1----:R-:W-:Y:S01]  /*11a60*/  IMAD.U32 R11, RZ, RZ, UR9 ;  /* 0x00000009ff0b7e24 */ /* 0x002fe2000f8e00ff */
[----:B------:R-:W-:Y:S04]  /*11a70*/  BSSY B0, `(.L_x_4646) ;  /* 0x0000047000007945 */ /* 0x000fe80003800000 */
        /* <DEDUP_REMOVED lines=8> */
[----:B------:R-:W1:Y:S01]  /*11b00*/  LDC R19, c[0x0][0x4] ;  /* 0x00000100ff137b82 */ /* 0x000e620000000800 */
[----:B------:R-:W-:Y:S01]  /*11b10*/  BSSY B1, `(.L_x_4649) ;  /* 0x000001a000017945 */ /* 0x000fe20003800000 */
[----:B------:R-:W-:-:S06]  /*11b20*/  IMAD R7, R7, UR5, RZ ;  /* 0x0000000507077c24 */ /* 0x000fcc000f8e02ff */
[----:B------:R-:W2:Y:S01]  /*11b30*/  LDC.64 R12, c[0x0][0x618] ;  /* 0x00018600ff0c7b82 */ /* 0x000ea20000000a00 */
[----:B-1----:R-:W-:-:S07]  /*11b40*/  IMAD R19, R19, UR4, RZ ;  /* 0x0000000413137c24 */ /* 0x002fce000f8e02ff */
.L_x_4650:
[----:B------:R-:W-:-:S04]  /*11b50*/  IMAD.IADD R17, R7, 0x1, R10 ;  /* 0x0000000107117824 */ /* 0x000fc800078e020a */
[----:B--2---:R-:W-:-:S05]  /*11b60*/  IMAD.WIDE.U32 R16, R17, 0x10, R12 ;  /* 0x0000001011107825 */ /* 0x004fca00078e000c */
[----:B0-----:R-:W2:Y:S04]  /*11b70*/  LDG.E R20, desc[UR36][R16.64] ;  /* 0x0000002410147981 */ /* 0x001ea8000c1e1900 */
        /* <DEDUP_REMOVED lines=20> */
.L_x_4649:
[----:B------:R-:W-:Y:S05]  /*11cc0*/  BRA `(.L_x_4648) ;  /* 0x0000000000847947 */ /* 0x000fea0003800000 */
.L_x_4647:
[----:B------:R-:W-:Y:S01]  /*11cd0*/  ULDC UR4, c[0x0][0x23c] ;  /* 0x00008f0000047ab9 */ /* 0x000fe20000000800 */
[----:B------:R-:W-:Y:S01]  /*11ce0*/  ULDC UR5, c[0x0][0x23c] ;  /* 0x00008f0000057ab9 */ /* 0x000fe20000000800 */
[----:B------:R-:W-:-:S13]  /*11cf0*/  ISETP.GE.U32.AND P0, PT, R0, UR4, PT ;  /* 0x0000000400007c0c */ /* 0x000fda000bf06070 */
[----:B------:R-:W-:Y:S05]  /*11d00*/  @P0 BRA `(.L_x_4648) ;  /* 0x0000000000740947 */ /* 0x000fea0003800000 */
[----:B------:R-:W-:Y:S01]  /*11d10*/  ULDC UR4, c[0x0][0x10] ;  /* 0x0000040000047ab9 */ /* 0x000fe20000000800 */
[----:B------:R-:W1:Y:S01]  /*11d20*/  LDC R19, c[0x0][RZ] ;  /* 0x00000000ff137b82 */ /* 0x000e620000000800 */
[----:B------:R-:W-:Y:S02]  /*11d30*/  IMAD.MOV.U32 R10, RZ, RZ, R0 ;  /* 0x000000ffff0a7224 */ /* 0x000fe400078e0000 */
[----:B------:R-:W-:-:S05]  /*11d40*/  IMAD R7, R7, UR4, RZ ;  /* 0x0000000407077c24 */ /* 0x000fca000f8e02ff */
[----:B------:R-:W2:Y:S08]  /*11d50*/  LDC.64 R12, c[0x0][0x618] ;  /* 0x00018600ff0c7b82 */ /* 0x000eb00000000a00 */
[----:B0-----:R-:W0:Y:S02]  /*11d60*/  LDC R21, c[0x0][0x4] ;  /* 0x00000100ff157b82 */ /* 0x001e240000000800 */
.L_x_4651:
[----:B------:R-:W-:-:S04]  /*11d70*/  IMAD.IADD R15, R7, 0x1, R10 ;  /* 0x00000001070f7824 */ /* 0x000fc800078e020a */
[----:B-1----:R-:W-:-:S04]  /*11d80*/  IMAD R15, R15, R19, R8 ;  /* 0x000000130f0f7224 */ /* 0x002fc800078e0208 */
[----:B--2---:R-:W-:-:S05]  /*11d90*/  IMAD.WIDE.U32 R16, R15, 0x10, R12 ;  /* 0x000000100f107825 */ /* 0x004fca00078e000c */
[----:B------:R-:W2:Y:S04]  /*11da0*/  LDG.E R20, desc[UR36][R16.64] ;  /* 0x0000002410147981 */ /* 0x000ea8000c1e1900 */
[----:B------:R-:W3:Y:S01]  /*11db0*/  LDG.E.64 R14, desc[UR36][R16.64+0x8] ;  /* 0x00000824100e7981 */ /* 0x000ee2000c1e1b00 */
[----:B------:R-:W-:Y:S02]  /*11dc0*/  FSETP.GTU.FTZ.AND P2, PT, |R3|, +INF , PT ;  /* 0x7f8000000300780b */ /* 0x000fe40003f5c200 */
[----:B0-----:R-:W-:-:S04]  /*11dd0*/  IADD3 R10, R21, R10, RZ ;  /* 0x0000000a150a7210 */ /* 0x001fc80007ffe0ff */
        /* <DEDUP_REMOVED lines=16> */
.L_x_4648:
[----:B------:R-:W-:Y:S05]  /*11ee0*/  BSYNC B0 ;  /* 0x0000000000007941 */ /* 0x000fea0003800000 */
.L_x_4646:
[----:B------:R-:W1:Y:S01]  /*11ef0*/  S2UR UR5, SR_CgaCtaId ;  /* 0x00000000000579c3 */ /* 0x000e620000008800 */
[----:B------:R-:W-:Y:S01]  /*11f00*/  UMOV UR4, 0x400 ;  /* 0x0000040000047882 */ /* 0x000fe20000000000 */
[----:B------:R-:W-:Y:S01]  /*11f10*/  IMAD.MOV.U32 R12, RZ, RZ, R6 ;  /* 0x000000ffff0c7224 */ /* 0x000fe200078e0006 */
[----:B------:R-:W-:Y:S01]  /*11f20*/  UIADD3 UR4, UR4, 0x10, URZ ;  /* 0x0000001004047890 */ /* 0x000fe2000fffe03f */
[----:B------:R-:W-:-:S04]  /*11f30*/  IMAD.MOV.U32 R13, RZ, RZ, R11 ;  /* 0x000000ffff0d7224 */ /* 0x000fc800078e000b */
[----:B------:R-:W2:Y:S01]  /*11f40*/  LDC R7, c[0x0][RZ] ;  /* 0x00000000ff077b82 */ /* 0x000ea20000000800 */
[----:B------:R-:W-:Y:S01]  /*11f50*/  ULDC UR6, c[0x0][0x4] ;  /* 0x0000010000067ab9 */ /* 0x000fe20000000800 */
[----:B-1----:R-:W-:Y:S02]  /*11f60*/  ULEA UR4, UR5, UR4, 0x18 ;  /* 0x0000000405047291 */ /* 0x002fe4000f8ec03f */
[----:B------:R-:W-:Y:S01]  /*11f70*/  USHF.R.U32.HI UR5, URZ, 0x1, UR6 ;  /* 0x000000013f057899 */ /* 0x000fe20008011606 */
[----:B--2---:R-:W-:-:S05]  /*11f80*/  IMAD R10, R0, R7, R8 ;  /* 0x00000007000a7224 */ /* 0x004fca00078e0208 */
[----:B------:R-:W-:Y:S02]  /*11f90*/  ISETP.NE.AND P0, PT, RZ, UR5, PT ;  /* 0x00000005ff007c0c */ /* 0x000fe4000bf05270 */
[----:B------:R-:W-:-:S05]  /*11fa0*/  LEA R10, R10, UR4, 0x4 ;  /* 0x000000040a0a7c11 */ /* 0x000fca000f8e20ff */
[----:B------:R1:W-:Y:S04]  /*11fb0*/  STS.64 [R10+0x8], R12 ;  /* 0x0000080c0a007388 */ /* 0x0003e80000000a00 */
[----:B------:R1:W-:Y:S02]  /*11fc0*/  STS [R10], R3 ;  /* 0x000000030a007388 */ /* 0x0003e40000000800 */
[----:B------:R-:W-:Y:S05]  /*11fd0*/  @!P0 BRA `(.L_x_4652) ;  /* 0x0000000000988947 */ /* 0x000fea0003800000 */
[----:B0-----:R-:W-:-:S07]  /*11fe0*/  IMAD.U32 R15, RZ, RZ, UR5 ;  /* 0x00000005ff0f7e24 */ /* 0x001fce000f8e00ff */
.L_x_4658:
[----:B-1----:R-:W-:Y:S01]  /*11ff0*/  IMAD.IADD R12, R0, 0x1, R15 ;  /* 0x00000001000c7824 */ /* 0x002fe200078e020f */
[----:B------:R-:W-:Y:S04]  /*12000*/  BAR.SYNC.DEFER_BLOCKING 0x0 ;  /* 0x0000000000007b1d */ /* 0x000fe80000010000 */
[----:B------:R-:W-:Y:S02]  /*12010*/  ISETP.GE.U32.AND P0, PT, R12, UR6, PT ;  /* 0x000000060c007c0c */ /* 0x000fe4000bf06070 */
[----:B------:R-:W-:Y:S02]  /*12020*/  BSSY B0, `(.L_x_4653) ;  /* 0x000001e000007945 */ /* 0x000fe40003800000 */
[----:B------:R-:W-:-:S13]  /*12030*/  ISETP.GE.U32.OR P0, PT, R0, R15, P0 ;  /* 0x0000000f0000720c */ /* 0x000fda0000706470 */
[----:B0-----:R-:W-:Y:S05]  /*12040*/  @P0 BRA `(.L_x_4654) ;  /* 0x00000000006c0947 */ /* 0x001fea0003800000 */
[----:B------:R-:W-:Y:S01]  /*12050*/  IMAD R12, R12, R7, R8 ;  /* 0x000000070c0c7224 */ /* 0x000fe200078e0208 */
[----:B------:R-:W-:Y:S01]  /*12060*/  FSETP.GTU.FTZ.AND P0, PT, |R3|, +INF , PT ;  /* 0x7f8000000300780b */ /* 0x000fe20003f1c200 */
[----:B------:R-:W-:Y:S03]  /*12070*/  BSSY B1, `(.L_x_4655) ;  /* 0x0000011000017945 */ /* 0x000fe60003800000 */
[----:B------:R-:W-:-:S05]  /*12080*/  LEA R14, R12, UR4, 0x4 ;  /* 0x000000040c0e7c11 */ /* 0x000fca000f8e20ff */
[----:B------:R0:W1:Y:S04]  /*12090*/  LDS R16, [R14] ;  /* 0x000000000e107984 */ /* 0x0000680000000800 */
[----:B------:R0:W2:Y:S01]  /*120a0*/  LDS.64 R12, [R14+0x8] ;  /* 0x000008000e0c7984 */ /* 0x0000a20000000a00 */
[----:B------:R-:W-:Y:S05]  /*120b0*/  @P0 BRA `(.L_x_4656) ;  /* 0x0000000000240947 */ /* 0x000fea0003800000 */
[C---:B-1----:R-:W-:Y:S02]  /*120c0*/  FSETP.NEU.FTZ.AND P2, PT, R3.reuse, R16, PT ;  /* 0x000000100300720b */ /* 0x042fe40003f5d000 */
[----:B--2---:R-:W-:Y:S02]  /*120d0*/  ISETP.GE.U32.AND P0, PT, R6, R12, PT ;  /* 0x0000000c0600720c */ /* 0x004fe40003f06070 */
[----:B------:R-:W-:Y:S02]  /*120e0*/  FSETP.GEU.FTZ.AND P3, PT, R3, R16, PT ;  /* 0x000000100300720b */ /* 0x000fe40003f7e000 */
[----:B------:R-:W-:Y:S02]  /*120f0*/  ISETP.GE.AND.EX P0, PT, R11, R13, PT, P0 ;  /* 0x0000000d0b00720c */ /* 0x000fe40003f06300 */
[----:B0-----:R-:W-:-:S05]  /*12100*/  SEL R14, RZ, 0xffffffff, P3 ;  /* 0xffffffffff0e7807 */ /* 0x001fca0001800000 */
[----:B------:R-:W-:-:S04]  /*12110*/  @!P2 SEL R14, RZ, 0xffffffff, P0 ;  /* 0xffffffffff0ea807 */ /* 0x000fc80000000000 */
[----:B------:R-:W-:-:S04]  /*12120*/  LOP3.LUT R14, R14, 0x1, RZ, 0xc0, !PT ;  /* 0x000000010e0e7812 */ /* 0x000fc800078ec0ff */
[----:B------:R-:W-:Y:S01]  /*12130*/  ISETP.EQ.U32.AND P0, PT, R14, 0x1, PT ;  /* 0x000000010e00780c */ /* 0x000fe20003f02070 */
[----:B------:R-:W-:-:S12]  /*12140*/  BRA `(.L_x_4657) ;  /* 0x00000000000c7947 */ /* 0x000fd80003800000 */
.L_x_4656:
[----:B-1----:R-:W-:Y:S02]  /*12150*/  FSETP.GTU.FTZ.AND P0, PT, |R16|, +INF , PT ;  /* 0x7f8000001000780b */ /* 0x002fe40003f1c200 */
[----:B--2---:R-:W-:-:S04]  /*12160*/  ISETP.LT.U32.AND P2, PT, R6, R12, PT ;  /* 0x0000000c0600720c */ /* 0x004fc80003f41070 */
[----:B------:R-:W-:-:S13]  /*12170*/  ISETP.LT.OR.EX P0, PT, R11, R13, !P0, P2 ;  /* 0x0000000d0b00720c */ /* 0x000fda0004701720 */
.L_x_4657:
[----:B------:R-:W-:Y:S05]  /*12180*/  BSYNC B1 ;  /* 0x0000000000017941 */ /* 0x000fea0003800000 */
.L_x_4655:
[----:B------:R-:W-:Y:S02]  /*12190*/  SEL R11, R11, R13, P0 ;  /* 0x0000000d0b0b7207 */ /* 0x000fe40000000000 */
[----:B------:R-:W-:Y:S02]  /*121a0*/  SEL R6, R6, R12, P0 ;  /* 0x0000000c06067207 */ /* 0x000fe40000000000 */
[----:B------:R-:W-:Y:S01]  /*121b0*/  FSEL R3, R3, R16, P0 ;  /* 0x0000001003037208 */ /* 0x000fe20000000000 */
[----:B------:R-:W-:Y:S01]  /*121c0*/  IMAD.MOV.U32 R13, RZ, RZ, R11 ;  /* 0x000000ffff0d7224 */ /* 0x000fe200078e000b */
[----:B------:R-:W-:-:S03]  /*121d0*/  MOV R12, R6 ;  /* 0x00000006000c7202 */ /* 0x000fc60000000f00 */
[----:B------:R1:W-:Y:S04]  /*121e0*/  STS [R10], R3 ;  /* 0x000000030a007388 */ /* 0x0003e80000000800 */
[----:B------:R1:W-:Y:S02]  /*121f0*/  STS.64 [R10+0x8], R12 ;  /* 0x0000080c0a007388 */ /* 0x0003e40000000a00 */
.L_x_4654:
[----:B------:R-:W-:Y:S05]  /*12200*/  BSYNC B0 ;  /* 0x0000000000007941 */ /* 0x000fea0003800000 */
.L_x_4653:
[----:B------:R-:W-:Y:S02]  /*12210*/  ISETP.GT.AND P0, PT, R15, 0x1, PT ;  /* 0x000000010f00780c */ /* 0x000fe40003f04270 */
[----:B------:R-:W-:-:S11]  /*12220*/  SHF.R.S32.HI R15, RZ, 0x1, R15 ;  /* 0x00000001ff0f7819 */ /* 0x000fd6000001140f */
[----:B------:R-:W-:Y:S05]  /*12230*/  @P0 BRA `(.L_x_4658) ;  /* 0xfffffffc006c0947 */ /* 0x000fea000383ffff */
.L_x_4652:
        /* <DEDUP_REMOVED lines=15> */
.L_x_4666:
[----:B0-----:R-:W-:Y:S01]  /*12330*/  IMAD.IADD R0, R8, 0x1, R14 ;  /* 0x0000000108007824 */ /* 0x001fe200078e020e */
[----:B------:R-:W-:Y:S04]  /*12340*/  BAR.SYNC.DEFER_BLOCKING 0x0 ;  /* 0x0000000000007b1d */ /* 0x000fe80000010000 */
[----:B------:R-:W-:Y:S02]  /*12350*/  ISETP.GE.U32.AND P0, PT, R0, R7, PT ;  /* 0x000000070000720c */ /* 0x000fe40003f06070 */
[----:B------:R-:W-:Y:S02]  /*12360*/  BSSY B0, `(.L_x_4661) ;  /* 0x000001d000007945 */ /* 0x000fe40003800000 */
[----:B------:R-:W-:-:S13]  /*12370*/  ISETP.GE.U32.OR P0, PT, R8, R14, P0 ;  /* 0x0000000e0800720c */ /* 0x000fda0000706470 */
[----:B-1----:R-:W-:Y:S05]  /*12380*/  @P0 BRA `(.L_x_4662) ;  /* 0x0000000000680947 */ /* 0x002fea0003800000 */
[----:B------:R-:W-:Y:S01]  /*12390*/  IMAD R0, R14, 0x10, R10 ;  /* 0x000000100e007824 */ /* 0x000fe200078e020a */
[----:B------:R-:W-:Y:S01]  /*123a0*/  FSETP.GTU.FTZ.AND P0, PT, |R3|, +INF , PT ;  /* 0x7f8000000300780b */ /* 0x000fe20003f1c200 */
[----:B------:R-:W-:Y:S03]  /*123b0*/  BSSY B1, `(.L_x_4663) ;  /* 0x0000010000017945 */ /* 0x000fe60003800000 */
[----:B------:R0:W1:Y:S04]  /*123c0*/  LDS R16, [R0] ;  /* 0x0000000000107984 */ /* 0x0000680000000800 */
[----:B------:R0:W2:Y:S05]  /*123d0*/  LDS.64 R12, [R0+0x8] ;  /* 0x00000800000c7984 */ /* 0x0000aa0000000a00 */
        /* <DEDUP_REMOVED lines=10> */
.L_x_4664:
[----:B-1----:R-:W-:Y:S02]  /*12480*/  FSETP.GTU.FTZ.AND P0, PT, |R16|, +INF , PT ;  /* 0x7f8000001000780b */ /* 0x002fe40003f1c200 */
[----:B--2---:R-:W-:-:S04]  /*12490*/  ISETP.LT.U32.AND P2, PT, R6, R12, PT ;  /* 0x0000000c0600720c */ /* 0x004fc80003f41070 */
[----:B------:R-:W-:-:S13]  /*124a0*/  ISETP.LT.OR.EX P0, PT, R11, R13, !P0, P2 ;  /* 0x0000000d0b00720c */ /* 0x000fda0004701720 */
.L_x_4665:
[----:B------:R-:W-:Y:S05]  /*124b0*/  BSYNC B1 ;  /* 0x0000000000017941 */ /* 0x000fea0003800000 */
.L_x_4663:
[----:B------:R-:W-:Y:S02]  /*124c0*/  SEL R6, R6, R12, P0 ;  /* 0x0000000c06067207 */ /* 0x000fe40000000000 */
[----:B------:R-:W-:Y:S02]  /*124d0*/  SEL R11, R11, R13, P0 ;  /* 0x0000000d0b0b7207 */ /* 0x000fe40000000000 */
[----:B------:R-:W-:Y:S01]  /*124e0*/  FSEL R3, R3, R16, P0 ;  /* 0x0000001003037208 */ /* 0x000fe20000000000 */
[----:B------:R-:W-:Y:S02]  /*124f0*/  IMAD.MOV.U32 R12, RZ, RZ, R6 ;  /* 0x000000ffff0c7224 */ /* 0x000fe400078e0006 */
[----:B------:R-:W-:Y:S02]  /*12500*/  IMAD.MOV.U32 R13, RZ, RZ, R11 ;  /* 0x000000ffff0d7224 */ /* 0x000fe400078e000b */
[----:B------:R1:W-:Y:S04]  /*12510*/  STS [R10], R3 ;  /* 0x000000030a007388 */ /* 0x0003e80000000800 */
[----:B------:R1:W-:Y:S02]  /*12520*/  STS.64 [R10+0x8], R12 ;  /* 0x0000080c0a007388 */ /* 0x0003e40000000a00 */
.L_x_4662:
[----:B------:R-:W-:Y:S05]  /*12530*/  BSYNC B0 ;  /* 0x0000000000007941 */ /* 0x000fea0003800000 */
.L_x_4661:
[----:B------:R-:W-:-:S04]  /*12540*/  SHF.R.S32.HI R14, RZ, 0x1, R14 ;  /* 0x00000001ff0e7819 */ /* 0x000fc8000001140e */
[----:B------:R-:W-:-:S13]  /*12550*/  ISETP.GE.AND P0, PT, R14, 0x20, PT ;  /* 0x000000200e00780c */ /* 0x000fda0003f06270 */
[----:B------:R-:W-:Y:S05]  /*12560*/  @P0 BRA `(.L_x_4666) ;  /* 0xfffffffc00700947 */ /* 0x000fea000383ffff */
[----:B0-----:R-:W-:-:S07]  /*12570*/  MOV R0, 0x20 ;  /* 0x0000002000007802 */ /* 0x001fce0000000f00 */
.L_x_4660:
[----:B------:R-:W-:Y:S01]  /*12580*/  BAR.SYNC.DEFER_BLOCKING 0x0 ;  /* 0x0000000000007b1d */ /* 0x000fe20000010000 */
[----:B------:R-:W-:-:S13]  /*12590*/  ISETP.GE.AND P0, PT, R0, 0x2, PT ;  /* 0x000000020000780c */ /* 0x000fda0003f06270 */
[----:B------:R-:W-:Y:S05]  /*125a0*/  @!P0 BRA `(.L_x_4659) ;  /* 0x0000000000688947 */ /* 0x000fea0003800000 */
[----:B------:R-:W-:-:S07]  /*125b0*/  IMAD.MOV.U32 R7, RZ, RZ, 0x1 ;  /* 0x00000001ff077424 */ /* 0x000fce00078e00ff */
.L_x_4670:
[----:B------:R-:W-:Y:S01]  /*125c0*/  FSETP.GTU.FTZ.AND P0, PT, |R3|, +INF , PT ;  /* 0x7f8000000300780b */ /* 0x000fe20003f1c200 */
[----:B-1----:R1:W2:Y:S01]  /*125d0*/  SHFL.DOWN PT, R10, R3, R7, 0x1f ;  /* 0x08001f07030a7589 */ /* 0x0022a200000e0000 */
        /* <DEDUP_REMOVED lines=13> */
.L_x_4668:
[----:B--2---:R-:W-:Y:S02]  /*126b0*/  FSETP.GTU.FTZ.AND P0, PT, |R10|, +INF , PT ;  /* 0x7f8000000a00780b */ /* 0x004fe40003f1c200 */
[----:B----4-:R-:W-:-:S04]  /*126c0*/  ISETP.LT.U32.AND P2, PT, R6, R13, PT ;  /* 0x0000000d0600720c */ /* 0x010fc80003f41070 */
[----:B---3--:R-:W-:-:S13]  /*126d0*/  ISETP.LT.OR.EX P0, PT, R11, R12, !P0, P2 ;  /* 0x0000000c0b00720c */ /* 0x008fda0004701720 */
.L_x_4669:
[----:B------:R-:W-:Y:S05]  /*126e0*/  BSYNC B0 ;  /* 0x0000000000007941 */ /* 0x000fea0003800000 */
.L_x_4667:
[----:B-1----:R-:W-:Y:S01]  /*126f0*/  IMAD.SHL.U32 R7, R7, 0x2, RZ ;  /* 0x0000000207077824 */ /* 0x002fe200078e00ff */
[----:B------:R-:W-:Y:S02]  /*12700*/  FSEL R3, R3, R10, P0 ;  /* 0x0000000a03037208 */ /* 0x000fe40000000000 */
[----:B------:R-:W-:Y:S02]  /*12710*/  SEL R6, R6, R13, P0 ;  /* 0x0000000d06067207 */ /* 0x000fe40000000000 */
[----:B------:R-:W-:Y:S02]  /*12720*/  ISETP.GE.AND P2, PT, R7, R0, PT ;  /* 0x000000000700720c */ /* 0x000fe40003f46270 */
[----:B------:R-:W-:-:S11]  /*12730*/  SEL R11, R11, R12, P0 ;  /* 0x0000000c0b0b7207 */ /* 0x000fd60000000000 */
[----:B------:R-:W-:Y:S05]  /*12740*/  @!P2 BRA `(.L_x_4670) ;  /* 0xfffffffc009ca947 */ /* 0x000fea000383ffff */
.L_x_4659:
[----:B------:R-:W-:Y:S05]  /*12750*/  @!P1 EXIT ;  /* 0x000000000000994d */ /* 0x000fea0003800000 */
[----:B-1----:R-:W1:Y:S01]  /*12760*/  LDC.64 R12, c[0x0][0x628] ;  /* 0x00018a00ff0c7b82 */ /* 0x002e620000000a00 */
        /* <DEDUP_REMOVED lines=29> */
.L_x_4672:
        /* <DEDUP_REMOVED lines=19> */
[----:B0-----:R-:W-:Y:S05]  /*12a70*/  CALL.ABS.NOINC R14 ;  /* 0x000000000e007343 */ /* 0x001fea0003c00000 */
.L_x_4674:
[----:B------:R-:W-:Y:S02]  /*12a80*/  ULDC.64 UR4, c[0x0][0x600] ;  /* 0x0001800000047ab9 */ /* 0x000fe40000000a00 */
[----:B------:R-:W-:-:S05]  /*12a90*/  IADD3 R2, P0, R2, UR4, RZ ;  /* 0x0000000402027c10 */ /* 0x000fca000ff1e0ff */
[----:B------:R-:W-:-:S05]  /*12aa0*/  IMAD.X R3, RZ, RZ, UR5, P0 ;  /* 0x00000005ff037e24 */ /* 0x000fca00080e06ff */
[----:B------:R-:W-:Y:S01]  /*12ab0*/  STG.E.64 desc[UR36][R2.64], R16 ;  /* 0x0000001002007986 */ /* 0x000fe2000c101b24 */
[----:B------:R-:W-:Y:S05]  /*12ac0*/  EXIT ;  /* 0x000000000000794d */ /* 0x000fea0003800000 */
.L_x_4673:
[----:B------:R-:W-:Y:S04]  /*12ad0*/  STG.E.64 desc[UR36][R4.64+0x8], R16 ;  /* 0x0000081004007986 */ /* 0x000fe8000c101b24 */
[----:B------:R-:W-:Y:S01]  /*12ae0*/  STG.E desc[UR36][R4.64], R3 ;  /* 0x0000000304007986 */ /* 0x000fe2000c101924 */
[----:B------:R-:W-:Y:S05]  /*12af0*/  EXIT ;  /* 0x000000000000794d */ /* 0x000fea0003800000 */
.L_x_4671:
        /* <DEDUP_REMOVED lines=17> */
.L_x_4676:
[----:B------:R-:W-:-:S07]  /*12c10*/  CS2R R16, SRZ ;  /* 0x0000000000107805 */ /* 0x000fce000001ff00 */
.L_x_4675:
        /* <DEDUP_REMOVED lines=22> */
.L_x_4678:
[----:B------:R-:W-:Y:S02]  /*12d80*/  ULDC.64 UR4, c[0x0][0x600] ;  /* 0x0001800000047ab9 */ /* 0x000fe40000000a00 */
[----:B------:R-:W-:-:S05]  /*12d90*/  IADD3 R2, P0, R2, UR4, RZ ;  /* 0x0000000402027c10 */ /* 0x000fca000ff1e0ff */
[----:B------:R-:W-:-:S05]  /*12da0*/  IMAD.X R3, RZ, RZ, UR5, P0 ;  /* 0x00000005ff037e24 */ /* 0x000fca00080e06ff */
[----:B------:R-:W-:Y:S01]  /*12db0*/  STG.E.64 desc[UR36][R2.64], R16 ;  /* 0x0000001002007986 */ /* 0x000fe2000c101b24 */
[----:B------:R-:W-:Y:S05]  /*12dc0*/  EXIT ;  /* 0x000000000000794d */ /* 0x000fea0003800000 */
.L_x_4677:
        /* <DEDUP_REMOVED lines=15> */
[----:B--2---:R-:W-:Y:S05]  /*12ec0*/  CALL.ABS.NOINC R2 ;  /* 0x0000000002007343 */ /* 0x004fea0003c00000 */
.L_x_4679:
[----:B------:R-:W-:Y:S05]  /*12ed0*/  EXIT ;  /* 0x000000000000794d */ /* 0x000fea0003800000 */
.L_x_4638:
        /* <DEDUP_REMOVED lines=47> */
.L_x_4681:
        /* <DEDUP_REMOVED lines=10> */
[----:B0-----:R-:W0:Y:S01]  /*13270*/  LDC.64 R14, c[0x4][R14] ;  /* 0x010000000e0e7b82 */ /* 0x001e220000000a00 */
        /* <DEDUP_REMOVED lines=9> */
.L_x_4683:
[----:B------:R-:W-:Y:S02]  /*13310*/  ULDC.64 UR4, c[0x0][0x600] ;  /* 0x0001800000047ab9 */ /* 0x000fe40000000a00 */
[----:B------:R-:W-:-:S05]  /*13320*/  IADD3 R2, P0, R2, UR4, RZ ;  /* 0x0000000402027c10 */ /* 0x000fca000ff1e0ff */
[----:B------:R-:W-:-:S05]  /*13330*/  IMAD.X R3, RZ, RZ, UR5, P0 ;  /* 0x00000005ff037e24 */ /* 0x000fca00080e06ff */
[----:B------:R-:W-:Y:S01]  /*13340*/  STG.E.64 desc[UR36][R2.64], R16 ;  /* 0x0000001002007986 */ /* 0x000fe2000c101b24 */
[----:B------:R-:W-:Y:S05]  /*13350*/  EXIT ;  /* 0x000000000000794d */ /* 0x000fea0003800000 */
.L_x_4682:
[----:B------:R-:W-:Y:S04]  /*13360*/  STG.E.64 desc[UR36][R4.64+0x8], R16 ;  /* 0x0000081004007986 */ /* 0x000fe8000c101b24 */
[----:B------:R-:W-:Y:S01]  /*13370*/  STG.E desc[UR36][R4.64], R11 ;  /* 0x0000000b04007986 */ /* 0x000fe2000c101924 */
[----:B------:R-:W-:Y:S05]  /*13380*/  EXIT ;  /* 0x000000000000794d */ /* 0x000fea0003800000 */
.L_x_4680:
        /* <DEDUP_REMOVED lines=16> */
[----:B-1----:R-:W-:Y:S05]  /*13490*/  CALL.ABS.NOINC R14 ;  /* 0x000000000e007343 */ /* 0x002fea0003c00000 */
.L_x_4685:
[----:B------:R-:W-:-:S07]  /*134a0*/  CS2R R16, SRZ ;  /* 0x0000000000107805 */ /* 0x000fce000001ff00 */
.L_x_4684:
        /* <DEDUP_REMOVED lines=10> */
[----:B------:R-:W-:Y:S01]  /*13550*/  HFMA2.MMA R13, -RZ, RZ, 0, 0 ;  /* 0x00000000ff0d7435 */ /* 0x000fe200000001ff */
        /* <DEDUP_REMOVED lines=8> */
[----:B------:R-:W-:-:S07]  /*135e0*/  IMAD.MOV.U32 R12, RZ, RZ, 0x1 ;  /* 0x00000001ff0c7424 */ /* 0x000fce00078e00ff */
[----:B------:R-:W-:-:S07]  /*135f0*/  LEPC R20, `(.L_x_4687) ;  /* 0x000000001014794e */ /* 0x000fce0000000000 */
[----:B0-----:R-:W-:Y:S05]  /*13600*/  CALL.ABS.NOINC R14 ;  /* 0x000000000e007343 */ /* 0x001fea0003c00000 */
.L_x_4687:
[----:B------:R-:W-:Y:S02]  /*13610*/  ULDC.64 UR4, c[0x0][0x600] ;  /* 0x0001800000047ab9 */ /* 0x000fe40000000a00 */
[----:B------:R-:W-:-:S05]  /*13620*/  IADD3 R2, P0, R2, UR4, RZ ;  /* 0x0000000402027c10 */ /* 0x000fca000ff1e0ff */
[----:B------:R-:W-:-:S05]  /*13630*/  IMAD.X R3, RZ, RZ, UR5, P0 ;  /* 0x00000005ff037e24 */ /* 0x000fca00080e06ff */
[----:B------:R-:W-:Y:S01]  /*13640*/  STG.E.64 desc[UR36][R2.64], R16 ;  /* 0x0000001002007986 */ /* 0x000fe2000c101b24 */
[----:B------:R-:W-:Y:S05]  /*13650*/  EXIT ;  /* 0x000000000000794d */ /* 0x000fea0003800000 */
.L_x_4686:
        /* <DEDUP_REMOVED lines=13> */
[----:B-1----:R-:W-:-:S07]  /*13730*/  IMAD.MOV.U32 R12, RZ, RZ, 0x1 ;  /* 0x00000001ff0c7424 */ /* 0x002fce00078e00ff */
[----:B0-----:R-:W-:-:S07]  /*13740*/  LEPC R20, `(.L_x_4688) ;  /* 0x000000001014794e */ /* 0x001fce0000000000 */
[----:B--2---:R-:W-:Y:S05]  /*13750*/  CALL.ABS.NOINC R2 ;  /* 0x0000000002007343 */ /* 0x004fea0003c00000 */
.L_x_4688:
[----:B------:R-:W-:Y:S05]  /*13760*/  EXIT ;  /* 0x000000000000794d */ /* 0x000fea0003800000 */
        .weak           $__internal_42_$__cuda_sm20_div_u64
        .type           $__internal_42_$__cuda_sm20_div_u64,@function
        .size           $__internal_42_$__cuda_sm20_div_u64,($__internal_43_$__cuda_sm20_rem_u64 - $__internal_42_$__cuda_sm20_div_u64)
$__internal_42_$__cuda_sm20_div_u64:
        /* <DEDUP_REMOVED lines=62> */
[----:B------:R-:W-:-:S02]  /*13b50*/  IADD3.X R15, RZ, R4, RZ, P3, !PT ;  /* 0x00000004ff0f7210 */ /* 0x000fc40001ffe4ff */
[----:B------:R-:W-:Y:S02]  /*13b60*/  ISETP.NE.AND.EX P1, PT, R18, RZ, PT, P1 ;  /* 0x000000ff1200720c */ /* 0x000fe40003f25310 */
[----:B------:R-:W-:Y:S01]  /*13b70*/  SEL R15, R15, R4, P0 ;  /* 0x000000040f0f7207 */ /* 0x000fe20000000000 */
[----:B------:R-:W-:Y:S01]  /*13b80*/  IMAD.MOV.U32 R4, RZ, RZ, R9 ;  /* 0x000000ffff047224 */ /* 0x000fe200078e0009 */
[----:B------:R-:W-:Y:S02]  /*13b90*/  SEL R14, R14, R19, P0 ;  /* 0x000000130e0e7207 */ /* 0x000fe40000000000 */
[----:B------:R-:W-:Y:S02]  /*13ba0*/  SEL R15, R15, 0xffffffff, P1 ;  /* 0xffffffff0f0f7807 */ /* 0x000fe40000800000 */
[----:B------:R-:W-:Y:S01]  /*13bb0*/  SEL R14, R14, 0xffffffff, P1 ;  /* 0xffffffff0e0e7807 */ /* 0x000fe20000800000 */
[----:B------:R-:W-:Y:S06]  /*13bc0*/  RET.REL.NODEC R4 `(_ZN2at6native13reduce_kernelILi512ELi1ENS0_8ReduceOpIN3c108BFloat16ENS0_9ArgMinOpsIfEEjlLi4ELi4EEEEEvT1_) ;  /* 0xfffffec4040c7950 */ /* 0x000fec0003c3ffff */
        .weak           $__internal_43_$__cuda_sm20_rem_u64
        .type           $__internal_43_$__cuda_sm20_rem_u64,@function
        .size           $__internal_43_$__cuda_sm20_rem_u64,(.L_x_7000 - $__internal_43_$__cuda_sm20_rem_u64)
$__internal_43_$__cuda_sm20_rem_u64:
        /* <DEDUP_REMOVED lines=49> */
[----:B------:R-:W-:Y:S02]  /*13ee0*/  ISETP.GE.U32.AND.EX P0, PT, R4, R9, PT, P0 ;  /* 0x000000090400720c */ /* 0x000fe40003f06100 */
[-C--:B------:R-:W-:Y:S02]  /*13ef0*/  IADD3.X R12, ~R9, R4.reuse, RZ, P1, !PT ;  /* 0x00000004090c7210 */ /* 0x080fe40000ffe5ff */
[----:B------:R-:W-:Y:S02]  /*13f00*/  SEL R13, R13, R21, P0 ;  /* 0x000000150d0d7207 */ /* 0x000fe40000000000 */
[----:B------:R-:W-:Y:S02]  /*13f10*/  SEL R12, R12, R4, P0 ;  /* 0x000000040c0c7207 */ /* 0x000fe40000000000 */
[----:B------:R-:W-:Y:S02]  /*13f20*/  ISETP.GE.U32.AND P0, PT, R13, R16, PT ;  /* 0x000000100d00720c */ /* 0x000fe40003f06070 */
[----:B------:R-:W-:-:S02]  /*13f30*/  IADD3 R4, P2, -R16, R13, RZ ;  /* 0x0000000d10047210 */ /* 0x000fc40007f5e1ff */
[----:B------:R-:W-:Y:S02]  /*13f40*/  ISETP.GE.U32.AND.EX P0, PT, R12, R9, PT, P0 ;  /* 0x000000090c00720c */ /* 0x000fe40003f06100 */
[----:B------:R-:W-:Y:S01]  /*13f50*/  ISETP.NE.U32.AND P1, PT, R16, RZ, PT ;  /* 0x000000ff1000720c */ /* 0x000fe20003f25070 */
[----:B------:R-:W-:Y:S01]  /*13f60*/  IMAD.X R17, R12, 0x1, ~R9, P2 ;  /* 0x000000010c117824 */ /* 0x000fe200010e0e09 */
[----:B------:R-:W-:Y:S01]  /*13f70*/  SEL R16, R4, R13, P0 ;  /* 0x0000000d04107207 */ /* 0x000fe20000000000 */
[----:B------:R-:W-:Y:S01]  /*13f80*/  IMAD.MOV.U32 R4, RZ, RZ, R5 ;  /* 0x000000ffff047224 */ /* 0x000fe200078e0005 */
[----:B------:R-:W-:Y:S01]  /*13f90*/  ISETP.NE.AND.EX P1, PT, R9, RZ, PT, P1 ;  /* 0x000000ff0900720c */ /* 0x000fe20003f25310 */
[----:B------:R-:W-:Y:S01]  /*13fa0*/  IMAD.MOV.U32 R5, RZ, RZ, 0x0 ;  /* 0x00000000ff057424 */ /* 0x000fe200078e00ff */
[----:B------:R-:W-:Y:S02]  /*13fb0*/  SEL R17, R17, R12, P0 ;  /* 0x0000000c11117207 */ /* 0x000fe40000000000 */
[----:B------:R-:W-:-:S02]  /*13fc0*/  SEL R16, R16, 0xffffffff, P1 ;  /* 0xffffffff10107807 */ /* 0x000fc40000800000 */
[----:B------:R-:W-:Y:S01]  /*13fd0*/  SEL R17, R17, 0xffffffff, P1 ;  /* 0xffffffff11117807 */ /* 0x000fe20000800000 */
[----:B------:R-:W-:Y:S06]  /*13fe0*/  RET.REL.NODEC R4 `(_ZN2at6native13reduce_kernelILi512ELi1ENS0_8ReduceOpIN3c108BFloat16ENS0_9ArgMinOpsIfEEjlLi4ELi4EEEEEvT1_) ;  /* 0xfffffec004047950 */ /* 0x000fec0003c3ffff */
.L_x_4689:
        /* <DEDUP_REMOVED lines=9> */
.L_x_7000:


//--------------------- .text._ZN2at6native13reduce_kernelILi256ELi2ENS0_8ReduceOpIN3c108BFloat16ENS0_9ArgMinOpsIfEEjlLi4ELi4EEEEEvT1_ --------------------------
	.section	.text._ZN2at6native13reduce_kernelILi256ELi2ENS0_8ReduceOpIN3c108BFloat16ENS0_9ArgMinOpsIfEEjlLi4ELi4EEEEEvT1_,"ax",@progbits
	.align	128
        .global         _ZN2at6native13reduce_kernelILi256ELi2ENS0_8ReduceOpIN3c108BFloat16ENS0_9ArgMinOpsIfEEjlLi4ELi4EEEEEvT1_
        .type           _ZN2at6native13reduce_kernelILi256ELi2ENS0_8ReduceOpIN3c108BFloat16ENS0_9ArgMinOpsIfEEjlLi4ELi4EEEEEvT1_,@function
        .size           _ZN2at6native13reduce_kernelILi256ELi2ENS0_8ReduceOpIN3c108BFloat16ENS0_9ArgMinOpsIfEEjlLi4ELi4EEEEEvT1_,(.L_x_7002 - _ZN2at6native13reduce_kernelILi256ELi2ENS0_8ReduceOpIN3c108BFloat16ENS0_9ArgMinOpsIfEEjlLi4ELi4EEEEEvT1_)
        .other          _ZN2at6native13reduce_kernelILi256ELi2ENS0_8ReduceOpIN3c108BFloat16ENS0_9ArgMinOpsIfEEjlLi4ELi4EEEEEvT1_,@"STO_CUDA_ENTRY STV_DEFAULT"
_ZN2at6native13reduce_kernelILi256ELi2ENS0_8ReduceOpIN3c108BFloat16ENS0_9ArgMinOpsIfEEjlLi4ELi4EEEEEvT1_:
.text._ZN2at6native13reduce_kernelILi256ELi2ENS0_8ReduceOpIN3c108BFloat16ENS0_9ArgMinOpsIfEEjlLi4ELi4EEEEEvT1_:
        /* <DEDUP_REMOVED lines=293> */
.L_x_4690:
        /* <DEDUP_REMOVED lines=35> */
.L_x_4694:
        /* <DEDUP_REMOVED lines=29> */
.L_x_4700:
[----:B------:R-:W-:Y:S05]  /*1650*/  BSYNC B2 ;  /* 0x0000000000027941 */ /* 0x000fea0003800000 */
.L_x_4699:
        /* <DEDUP_REMOVED lines=9> */
[----:B------:R-:W2:Y:S01]  /*16f0*/  LDG.E.U16 R4, desc[UR60][R4.64] ;  /* 0x0000003c04047981 */ /* 0x000ea2000c1e1500 */
[----:B------:R-:W-:Y:S01]  /*1700*/  IMAD.IADD R12, R2, 0x1, -R11 ;  /* 0x00000001020c7824 */ /* 0x000fe200078e0a0b */
[----:B0-----:R-:W-:-:S13]  /*1710*/  FSETP.GTU.FTZ.AND P1, PT, |R6|, +INF , PT ;  /* 0x7f8000000600780b */ /* 0x001fda0003f3c200 */
[----:B-1----:R-:W-:Y:S02]  /*1720*/  @!P1 IMAD.MOV.U32 R3, RZ, RZ, R14 ;  /* 0x000000ffff039224 */ /* 0x002fe400078e000e */
[----:B------:R-:W-:-:S03]  /*1730*/  @!P1 IMAD.MOV.U32 R10, RZ, RZ, R15 ;  /* 0x000000ffff0a9224 */ /* 0x000fc600078e000f */
[----:B------:R-:W-:Y:S01]  /*1740*/  @!P1 ISETP.GT.U32.AND P0, PT, R12, R3, PT ;  /* 0x000000030c00920c */ /* 0x000fe20003f04070 */
[----:B------:R-:W-:-:S03]  /*1750*/  @P1 IMAD.MOV.U32 R3, RZ, RZ, R14 ;  /* 0x000000ffff031224 */ /* 0x000fc600078e000e */
        /* <DEDUP_REMOVED lines=12> */
[----:B------:R-:W-:Y:S02]  /*1820*/  FSEL R0, R13, R6, !P0 ;  /* 0x000000060d007208 */ /* 0x000fe40004000000 */
[----:B------:R-:W-:Y:S02]  /*1830*/  SEL R3, R12, R3, !P0 ;  /* 0x000000030c037207 */ /* 0x000fe40004000000 */
[----:B------:R-:W-:-:S07]  /*1840*/  SEL R6, R10, RZ, P0 ;  /* 0x000000ff0a067207 */ /* 0x000fce0000000000 */
.L_x_4698:
[----:B------:R-:W-:Y:S05]  /*1850*/  BSYNC B1 ;  /* 0x0000000000017941 */ /* 0x000fea0003800000 */
.L_x_4697:
[----:B------:R-:W0:Y:S01]  /*1860*/  LDC R12, c[0x0][0x22c] ;  /* 0x00008b00ff0c7b82 */ /* 0x000e220000000800 */
[C---:B------:R-:W-:Y:S02]  /*1870*/  IADD3 R5, P0, -R11.reuse, 0x4, RZ ;  /* 0x000000040b057810 */ /* 0x040fe40007f1e1ff */
[----:B------:R-:W-:Y:S02]  /*1880*/  IADD3 R23, -R11, 0x4, RZ ;  /* 0x000000040b177810 */ /* 0x000fe40007ffe1ff */
[----:B------:R-:W-:Y:S01]  /*1890*/  LEA R18, P1, R5, R18, 0x1 ;  /* 0x0000001205127211 */ /* 0x000fe200078208ff */
[----:B------:R-:W-:-:S05]  /*18a0*/  IMAD.X R4, RZ, RZ, -0x1, P0 ;  /* 0xffffffffff047424 */ /* 0x000fca00000e06ff */
[----:B------:R-:W-:Y:S02]  /*18b0*/  LEA.HI.X R19, R5, R19, R4, 0x1, P1 ;  /* 0x0000001305137211 */ /* 0x000fe400008f0c04 */
[----:B0-----:R-:W-:-:S07]  /*18c0*/  IADD3 R12, R11, -0x4, R12 ;  /* 0xfffffffc0b0c7810 */ /* 0x001fce0007ffe00c */
.L_x_4696:
[----:B------:R-:W-:Y:S05]  /*18d0*/  BSYNC B0 ;  /* 0x0000000000007941 */ /* 0x000fea0003800000 */
.L_x_4695:
        /* <DEDUP_REMOVED lines=20> */
.L_x_4712:
        /* <DEDUP_REMOVED lines=9> */
[-C--:B------:R-:W-:Y:S01]  /*1ab0*/  FSETP.NEU.OR P3, PT, R0, R21.reuse, P1 ;  /* 0x000000150000720b */ /* 0x080fe20000f6d400 */
[----:B------:R-:W-:Y:S01]  /*1ac0*/  IMAD.U32 R24, R4, 0x10000, RZ ;  /* 0x0001000004187824 */ /* 0x000fe200078e00ff */
[----:B------:R-:W-:-:S04]  /*1ad0*/  @!P1 FSETP.GEU.FTZ.AND P2, PT, R0, R21, PT ;  /* 0x000000150000920b */ /* 0x000fc80003f5e000 */
        /* <DEDUP_REMOVED lines=10> */
[----:B------:R-:W-:Y:S02]  /*1b80*/  PRMT R14, R5, 0x7632, R14 ;  /* 0x00007632050e7816 */ /* 0x000fe4000000000e */
[----:B------:R-:W-:-:S02]  /*1b90*/  SEL R3, R3, R20, P0 ;  /* 0x0000001403037207 */ /* 0x000fc40000000000 */
[----:B------:R-:W-:-:S05]  /*1ba0*/  SEL R6, R6, RZ, P0 ;  /* 0x000000ff06067207 */ /* 0x000fca0000000000 */
        /* <DEDUP_REMOVED lines=10> */
.L_x_4704:
[----:B------:R-:W-:Y:S02]  /*1c50*/  FSETP.GTU.FTZ.AND P0, PT, |R24|, +INF , PT ;  /* 0x7f8000001800780b */ /* 0x000fe40003f1c200 */
[----:B------:R-:W-:-:S04]  /*1c60*/  ISETP.LT.U32.AND P1, PT, R10, R21, PT ;  /* 0x000000150a00720c */ /* 0x000fc80003f21070 */
[----:B------:R-:W-:-:S13]  /*1c70*/  ISETP.LT.OR.EX P0, PT, R13, RZ, !P0, P1 ;  /* 0x000000ff0d00720c */ /* 0x000fda0004701710 */
.L_x_4705:
[----:B------:R-:W-:Y:S05]  /*1c80*/  BSYNC B1 ;  /* 0x0000000000017941 */ /* 0x000fea0003800000 */
.L_x_4703:
        /* <DEDUP_REMOVED lines=17> */
.L_x_4707:
[----:B------:R-:W-:Y:S02]  /*1da0*/  FSETP.GTU.FTZ.AND P0, PT, |R24|, +INF , PT ;  /* 0x7f8000001800780b */ /* 0x000fe40003f1c200 */
[----:B------:R-:W-:-:S04]  /*1db0*/  ISETP.LT.U32.AND P1, PT, R9, R26, PT ;  /* 0x0000001a0900720c */ /* 0x000fc80003f21070 */
[----:B------:R-:W-:-:S13]  /*1dc0*/  ISETP.LT.OR.EX P0, PT, R8, RZ, !P0, P1 ;  /* 0x000000ff0800720c */ /* 0x000fda0004701710 */
.L_x_4708:
[----:B------:R-:W-:Y:S05]  /*1dd0*/  BSYNC B1 ;  /* 0x0000000000017941 */ /* 0x000fea0003800000 */
.L_x_4706:
        /* <DEDUP_REMOVED lines=17> */
.L_x_4710:
[----:B------:R-:W-:Y:S02]  /*1ef0*/  FSETP.GTU.FTZ.AND P0, PT, |R24|, +INF , PT ;  /* 0x7f8000001800780b */ /* 0x000fe40003f1c200 */
[----:B------:R-:W-:-:S04]  /*1f00*/  ISETP.LT.U32.AND P1, PT, R32, R21, PT ;  /* 0x000000152000720c */ /* 0x000fc80003f21070 */
[----:B------:R-:W-:-:S13]  /*1f10*/  ISETP.LT.OR.EX P0, PT, R31, RZ, !P0, P1 ;  /* 0x000000ff1f00720c */ /* 0x000fda0004701710 */
.L_x_4711:
[----:B------:R-:W-:Y:S05]  /*1f20*/  BSYNC B1 ;  /* 0x0000000000017941 */ /* 0x000fea0003800000 */
.L_x_4709:
        /* <DEDUP_REMOVED lines=9> */
.L_x_4702:
[----:B------:R-:W-:Y:S05]  /*1fc0*/  BSYNC B0 ;  /* 0x0000000000007941 */ /* 0x000fea0003800000 */
.L_x_4701:
        /* <DEDUP_REMOVED lines=12> */
.L_x_4714:
[----:B------:R-:W-:Y:S05]  /*2090*/  BSYNC B0 ;  /* 0x0000000000007941 */ /* 0x000fea0003800000 */
.L_x_4713:
        /* <DEDUP_REMOVED lines=28> */
.L_x_4716:
[----:B------:R-:W-:Y:S05]  /*2260*/  BSYNC B0 ;  /* 0x0000000000007941 */ /* 0x000fea0003800000 */
.L_x_4715:
        /* <DEDUP_REMOVED lines=12> */
.L_x_4718:
[----:B------:R-:W-:Y:S02]  /*2330*/  FSETP.GTU.FTZ.AND P0, PT, |R11|, +INF , PT ;  /* 0x7f8000000b00780b */ /* 0x000fe40003f1c200 */
[----:B------:R-:W-:-:S04]  /*2340*/  ISETP.LT.U32.AND P1, PT, R3, R10, PT ;  /* 0x0000000a0300720c */ /* 0x000fc80003f21070 */
[----:B------:R-:W-:-:S13]  /*2350*/  ISETP.LT.OR.EX P0, PT, R6, R13, !P0, P1 ;  /* 0x0000000d0600720c */ /* 0x000fda0004701710 */
.L_x_4719:
[----:B------:R-:W-:Y:S05]  /*2360*/  BSYNC B0 ;  /* 0x0000000000007941 */ /* 0x000fea0003800000 */
.L_x_4717:
        /* <DEDUP_REMOVED lines=15> */
.L_x_4721:
[----:B------:R-:W-:Y:S02]  /*2460*/  FSETP.GTU.FTZ.AND P0, PT, |R7|, +INF , PT ;  /* 0x7f8000000700780b */ /* 0x000fe40003f1c200 */
[----:B------:R-:W-:-:S04]  /*2470*/  ISETP.LT.U32.AND P1, PT, R10, R9, PT ;  /* 0x000000090a00720c */ /* 0x000fc80003f21070 */
[----:B------:R-:W-:-:S13]  /*2480*/  ISETP.LT.OR.EX P0, PT, R13, R8, !P0, P1 ;  /* 0x000000080d00720c */ /* 0x000fda0004701710 */
.L_x_4722:
[----:B------:R-:W-:Y:S05]  /*2490*/  BSYNC B0 ;  /* 0x0000000000007941 */ /* 0x000fea0003800000 */
.L_x_4720:
        /* <DEDUP_REMOVED lines=15> */
.L_x_4724:
[----:B------:R-:W-:Y:S02]  /*2590*/  FSETP.GTU.FTZ.AND P0, PT, |R33|, +INF , PT ;  /* 0x7f8000002100780b */ /* 0x000fe40003f1c200 */
[----:B------:R-:W-:-:S04]  /*25a0*/  ISETP.LT.U32.AND P1, PT, R9, R32, PT ;  /* 0x000000200900720c */ /* 0x000fc80003f21070 */
[----:B------:R-:W-:-:S13]  /*25b0*/  ISETP.LT.OR.EX P0, PT, R8, R31, !P0, P1 ;  /* 0x0000001f0800720c */ /* 0x000fda0004701710 */
.L_x_4725:
[----:B------:R-:W-:Y:S05]  /*25c0*/  BSYNC B0 ;  /* 0x0000000000007941 */ /* 0x000fea0003800000 */
.L_x_4723:
[----:B------:R-:W-:Y:S02]  /*25d0*/  SEL R32, R9, R32, P0 ;  /* 0x0000002009207207 */ /* 0x000fe40000000000 */
[----:B------:R-:W-:Y:S02]  /*25e0*/  CS2R R10, SRZ ;  /* 0x00000000000a7805 */ /* 0x000fe4000001ff00 */
[----:B------:R-:W-:Y:S01]  /*25f0*/  SEL R31, R8, R31, P0 ;  /* 0x0000001f081f7207 */ /* 0x000fe20000000000 */
[----:B------:R-:W-:Y:S01]  /*2600*/  IMAD.MOV.U32 R7, RZ, RZ, RZ ;  /* 0x000000ffff077224 */ /* 0x000fe200078e00ff */
[----:B------:R-:W-:Y:S01]  /*2610*/  FSEL R33, R4, R33, P0 ;  /* 0x0000002104217208 */ /* 0x000fe20000000000 */
[----:B------:R-:W-:Y:S06]  /*2620*/  BRA `(.L_x_4692) ;  /* 0x000000ec00a87947 */ /* 0x000fec0003800000 */
.L_x_4693:
        /* <DEDUP_REMOVED lines=59> */
.L_x_4755:
        /* <DEDUP_REMOVED lines=298> */
.L_x_4730:
        /* <DEDUP_REMOVED lines=253> */
.L_x_4731:
[----:B------:R-:W-:Y:S01]  /*4c50*/  LOP3.LUT R29, R34, 0xfffffffc, RZ, 0xc0, !PT ;  /* 0xfffffffc221d7812 */ /* 0x000fe200078ec0ff */
[----:B------:R-:W-:-:S03]  /*4c60*/  ULDC UR36, c[0x0][0x234] ;  /* 0x00008d0000247ab9 */ /* 0x000fc60000000800 */
[----:B------:R-:W-:-:S05]  /*4c70*/  IADD3 R28, P0, R18, R29, RZ ;  /* 0x0000001d121c7210 */ /* 0x000fca0007f1e0ff */
[----:B------:R-:W-:-:S05]  /*4c80*/  IMAD.X R29, RZ, RZ, R19, P0 ;  /* 0x000000ffff1d7224 */ /* 0x000fca00000e0613 */
[----:B------:R-:W2:Y:S01]  /*4c90*/  LDG.E R28, desc[UR60][R28.64] ;  /* 0x0000003c1c1c7981 */ /* 0x000ea2000c1e1900 */
[----:B------:R-:W-:Y:S02]  /*4ca0*/  IMAD.U32 R34, RZ, RZ, UR36 ;  /* 0x00000024ff227e24 */ /* 0x000fe4000f8e00ff */
[----:B------:R-:W-:Y:S02]  /*4cb0*/  IMAD.MOV.U32 R44, RZ, RZ, RZ ;  /* 0x000000ffff2c7224 */ /* 0x000fe400078e00ff */
[----:B------:R-:W-:Y:S02]  /*4cc0*/  IMAD.MOV.U32 R42, RZ, RZ, RZ ;  /* 0x000000ffff2a7224 */ /* 0x000fe400078e00ff */
[----:B------:R-:W-:Y:S01]  /*4cd0*/  IMAD.IADD R47, R35, 0x1, R34 ;  /* 0x00000001232f7824 */ /* 0x000fe200078e0222 */
[C---:B--2---:R-:W-:Y:S02]  /*4ce0*/  PRMT R38, R28.reuse, 0x7610, R38 ;  /* 0x000076101c267816 */ /* 0x044fe40000000026 */
[----:B------:R-:W-:Y:S01]  /*4cf0*/  PRMT R39, R28, 0x7632, R39 ;  /* 0x000076321c277816 */ /* 0x000fe20000000027 */
        /* <DEDUP_REMOVED lines=246> */
.L_x_4732:
[----:B------:R-:W-:-:S04]  /*5c60*/  LOP3.LUT R29, R42, 0xfffffffc, RZ, 0xc0, !PT ;  /* 0xfffffffc2a1d7812 */ /* 0x000fc800078ec0ff */
[----:B------:R-:W-:-:S05]  /*5c70*/  IADD3 R28, P0, R18, R29, RZ ;  /* 0x0000001d121c7210 */ /* 0x000fca0007f1e0ff */
[----:B------:R-:W-:-:S05]  /*5c80*/  IMAD.X R29, RZ, RZ, R19, P0 ;  /* 0x000000ffff1d7224 */ /* 0x000fca00000e0613 */
[----:B------:R-:W2:Y:S01]  /*5c90*/  LDG.E R28, desc[UR60][R28.64] ;  /* 0x0000003c1c1c7981 */ /* 0x000ea2000c1e1900 */
[----:B------:R-:W-:Y:S01]  /*5ca0*/  IMAD R49, R34, 0x2, R47 ;  /* 0x0000000222317824 */ /* 0x000fe200078e022f */
[C---:B--2---:R-:W-:Y:S02]  /*5cb0*/  PRMT R41, R28.reuse, 0x7610, R41 ;  /* 0x000076101c297816 */ /* 0x044fe40000000029 */
[----:B------:R-:W-:Y:S01]  /*5cc0*/  PRMT R40, R28, 0x7632, R40 ;  /* 0x000076321c287816 */ /* 0x000fe20000000028 */
[----:B------:R-:W-:Y:S06]  /*5cd0*/  @!P1 BRA `(.L_x_4733) ;  /* 0x0000000c00d09947 */ /* 0x000fec0003800000 */
        /* <DEDUP_REMOVED lines=244> */
.L_x_4733:
[----:B------:R-:W-:-:S04]  /*6c20*/  LOP3.LUT R29, R44, 0xfffffffc, RZ, 0xc0, !PT ;  /* 0xfffffffc2c1d7812 */ /* 0x000fc800078ec0ff */
[----:B------:R-:W-:-:S05]  /*6c30*/  IADD3 R28, P0, R18, R29, RZ ;  /* 0x0000001d121c7210 */ /* 0x000fca0007f1e0ff */
[----:B------:R-:W-:-:S05]  /*6c40*/  IMAD.X R29, RZ, RZ, R19, P0 ;  /* 0x000000ffff1d7224 */ /* 0x000fca00000e0613 */
[----:B------:R-:W2:Y:S01]  /*6c50*/  LDG.E R28, desc[UR60][R28.64] ;  /* 0x0000003c1c1c7981 */ /* 0x000ea2000c1e1900 */
[----:B------:R-:W-:Y:S01]  /*6c60*/  FSETP.GTU.FTZ.AND P2, PT, |R0|, +INF , PT ;  /* 0x7f8000000000780b */ /* 0x000fe20003f5c200 */
[----:B------:R-:W-:Y:S01]  /*6c70*/  IMAD.U32 R43, R36, 0x10000, RZ ;  /* 0x00010000242b7824 */ /* 0x000fe200078e00ff */
        /* <DEDUP_REMOVED lines=16> */
[----:B------:R-:W-:Y:S02]  /*6d80*/  SEL R3, R3, RZ, P0 ;  /* 0x000000ff03037207 */ /* 0x000fe40000000000 */
[C---:B--2---:R-:W-:Y:S02]  /*6d90*/  PRMT R44, R28.reuse, 0x7610, R44 ;  /* 0x000076101c2c7816 */ /* 0x044fe4000000002c */
[----:B------:R-:W-:-:S03]  /*6da0*/  PRMT R45, R28, 0x7632, R45 ;  /* 0x000076321c2d7816 */ /* 0x000fc6000000002d */
        /* <DEDUP_REMOVED lines=10> */
.L_x_4735:
[----:B------:R-:W-:Y:S02]  /*6e50*/  FSETP.GTU.FTZ.AND P0, PT, |R42|, +INF , PT ;  /* 0x7f8000002a00780b */ /* 0x000fe40003f1c200 */
[----:B------:R-:W-:-:S04]  /*6e60*/  ISETP.LT.U32.AND P2, PT, R7, R35, PT ;  /* 0x000000230700720c */ /* 0x000fc80003f41070 */
[----:B------:R-:W-:-:S13]  /*6e70*/  ISETP.LT.OR.EX P0, PT, R6, RZ, !P0, P2 ;  /* 0x000000ff0600720c */ /* 0x000fda0004701720 */
.L_x_4736:
[----:B------:R-:W-:Y:S05]  /*6e80*/  BSYNC B1 ;  /* 0x0000000000017941 */ /* 0x000fea0003800000 */
.L_x_4734:
[----:B------:R-:W-:Y:S01]  /*6e90*/  FSETP.GTU.FTZ.AND P2, PT, |R9|, +INF , PT ;  /* 0x7f8000000900780b */ /* 0x000fe20003f5c200 */
[----:B------:R-:W-:Y:S01]  /*6ea0*/  BSSY B1, `(.L_x_4737) ;  /* 0x0000012000017945 */ /* 0x000fe20003800000 */
[----:B------:R-:W-:Y:S01]  /*6eb0*/  FSEL R5, R5, R42, P0 ;  /* 0x0000002a05057208 */ /* 0x000fe20000000000 */
[----:B------:R-:W-:Y:S01]  /*6ec0*/  IMAD.U32 R42, R38, 0x10000, RZ ;  /* 0x00010000262a7824 */ /* 0x000fe200078e00ff */
        /* <DEDUP_REMOVED lines=12> */
.L_x_4738:
[----:B------:R-:W-:Y:S02]  /*6f90*/  FSETP.GTU.FTZ.AND P0, PT, |R42|, +INF , PT ;  /* 0x7f8000002a00780b */ /* 0x000fe40003f1c200 */
[----:B------:R-:W-:-:S04]  /*6fa0*/  ISETP.LT.U32.AND P2, PT, R11, R47, PT ;  /* 0x0000002f0b00720c */ /* 0x000fc80003f41070 */
[----:B------:R-:W-:-:S13]  /*6fb0*/  ISETP.LT.OR.EX P0, PT, R8, RZ, !P0, P2 ;  /* 0x000000ff0800720c */ /* 0x000fda0004701720 */
.L_x_4739:
[----:B------:R-:W-:Y:S05]  /*6fc0*/  BSYNC B1 ;  /* 0x0000000000017941 */ /* 0x000fea0003800000 */
.L_x_4737:
        /* <DEDUP_REMOVED lines=16> */
.L_x_4741:
[----:B------:R-:W-:Y:S02]  /*70d0*/  FSETP.GTU.FTZ.AND P0, PT, |R29|, +INF , PT ;  /* 0x7f8000001d00780b */ /* 0x000fe40003f1c200 */
[----:B------:R-:W-:-:S04]  /*70e0*/  ISETP.LT.U32.AND P2, PT, R12, R47, PT ;  /* 0x0000002f0c00720c */ /* 0x000fc80003f41070 */
[----:B------:R-:W-:-:S13]  /*70f0*/  ISETP.LT.OR.EX P0, PT, R13, RZ, !P0, P2 ;  /* 0x000000ff0d00720c */ /* 0x000fda0004701720 */
.L_x_4742:
[----:B------:R-:W-:Y:S05]  /*7100*/  BSYNC B1 ;  /* 0x0000000000017941 */ /* 0x000fea0003800000 */
.L_x_4740:
[----:B------:R-:W-:Y:S01]  /*7110*/  FSETP.GTU.FTZ.AND P2, PT, |R14|, +INF , PT ;  /* 0x7f8000000e00780b */ /* 0x000fe20003f5c200 */
[----:B------:R-:W-:Y:S01]  /*7120*/  BSSY B1, `(.L_x_4743) ;  /* 0x0000013000017945 */ /* 0x000fe20003800000 */
[----:B------:R-:W-:Y:S01]  /*7130*/  FSEL R10, R10, R29, P0 ;  /* 0x0000001d0a0a7208 */ /* 0x000fe20000000000 */
[----:B------:R-:W-:Y:S01]  /*7140*/  IMAD.U32 R29, R41, 0x10000, RZ ;  /* 0x00010000291d7824 */ /* 0x000fe200078e00ff */
[----:B------:R-:W-:Y:S01]  /*7150*/  SEL R12, R12, R47, P0 ;  /* 0x0000002f0c0c7207 */ /* 0x000fe20000000000 */
[----:B------:R-:W-:Y:S01]  /*7160*/  IMAD.IADD R47, R47, 0x1, R34 ;  /* 0x000000012f2f7824 */ /* 0x000fe200078e0222 */
        /* <DEDUP_REMOVED lines=11> */
.L_x_4744:
[----:B------:R-:W-:Y:S02]  /*7220*/  FSETP.GTU.FTZ.AND P0, PT, |R29|, +INF , PT ;  /* 0x7f8000001d00780b */ /* 0x000fe40003f1c200 */
[----:B------:R-:W-:-:S04]  /*7230*/  ISETP.LT.U32.AND P2, PT, R22, R47, PT ;  /* 0x0000002f1600720c */ /* 0x000fc80003f41070 */
[----:B------:R-:W-:-:S13]  /*7240*/  ISETP.LT.OR.EX P0, PT, R21, RZ, !P0, P2 ;  /* 0x000000ff1500720c */ /* 0x000fda0004701720 */
.L_x_4745:
[----:B------:R-:W-:Y:S05]  /*7250*/  BSYNC B1 ;  /* 0x0000000000017941 */ /* 0x000fea0003800000 */
.L_x_4743:
[----:B------:R-:W-:Y:S01]  /*7260*/  FSETP.GTU.FTZ.AND P2, PT, |R23|, +INF , PT ;  /* 0x7f8000001700780b */ /* 0x000fe20003f5c200 */
[----:B------:R-:W-:Y:S01]  /*7270*/  BSSY B1, `(.L_x_4746) ;  /* 0x0000012000017945 */ /* 0x000fe20003800000 */
[----:B------:R-:W-:Y:S01]  /*7280*/  FSEL R14, R14, R29, P0 ;  /* 0x0000001d0e0e7208 */ /* 0x000fe20000000000 */
[----:B------:R-:W-:Y:S01]  /*7290*/  IMAD.U32 R42, R40, 0x10000, RZ ;  /* 0x00010000282a7824 */ /* 0x000fe200078e00ff */
        /* <DEDUP_REMOVED lines=12> */
.L_x_4747:
[----:B------:R-:W-:Y:S02]  /*7360*/  FSETP.GTU.FTZ.AND P0, PT, |R42|, +INF , PT ;  /* 0x7f8000002a00780b */ /* 0x000fe40003f1c200 */
[----:B------:R-:W-:-:S04]  /*7370*/  ISETP.LT.U32.AND P2, PT, R30, R47, PT ;  /* 0x0000002f1e00720c */ /* 0x000fc80003f41070 */
[----:B------:R-:W-:-:S13]  /*7380*/  ISETP.LT.OR.EX P0, PT, R25, RZ, !P0, P2 ;  /* 0x000000ff1900720c */ /* 0x000fda0004701720 */
.L_x_4748:
[----:B------:R-:W-:Y:S05]  /*7390*/  BSYNC B1 ;  /* 0x0000000000017941 */ /* 0x000fea0003800000 */
.L_x_4746:
        /* <DEDUP_REMOVED lines=16> */
.L_x_4750:
[----:B------:R-:W-:Y:S02]  /*74a0*/  FSETP.GTU.FTZ.AND P0, PT, |R42|, +INF , PT ;  /* 0x7f8000002a00780b */ /* 0x000fe40003f1c200 */
[----:B------:R-:W-:-:S04]  /*74b0*/  ISETP.LT.U32.AND P2, PT, R32, R49, PT ;  /* 0x000000312000720c */ /* 0x000fc80003f41070 */
[----:B------:R-:W-:-:S13]  /*74c0*/  ISETP.LT.OR.EX P0, PT, R31, RZ, !P0, P2 ;  /* 0x000000ff1f00720c */ /* 0x000fda0004701720 */
.L_x_4751:
[----:B------:R-:W-:Y:S05]  /*74d0*/  BSYNC B1 ;  /* 0x0000000000017941 */ /* 0x000fea0003800000 */
.L_x_4749:
        /* <DEDUP_REMOVED lines=16> */
.L_x_4753:
[----:B------:R-:W-:Y:S02]  /*75e0*/  FSETP.GTU.FTZ.AND P0, PT, |R43|, +INF , PT ;  /* 0x7f8000002b00780b */ /* 0x000fe40003f1c200 */
[----:B------:R-:W-:-:S04]  /*75f0*/  ISETP.LT.U32.AND P2, PT, R20, R49, PT ;  /* 0x000000311400720c */ /* 0x000fc80003f41070 */
[----:B------:R-:W-:-:S13]  /*7600*/  ISETP.LT.OR.EX P0, PT, R15, RZ, !P0, P2 ;  /* 0x000000ff0f00720c */ /* 0x000fda0004701720 */
.L_x_4754:
[----:B------:R-:W-:Y:S05]  /*7610*/  BSYNC B1 ;  /* 0x0000000000017941 */ /* 0x000fea0003800000 */
.L_x_4752:
        /* <DEDUP_REMOVED lines=9> */
.L_x_4729:
[----:B------:R-:W-:Y:S05]  /*76b0*/  BSYNC B0 ;  /* 0x0000000000007941 */ /* 0x000fea0003800000 */
.L_x_4728:
        /* <DEDUP_REMOVED lines=280> */
.L_x_4758:
[----:B0-----:R-:W-:-:S04]  /*8840*/  LOP3.LUT R27, R46, 0xfffffffc, RZ, 0xc0, !PT ;  /* 0xfffffffc2e1b7812 */ /* 0x001fc800078ec0ff */
        /* <DEDUP_REMOVED lines=282> */
.L_x_4759:
        /* <DEDUP_REMOVED lines=283> */
.L_x_4760:
        /* <DEDUP_REMOVED lines=283> */
.L_x_4761:
[----:B------:R-:W-:-:S04]  /*bd50*/  LOP3.LUT R27, R44, 0xfffffffc, RZ, 0xc0, !PT ;  /* 0xfffffffc2c1b7812 */ /* 0x000fc800078ec0ff */
[----:B------:R-:W-:-:S05]  /*bd60*/  IADD3 R18, P1, R18, R27, RZ ;  /* 0x0000001b12127210 */ /* 0x000fca0007f3e0ff */
[----:B------:R-:W-:-:S05]  /*bd70*/  IMAD.X R19, RZ, RZ, R19, P1 ;  /* 0x000000ffff137224 */ /* 0x000fca00008e0613 */
[----:B------:R-:W2:Y:S02]  /*bd80*/  LDG.E R18, desc[UR60][R18.64] ;  /* 0x0000003c12127981 */ /* 0x000ea4000c1e1900 */
[C---:B--2---:R-:W-:Y:S02]  /*bd90*/  PRMT R44, R18.reuse, 0x7610, R44 ;  /* 0x00007610122c7816 */ /* 0x044fe4000000002c */
[----:B------:R-:W-:-:S07]  /*bda0*/  PRMT R45, R18, 0x7632, R45 ;  /* 0x00007632122d7816 */ /* 0x000fce000000002d */
.L_x_4757:
[----:B------:R-:W-:Y:S05]  /*bdb0*/  BSYNC B0 ;  /* 0x0000000000007941 */ /* 0x000fea0003800000 */
.L_x_4756:
[----:B------:R-:W-:Y:S04]  /*bdc0*/  BSSY B0, `(.L_x_4762) ;  /* 0x00000ab000007945 */ /* 0x000fe80003800000 */
        /* <DEDUP_REMOVED lines=14> */
.L_x_4765:
[----:B------:R-:W-:Y:S02]  /*beb0*/  FSETP.GTU.FTZ.AND P0, PT, |R19|, +INF , PT ;  /* 0x7f8000001300780b */ /* 0x000fe40003f1c200 */
[----:B------:R-:W-:-:S04]  /*bec0*/  ISETP.LT.U32.AND P1, PT, R4, R35, PT ;  /* 0x000000230400720c */ /* 0x000fc80003f21070 */
[----:B------:R-:W-:-:S13]  /*bed0*/  ISETP.LT.OR.EX P0, PT, R3, RZ, !P0, P1 ;  /* 0x000000ff0300720c */ /* 0x000fda0004701710 */
.L_x_4766:
[----:B------:R-:W-:Y:S05]  /*bee0*/  BSYNC B1 ;  /* 0x0000000000017941 */ /* 0x000fea0003800000 */
.L_x_4764:
[----:B------:R-:W-:Y:S01]  /*bef0*/  FSETP.GTU.FTZ.AND P1, PT, |R5|, +INF , PT ;  /* 0x7f8000000500780b */ /* 0x000fe20003f3c200 */
[----:B------:R-:W-:Y:S01]  /*bf00*/  BSSY B1, `(.L_x_4767) ;  /* 0x0000012000017945 */ /* 0x000fe20003800000 */
[----:B------:R-:W-:Y:S01]  /*bf10*/  FSEL R0, R0, R19, P0 ;  /* 0x0000001300007208 */ /* 0x000fe20000000000 */
[----:B0-----:R-:W-:Y:S01]  /*bf20*/  IMAD.U32 R26, R37, 0x10000, RZ ;  /* 0x00010000251a7824 */ /* 0x001fe200078e00ff */
        /* <DEDUP_REMOVED lines=12> */
.L_x_4768:
[----:B------:R-:W-:Y:S02]  /*bff0*/  FSETP.GTU.FTZ.AND P0, PT, |R26|, +INF , PT ;  /* 0x7f8000001a00780b */ /* 0x000fe40003f1c200 */
[----:B------:R-:W-:-:S04]  /*c000*/  ISETP.LT.U32.AND P1, PT, R7, R35, PT ;  /* 0x000000230700720c */ /* 0x000fc80003f21070 */
[----:B------:R-:W-:-:S13]  /*c010*/  ISETP.LT.OR.EX P0, PT, R6, RZ, !P0, P1 ;  /* 0x000000ff0600720c */ /* 0x000fda0004701710 */
.L_x_4769:
[----:B------:R-:W-:Y:S05]  /*c020*/  BSYNC B1 ;  /* 0x0000000000017941 */ /* 0x000fea0003800000 */
.L_x_4767:
        /* <DEDUP_REMOVED lines=19> */
.L_x_4771:
[----:B------:R-:W-:Y:S02]  /*c160*/  FSETP.GTU.FTZ.AND P0, PT, |R38|, +INF , PT ;  /* 0x7f8000002600780b */ /* 0x000fe40003f1c200 */
[----:B------:R-:W-:-:S04]  /*c170*/  ISETP.LT.U32.AND P1, PT, R11, R27, PT ;  /* 0x0000001b0b00720c */ /* 0x000fc80003f21070 */
[----:B------:R-:W-:-:S13]  /*c180*/  ISETP.LT.OR.EX P0, PT, R8, RZ, !P0, P1 ;  /* 0x000000ff0800720c */ /* 0x000fda0004701710 */
.L_x_4772:
[----:B------:R-:W-:Y:S05]  /*c190*/  BSYNC B1 ;  /* 0x0000000000017941 */ /* 0x000fea0003800000 */
.L_x_4770:
        /* <DEDUP_REMOVED lines=16> */
.L_x_4774:
[----:B------:R-:W-:Y:S02]  /*c2a0*/  FSETP.GTU.FTZ.AND P0, PT, |R39|, +INF , PT ;  /* 0x7f8000002700780b */ /* 0x000fe40003f1c200 */
[----:B------:R-:W-:-:S04]  /*c2b0*/  ISETP.LT.U32.AND P1, PT, R12, R27, PT ;  /* 0x0000001b0c00720c */ /* 0x000fc80003f21070 */
[----:B------:R-:W-:-:S13]  /*c2c0*/  ISETP.LT.OR.EX P0, PT, R13, RZ, !P0, P1 ;  /* 0x000000ff0d00720c */ /* 0x000fda0004701710 */
.L_x_4775:
[----:B------:R-:W-:Y:S05]  /*c2d0*/  BSYNC B1 ;  /* 0x0000000000017941 */ /* 0x000fea0003800000 */
.L_x_4773:
        /* <DEDUP_REMOVED lines=19> */
.L_x_4777:
[----:B------:R-:W-:Y:S02]  /*c410*/  FSETP.GTU.FTZ.AND P0, PT, |R41|, +INF , PT ;  /* 0x7f8000002900780b */ /* 0x000fe40003f1c200 */
[----:B------:R-:W-:-:S04]  /*c420*/  ISETP.LT.U32.AND P1, PT, R22, R19, PT ;  /* 0x000000131600720c */ /* 0x000fc80003f21070 */
[----:B------:R-:W-:-:S13]  /*c430*/  ISETP.LT.OR.EX P0, PT, R21, RZ, !P0, P1 ;  /* 0x000000ff1500720c */ /* 0x000fda0004701710 */
.L_x_4778:
[----:B------:R-:W-:Y:S05]  /*c440*/  BSYNC B1 ;  /* 0x0000000000017941 */ /* 0x000fea0003800000 */
.L_x_4776:
        /* <DEDUP_REMOVED lines=16> */
.L_x_4780:
[----:B------:R-:W-:Y:S02]  /*c550*/  FSETP.GTU.FTZ.AND P0, PT, |R40|, +INF , PT ;  /* 0x7f8000002800780b */ /* 0x000fe40003f1c200 */
[----:B------:R-:W-:-:S04]  /*c560*/  ISETP.LT.U32.AND P1, PT, R30, R19, PT ;  /* 0x000000131e00720c */ /* 0x000fc80003f21070 */
[----:B------:R-:W-:-:S13]  /*c570*/  ISETP.LT.OR.EX P0, PT, R25, RZ, !P0, P1 ;  /* 0x000000ff1900720c */ /* 0x000fda0004701710 */
.L_x_4781:
[----:B------:R-:W-:Y:S05]  /*c580*/  BSYNC B1 ;  /* 0x0000000000017941 */ /* 0x000fea0003800000 */
.L_x_4779:
        /* <DEDUP_REMOVED lines=19> */
.L_x_4783:
[----:B------:R-:W-:Y:S02]  /*c6c0*/  FSETP.GTU.FTZ.AND P0, PT, |R44|, +INF , PT ;  /* 0x7f8000002c00780b */ /* 0x000fe40003f1c200 */
[----:B------:R-:W-:-:S04]  /*c6d0*/  ISETP.LT.U32.AND P1, PT, R32, R27, PT ;  /* 0x0000001b2000720c */ /* 0x000fc80003f21070 */
[----:B------:R-:W-:-:S13]  /*c6e0*/  ISETP.LT.OR.EX P0, PT, R31, RZ, !P0, P1 ;  /* 0x000000ff1f00720c */ /* 0x000fda0004701710 */
.L_x_4784:
[----:B------:R-:W-:Y:S05]  /*c6f0*/  BSYNC B1 ;  /* 0x0000000000017941 */ /* 0x000fea0003800000 */
.L_x_4782:
        /* <DEDUP_REMOVED lines=16> */
.L_x_4786:
[----:B------:R-:W-:Y:S02]  /*c800*/  FSETP.GTU.FTZ.AND P0, PT, |R45|, +INF , PT ;  /* 0x7f8000002d00780b */ /* 0x000fe40003f1c200 */
[----:B------:R-:W-:-:S04]  /*c810*/  ISETP.LT.U32.AND P1, PT, R20, R27, PT ;  /* 0x0000001b1400720c */ /* 0x000fc80003f21070 */
[----:B------:R-:W-:-:S13]  /*c820*/  ISETP.LT.OR.EX P0, PT, R15, RZ, !P0, P1 ;  /* 0x000000ff0f00720c */ /* 0x000fda0004701710 */
.L_x_4787:
[----:B------:R-:W-:Y:S05]  /*c830*/  BSYNC B1 ;  /* 0x0000000000017941 */ /* 0x000fea0003800000 */
.L_x_4785:
[----:B------:R-:W-:Y:S02]  /*c840*/  FSEL R24, R24, R45, P0 ;  /* 0x0000002d18187208 */ /* 0x000fe40000000000 */
[----:B------:R-:W-:Y:S02]  /*c850*/  SEL R20, R20, R27, P0 ;  /* 0x0000001b14147207 */ /* 0x000fe40000000000 */
[----:B------:R-:W-:-:S07]  /*c860*/  SEL R15, R15, RZ, P0 ;  /* 0x000000ff0f0f7207 */ /* 0x000fce0000000000 */
.L_x_4763:
[----:B------:R-:W-:Y:S05]  /*c870*/  BSYNC B0 ;  /* 0x0000000000007941 */ /* 0x000fea0003800000 */
.L_x_4762:
        /* <DEDUP_REMOVED lines=12> */
.L_x_4789:
[----:B------:R-:W-:Y:S02]  /*c940*/  FSETP.GTU.FTZ.AND P0, PT, |R9|, +INF , PT ;  /* 0x7f8000000900780b */ /* 0x000fe40003f1c200 */
[----:B------:R-:W-:-:S04]  /*c950*/  ISETP.LT.U32.AND P1, PT, R4, R11, PT ;  /* 0x0000000b0400720c */ /* 0x000fc80003f21070 */
[----:B------:R-:W-:-:S13]  /*c960*/  ISETP.LT.OR.EX P0, PT, R3, R8, !P0, P1 ;  /* 0x000000080300720c */ /* 0x000fda0004701710 */
.L_x_4790:
[----:B------:R-:W-:Y:S05]  /*c970*/  BSYNC B0 ;  /* 0x0000000000007941 */ /* 0x000fea0003800000 */
.L_x_4788:
        /* <DEDUP_REMOVED lines=15> */
.L_x_4792:
[----:B------:R-:W-:Y:S02]  /*ca70*/  FSETP.GTU.FTZ.AND P0, PT, |R10|, +INF , PT ;  /* 0x7f8000000a00780b */ /* 0x000fe40003f1c200 */
[----:B------:R-:W-:-:S04]  /*ca80*/  ISETP.LT.U32.AND P1, PT, R7, R12, PT ;  /* 0x0000000c0700720c */ /* 0x000fc80003f21070 */
[----:B------:R-:W-:-:S13]  /*ca90*/  ISETP.LT.OR.EX P0, PT, R6, R13, !P0, P1 ;  /* 0x0000000d0600720c */ /* 0x000fda0004701710 */
.L_x_4793:
[----:B------:R-:W-:Y:S05]  /*caa0*/  BSYNC B0 ;  /* 0x0000000000007941 */ /* 0x000fea0003800000 */
.L_x_4791:
        /* <DEDUP_REMOVED lines=15> */
.L_x_4795:
[----:B------:R-:W-:Y:S02]  /*cba0*/  FSETP.GTU.FTZ.AND P0, PT, |R14|, +INF , PT ;  /* 0x7f8000000e00780b */ /* 0x000fe40003f1c200 */
[----:B------:R-:W-:-:S04]  /*cbb0*/  ISETP.LT.U32.AND P1, PT, R11, R22, PT ;  /* 0x000000160b00720c */ /* 0x000fc80003f21070 */
[----:B------:R-:W-:-:S13]  /*cbc0*/  ISETP.LT.OR.EX P0, PT, R8, R21, !P0, P1 ;  /* 0x000000150800720c */ /* 0x000fda0004701710 */
.L_x_4796:
[----:B------:R-:W-:Y:S05]  /*cbd0*/  BSYNC B0 ;  /* 0x0000000000007941 */ /* 0x000fea0003800000 */
.L_x_4794:
        /* <DEDUP_REMOVED lines=15> */
.L_x_4798:
[----:B------:R-:W-:Y:S02]  /*ccd0*/  FSETP.GTU.FTZ.AND P0, PT, |R23|, +INF , PT ;  /* 0x7f8000001700780b */ /* 0x000fe40003f1c200 */
[----:B------:R-:W-:-:S04]  /*cce0*/  ISETP.LT.U32.AND P1, PT, R7, R30, PT ;  /* 0x0000001e0700720c */ /* 0x000fc80003f21070 */
[----:B------:R-:W-:-:S13]  /*ccf0*/  ISETP.LT.OR.EX P0, PT, R6, R25, !P0, P1 ;  /* 0x000000190600720c */ /* 0x000fda0004701710 */
.L_x_4799:
[----:B------:R-:W-:Y:S05]  /*cd00*/  BSYNC B0 ;  /* 0x0000000000007941 */ /* 0x000fea0003800000 */
.L_x_4797:
        /* <DEDUP_REMOVED lines=15> */
.L_x_4801:
[----:B------:R-:W-:Y:S02]  /*ce00*/  FSETP.GTU.FTZ.AND P0, PT, |R33|, +INF , PT ;  /* 0x7f8000002100780b */ /* 0x000fe40003f1c200 */
[----:B------:R-:W-:-:S04]  /*ce10*/  ISETP.LT.U32.AND P1, PT, R11, R32, PT ;  /* 0x000000200b00720c */ /* 0x000fc80003f21070 */
[----:B------:R-:W-:-:S13]  /*ce20*/  ISETP.LT.OR.EX P0, PT, R8, R31, !P0, P1 ;  /* 0x0000001f0800720c */ /* 0x000fda0004701710 */
.L_x_4802:
[----:B------:R-:W-:Y:S05]  /*ce30*/  BSYNC B0 ;  /* 0x0000000000007941 */ /* 0x000fea0003800000 */
.L_x_4800:
        /* <DEDUP_REMOVED lines=15> */
.L_x_4804:
[----:B------:R-:W-:Y:S02]  /*cf30*/  FSETP.GTU.FTZ.AND P0, PT, |R24|, +INF , PT ;  /* 0x7f8000001800780b */ /* 0x000fe40003f1c200 */
[----:B------:R-:W-:-:S04]  /*cf40*/  ISETP.LT.U32.AND P1, PT, R7, R20, PT ;  /* 0x000000140700720c */ /* 0x000fc80003f21070 */
[----:B------:R-:W-:-:S13]  /*cf50*/  ISETP.LT.OR.EX P0, PT, R6, R15, !P0, P1 ;  /* 0x0000000f0600720c */ /* 0x000fda0004701710 */
.L_x_4805:
[----:B------:R-:W-:Y:S05]  /*cf60*/  BSYNC B0 ;  /* 0x0000000000007941 */ /* 0x000fea0003800000 */
.L_x_4803:
[----:B------:R-:W-:Y:S02]  /*cf70*/  SEL R10, R7, R20, P0 ;  /* 0x00000014070a7207 */ /* 0x000fe40000000000 */
[----:B------:R-:W-:Y:S02]  /*cf80*/  SEL R11, R6, R15, P0 ;  /* 0x0000000f060b7207 */ /* 0x000fe40000000000 */
[----:B------:R-:W-:Y:S01]  /*cf90*/  FSEL R7, R23, R24, P0 ;  /* 0x0000001817077208 */ /* 0x000fe20000000000 */
[----:B------:R-:W-:Y:S06]  /*cfa0*/  BRA `(.L_x_4692) ;  /* 0x0000004400487947 */ /* 0x000fec0003800000 */
.L_x_4727:
        /* <DEDUP_REMOVED lines=40> */
.L_x_4829:
[----:B------:R-:W-:-:S05]  /*d230*/  IMAD R4, R38, R35, RZ ;  /* 0x0000002326047224 */ /* 0x000fca00078e02ff */
[----:B------:R-:W-:-:S05]  /*d240*/  SHF.R.U32.HI R5, RZ, 0x1, R4 ;  /* 0x00000001ff057819 */ /* 0x000fca0000011604 */
[----:B------:R-:W-:-:S05]  /*d250*/  IMAD.WIDE.U32 R4, R5, 0x4, R18 ;  /* 0x0000000405047825 */ /* 0x000fca00078e0012 */
[----:B------:R1:W2:Y:S01]  /*d260*/  LDG.E R41, desc[UR60][R4.64] ;  /* 0x0000003c04297981 */ /* 0x0002a2000c1e1900 */
[----:B0-----:R-:W-:-:S04]  /*d270*/  IMAD.IADD R40, R35, 0x1, R34 ;  /* 0x0000000123287824 */ /* 0x001fc800078e0222 */
[--C-:B------:R-:W-:Y:S02]  /*d280*/  IMAD.IADD R42, R40, 0x1, R34.reuse ;  /* 0x00000001282a7824 */ /* 0x100fe400078e0222 */
[----:B------:R-:W-:Y:S02]  /*d290*/  IMAD R6, R38, R40, RZ ;  /* 0x0000002826067224 */ /* 0x000fe400078e02ff */
[----:B------:R-:W-:Y:S02]  /*d2a0*/  IMAD.IADD R39, R42, 0x1, R34 ;  /* 0x000000012a277824 */ /* 0x000fe400078e0222 */
[C---:B------:R-:W-:Y:S01]  /*d2b0*/  IMAD R8, R38.reuse, R42, RZ ;  /* 0x0000002a26087224 */ /* 0x040fe200078e02ff */
[----:B------:R-:W-:Y:S01]  /*d2c0*/  SHF.R.U32.HI R7, RZ, 0x1, R6 ;  /* 0x00000001ff077819 */ /* 0x000fe20000011606 */
[----:B------:R-:W-:-:S03]  /*d2d0*/  IMAD R43, R38, R39, RZ ;  /* 0x00000027262b7224 */ /* 0x000fc600078e02ff */
[----:B------:R-:W-:Y:S01]  /*d2e0*/  SHF.R.U32.HI R9, RZ, 0x1, R8 ;  /* 0x00000001ff097819 */ /* 0x000fe20000011608 */
[----:B-1----:R-:W-:Y:S01]  /*d2f0*/  IMAD.WIDE.U32 R4, R7, 0x4, R18 ;  /* 0x0000000407047825 */ /* 0x002fe200078e0012 */
[----:B------:R-:W-:-:S03]  /*d300*/  SHF.R.U32.HI R43, RZ, 0x1, R43 ;  /* 0x00000001ff2b7819 */ /* 0x000fc6000001162b */
[--C-:B------:R-:W-:Y:S02]  /*d310*/  IMAD.WIDE.U32 R6, R9, 0x4, R18.reuse ;  /* 0x0000000409067825 */ /* 0x100fe400078e0012 */
[----:B------:R-:W3:Y:S02]  /*d320*/  LDG.E R4, desc[UR60][R4.64] ;  /* 0x0000003c04047981 */ /* 0x000ee4000c1e1900 */
[----:B------:R-:W-:Y:S02]  /*d330*/  IMAD.WIDE.U32 R8, R43, 0x4, R18 ;  /* 0x000000042b087825 */ /* 0x000fe400078e0012 */
[----:B------:R-:W4:Y:S04]  /*d340*/  LDG.E R6, desc[UR60][R6.64] ;  /* 0x0000003c06067981 */ /* 0x000f28000c1e1900 */
[----:B------:R0:W5:Y:S01]  /*d350*/  LDG.E R46, desc[UR60][R8.64] ;  /* 0x0000003c082e7981 */ /* 0x000162000c1e1900 */
[----:B------:R-:W-:-:S13]  /*d360*/  FSETP.GTU.FTZ.AND P1, PT, |R11|, +INF , PT ;  /* 0x7f8000000b00780b */ /* 0x000fda0003f3c200 */
[----:B------:R-:W-:-:S04]  /*d370*/  @!P1 ISETP.GE.U32.AND P0, PT, R14, R35, PT ;  /* 0x000000230e00920c */ /* 0x000fc80003f06070 */
[----:B------:R-:W-:Y:S01]  /*d380*/  @!P1 ISETP.GE.AND.EX P0, PT, R12, RZ, PT, P0 ;  /* 0x000000ff0c00920c */ /* 0x000fe20003f06300 */
[----:B------:R-:W-:Y:S01]  /*d390*/  BSSY B1, `(.L_x_4808) ;  /* 0x0000025000017945 */ /* 0x000fe20003800000 */
        /* <DEDUP_REMOVED lines=11> */
[----:B0-----:R-:W-:Y:S02]  /*d450*/  PRMT R8, R41, 0x7632, R8 ;  /* 0x0000763229087816 */ /* 0x001fe40000000008 */
[----:B------:R-:W-:Y:S02]  /*d460*/  FSEL R11, R11, R44, P0 ;  /* 0x0000002c0b0b7208 */ /* 0x000fe40000000000 */
[----:B------:R-:W-:Y:S01]  /*d470*/  PRMT R9, R41, 0x7610, R9 ;  /* 0x0000761029097816 */ /* 0x000fe20000000009 */
[----:B------:R-:W-:Y:S01]  /*d480*/  IMAD.U32 R48, R8, 0x10000, RZ ;  /* 0x0001000008307824 */ /* 0x000fe200078e00ff */
[----:B----4-:R-:W-:-:S02]  /*d490*/  PRMT R44, R6, 0x7610, R44 ;  /* 0x00007610062c7816 */ /* 0x010fc4000000002c */
[----:B------:R-:W-:Y:S02]  /*d4a0*/  PRMT R45, R6, 0x7632, R45 ;  /* 0x00007632062d7816 */ /* 0x000fe4000000002d */
[C---:B---3--:R-:W-:Y:S02]  /*d4b0*/  PRMT R41, R4.reuse, 0x7610, R41 ;  /* 0x0000761004297816 */ /* 0x048fe40000000029 */
[----:B------:R-:W-:Y:S02]  /*d4c0*/  PRMT R43, R4, 0x7632, R43 ;  /* 0x00007632042b7816 */ /* 0x000fe4000000002b */
[C---:B-----5:R-:W-:Y:S02]  /*d4d0*/  PRMT R6, R46.reuse, 0x7610, R6 ;  /* 0x000076102e067816 */ /* 0x060fe40000000006 */
[----:B------:R-:W-:Y:S02]  /*d4e0*/  PRMT R7, R46, 0x7632, R7 ;  /* 0x000076322e077816 */ /* 0x000fe40000000007 */
[----:B------:R-:W-:-:S02]  /*d4f0*/  SEL R14, R14, R35, P0 ;  /* 0x000000230e0e7207 */ /* 0x000fc40000000000 */
        /* <DEDUP_REMOVED lines=11> */
.L_x_4809:
[----:B------:R-:W-:Y:S02]  /*d5b0*/  FSETP.GTU.FTZ.AND P0, PT, |R48|, +INF , PT ;  /* 0x7f8000003000780b */ /* 0x000fe40003f1c200 */
[----:B------:R-:W-:-:S04]  /*d5c0*/  ISETP.LT.U32.AND P1, PT, R20, R35, PT ;  /* 0x000000231400720c */ /* 0x000fc80003f21070 */
[----:B------:R-:W-:-:S13]  /*d5d0*/  ISETP.LT.OR.EX P0, PT, R15, RZ, !P0, P1 ;  /* 0x000000ff0f00720c */ /* 0x000fda0004701710 */
.L_x_4810:
[----:B------:R-:W-:Y:S05]  /*d5e0*/  BSYNC B1 ;  /* 0x0000000000017941 */ /* 0x000fea0003800000 */
.L_x_4808:
        /* <DEDUP_REMOVED lines=16> */
.L_x_4812:
[----:B------:R-:W-:Y:S02]  /*d6f0*/  FSETP.GTU.FTZ.AND P0, PT, |R5|, +INF , PT ;  /* 0x7f8000000500780b */ /* 0x000fe40003f1c200 */
[----:B------:R-:W-:-:S04]  /*d700*/  ISETP.LT.U32.AND P1, PT, R23, R40, PT ;  /* 0x000000281700720c */ /* 0x000fc80003f21070 */
[----:B------:R-:W-:-:S13]  /*d710*/  ISETP.LT.OR.EX P0, PT, R21, RZ, !P0, P1 ;  /* 0x000000ff1500720c */ /* 0x000fda0004701710 */
.L_x_4813:
[----:B------:R-:W-:Y:S05]  /*d720*/  BSYNC B1 ;  /* 0x0000000000017941 */ /* 0x000fea0003800000 */
.L_x_4811:
        /* <DEDUP_REMOVED lines=16> */
.L_x_4815:
[----:B------:R-:W-:Y:S02]  /*d830*/  FSETP.GTU.FTZ.AND P0, PT, |R5|, +INF , PT ;  /* 0x7f8000000500780b */ /* 0x000fe40003f1c200 */
[----:B------:R-:W-:-:S04]  /*d840*/  ISETP.LT.U32.AND P1, PT, R25, R40, PT ;  /* 0x000000281900720c */ /* 0x000fc80003f21070 */
[----:B------:R-:W-:-:S13]  /*d850*/  ISETP.LT.OR.EX P0, PT, R26, RZ, !P0, P1 ;  /* 0x000000ff1a00720c */ /* 0x000fda0004701710 */
.L_x_4816:
[----:B------:R-:W-:Y:S05]  /*d860*/  BSYNC B1 ;  /* 0x0000000000017941 */ /* 0x000fea0003800000 */
.L_x_4814:
[----:B------:R-:W-:Y:S01]  /*d870*/  FSETP.GTU.FTZ.AND P1, PT, |R27|, +INF , PT ;  /* 0x7f8000001b00780b */ /* 0x000fe20003f3c200 */
[----:B------:R-:W-:Y:S01]  /*d880*/  BSSY B1, `(.L_x_4817) ;  /* 0x0000012000017945 */ /* 0x000fe20003800000 */
[----:B------:R-:W-:Y:S01]  /*d890*/  SEL R25, R25, R40, P0 ;  /* 0x0000002819197207 */ /* 0x000fe20000000000 */
[----:B------:R-:W-:Y:S01]  /*d8a0*/  IMAD.U32 R40, R44, 0x10000, RZ ;  /* 0x000100002c287824 */ /* 0x000fe200078e00ff */
        /* <DEDUP_REMOVED lines=12> */
.L_x_4818:
[----:B------:R-:W-:Y:S02]  /*d970*/  FSETP.GTU.FTZ.AND P0, PT, |R40|, +INF , PT ;  /* 0x7f8000002800780b */ /* 0x000fe40003f1c200 */
[----:B------:R-:W-:-:S04]  /*d980*/  ISETP.LT.U32.AND P1, PT, R29, R42, PT ;  /* 0x0000002a1d00720c */ /* 0x000fc80003f21070 */
[----:B------:R-:W-:-:S13]  /*d990*/  ISETP.LT.OR.EX P0, PT, R28, RZ, !P0, P1 ;  /* 0x000000ff1c00720c */ /* 0x000fda0004701710 */
.L_x_4819:
[----:B------:R-:W-:Y:S05]  /*d9a0*/  BSYNC B1 ;  /* 0x0000000000017941 */ /* 0x000fea0003800000 */
.L_x_4817:
        /* <DEDUP_REMOVED lines=16> */
.L_x_4821:
[----:B------:R-:W-:Y:S02]  /*dab0*/  FSETP.GTU.FTZ.AND P0, PT, |R5|, +INF , PT ;  /* 0x7f8000000500780b */ /* 0x000fe40003f1c200 */
[----:B------:R-:W-:-:S04]  /*dac0*/  ISETP.LT.U32.AND P1, PT, R37, R42, PT ;  /* 0x0000002a2500720c */ /* 0x000fc80003f21070 */
[----:B------:R-:W-:-:S13]  /*dad0*/  ISETP.LT.OR.EX P0, PT, R36, RZ, !P0, P1 ;  /* 0x000000ff2400720c */ /* 0x000fda0004701710 */
.L_x_4822:
[----:B------:R-:W-:Y:S05]  /*dae0*/  BSYNC B1 ;  /* 0x0000000000017941 */ /* 0x000fea0003800000 */
.L_x_4820:
        /* <DEDUP_REMOVED lines=16> */
.L_x_4824:
[----:B------:R-:W-:Y:S02]  /*dbf0*/  FSETP.GTU.FTZ.AND P0, PT, |R40|, +INF , PT ;  /* 0x7f8000002800780b */ /* 0x000fe40003f1c200 */
[----:B------:R-:W-:-:S04]  /*dc00*/  ISETP.LT.U32.AND P1, PT, R32, R39, PT ;  /* 0x000000272000720c */ /* 0x000fc80003f21070 */
[----:B------:R-:W-:-:S13]  /*dc10*/  ISETP.LT.OR.EX P0, PT, R31, RZ, !P0, P1 ;  /* 0x000000ff1f00720c */ /* 0x000fda0004701710 */
.L_x_4825:
[----:B------:R-:W-:Y:S05]  /*dc20*/  BSYNC B1 ;  /* 0x0000000000017941 */ /* 0x000fea0003800000 */
.L_x_4823:
        /* <DEDUP_REMOVED lines=16> */
.L_x_4827:
[----:B------:R-:W-:Y:S02]  /*dd30*/  FSETP.GTU.FTZ.AND P0, PT, |R47|, +INF , PT ;  /* 0x7f8000002f00780b */ /* 0x000fe40003f1c200 */
[----:B------:R-:W-:-:S04]  /*dd40*/  ISETP.LT.U32.AND P1, PT, R10, R39, PT ;  /* 0x000000270a00720c */ /* 0x000fc80003f21070 */
[----:B------:R-:W-:-:S13]  /*dd50*/  ISETP.LT.OR.EX P0, PT, R3, RZ, !P0, P1 ;  /* 0x000000ff0300720c */ /* 0x000fda0004701710 */
.L_x_4828:
[----:B------:R-:W-:Y:S05]  /*dd60*/  BSYNC B1 ;  /* 0x0000000000017941 */ /* 0x000fea0003800000 */
.L_x_4826:
        /* <DEDUP_REMOVED lines=9> */
.L_x_4807:
[----:B------:R-:W-:Y:S05]  /*de00*/  BSYNC B0 ;  /* 0x0000000000007941 */ /* 0x000fea0003800000 */
.L_x_4806:
        /* <DEDUP_REMOVED lines=35> */
.L_x_4831:
[----:B------:R-:W-:Y:S05]  /*e040*/  BSYNC B0 ;  /* 0x0000000000007941 */ /* 0x000fea0003800000 */
.L_x_4830:
[----:B------:R-:W-:Y:S04]  /*e050*/  BSSY B0, `(.L_x_4832) ;  /* 0x00000ab000007945 */ /* 0x000fe80003800000 */
        /* <DEDUP_REMOVED lines=14> */
.L_x_4835:
[----:B------:R-:W-:Y:S02]  /*e140*/  FSETP.GTU.FTZ.AND P0, PT, |R18|, +INF , PT ;  /* 0x7f8000001200780b */ /* 0x000fe40003f1c200 */
[----:B------:R-:W-:-:S04]  /*e150*/  ISETP.LT.U32.AND P1, PT, R14, R35, PT ;  /* 0x000000230e00720c */ /* 0x000fc80003f21070 */
[----:B------:R-:W-:-:S13]  /*e160*/  ISETP.LT.OR.EX P0, PT, R12, RZ, !P0, P1 ;  /* 0x000000ff0c00720c */ /* 0x000fda0004701710 */
.L_x_4836:
[----:B------:R-:W-:Y:S05]  /*e170*/  BSYNC B1 ;  /* 0x0000000000017941 */ /* 0x000fea0003800000 */
.L_x_4834:
        /* <DEDUP_REMOVED lines=16> */
.L_x_4838:
[----:B------:R-:W-:Y:S02]  /*e280*/  FSETP.GTU.FTZ.AND P0, PT, |R8|, +INF , PT ;  /* 0x7f8000000800780b */ /* 0x000fe40003f1c200 */
[----:B------:R-:W-:-:S04]  /*e290*/  ISETP.LT.U32.AND P1, PT, R20, R35, PT ;  /* 0x000000231400720c */ /* 0x000fc80003f21070 */
[----:B------:R-:W-:-:S13]  /*e2a0*/  ISETP.LT.OR.EX P0, PT, R15, RZ, !P0, P1 ;  /* 0x000000ff0f00720c */ /* 0x000fda0004701710 */
.L_x_4839:
[----:B------:R-:W-:Y:S05]  /*e2b0*/  BSYNC B1 ;  /* 0x0000000000017941 */ /* 0x000fea0003800000 */
.L_x_4837:
        /* <DEDUP_REMOVED lines=19> */
.L_x_4841:
[----:B------:R-:W-:Y:S02]  /*e3f0*/  FSETP.GTU.FTZ.AND P0, PT, |R41|, +INF , PT ;  /* 0x7f8000002900780b */ /* 0x000fe40003f1c200 */
[----:B------:R-:W-:-:S04]  /*e400*/  ISETP.LT.U32.AND P1, PT, R23, R18, PT ;  /* 0x000000121700720c */ /* 0x000fc80003f21070 */
[----:B------:R-:W-:-:S13]  /*e410*/  ISETP.LT.OR.EX P0, PT, R21, RZ, !P0, P1 ;  /* 0x000000ff1500720c */ /* 0x000fda0004701710 */
.L_x_4842:
[----:B------:R-:W-:Y:S05]  /*e420*/  BSYNC B1 ;  /* 0x0000000000017941 */ /* 0x000fea0003800000 */
.L_x_4840:
        /* <DEDUP_REMOVED lines=16> */
.L_x_4844:
[----:B------:R-:W-:Y:S02]  /*e530*/  FSETP.GTU.FTZ.AND P0, PT, |R43|, +INF , PT ;  /* 0x7f8000002b00780b */ /* 0x000fe40003f1c200 */
[----:B------:R-:W-:-:S04]  /*e540*/  ISETP.LT.U32.AND P1, PT, R25, R18, PT ;  /* 0x000000121900720c */ /* 0x000fc80003f21070 */
[----:B------:R-:W-:-:S13]  /*e550*/  ISETP.LT.OR.EX P0, PT, R26, RZ, !P0, P1 ;  /* 0x000000ff1a00720c */ /* 0x000fda0004701710 */
.L_x_4845:
[----:B------:R-:W-:Y:S05]  /*e560*/  BSYNC B1 ;  /* 0x0000000000017941 */ /* 0x000fea0003800000 */
.L_x_4843:
        /* <DEDUP_REMOVED lines=19> */
.L_x_4847:
[----:B------:R-:W-:Y:S02]  /*e6a0*/  FSETP.GTU.FTZ.AND P0, PT, |R44|, +INF , PT ;  /* 0x7f8000002c00780b */ /* 0x000fe40003f1c200 */
[----:B------:R-:W-:-:S04]  /*e6b0*/  ISETP.LT.U32.AND P1, PT, R29, R8, PT ;  /* 0x000000081d00720c */ /* 0x000fc80003f21070 */
[----:B------:R-:W-:-:S13]  /*e6c0*/  ISETP.LT.OR.EX P0, PT, R28, RZ, !P0, P1 ;  /* 0x000000ff1c00720c */ /* 0x000fda0004701710 */
.L_x_4848:
[----:B------:R-:W-:Y:S05]  /*e6d0*/  BSYNC B1 ;  /* 0x0000000000017941 */ /* 0x000fea0003800000 */
.L_x_4846:
        /* <DEDUP_REMOVED lines=16> */
.L_x_4850:
[----:B------:R-:W-:Y:S02]  /*e7e0*/  FSETP.GTU.FTZ.AND P0, PT, |R45|, +INF , PT ;  /* 0x7f8000002d00780b */ /* 0x000fe40003f1c200 */
[----:B------:R-:W-:-:S04]  /*e7f0*/  ISETP.LT.U32.AND P1, PT, R37, R8, PT ;  /* 0x000000082500720c */ /* 0x000fc80003f21070 */
[----:B------:R-:W-:-:S13]  /*e800*/  ISETP.LT.OR.EX P0, PT, R36, RZ, !P0, P1 ;  /* 0x000000ff2400720c */ /* 0x000fda0004701710 */
.L_x_4851:
[----:B------:R-:W-:Y:S05]  /*e810*/  BSYNC B1 ;  /* 0x0000000000017941 */ /* 0x000fea0003800000 */
.L_x_4849:
        /* <DEDUP_REMOVED lines=19> */
.L_x_4853:
[----:B------:R-:W-:Y:S02]  /*e950*/  FSETP.GTU.FTZ.AND P0, PT, |R6|, +INF , PT ;  /* 0x7f8000000600780b */ /* 0x000fe40003f1c200 */
[----:B------:R-:W-:-:S04]  /*e960*/  ISETP.LT.U32.AND P1, PT, R32, R5, PT ;  /* 0x000000052000720c */ /* 0x000fc80003f21070 */
[----:B------:R-:W-:-:S13]  /*e970*/  ISETP.LT.OR.EX P0, PT, R31, RZ, !P0, P1 ;  /* 0x000000ff1f00720c */ /* 0x000fda0004701710 */
.L_x_4854:
[----:B------:R-:W-:Y:S05]  /*e980*/  BSYNC B1 ;  /* 0x0000000000017941 */ /* 0x000fea0003800000 */
.L_x_4852:
        /* <DEDUP_REMOVED lines=16> */
.L_x_4856:
[----:B------:R-:W-:Y:S02]  /*ea90*/  FSETP.GTU.FTZ.AND P0, PT, |R7|, +INF , PT ;  /* 0x7f8000000700780b */ /* 0x000fe40003f1c200 */
[----:B------:R-:W-:-:S04]  /*eaa0*/  ISETP.LT.U32.AND P1, PT, R10, R5, PT ;  /* 0x000000050a00720c */ /* 0x000fc80003f21070 */
[----:B------:R-:W-:-:S13]  /*eab0*/  ISETP.LT.OR.EX P0, PT, R3, RZ, !P0, P1 ;  /* 0x000000ff0300720c */ /* 0x000fda0004701710 */
.L_x_4857:
[----:B------:R-:W-:Y:S05]  /*eac0*/  BSYNC B1 ;  /* 0x0000000000017941 */ /* 0x000fea0003800000 */
.L_x_4855:
[----:B------:R-:W-:Y:S02]  /*ead0*/  FSEL R0, R0, R7, P0 ;  /* 0x0000000700007208 */ /* 0x000fe40000000000 */
[----:B------:R-:W-:Y:S02]  /*eae0*/  SEL R10, R10, R5, P0 ;  /* 0x000000050a0a7207 */ /* 0x000fe40000000000 */
[----:B------:R-:W-:-:S07]  /*eaf0*/  SEL R3, R3, RZ, P0 ;  /* 0x000000ff03037207 */ /* 0x000fce0000000000 */
.L_x_4833:
[----:B------:R-:W-:Y:S05]  /*eb00*/  BSYNC B0 ;  /* 0x0000000000007941 */ /* 0x000fea0003800000 */
.L_x_4832:
        /* <DEDUP_REMOVED lines=12> */
.L_x_4859:
[----:B------:R-:W-:Y:S02]  /*ebd0*/  FSETP.GTU.FTZ.AND P0, PT, |R22|, +INF , PT ;  /* 0x7f8000001600780b */ /* 0x000fe40003f1c200 */
[----:B------:R-:W-:-:S04]  /*ebe0*/  ISETP.LT.U32.AND P1, PT, R14, R23, PT ;  /* 0x000000170e00720c */ /* 0x000fc80003f21070 */
[----:B------:R-:W-:-:S13]  /*ebf0*/  ISETP.LT.OR.EX P0, PT, R12, R21, !P0, P1 ;  /* 0x000000150c00720c */ /* 0x000fda0004701710 */
.L_x_4860:
[----:B------:R-:W-:Y:S05]  /*ec00*/  BSYNC B0 ;  /* 0x0000000000007941 */ /* 0x000fea0003800000 */
.L_x_4858:
        /* <DEDUP_REMOVED lines=15> */
.L_x_4862:
[----:B------:R-:W-:Y:S02]  /*ed00*/  FSETP.GTU.FTZ.AND P0, PT, |R24|, +INF , PT ;  /* 0x7f8000001800780b */ /* 0x000fe40003f1c200 */
[----:B------:R-:W-:-:S04]  /*ed10*/  ISETP.LT.U32.AND P1, PT, R20, R25, PT ;  /* 0x000000191400720c */ /* 0x000fc80003f21070 */
[----:B------:R-:W-:-:S13]  /*ed20*/  ISETP.LT.OR.EX P0, PT, R15, R26, !P0, P1 ;  /* 0x0000001a0f00720c */ /* 0x000fda0004701710 */
.L_x_4863:
[----:B------:R-:W-:Y:S05]  /*ed30*/  BSYNC B0 ;  /* 0x0000000000007941 */ /* 0x000fea0003800000 */
.L_x_4861:
        /* <DEDUP_REMOVED lines=15> */
.L_x_4865:
[----:B------:R-:W-:Y:S02]  /*ee30*/  FSETP.GTU.FTZ.AND P0, PT, |R27|, +INF , PT ;  /* 0x7f8000001b00780b */ /* 0x000fe40003f1c200 */
[----:B------:R-:W-:-:S04]  /*ee40*/  ISETP.LT.U32.AND P1, PT, R14, R29, PT ;  /* 0x0000001d0e00720c */ /* 0x000fc80003f21070 */
[----:B------:R-:W-:-:S13]  /*ee50*/  ISETP.LT.OR.EX P0, PT, R21, R28, !P0, P1 ;  /* 0x0000001c1500720c */ /* 0x000fda0004701710 */
.L_x_4866:
[----:B------:R-:W-:Y:S05]  /*ee60*/  BSYNC B0 ;  /* 0x0000000000007941 */ /* 0x000fea0003800000 */
.L_x_4864:
        /* <DEDUP_REMOVED lines=15> */
.L_x_4868:
[----:B------:R-:W-:Y:S02]  /*ef60*/  FSETP.GTU.FTZ.AND P0, PT, |R30|, +INF , PT ;  /* 0x7f8000001e00780b */ /* 0x000fe40003f1c200 */
[----:B------:R-:W-:-:S04]  /*ef70*/  ISETP.LT.U32.AND P1, PT, R20, R37, PT ;  /* 0x000000251400720c */ /* 0x000fc80003f21070 */
[----:B------:R-:W-:-:S13]  /*ef80*/  ISETP.LT.OR.EX P0, PT, R15, R36, !P0, P1 ;  /* 0x000000240f00720c */ /* 0x000fda0004701710 */
.L_x_4869:
[----:B------:R-:W-:Y:S05]  /*ef90*/  BSYNC B0 ;  /* 0x0000000000007941 */ /* 0x000fea0003800000 */
.L_x_4867:
        /* <DEDUP_REMOVED lines=15> */
.L_x_4871:
[----:B------:R-:W-:Y:S02]  /*f090*/  FSETP.GTU.FTZ.AND P0, PT, |R33|, +INF , PT ;  /* 0x7f8000002100780b */ /* 0x000fe40003f1c200 */
[----:B------:R-:W-:-:S04]  /*f0a0*/  ISETP.LT.U32.AND P1, PT, R29, R32, PT ;  /* 0x000000201d00720c */ /* 0x000fc80003f21070 */
[----:B------:R-:W-:-:S13]  /*f0b0*/  ISETP.LT.OR.EX P0, PT, R28, R31, !P0, P1 ;  /* 0x0000001f1c00720c */ /* 0x000fda0004701710 */
.L_x_4872:
[----:B------:R-:W-:Y:S05]  /*f0c0*/  BSYNC B0 ;  /* 0x0000000000007941 */ /* 0x000fea0003800000 */
.L_x_4870:
        /* <DEDUP_REMOVED lines=15> */
.L_x_4874:
[----:B------:R-:W-:Y:S02]  /*f1c0*/  FSETP.GTU.FTZ.AND P0, PT, |R0|, +INF , PT ;  /* 0x7f8000000000780b */ /* 0x000fe40003f1c200 */
[----:B------:R-:W-:-:S04]  /*f1d0*/  ISETP.LT.U32.AND P1, PT, R37, R10, PT ;  /* 0x0000000a2500720c */ /* 0x000fc80003f21070 */
[----:B------:R-:W-:-:S13]  /*f1e0*/  ISETP.LT.OR.EX P0, PT, R36, R3, !P0, P1 ;  /* 0x000000032400720c */ /* 0x000fda0004701710 */
.L_x_4875:
[----:B------:R-:W-:Y:S05]  /*f1f0*/  BSYNC B0 ;  /* 0x0000000000007941 */ /* 0x000fea0003800000 */
.L_x_4873:
[----:B------:R-:W-:Y:S02]  /*f200*/  SEL R10, R37, R10, P0 ;  /* 0x0000000a250a7207 */ /* 0x000fe40000000000 */
[----:B------:R-:W-:Y:S02]  /*f210*/  SEL R11, R36, R3, P0 ;  /* 0x00000003240b7207 */ /* 0x000fe40000000000 */
[----:B------:R-:W-:Y:S01]  /*f220*/  FSEL R7, R7, R0, P0 ;  /* 0x0000000007077208 */ /* 0x000fe20000000000 */
[----:B------:R-:W-:Y:S06]  /*f230*/  BRA `(.L_x_4692) ;  /* 0x0000002000a47947 */ /* 0x000fec0003800000 */
.L_x_4726:
        /* <DEDUP_REMOVED lines=49> */
.L_x_4899:
[----:B------:R-:W-:-:S05]  /*f550*/  SHF.R.U32.HI R11, RZ, 0x1, R39 ;  /* 0x00000001ff0b7819 */ /* 0x000fca0000011627 */
[----:B------:R-:W-:-:S06]  /*f560*/  IMAD.WIDE.U32 R10, R11, 0x4, R18 ;  /* 0x000000040b0a7825 */ /* 0x000fcc00078e0012 */
[----:B------:R-:W2:Y:S01]  /*f570*/  LDG.E R11, desc[UR60][R10.64] ;  /* 0x0000003c0a0b7981 */ /* 0x000ea2000c1e1900 */
        /* <DEDUP_REMOVED lines=27> */
[C---:B0-----:R-:W-:Y:S02]  /*f730*/  PRMT R8, R11.reuse, 0x7632, R8 ;  /* 0x000076320b087816 */ /* 0x041fe40000000008 */
[----:B------:R-:W-:Y:S02]  /*f740*/  PRMT R9, R11, 0x7610, R9 ;  /* 0x000076100b097816 */ /* 0x000fe40000000009 */
[----:B----4-:R-:W-:Y:S01]  /*f750*/  PRMT R40, R6, 0x7610, R40 ;  /* 0x0000761006287816 */ /* 0x010fe20000000028 */
[----:B------:R-:W-:Y:S01]  /*f760*/  IMAD.U32 R46, R8, 0x10000, RZ ;  /* 0x00010000082e7824 */ /* 0x000fe200078e00ff */
[----:B------:R-:W-:-:S02]  /*f770*/  PRMT R44, R6, 0x7632, R44 ;  /* 0x00007632062c7816 */ /* 0x000fc4000000002c */
[----:B------:R-:W-:Y:S02]  /*f780*/  FSEL R32, R32, R47, P0 ;  /* 0x0000002f20207208 */ /* 0x000fe40000000000 */
        /* <DEDUP_REMOVED lines=16> */
.L_x_4879:
[----:B------:R-:W-:Y:S02]  /*f890*/  FSETP.GTU.FTZ.AND P0, PT, |R46|, +INF , PT ;  /* 0x7f8000002e00780b */ /* 0x000fe40003f1c200 */
[----:B------:R-:W-:-:S04]  /*f8a0*/  ISETP.LT.U32.AND P1, PT, R26, R39, PT ;  /* 0x000000271a00720c */ /* 0x000fc80003f21070 */
[----:B------:R-:W-:-:S13]  /*f8b0*/  ISETP.LT.OR.EX P0, PT, R20, RZ, !P0, P1 ;  /* 0x000000ff1400720c */ /* 0x000fda0004701710 */
.L_x_4880:
[----:B------:R-:W-:Y:S05]  /*f8c0*/  BSYNC B1 ;  /* 0x0000000000017941 */ /* 0x000fea0003800000 */
.L_x_4878:
        /* <DEDUP_REMOVED lines=16> */
.L_x_4882:
[----:B------:R-:W-:Y:S02]  /*f9d0*/  FSETP.GTU.FTZ.AND P0, PT, |R42|, +INF , PT ;  /* 0x7f8000002a00780b */ /* 0x000fe40003f1c200 */
[----:B------:R-:W-:-:S04]  /*f9e0*/  ISETP.LT.U32.AND P1, PT, R28, R43, PT ;  /* 0x0000002b1c00720c */ /* 0x000fc80003f21070 */
[----:B------:R-:W-:-:S13]  /*f9f0*/  ISETP.LT.OR.EX P0, PT, R22, RZ, !P0, P1 ;  /* 0x000000ff1600720c */ /* 0x000fda0004701710 */
.L_x_4883:
[----:B------:R-:W-:Y:S05]  /*fa00*/  BSYNC B1 ;  /* 0x0000000000017941 */ /* 0x000fea0003800000 */
.L_x_4881:
        /* <DEDUP_REMOVED lines=16> */
.L_x_4885:
[----:B------:R-:W-:Y:S02]  /*fb10*/  FSETP.GTU.FTZ.AND P0, PT, |R5|, +INF , PT ;  /* 0x7f8000000500780b */ /* 0x000fe40003f1c200 */
[----:B------:R-:W-:-:S04]  /*fb20*/  ISETP.LT.U32.AND P1, PT, R27, R43, PT ;  /* 0x0000002b1b00720c */ /* 0x000fc80003f21070 */
[----:B------:R-:W-:-:S13]  /*fb30*/  ISETP.LT.OR.EX P0, PT, R21, RZ, !P0, P1 ;  /* 0x000000ff1500720c */ /* 0x000fda0004701710 */
.L_x_4886:
[----:B------:R-:W-:Y:S05]  /*fb40*/  BSYNC B1 ;  /* 0x0000000000017941 */ /* 0x000fea0003800000 */
.L_x_4884:
        /* <DEDUP_REMOVED lines=16> */
.L_x_4888:
[----:B------:R-:W-:Y:S02]  /*fc50*/  FSETP.GTU.FTZ.AND P0, PT, |R5|, +INF , PT ;  /* 0x7f8000000500780b */ /* 0x000fe40003f1c200 */
[----:B------:R-:W-:-:S04]  /*fc60*/  ISETP.LT.U32.AND P1, PT, R29, R45, PT ;  /* 0x0000002d1d00720c */ /* 0x000fc80003f21070 */
[----:B------:R-:W-:-:S13]  /*fc70*/  ISETP.LT.OR.EX P0, PT, R23, RZ, !P0, P1 ;  /* 0x000000ff1700720c */ /* 0x000fda0004701710 */
.L_x_4889:
[----:B------:R-:W-:Y:S05]  /*fc80*/  BSYNC B1 ;  /* 0x0000000000017941 */ /* 0x000fea0003800000 */
.L_x_4887:
        /* <DEDUP_REMOVED lines=16> */
.L_x_4891:
[----:B------:R-:W-:Y:S02]  /*fd90*/  FSETP.GTU.FTZ.AND P0, PT, |R42|, +INF , PT ;  /* 0x7f8000002a00780b */ /* 0x000fe40003f1c200 */
[----:B------:R-:W-:-:S04]  /*fda0*/  ISETP.LT.U32.AND P1, PT, R30, R45, PT ;  /* 0x0000002d1e00720c */ /* 0x000fc80003f21070 */
[----:B------:R-:W-:-:S13]  /*fdb0*/  ISETP.LT.OR.EX P0, PT, R24, RZ, !P0, P1 ;  /* 0x000000ff1800720c */ /* 0x000fda0004701710 */
.L_x_4892:
[----:B------:R-:W-:Y:S05]  /*fdc0*/  BSYNC B1 ;  /* 0x0000000000017941 */ /* 0x000fea0003800000 */
.L_x_4890:
        /* <DEDUP_REMOVED lines=16> */
.L_x_4894:
[----:B------:R-:W-:Y:S02]  /*fed0*/  FSETP.GTU.FTZ.AND P0, PT, |R42|, +INF , PT ;  /* 0x7f8000002a00780b */ /* 0x000fe40003f1c200 */
[----:B------:R-:W-:-:S04]  /*fee0*/  ISETP.LT.U32.AND P1, PT, R31, R41, PT ;  /* 0x000000291f00720c */ /* 0x000fc80003f21070 */
[----:B------:R-:W-:-:S13]  /*fef0*/  ISETP.LT.OR.EX P0, PT, R14, RZ, !P0, P1 ;  /* 0x000000ff0e00720c */ /* 0x000fda0004701710 */
.L_x_4895:
[----:B------:R-:W-:Y:S05]  /*ff00*/  BSYNC B1 ;  /* 0x0000000000017941 */ /* 0x000fea0003800000 */
.L_x_4893:
        /* <DEDUP_REMOVED lines=16> */
.L_x_4897:
[----:B------:R-:W-:Y:S02]  /*10010*/  FSETP.GTU.FTZ.AND P0, PT, |R43|, +INF , PT ;  /* 0x7f8000002b00780b */ /* 0x000fe40003f1c200 */
[----:B------:R-:W-:-:S04]  /*10020*/  ISETP.LT.U32.AND P1, PT, R12, R41, PT ;  /* 0x000000290c00720c */ /* 0x000fc80003f21070 */
[----:B------:R-:W-:-:S13]  /*10030*/  ISETP.LT.OR.EX P0, PT, R3, RZ, !P0, P1 ;  /* 0x000000ff0300720c */ /* 0x000fda0004701710 */
.L_x_4898:
[----:B------:R-:W-:Y:S05]  /*10040*/  BSYNC B1 ;  /* 0x0000000000017941 */ /* 0x000fea0003800000 */
.L_x_4896:
        /* <DEDUP_REMOVED lines=9> */
.L_x_4877:
[----:B------:R-:W-:Y:S05]  /*100e0*/  BSYNC B0 ;  /* 0x0000000000007941 */ /* 0x000fea0003800000 */
.L_x_4876:
        /* <DEDUP_REMOVED lines=21> */
[----:B------:R-:W-:Y:S01]  /*10240*/  ISETP.GE.U32.AND P0, PT, R43, R42, PT ;  /* 0x0000002a2b00720c */ /* 0x000fe20003f06070 */
[----:B------:R-:W-:-:S06]  /*10250*/  IMAD.WIDE.U32 R4, R5, 0x4, R18 ;  /* 0x0000000405047825 */ /* 0x000fcc00078e0012 */
[----:B------:R-:W2:Y:S06]  /*10260*/  LDG.E R4, desc[UR60][R4.64] ;  /* 0x0000003c04047981 */ /* 0x000eac000c1e1900 */
[----:B------:R-:W-:-:S05]  /*10270*/  @!P0 SHF.R.U32.HI R41, RZ, 0x1, R43 ;  /* 0x00000001ff298819 */ /* 0x000fca000001162b */
[----:B------:R-:W-:-:S06]  /*10280*/  @!P0 IMAD.WIDE.U32 R18, R41, 0x4, R18 ;  /* 0x0000000429128825 */ /* 0x000fcc00078e0012 */
[----:B------:R-:W3:Y:S01]  /*10290*/  @!P0 LDG.E R18, desc[UR60][R18.64] ;  /* 0x0000003c12128981 */ /* 0x000ee2000c1e1900 */
[C---:B--2---:R-:W-:Y:S02]  /*102a0*/  PRMT R40, R4.reuse, 0x7610, R40 ;  /* 0x0000761004287816 */ /* 0x044fe40000000028 */
[----:B------:R-:W-:Y:S02]  /*102b0*/  PRMT R44, R4, 0x7632, R44 ;  /* 0x00007632042c7816 */ /* 0x000fe4000000002c */
[C---:B---3--:R-:W-:Y:S02]  /*102c0*/  @!P0 PRMT R6, R18.reuse, 0x7610, R6 ;  /* 0x0000761012068816 */ /* 0x048fe40000000006 */
[----:B------:R-:W-:-:S07]  /*102d0*/  @!P0 PRMT R7, R18, 0x7632, R7 ;  /* 0x0000763212078816 */ /* 0x000fce0000000007 */
.L_x_4901:
[----:B------:R-:W-:Y:S05]  /*102e0*/  BSYNC B0 ;  /* 0x0000000000007941 */ /* 0x000fea0003800000 */
.L_x_4900:
[----:B------:R-:W-:Y:S04]  /*102f0*/  BSSY B0, `(.L_x_4902) ;  /* 0x00000ab000007945 */ /* 0x000fe80003800000 */
[----:B------:R-:W-:Y:S05]  /*10300*/  @P1 BRA `(.L_x_4903) ;  /* 0x0000000800a41947 */ /* 0x000fea0003800000 */
[----:B------:R-:W-:Y:S01]  /*10310*/  FSETP.GTU.FTZ.AND P0, PT, |R32|, +INF , PT ;  /* 0x7f8000002000780b */ /* 0x000fe20003f1c200 */
[----:B------:R-:W-:Y:S01]  /*10320*/  BSSY B1, `(.L_x_4904) ;  /* 0x000000f000017945 */ /* 0x000fe20003800000 */
[----:B------:R-:W-:-:S11]  /*10330*/  IMAD.U32 R9, R9, 0x10000, RZ ;  /* 0x0001000009097824 */ /* 0x000fd600078e00ff */
        /* <DEDUP_REMOVED lines=10> */
.L_x_4905:
[----:B------:R-:W-:Y:S02]  /*103e0*/  FSETP.GTU.FTZ.AND P0, PT, |R9|, +INF , PT ;  /* 0x7f8000000900780b */ /* 0x000fe40003f1c200 */
[----:B------:R-:W-:-:S04]  /*103f0*/  ISETP.LT.U32.AND P1, PT, R25, R39, PT ;  /* 0x000000271900720c */ /* 0x000fc80003f21070 */
[----:B------:R-:W-:-:S13]  /*10400*/  ISETP.LT.OR.EX P0, PT, R15, RZ, !P0, P1 ;  /* 0x000000ff0f00720c */ /* 0x000fda0004701710 */
.L_x_4906:
[----:B------:R-:W-:Y:S05]  /*10410*/  BSYNC B1 ;  /* 0x0000000000017941 */ /* 0x000fea0003800000 */
.L_x_4904:
        /* <DEDUP_REMOVED lines=16> */
.L_x_4908:
[----:B------:R-:W-:Y:S02]  /*10520*/  FSETP.GTU.FTZ.AND P0, PT, |R8|, +INF , PT ;  /* 0x7f8000000800780b */ /* 0x000fe40003f1c200 */
[----:B------:R-:W-:-:S04]  /*10530*/  ISETP.LT.U32.AND P1, PT, R26, R39, PT ;  /* 0x000000271a00720c */ /* 0x000fc80003f21070 */
[----:B------:R-:W-:-:S13]  /*10540*/  ISETP.LT.OR.EX P0, PT, R20, RZ, !P0, P1 ;  /* 0x000000ff1400720c */ /* 0x000fda0004701710 */
.L_x_4909:
[----:B------:R-:W-:Y:S05]  /*10550*/  BSYNC B1 ;  /* 0x0000000000017941 */ /* 0x000fea0003800000 */
.L_x_4907:
        /* <DEDUP_REMOVED lines=19> */
.L_x_4911:
[----:B------:R-:W-:Y:S02]  /*10690*/  FSETP.GTU.FTZ.AND P0, PT, |R10|, +INF , PT ;  /* 0x7f8000000a00780b */ /* 0x000fe40003f1c200 */
[----:B------:R-:W-:-:S04]  /*106a0*/  ISETP.LT.U32.AND P1, PT, R28, R9, PT ;  /* 0x000000091c00720c */ /* 0x000fc80003f21070 */
[----:B------:R-:W-:-:S13]  /*106b0*/  ISETP.LT.OR.EX P0, PT, R22, RZ, !P0, P1 ;  /* 0x000000ff1600720c */ /* 0x000fda0004701710 */
.L_x_4912:
[----:B------:R-:W-:Y:S05]  /*106c0*/  BSYNC B1 ;  /* 0x0000000000017941 */ /* 0x000fea0003800000 */
.L_x_4910:
        /* <DEDUP_REMOVED lines=16> */
.L_x_4914:
[----:B------:R-:W-:Y:S02]  /*107d0*/  FSETP.GTU.FTZ.AND P0, PT, |R11|, +INF , PT ;  /* 0x7f8000000b00780b */ /* 0x000fe40003f1c200 */
[----:B------:R-:W-:-:S04]  /*107e0*/  ISETP.LT.U32.AND P1, PT, R27, R9, PT ;  /* 0x000000091b00720c */ /* 0x000fc80003f21070 */
[----:B------:R-:W-:-:S13]  /*107f0*/  ISETP.LT.OR.EX P0, PT, R21, RZ, !P0, P1 ;  /* 0x000000ff1500720c */ /* 0x000fda0004701710 */
.L_x_4915:
[----:B------:R-:W-:Y:S05]  /*10800*/  BSYNC B1 ;  /* 0x0000000000017941 */ /* 0x000fea0003800000 */
.L_x_4913:
        /* <DEDUP_REMOVED lines=19> */
.L_x_4917:
[----:B------:R-:W-:Y:S02]  /*10940*/  FSETP.GTU.FTZ.AND P0, PT, |R9|, +INF , PT ;  /* 0x7f8000000900780b */ /* 0x000fe40003f1c200 */
[----:B------:R-:W-:-:S04]  /*10950*/  ISETP.LT.U32.AND P1, PT, R29, R5, PT ;  /* 0x000000051d00720c */ /* 0x000fc80003f21070 */
[----:B------:R-:W-:-:S13]  /*10960*/  ISETP.LT.OR.EX P0, PT, R23, RZ, !P0, P1 ;  /* 0x000000ff1700720c */ /* 0x000fda0004701710 */
.L_x_4918:
[----:B------:R-:W-:Y:S05]  /*10970*/  BSYNC B1 ;  /* 0x0000000000017941 */ /* 0x000fea0003800000 */
.L_x_4916:
        /* <DEDUP_REMOVED lines=16> */
.L_x_4920:
[----:B------:R-:W-:Y:S02]  /*10a80*/  FSETP.GTU.FTZ.AND P0, PT, |R44|, +INF , PT ;  /* 0x7f8000002c00780b */ /* 0x000fe40003f1c200 */
[----:B------:R-:W-:-:S04]  /*10a90*/  ISETP.LT.U32.AND P1, PT, R30, R5, PT ;  /* 0x000000051e00720c */ /* 0x000fc80003f21070 */
[----:B------:R-:W-:-:S13]  /*10aa0*/  ISETP.LT.OR.EX P0, PT, R24, RZ, !P0, P1 ;  /* 0x000000ff1800720c */ /* 0x000fda0004701710 */
.L_x_4921:
[----:B------:R-:W-:Y:S05]  /*10ab0*/  BSYNC B1 ;  /* 0x0000000000017941 */ /* 0x000fea0003800000 */
.L_x_4919:
        /* <DEDUP_REMOVED lines=19> */
.L_x_4923:
[----:B------:R-:W-:Y:S02]  /*10bf0*/  FSETP.GTU.FTZ.AND P0, PT, |R6|, +INF , PT ;  /* 0x7f8000000600780b */ /* 0x000fe40003f1c200 */
[----:B------:R-:W-:-:S04]  /*10c00*/  ISETP.LT.U32.AND P1, PT, R31, R9, PT ;  /* 0x000000091f00720c */ /* 0x000fc80003f21070 */
[----:B------:R-:W-:-:S13]  /*10c10*/  ISETP.LT.OR.EX P0, PT, R14, RZ, !P0, P1 ;  /* 0x000000ff0e00720c */ /* 0x000fda0004701710 */
.L_x_4924:
[----:B------:R-:W-:Y:S05]  /*10c20*/  BSYNC B1 ;  /* 0x0000000000017941 */ /* 0x000fea0003800000 */
.L_x_4922:
        /* <DEDUP_REMOVED lines=16> */
.L_x_4926:
[----:B------:R-:W-:Y:S02]  /*10d30*/  FSETP.GTU.FTZ.AND P0, PT, |R7|, +INF , PT ;  /* 0x7f8000000700780b */ /* 0x000fe40003f1c200 */
[----:B------:R-:W-:-:S04]  /*10d40*/  ISETP.LT.U32.AND P1, PT, R12, R9, PT ;  /* 0x000000090c00720c */ /* 0x000fc80003f21070 */
[----:B------:R-:W-:-:S13]  /*10d50*/  ISETP.LT.OR.EX P0, PT, R3, RZ, !P0, P1 ;  /* 0x000000ff0300720c */ /* 0x000fda0004701710 */
.L_x_4927:
[----:B------:R-:W-:Y:S05]  /*10d60*/  BSYNC B1 ;  /* 0x0000000000017941 */ /* 0x000fea0003800000 */
.L_x_4925:
[----:B------:R-:W-:Y:S02]  /*10d70*/  FSEL R0, R0, R7, P0 ;  /* 0x0000000700007208 */ /* 0x000fe40000000000 */
[----:B------:R-:W-:Y:S02]  /*10d80*/  SEL R12, R12, R9, P0 ;  /* 0x000000090c0c7207 */ /* 0x000fe40000000000 */
[----:B------:R-:W-:-:S07]  /*10d90*/  SEL R3, R3, RZ, P0 ;  /* 0x000000ff03037207 */ /* 0x000fce0000000000 */
.L_x_4903:
[----:B------:R-:W-:Y:S05]  /*10da0*/  BSYNC B0 ;  /* 0x0000000000007941 */ /* 0x000fea0003800000 */
.L_x_4902:
        /* <DEDUP_REMOVED lines=12> */
.L_x_4929:
[----:B------:R-:W-:Y:S02]  /*10e70*/  FSETP.GTU.FTZ.AND P0, PT, |R35|, +INF , PT ;  /* 0x7f8000002300780b */ /* 0x000fe40003f1c200 */
[----:B------:R-:W-:-:S04]  /*10e80*/  ISETP.LT.U32.AND P1, PT, R25, R28, PT ;  /* 0x0000001c1900720c */ /* 0x000fc80003f21070 */
[----:B------:R-:W-:-:S13]  /*10e90*/  ISETP.LT.OR.EX P0, PT, R15, R22, !P0, P1 ;  /* 0x000000160f00720c */ /* 0x000fda0004701710 */
.L_x_4930:
[----:B------:R-:W-:Y:S05]  /*10ea0*/  BSYNC B0 ;  /* 0x0000000000007941 */ /* 0x000fea0003800000 */
.L_x_4928:
        /* <DEDUP_REMOVED lines=15> */
.L_x_4932:
[----:B------:R-:W-:Y:S02]  /*10fa0*/  FSETP.GTU.FTZ.AND P0, PT, |R34|, +INF , PT ;  /* 0x7f8000002200780b */ /* 0x000fe40003f1c200 */
[----:B------:R-:W-:-:S04]  /*10fb0*/  ISETP.LT.U32.AND P1, PT, R26, R27, PT ;  /* 0x0000001b1a00720c */ /* 0x000fc80003f21070 */
[----:B------:R-:W-:-:S13]  /*10fc0*/  ISETP.LT.OR.EX P0, PT, R20, R21, !P0, P1 ;  /* 0x000000151400720c */ /* 0x000fda0004701710 */
.L_x_4933:
[----:B------:R-:W-:Y:S05]  /*10fd0*/  BSYNC B0 ;  /* 0x0000000000007941 */ /* 0x000fea0003800000 */
.L_x_4931:
        /* <DEDUP_REMOVED lines=15> */
.L_x_4935:
[----:B------:R-:W-:Y:S02]  /*110d0*/  FSETP.GTU.FTZ.AND P0, PT, |R36|, +INF , PT ;  /* 0x7f8000002400780b */ /* 0x000fe40003f1c200 */
[----:B------:R-:W-:-:S04]  /*110e0*/  ISETP.LT.U32.AND P1, PT, R28, R29, PT ;  /* 0x0000001d1c00720c */ /* 0x000fc80003f21070 */
[----:B------:R-:W-:-:S13]  /*110f0*/  ISETP.LT.OR.EX P0, PT, R22, R23, !P0, P1 ;  /* 0x000000171600720c */ /* 0x000fda0004701710 */
.L_x_4936:
[----:B------:R-:W-:Y:S05]  /*11100*/  BSYNC B0 ;  /* 0x0000000000007941 */ /* 0x000fea0003800000 */
.L_x_4934:
        /* <DEDUP_REMOVED lines=15> */
.L_x_4938:
[----:B------:R-:W-:Y:S02]  /*11200*/  FSETP.GTU.FTZ.AND P0, PT, |R37|, +INF , PT ;  /* 0x7f8000002500780b */ /* 0x000fe40003f1c200 */
[----:B------:R-:W-:-:S04]  /*11210*/  ISETP.LT.U32.AND P1, PT, R27, R30, PT ;  /* 0x0000001e1b00720c */ /* 0x000fc80003f21070 */
[----:B------:R-:W-:-:S13]  /*11220*/  ISETP.LT.OR.EX P0, PT, R21, R24, !P0, P1 ;  /* 0x000000181500720c */ /* 0x000fda0004701710 */
.L_x_4939:
[----:B------:R-:W-:Y:S05]  /*11230*/  BSYNC B0 ;  /* 0x0000000000007941 */ /* 0x000fea0003800000 */
.L_x_4937:
        /* <DEDUP_REMOVED lines=15> */
.L_x_4941:
[----:B------:R-:W-:Y:S02]  /*11330*/  FSETP.GTU.FTZ.AND P0, PT, |R13|, +INF , PT ;  /* 0x7f8000000d00780b */ /* 0x000fe40003f1c200 */
[----:B------:R-:W-:-:S04]  /*11340*/  ISETP.LT.U32.AND P1, PT, R28, R31, PT ;  /* 0x0000001f1c00720c */ /* 0x000fc80003f21070 */
[----:B------:R-:W-:-:S13]  /*11350*/  ISETP.LT.OR.EX P0, PT, R23, R14, !P0, P1 ;  /* 0x0000000e1700720c */ /* 0x000fda0004701710 */
.L_x_4942:
[----:B------:R-:W-:Y:S05]  /*11360*/  BSYNC B0 ;  /* 0x0000000000007941 */ /* 0x000fea0003800000 */
.L_x_4940:
        /* <DEDUP_REMOVED lines=15> */
.L_x_4944:
[----:B------:R-:W-:Y:S02]  /*11460*/  FSETP.GTU.FTZ.AND P0, PT, |R0|, +INF , PT ;  /* 0x7f8000000000780b */ /* 0x000fe40003f1c200 */
[----:B------:R-:W-:-:S04]  /*11470*/  ISETP.LT.U32.AND P1, PT, R27, R12, PT ;  /* 0x0000000c1b00720c */ /* 0x000fc80003f21070 */
[----:B------:R-:W-:-:S13]  /*11480*/  ISETP.LT.OR.EX P0, PT, R24, R3, !P0, P1 ;  /* 0x000000031800720c */ /* 0x000fda0004701710 */
.L_x_4945:
[----:B------:R-:W-:Y:S05]  /*11490*/  BSYNC B0 ;  /* 0x0000000000007941 */ /* 0x000fea0003800000 */
.L_x_4943:
[----:B------:R-:W-:Y:S02]  /*114a0*/  SEL R10, R27, R12, P0 ;  /* 0x0000000c1b0a7207 */ /* 0x000fe40000000000 */
[----:B------:R-:W-:Y:S02]  /*114b0*/  SEL R11, R24, R3, P0 ;  /* 0x00000003180b7207 */ /* 0x000fe40000000000 */
[----:B------:R-:W-:-:S07]  /*114c0*/  FSEL R7, R7, R0, P0 ;  /* 0x0000000007077208 */ /* 0x000fce0000000000 */
.L_x_4692:
[----:B------:R-:W-:Y:S05]  /*114d0*/  BSYNC B6 ;  /* 0x0000000000067941 */ /* 0x000fea0003800000 */
.L_x_4691:
        /* <DEDUP_REMOVED lines=8> */
[----:B------:R-:W3:Y:S01]  /*11560*/  LDC R14, c[0x0][0x4] ;  /* 0x00000100ff0e7b82 */ /* 0x000ee20000000800 */
[----:B--2---:R-:W-:Y:S02]  /*11570*/  IMAD R0, R17, R13, R2 ;  /* 0x0000000d11007224 */ /* 0x004fe400078e0202 */
[----:B-1----:R-:W-:Y:S02]  /*11580*/  LEA R3, R4, R3, 0x18 ;  /* 0x0000000304037211 */ /* 0x002fe400078ec0ff */
[----:B---3--:R-:W-:-:S03]  /*11590*/  SHF.R.U32.HI R4, RZ, 0x1, R14 ;  /* 0x00000001ff047819 */ /* 0x008fc6000001160e */
[----:B------:R-:W-:Y:S01]  /*115a0*/  IMAD R0, R0, 0x20, R3 ;  /* 0x0000002000007824 */ /* 0x000fe200078e0203 */
[----:B------:R-:W-:-:S04]  /*115b0*/  ISETP.NE.AND P0, PT, R4, RZ, PT ;  /* 0x000000ff0400720c */ /* 0x000fc80003f05270 */
[----:B------:R1:W-:Y:S04]  /*115c0*/  STS.64 [R0+0x8], R30 ;  /* 0x0000081e00007388 */ /* 0x0003e80000000a00 */
[----:B------:R1:W-:Y:S04]  /*115d0*/  STS.64 [R0+0x18], R10 ;  /* 0x0000180a00007388 */ /* 0x0003e80000000a00 */
[----:B------:R1:W-:Y:S04]  /*115e0*/  STS [R0], R33 ;  /* 0x0000002100007388 */ /* 0x0003e80000000800 */
[----:B------:R1:W-:Y:S01]  /*115f0*/  STS [R0+0x10], R7 ;  /* 0x0000100700007388 */ /* 0x0003e20000000800 */
[----:B------:R-:W-:Y:S05]  /*11600*/  @!P0 BRA `(.L_x_4946) ;  /* 0x0000000000f48947 */ /* 0x000fea0003800000 */
[----:B------:R-:W-:-:S07]  /*11610*/  IMAD.MOV.U32 R6, RZ, RZ, R4 ;  /* 0x000000ffff067224 */ /* 0x000fce00078e0004 */
.L_x_4955:
[----:B------:R-:W-:Y:S01]  /*11620*/  IMAD.IADD R5, R17, 0x1, R6 ;  /* 0x0000000111057824 */ /* 0x000fe200078e0206 */
[----:B------:R-:W-:Y:S05]  /*11630*/  WARPSYNC.ALL ;  /* 0x0000000000007948 */ /* 0x000fea0003800000 */
[----:B------:R-:W-:Y:S01]  /*11640*/  BAR.SYNC.DEFER_BLOCKING 0x0 ;  /* 0x0000000000007b1d */ /* 0x000fe20000010000 */
[----:B------:R-:W-:-:S04]  /*11650*/  ISETP.GE.U32.AND P0, PT, R5, R14, PT ;  /* 0x0000000e0500720c */ /* 0x000fc80003f06070 */
[----:B------:R-:W-:Y:S01]  /*11660*/  ISETP.GE.U32.OR P0, PT, R17, R6, P0 ;  /* 0x000000061100720c */ /* 0x000fe20000706470 */
[----:B------:R-:W-:-:S12]  /*11670*/  BSSY B0, `(.L_x_4947) ;  /* 0x0000033000007945 */ /* 0x000fd80003800000 */
[----:B--23--:R-:W-:Y:S05]  /*11680*/  @P0 BRA `(.L_x_4948) ;  /* 0x0000000000c40947 */ /* 0x00cfea0003800000 */
[----:B------:R-:W-:Y:S01]  /*11690*/  IMAD R4, R5, R13, R2 ;  /* 0x0000000d05047224 */ /* 0x000fe200078e0202 */
[----:B------:R-:W-:Y:S01]  /*116a0*/  FSETP.GTU.FTZ.AND P0, PT, |R33|, +INF , PT ;  /* 0x7f8000002100780b */ /* 0x000fe20003f1c200 */
[----:B------:R-:W-:Y:S02]  /*116b0*/  BSSY B1, `(.L_x_4949) ;  /* 0x0000013000017945 */ /* 0x000fe40003800000 */
[----:B------:R-:W-:-:S05]  /*116c0*/  IMAD R12, R4, 0x20, R3 ;  /* 0x00000020040c7824 */ /* 0x000fca00078e0203 */
[----:B------:R2:W3:Y:S04]  /*116d0*/  LDS R18, [R12] ;  /* 0x000000000c127984 */ /* 0x0004e80000000800 */
[----:B------:R2:W4:Y:S04]  /*116e0*/  LDS R20, [R12+0x10] ;  /* 0x000010000c147984 */ /* 0x0005280000000800 */
[----:B------:R2:W0:Y:S04]  /*116f0*/  LDS.64 R4, [R12+0x8] ;  /* 0x000008000c047984 */ /* 0x0004280000000a00 */
[----:B------:R2:W0:Y:S01]  /*11700*/  LDS.64 R8, [R12+0x18] ;  /* 0x000018000c087984 */ /* 0x0004220000000a00 */
[----:B------:R-:W-:Y:S05]  /*11710*/  @P0 BRA `(.L_x_4950) ;  /* 0x0000000000240947 */ /* 0x000fea0003800000 */
[C---:B---3--:R-:W-:Y:S02]  /*11720*/  FSETP.NEU.FTZ.AND P1, PT, R33.reuse, R18, PT ;  /* 0x000000122100720b */ /* 0x048fe40003f3d000 */
[----:B0-----:R-:W-:Y:S02]  /*11730*/  ISETP.GE.U32.AND P0, PT, R32, R4, PT ;  /* 0x000000042000720c */ /* 0x001fe40003f06070 */
[----:B------:R-:W-:Y:S02]  /*11740*/  FSETP.GEU.FTZ.AND P2, PT, R33, R18, PT ;  /* 0x000000122100720b */ /* 0x000fe40003f5e000 */
[----:B------:R-:W-:Y:S02]  /*11750*/  ISETP.GE.AND.EX P0, PT, R31, R5, PT, P0 ;  /* 0x000000051f00720c */ /* 0x000fe40003f06300 */
[----:B--2---:R-:W-:-:S05]  /*11760*/  SEL R12, RZ, 0xffffffff, P2 ;  /* 0xffffffffff0c7807 */ /* 0x004fca0001000000 */
[----:B------:R-:W-:-:S04]  /*11770*/  @!P1 SEL R12, RZ, 0xffffffff, P0 ;  /* 0xffffffffff0c9807 */ /* 0x000fc80000000000 */
[----:B------:R-:W-:-:S04]  /*11780*/  LOP3.LUT R12, R12, 0x1, RZ, 0xc0, !PT ;  /* 0x000000010c0c7812 */ /* 0x000fc800078ec0ff */
[----:B------:R-:W-:Y:S01]  /*11790*/  ISETP.EQ.U32.AND P0, PT, R12, 0x1, PT ;  /* 0x000000010c00780c */ /* 0x000fe20003f02070 */
[----:B------:R-:W-:-:S12]  /*117a0*/  BRA `(.L_x_4951) ;  /* 0x00000000000c7947 */ /* 0x000fd80003800000 */
.L_x_4950:
[----:B---3--:R-:W-:Y:S02]  /*117b0*/  FSETP.GTU.FTZ.AND P0, PT, |R18|, +INF , PT ;  /* 0x7f8000001200780b */ /* 0x008fe40003f1c200 */
[----:B0-----:R-:W-:-:S04]  /*117c0*/  ISETP.LT.U32.AND P1, PT, R32, R4, PT ;  /* 0x000000042000720c */ /* 0x001fc80003f21070 */
[----:B------:R-:W-:-:S13]  /*117d0*/  ISETP.LT.OR.EX P0, PT, R31, R5, !P0, P1 ;  /* 0x000000051f00720c */ /* 0x000fda0004701710 */
.L_x_4951:
[----:B------:R-:W-:Y:S05]  /*117e0*/  BSYNC B1 ;  /* 0x0000000000017941 */ /* 0x000fea0003800000 */
.L_x_4949:
[----:B------:R-:W-:Y:S01]  /*117f0*/  FSETP.GTU.FTZ.AND P1, PT, |R7|, +INF , PT ;  /* 0x7f8000000700780b */ /* 0x000fe20003f3c200 */
[----:B------:R-:W-:Y:S01]  /*11800*/  BSSY B1, `(.L_x_4952) ;  /* 0x0000011000017945 */ /* 0x000fe20003800000 */
[----:B------:R-:W-:Y:S02]  /*11810*/  SEL R32, R32, R4, P0 ;  /* 0x0000000420207207 */ /* 0x000fe40000000000 */
[----:B-1----:R-:W-:Y:S02]  /*11820*/  SEL R31, R31, R5, P0 ;  /* 0x000000051f1f7207 */ /* 0x002fe40000000000 */
        /* <DEDUP_REMOVED lines=11> */
.L_x_4953:
[----:B----4-:R-:W-:Y:S02]  /*118e0*/  FSETP.GTU.FTZ.AND P0, PT, |R20|, +INF , PT ;  /* 0x7f8000001400780b */ /* 0x010fe40003f1c200 */
[----:B------:R-:W-:-:S04]  /*118f0*/  ISETP.LT.U32.AND P1, PT, R10, R8, PT ;  /* 0x000000080a00720c */ /* 0x000fc80003f21070 */
[----:B------:R-:W-:-:S13]  /*11900*/  ISETP.LT.OR.EX P0, PT, R11, R9, !P0, P1 ;  /* 0x000000090b00720c */ /* 0x000fda0004701710 */
.L_x_4954:
[----:B------:R-:W-:Y:S05]  /*11910*/  BSYNC B1 ;  /* 0x0000000000017941 */ /* 0x000fea0003800000 */
.L_x_4952:
[----:B------:R-:W-:Y:S01]  /*11920*/  SEL R10, R10, R8, P0 ;  /* 0x000000080a0a7207 */ /* 0x000fe20000000000 */
[----:B------:R-:W-:Y:S01]  /*11930*/  IMAD.MOV.U32 R30, RZ, RZ, R32 ;  /* 0x000000ffff1e7224 */ /* 0x000fe200078e0020 */
[----:B------:R-:W-:Y:S01]  /*11940*/  SEL R11, R11, R9, P0 ;  /* 0x000000090b0b7207 */ /* 0x000fe20000000000 */
[----:B------:R3:W-:Y:S01]  /*11950*/  STS [R0], R33 ;  /* 0x0000002100007388 */ /* 0x0007e20000000800 */
[----:B------:R-:W-:-:S03]  /*11960*/  FSEL R7, R7, R20, P0 ;  /* 0x0000001407077208 */ /* 0x000fc60000000000 */
[----:B------:R3:W-:Y:S04]  /*11970*/  STS.64 [R0+0x8], R30 ;  /* 0x0000081e00007388 */ /* 0x0007e80000000a00 */
[----:B------:R3:W-:Y:S04]  /*11980*/  STS.64 [R0+0x18], R10 ;  /* 0x0000180a00007388 */ /* 0x0007e80000000a00 */
[----:B------:R3:W-:Y:S02]  /*11990*/  STS [R0+0x10], R7 ;  /* 0x0000100700007388 */ /* 0x0007e40000000800 */
.L_x_4948:
[----:B------:R-:W-:Y:S05]  /*119a0*/  BSYNC B0 ;  /* 0x0000000000007941 */ /* 0x000fea0003800000 */
.L_x_4947:
[----:B------:R-:W-:Y:S02]  /*119b0*/  ISETP.GT.AND P0, PT, R6, 0x1, PT ;  /* 0x000000010600780c */ /* 0x000fe40003f04270 */
[----:B------:R-:W-:-:S11]  /*119c0*/  SHF.R.S32.HI R6, RZ, 0x1, R6 ;  /* 0x00000001ff067819 */ /* 0x000fd60000011406 */
[----:B------:R-:W-:Y:S05]  /*119d0*/  @P0 BRA `(.L_x_4955) ;  /* 0xfffffffc00100947 */ /* 0x000fea000383ffff */
.L_x_4946:
[----:B------:R-:W-:Y:S02]  /*119e0*/  ULDC UR4, c[0x0][0x240] ;  /* 0x0000900000047ab9 */ /* 0x000fe40000000800 */
[----:B------:R-:W-:-:S13]  /*119f0*/  ISETP.NE.AND P0, PT, RZ, UR4, PT ;  /* 0x00000004ff007c0c */ /* 0x000fda000bf05270 */
[----:B------:R-:W-:Y:S05]  /*11a00*/  @!P0 BRA `(.L_x_4956) ;  /* 0x0000000800108947 */ /* 0x000fea0003800000 */
[----:B------:R-:W4:Y:S02]  /*11a10*/  LDC R13, c[0x0][RZ] ;  /* 0x00000000ff0d7b82 */ /* 0x000f240000000800 */
[----:B----4-:R-:W-:Y:S01]  /*11a20*/  ISETP.GT.AND P0, PT, R13, 0x20, PT ;  /* 0x000000200d00780c */ /* 0x010fe20003f04270 */
[----:B-1-3--:R-:W-:-:S12]  /*11a30*/  IMAD.MOV.U32 R0, RZ, RZ, R13 ;  /* 0x000000ffff007224 */ /* 0x00afd800078e000d */
[----:B------:R-:W-:Y:S05]  /*11a40*/  @!P0 BRA `(.L_x_4957) ;  /* 0x0000000400308947 */ /* 0x000fea0003800000 */
[----:B------:R-:W1:Y:S01]  /*11a50*/  S2UR UR5, SR_CgaCtaId ;  /* 0x00000000000579c3 */ /* 0x000e620000008800 */
        /* <DEDUP_REMOVED lines=8> */
[----:B-1----:R-:W-:-:S06]  /*11ae0*/  ULEA UR4, UR5, UR4, 0x18 ;  /* 0x0000000405047291 */ /* 0x002fcc000f8ec03f */
[----:B------:R-:W-:-:S05]  /*11af0*/  LEA R17, R17, UR4, 0x5 ;  /* 0x0000000411117c11 */ /* 0x000fca000f8e28ff */
[----:B------:R1:W-:Y:S04]  /*11b00*/  STS.64 [R17+0x8], R30 ;  /* 0x0000081e11007388 */ /* 0x0003e80000000a00 */
[----:B------:R1:W-:Y:S04]  /*11b10*/  STS.64 [R17+0x18], R10 ;  /* 0x0000180a11007388 */ /* 0x0003e80000000a00 */
[----:B------:R1:W-:Y:S04]  /*11b20*/  STS [R17], R33 ;  /* 0x0000002111007388 */ /* 0x0003e80000000800 */
[----:B------:R1:W-:Y:S01]  /*11b30*/  STS [R17+0x10], R7 ;  /* 0x0000100711007388 */ /* 0x0003e20000000800 */
[----:B------:R-:W-:Y:S05]  /*11b40*/  @!P0 BRA `(.L_x_4957) ;  /* 0x0000000000f08947 */ /* 0x000fea0003800000 */
.L_x_4966:
[----:B---3--:R-:W-:Y:S01]  /*11b50*/  IMAD.IADD R0, R2, 0x1, R3 ;  /* 0x0000000102007824 */ /* 0x008fe200078e0203 */
[----:B------:R-:W-:Y:S05]  /*11b60*/  WARPSYNC.ALL ;  /* 0x0000000000007948 */ /* 0x000fea0003800000 */
[----:B------:R-:W-:Y:S01]  /*11b70*/  BAR.SYNC.DEFER_BLOCKING 0x0 ;  /* 0x0000000000007b1d */ /* 0x000fe20000010000 */
[----:B------:R-:W-:-:S04]  /*11b80*/  ISETP.GE.U32.AND P0, PT, R0, R13, PT ;  /* 0x0000000d0000720c */ /* 0x000fc80003f06070 */
[----:B------:R-:W-:Y:S01]  /*11b90*/  ISETP.GE.U32.OR P0, PT, R2, R3, P0 ;  /* 0x000000030200720c */ /* 0x000fe20000706470 */
[----:B------:R-:W-:-:S12]  /*11ba0*/  BSSY B0, `(.L_x_4958) ;  /* 0x0000032000007945 */ /* 0x000fd80003800000 */
[----:B----4-:R-:W-:Y:S05]  /*11bb0*/  @P0 BRA `(.L_x_4959) ;  /* 0x0000000000c00947 */ /* 0x010fea0003800000 */
[----:B------:R-:W-:Y:S01]  /*11bc0*/  IMAD R0, R3, 0x20, R17 ;  /* 0x0000002003007824 */ /* 0x000fe200078e0211 */
[----:B------:R-:W-:Y:S01]  /*11bd0*/  FSETP.GTU.FTZ.AND P0, PT, |R33|, +INF , PT ;  /* 0x7f8000002100780b */ /* 0x000fe20003f1c200 */
[----:B------:R-:W-:Y:S03]  /*11be0*/  BSSY B1, `(.L_x_4960) ;  /* 0x0000012000017945 */ /* 0x000fe60003800000 */
[----:B------:R3:W4:Y:S04]  /*11bf0*/  LDS R6, [R0] ;  /* 0x0000000000067984 */ /* 0x0007280000000800 */
[----:B--2---:R3:W2:Y:S04]  /*11c00*/  LDS R12, [R0+0x10] ;  /* 0x00001000000c7984 */ /* 0x0046a80000000800 */
[----:B------:R3:W0:Y:S04]  /*11c10*/  LDS.64 R4, [R0+0x8] ;  /* 0x0000080000047984 */ /* 0x0006280000000a00 */
[----:B------:R3:W0:Y:S01]  /*11c20*/  LDS.64 R8, [R0+0x18] ;  /* 0x0000180000087984 */ /* 0x0006220000000a00 */
[----:B------:R-:W-:Y:S05]  /*11c30*/  @P0 BRA `(.L_x_4961) ;  /* 0x0000000000240947 */ /* 0x000fea0003800000 */
[C---:B----4-:R-:W-:Y:S02]  /*11c40*/  FSETP.NEU.FTZ.AND P1, PT, R33.reuse, R6, PT ;  /* 0x000000062100720b */ /* 0x050fe40003f3d000 */
[----:B0-----:R-:W-:Y:S02]  /*11c50*/  ISETP.GE.U32.AND P0, PT, R32, R4, PT ;  /* 0x000000042000720c */ /* 0x001fe40003f06070 */
[----:B------:R-:W-:Y:S02]  /*11c60*/  FSETP.GEU.FTZ.AND P2, PT, R33, R6, PT ;  /* 0x000000062100720b */ /* 0x000fe40003f5e000 */
[----:B------:R-:W-:Y:S02]  /*11c70*/  ISETP.GE.AND.EX P0, PT, R31, R5, PT, P0 ;  /* 0x000000051f00720c */ /* 0x000fe40003f06300 */
[----:B---3--:R-:W-:-:S05]  /*11c80*/  SEL R0, RZ, 0xffffffff, P2 ;  /* 0xffffffffff007807 */ /* 0x008fca0001000000 */
[----:B------:R-:W-:-:S04]  /*11c90*/  @!P1 SEL R0, RZ, 0xffffffff, P0 ;  /* 0xffffffffff009807 */ /* 0x000fc80000000000 */
[----:B------:R-:W-:-:S04]  /*11ca0*/  LOP3.LUT R0, R0, 0x1, RZ, 0xc0, !PT ;  /* 0x0000000100007812 */ /* 0x000fc800078ec0ff */
[----:B------:R-:W-:Y:S01]  /*11cb0*/  ISETP.EQ.U32.AND P0, PT, R0, 0x1, PT ;  /* 0x000000010000780c */ /* 0x000fe20003f02070 */
[----:B------:R-:W-:-:S12]  /*11cc0*/  BRA `(.L_x_4962) ;  /* 0x00000000000c7947 */ /* 0x000fd80003800000 */
.L_x_4961:
[----:B----4-:R-:W-:Y:S02]  /*11cd0*/  FSETP.GTU.FTZ.AND P0, PT, |R6|, +INF , PT ;  /* 0x7f8000000600780b */ /* 0x010fe40003f1c200 */
[----:B0-----:R-:W-:-:S04]  /*11ce0*/  ISETP.LT.U32.AND P1, PT, R32, R4, PT ;  /* 0x000000042000720c */ /* 0x001fc80003f21070 */
[----:B------:R-:W-:-:S13]  /*11cf0*/  ISETP.LT.OR.EX P0, PT, R31, R5, !P0, P1 ;  /* 0x000000051f00720c */ /* 0x000fda0004701710 */
.L_x_4962:
[----:B------:R-:W-:Y:S05]  /*11d00*/  BSYNC B1 ;  /* 0x0000000000017941 */ /* 0x000fea0003800000 */
.L_x_4960:
[----:B------:R-:W-:Y:S01]  /*11d10*/  FSETP.GTU.FTZ.AND P1, PT, |R7|, +INF , PT ;  /* 0x7f8000000700780b */ /* 0x000fe20003f3c200 */
[----:B------:R-:W-:Y:S01]  /*11d20*/  BSSY B1, `(.L_x_4963) ;  /* 0x0000011000017945 */ /* 0x000fe20003800000 */
[----:B------:R-:W-:Y:S02]  /*11d30*/  SEL R32, R32, R4, P0 ;  /* 0x0000000420207207 */ /* 0x000fe40000000000 */
[----:B-1----:R-:W-:Y:S02]  /*11d40*/  SEL R31, R31, R5, P0 ;  /* 0x000000051f1f7207 */ /* 0x002fe40000000000 */
[----:B------:R-:W-:-:S07]  /*11d50*/  FSEL R33, R33, R6, P0 ;  /* 0x0000000621217208 */ /* 0x000fce0000000000 */
[----:B------:R-:W-:Y:S05]  /*11d60*/  @P1 BRA `(.L_x_4964) ;  /* 0x0000000000241947 */ /* 0x000fea0003800000 */
[C---:B--2---:R-:W-:Y:S02]  /*11d70*/  FSETP.NEU.FTZ.AND P1, PT, R7.reuse, R12, PT ;  /* 0x0000000c0700720b */ /* 0x044fe40003f3d000 */
[----:B------:R-:W-:Y:S02]  /*11d80*/  ISETP.GE.U32.AND P0, PT, R10, R8, PT ;  /* 0x000000080a00720c */ /* 0x000fe40003f06070 */
[----:B------:R-:W-:Y:S02]  /*11d90*/  FSETP.GEU.FTZ.AND P2, PT, R7, R12, PT ;  /* 0x0000000c0700720b */ /* 0x000fe40003f5e000 */
[----:B------:R-:W-:Y:S02]  /*11da0*/  ISETP.GE.AND.EX P0, PT, R11, R9, PT, P0 ;  /* 0x000000090b00720c */ /* 0x000fe40003f06300 */
[----:B---3--:R-:W-:-:S05]  /*11db0*/  SEL R0, RZ, 0xffffffff, P2 ;  /* 0xffffffffff007807 */ /* 0x008fca0001000000 */
[----:B------:R-:W-:-:S04]  /*11dc0*/  @!P1 SEL R0, RZ, 0xffffffff, P0 ;  /* 0xffffffffff009807 */ /* 0x000fc80000000000 */
[----:B------:R-:W-:-:S04]  /*11dd0*/  LOP3.LUT R0, R0, 0x1, RZ, 0xc0, !PT ;  /* 0x0000000100007812 */ /* 0x000fc800078ec0ff */
[----:B------:R-:W-:Y:S01]  /*11de0*/  ISETP.EQ.U32.AND P0, PT, R0, 0x1, PT ;  /* 0x000000010000780c */ /* 0x000fe20003f02070 */
[----:B------:R-:W-:-:S12]  /*11df0*/  BRA `(.L_x_4965) ;  /* 0x00000000000c7947 */ /* 0x000fd80003800000 */
.L_x_4964:
[----:B--2---:R-:W-:Y:S02]  /*11e00*/  FSETP.GTU.FTZ.AND P0, PT, |R12|, +INF , PT ;  /* 0x7f8000000c00780b */ /* 0x004fe40003f1c200 */
[----:B------:R-:W-:-:S04]  /*11e10*/  ISETP.LT.U32.AND P1, PT, R10, R8, PT ;  /* 0x000000080a00720c */ /* 0x000fc80003f21070 */
[----:B------:R-:W-:-:S13]  /*11e20*/  ISETP.LT.OR.EX P0, PT, R11, R9, !P0, P1 ;  /* 0x000000090b00720c */ /* 0x000fda0004701710 */
.L_x_4965:
[----:B------:R-:W-:Y:S05]  /*11e30*/  BSYNC B1 ;  /* 0x0000000000017941 */ /* 0x000fea0003800000 */
.L_x_4963:
        /* <DEDUP_REMOVED lines=8> */
.L_x_4959:
[----:B------:R-:W-:Y:S05]  /*11ec0*/  BSYNC B0 ;  /* 0x0000000000007941 */ /* 0x000fea0003800000 */
.L_x_4958:
[----:B------:R-:W-:-:S04]  /*11ed0*/  SHF.R.S32.HI R3, RZ, 0x1, R3 ;  /* 0x00000001ff037819 */ /* 0x000fc80000011403 */
[----:B------:R-:W-:-:S13]  /*11ee0*/  ISETP.GE.AND P0, PT, R3, 0x20, PT ;  /* 0x000000200300780c */ /* 0x000fda0003f06270 */
[----:B------:R-:W-:Y:S05]  /*11ef0*/  @P0 BRA `(.L_x_4966) ;  /* 0xfffffffc00140947 */ /* 0x000fea000383ffff */
[----:B---3--:R-:W-:-:S07]  /*11f00*/  IMAD.MOV.U32 R0, RZ, RZ, 0x20 ;  /* 0x00000020ff007424 */ /* 0x008fce00078e00ff */
.L_x_4957:
[----:B------:R-:W-:Y:S01]  /*11f10*/  ISETP.GE.AND P0, PT, R0, 0x2, PT ;  /* 0x000000020000780c */ /* 0x000fe20003f06270 */
[----:B------:R-:W-:Y:S05]  /*11f20*/  WARPSYNC.ALL ;  /* 0x0000000000007948 */ /* 0x000fea0003800000 */
[----:B------:R-:W-:Y:S07]  /*11f30*/  BAR.SYNC.DEFER_BLOCKING 0x0 ;  /* 0x0000000000007b1d */ /* 0x000fee0000010000 */
[----:B------:R-:W-:Y:S05]  /*11f40*/  @!P0 BRA `(.L_x_4956) ;  /* 0x0000000000c08947 */ /* 0x000fea0003800000 */
[----:B------:R-:W-:-:S07]  /*11f50*/  IMAD.MOV.U32 R4, RZ, RZ, 0x1 ;  /* 0x00000001ff047424 */ /* 0x000fce00078e00ff */
.L_x_4973:
[----:B------:R-:W-:Y:S01]  /*11f60*/  FSETP.GTU.FTZ.AND P0, PT, |R33|, +INF , PT ;  /* 0x7f8000002100780b */ /* 0x000fe20003f1c200 */
[----:B------:R3:W0:Y:S01]  /*11f70*/  SHFL.DOWN PT, R6, R33, R4, 0x1f ;  /* 0x08001f0421067589 */ /* 0x00062200000e0000 */
[----:B------:R-:W-:Y:S03]  /*11f80*/  BSSY B0, `(.L_x_4967) ;  /* 0x0000010000007945 */ /* 0x000fe60003800000 */
[----:B------:R3:W0:Y:S04]  /*11f90*/  SHFL.DOWN PT, R8, R31, R4, 0x1f ;  /* 0x08001f041f087589 */ /* 0x00062800000e0000 */
[----:B------:R3:W0:Y:S04]  /*11fa0*/  SHFL.DOWN PT, R5, R32, R4, 0x1f ;  /* 0x08001f0420057589 */ /* 0x00062800000e0000 */
[----:B------:R-:W-:Y:S05]  /*11fb0*/  @P0 BRA `(.L_x_4968) ;  /* 0x0000000000240947 */ /* 0x000fea0003800000 */
[CC--:B0-----:R-:W-:Y:S02]  /*11fc0*/  FSETP.NEU.FTZ.AND P1, PT, R33.reuse, R6.reuse, PT ;  /* 0x000000062100720b */ /* 0x0c1fe40003f3d000 */
        /* <DEDUP_REMOVED lines=8> */
.L_x_4968:
[----:B0-----:R-:W-:Y:S02]  /*12050*/  FSETP.GTU.FTZ.AND P0, PT, |R6|, +INF , PT ;  /* 0x7f8000000600780b */ /* 0x001fe40003f1c200 */
[----:B------:R-:W-:-:S04]  /*12060*/  ISETP.LT.U32.AND P1, PT, R32, R5, PT ;  /* 0x000000052000720c */ /* 0x000fc80003f21070 */
[----:B------:R-:W-:-:S13]  /*12070*/  ISETP.LT.OR.EX P0, PT, R31, R8, !P0, P1 ;  /* 0x000000081f00720c */ /* 0x000fda0004701710 */
.L_x_4969:
[----:B------:R-:W-:Y:S05]  /*12080*/  BSYNC B0 ;  /* 0x0000000000007941 */ /* 0x000fea0003800000 */
.L_x_4967:
[----:B------:R-:W-:Y:S01]  /*12090*/  FSETP.GTU.FTZ.AND P1, PT, |R7|, +INF , PT ;  /* 0x7f8000000700780b */ /* 0x000fe20003f3c200 */
[----:B--2---:R0:W2:Y:S01]  /*120a0*/  SHFL.DOWN PT, R12, R7, R4, 0x1f ;  /* 0x08001f04070c7589 */ /* 0x0040a200000e0000 */
[----:B------:R-:W-:Y:S01]  /*120b0*/  BSSY B0, `(.L_x_4970) ;  /* 0x0000013000007945 */ /* 0x000fe20003800000 */
[----:B---3--:R-:W-:Y:S02]  /*120c0*/  SEL R32, R32, R5, P0 ;  /* 0x0000000520207207 */ /* 0x008fe40000000000 */
[----:B------:R0:W3:Y:S01]  /*120d0*/  SHFL.DOWN PT, R14, R11, R4, 0x1f ;  /* 0x08001f040b0e7589 */ /* 0x0000e200000e0000 */
[----:B-1--4-:R-:W-:Y:S02]  /*120e0*/  SEL R31, R31, R8, P0 ;  /* 0x000000081f1f7207 */ /* 0x012fe40000000000 */
[----:B------:R-:W-:Y:S01]  /*120f0*/  FSEL R33, R33, R6, P0 ;  /* 0x0000000621217208 */ /* 0x000fe20000000000 */
[----:B------:R0:W1:Y:S04]  /*12100*/  SHFL.DOWN PT, R9, R10, R4, 0x1f ;  /* 0x08001f040a097589 */ /* 0x00006800000e0000 */
[----:B------:R-:W-:Y:S05]  /*12110*/  @P1 BRA `(.L_x_4971) ;  /* 0x0000000000241947 */ /* 0x000fea0003800000 */
[CC--:B--2---:R-:W-:Y:S02]  /*12120*/  FSETP.NEU.FTZ.AND P1, PT, R7.reuse, R12.reuse, PT ;  /* 0x0000000c0700720b */ /* 0x0c4fe40003f3d000 */
[----:B-1----:R-:W-:Y:S02]  /*12130*/  ISETP.GE.U32.AND P0, PT, R10, R9, PT ;  /* 0x000000090a00720c */ /* 0x002fe40003f06070 */
[----:B------:R-:W-:Y:S02]  /*12140*/  FSETP.GEU.FTZ.AND P2, PT, R7, R12, PT ;  /* 0x0000000c0700720b */ /* 0x000fe40003f5e000 */
[----:B---3--:R-:W-:Y:S02]  /*12150*/  ISETP.GE.AND.EX P0, PT, R11, R14, PT, P0 ;  /* 0x0000000e0b00720c */ /* 0x008fe40003f06300 */
[----:B------:R-:W-:-:S05]  /*12160*/  SEL R3, RZ, 0xffffffff, P2 ;  /* 0xffffffffff037807 */ /* 0x000fca0001000000 */
[----:B------:R-:W-:-:S04]  /*12170*/  @!P1 SEL R3, RZ, 0xffffffff, P0 ;  /* 0xffffffffff039807 */ /* 0x000fc80000000000 */
[----:B------:R-:W-:-:S04]  /*12180*/  LOP3.LUT R3, R3, 0x1, RZ, 0xc0, !PT ;  /* 0x0000000103037812 */ /* 0x000fc800078ec0ff */
[----:B------:R-:W-:Y:S01]  /*12190*/  ISETP.EQ.U32.AND P0, PT, R3, 0x1, PT ;  /* 0x000000010300780c */ /* 0x000fe20003f02070 */
[----:B------:R-:W-:-:S12]  /*121a0*/  BRA `(.L_x_4972) ;  /* 0x00000000000c7947 */ /* 0x000fd80003800000 */
.L_x_4971:
[----:B--2---:R-:W-:Y:S02]  /*121b0*/  FSETP.GTU.FTZ.AND P0, PT, |R12|, +INF , PT ;  /* 0x7f8000000c00780b */ /* 0x004fe40003f1c200 */
[----:B-1----:R-:W-:-:S04]  /*121c0*/  ISETP.LT.U32.AND P1, PT, R10, R9, PT ;  /* 0x000000090a00720c */ /* 0x002fc80003f21070 */
[----:B---3--:R-:W-:-:S13]  /*121d0*/  ISETP.LT.OR.EX P0, PT, R11, R14, !P0, P1 ;  /* 0x0000000e0b00720c */ /* 0x008fda0004701710 */
.L_x_4972:
[----:B------:R-:W-:Y:S05]  /*121e0*/  BSYNC B0 ;  /* 0x0000000000007941 */ /* 0x000fea0003800000 */
.L_x_4970:
[----:B0-----:R-:W-:Y:S01]  /*121f0*/  IMAD.SHL.U32 R4, R4, 0x2, RZ ;  /* 0x0000000204047824 */ /* 0x001fe200078e00ff */
[----:B------:R-:W-:Y:S02]  /*12200*/  FSEL R7, R7, R12, P0 ;  /* 0x0000000c07077208 */ /* 0x000fe40000000000 */
[----:B------:R-:W-:Y:S02]  /*12210*/  SEL R10, R10, R9, P0 ;  /* 0x000000090a0a7207 */ /* 0x000fe40000000000 */
[----:B------:R-:W-:Y:S02]  /*12220*/  ISETP.GE.AND P1, PT, R4, R0, PT ;  /* 0x000000000400720c */ /* 0x000fe40003f26270 */
[----:B------:R-:W-:-:S11]  /*12230*/  SEL R11, R11, R14, P0 ;  /* 0x0000000e0b0b7207 */ /* 0x000fd60000000000 */
[----:B------:R-:W-:Y:S05]  /*12240*/  @!P1 BRA `(.L_x_4973) ;  /* 0xfffffffc00449947 */ /* 0x000fea000383ffff */
.L_x_4956:
[----:B------:R-:W5:Y:S01]  /*12250*/  LDC R6, c[0x0][0x3fc] ;  /* 0x0000ff00ff067b82 */ /* 0x000f620000000800 */
[----:B------:R-:W-:Y:S02]  /*12260*/  CS2R R18, SRZ ;  /* 0x0000000000127805 */ /* 0x000fe4000001ff00 */
[----:B-----5:R-:W-:-:S13]  /*12270*/  ISETP.NE.AND P0, PT, R6, RZ, PT ;  /* 0x000000ff0600720c */ /* 0x020fda0003f05270 */
[----:B------:R-:W-:Y:S05]  /*12280*/  @!P0 BRA `(.L_x_4974) ;  /* 0x0000001000608947 */ /* 0x000fea0003800000 */
[----:B------:R-:W5:Y:S01]  /*12290*/  S2R R3, SR_TID.Y ;  /* 0x0000000000037919 */ /* 0x000f620000002200 */
[----:B------:R-:W0:Y:S01]  /*122a0*/  S2UR UR4, SR_CTAID.X ;  /* 0x00000000000479c3 */ /* 0x000e220000002500 */
[----:B------:R-:W-:Y:S01]  /*122b0*/  ULDC UR5, c[0x0][0x250] ;  /* 0x0000940000057ab9 */ /* 0x000fe20000000800 */
[----:B------:R-:W-:Y:S01]  /*122c0*/  IMAD.MOV.U32 R4, RZ, RZ, RZ ;  /* 0x000000ffff047224 */ /* 0x000fe200078e00ff */
[----:B------:R-:W-:Y:S01]  /*122d0*/  ULDC.64 UR6, c[0x0][0x400] ;  /* 0x0001000000067ab9 */ /* 0x000fe20000000a00 */
[----:B------:R-:W-:-:S04]  /*122e0*/  ISETP.NE.AND P1, PT, R6, 0x1, PT ;  /* 0x000000010600780c */ /* 0x000fc80003f25270 */
[----:B-1-3--:R-:W0:Y:S01]  /*122f0*/  LDC R0, c[0x0][0x238] ;  /* 0x00008e00ff007b82 */ /* 0x00ae220000000800 */
[----:B-----5:R-:W-:-:S04]  /*12300*/  IMAD R3, R3, UR5, R16 ;  /* 0x0000000503037c24 */ /* 0x020fc8000f8e0210 */
[----:B0-----:R-:W-:Y:S01]  /*12310*/  IMAD R0, R0, UR4, R3 ;  /* 0x0000000400007c24 */ /* 0x001fe2000f8e0203 */
        /* <DEDUP_REMOVED lines=271> */
.L_x_4974:
[----:B------:R-:W1:Y:S01]  /*13410*/  S2R R3, SR_TID.Y ;  /* 0x0000000000037919 */ /* 0x000e620000002200 */
[----:B------:R-:W5:Y:S01]  /*13420*/  S2UR UR4, SR_CTAID.X ;  /* 0x00000000000479c3 */ /* 0x000f620000002500 */
[----:B------:R-:W-:-:S07]  /*13430*/  ULDC UR5, c[0x0][0x250] ;  /* 0x0000940000057ab9 */ /* 0x000fce0000000800 */
[----:B------:R-:W5:Y:S01]  /*13440*/  LDC R5, c[0x0][0x238] ;  /* 0x00008e00ff057b82 */ /* 0x000f620000000800 */
[----:B-1-3--:R-:W-:-:S04]  /*13450*/  IMAD R0, R3, UR5, R16 ;  /* 0x0000000503007c24 */ /* 0x00afc8000f8e0210 */
[----:B-----5:R-:W-:Y:S01]  /*13460*/  IMAD R0, R5, UR4, R0 ;  /* 0x0000000405007c24 */ /* 0x020fe2000f8e0200 */
        /* <DEDUP_REMOVED lines=275> */
.L_x_4975:
        /* <DEDUP_REMOVED lines=8> */
[----:B--2---:R-:W-:Y:S02]  /*14620*/  IMAD.MOV.U32 R12, RZ, RZ, RZ ;  /* 0x000000ffff0c7224 */ /* 0x004fe400078e00ff */
[----:B------:R-:W-:Y:S02]  /*14630*/  IMAD.MOV.U32 R4, RZ, RZ, 0x10 ;  /* 0x00000010ff047424 */ /* 0x000fe400078e00ff */
[----:B------:R-:W-:-:S07]  /*14640*/  IMAD.MOV.U32 R5, RZ, RZ, 0x0 ;  /* 0x00000000ff057424 */ /* 0x000fce00078e00ff */
.L_x_4981:
        /* <DEDUP_REMOVED lines=9> */
[----:B0---4-:R-:W-:Y:S05]  /*146e0*/  CALL.REL.NOINC `($__internal_45_$__cuda_sm20_rem_u64) ;  /* 0x0000006400147944 */ /* 0x011fea0003c00000 */
[----:B------:R-:W-:Y:S02]  /*146f0*/  IMAD.MOV.U32 R4, RZ, RZ, R12 ;  /* 0x000000ffff047224 */ /* 0x000fe400078e000c */
[----:B------:R-:W-:Y:S01]  /*14700*/  IMAD.MOV.U32 R5, RZ, RZ, R13 ;  /* 0x000000ffff057224 */ /* 0x000fe200078e000d */
[----:B------:R-:W-:Y:S06]  /*14710*/  BRA `(.L_x_4980) ;  /* 0x00000000004c7947 */ /* 0x000fec0003800000 */
.L_x_4979:
[----:B------:R-:W1:Y:S01]  /*14720*/  I2F.U32.RP R5, R4 ;  /* 0x0000000400057306 */ /* 0x000e620000209000 */
[----:B------:R-:W-:-:S07]  /*14730*/  ISETP.NE.U32.AND P1, PT, R4, RZ, PT ;  /* 0x000000ff0400720c */ /* 0x000fce0003f25070 */
[----:B-1----:R-:W1:Y:S02]  /*14740*/  MUFU.RCP R5, R5 ;  /* 0x0000000500057308 */ /* 0x002e640000001000 */
[----:B-1----:R-:W-:Y:S02]  /*14750*/  VIADD R12, R5, 0xffffffe ;  /* 0x0ffffffe050c7836 */ /* 0x002fe40000000000 */
[----:B------:R-:W-:-:S04]  /*14760*/  IMAD.MOV.U32 R5, RZ, RZ, RZ ;  /* 0x000000ffff057224 */ /* 0x000fc800078e00ff */
        /* <DEDUP_REMOVED lines=14> */
.L_x_4980:
[----:B------:R-:W-:Y:S05]  /*14850*/  BSYNC B1 ;  /* 0x0000000000017941 */ /* 0x000fea0003800000 */
.L_x_4978:
[----:B------:R-:W-:Y:S01]  /*14860*/  ISETP.NE.U32.AND P0, PT, R4, RZ, PT ;  /* 0x000000ff0400720c */ /* 0x000fe20003f05070 */
[----:B------:R-:W-:Y:S02]  /*14870*/  IMAD.MOV.U32 R8, RZ, RZ, R6 ;  /* 0x000000ffff087224 */ /* 0x000fe400078e0006 */
[----:B------:R-:W-:Y:S01]  /*14880*/  IMAD.MOV.U32 R12, RZ, RZ, R9 ;  /* 0x000000ffff0c7224 */ /* 0x000fe200078e0009 */
[----:B------:R-:W-:-:S13]  /*14890*/  ISETP.NE.AND.EX P0, PT, R5, RZ, PT, P0 ;  /* 0x000000ff0500720c */ /* 0x000fda0003f05300 */
[----:B------:R-:W-:Y:S05]  /*148a0*/  @P0 BRA `(.L_x_4981) ;  /* 0xfffffffc00680947 */ /* 0x000fea000383ffff */
[----:B------:R-:W-:Y:S05]  /*148b0*/  BSYNC B0 ;  /* 0x0000000000007941 */ /* 0x000fea0003800000 */
.L_x_4977:
[----:B------:R-:W-:Y:S01]  /*148c0*/  ISETP.NE.U32.AND P2, PT, R9, RZ, PT ;  /* 0x000000ff0900720c */ /* 0x000fe20003f45070 */
[----:B------:R-:W-:-:S12]  /*148d0*/  BSSY B0, `(.L_x_4982) ;  /* 0x000001c000007945 */ /* 0x000fd80003800000 */
[----:B------:R-:W-:Y:S05]  /*148e0*/  @!P2 BRA `(.L_x_4983) ;  /* 0x00000000001ca947 */ /* 0x000fea0003800000 */
[----:B------:R-:W-:Y:S01]  /*148f0*/  IMAD.MOV.U32 R8, RZ, RZ, 0x10 ;  /* 0x00000010ff087424 */ /* 0x000fe200078e00ff */
[----:B------:R-:W-:Y:S01]  /*14900*/  MOV R12, 0x14930 ;  /* 0x00014930000c7802 */ /* 0x000fe20000000f00 */
[----:B------:R-:W-:-:S07]  /*14910*/  IMAD.MOV.U32 R13, RZ, RZ, RZ ;  /* 0x000000ffff0d7224 */ /* 0x000fce00078e00ff */
[----:B0---4-:R-:W-:Y:S05]  /*14920*/  CALL.REL.NOINC `($__internal_44_$__cuda_sm20_div_u64) ;  /* 0x0000005c00707944 */ /* 0x011fea0003c00000 */
[----:B------:R-:W-:Y:S02]  /*14930*/  IMAD.MOV.U32 R4, RZ, RZ, R8 ;  /* 0x000000ffff047224 */ /* 0x000fe400078e0008 */
[----:B------:R-:W-:Y:S01]  /*14940*/  IMAD.MOV.U32 R5, RZ, RZ, R15 ;  /* 0x000000ffff057224 */ /* 0x000fe200078e000f */
[----:B------:R-:W-:Y:S06]  /*14950*/  BRA `(.L_x_4984) ;  /* 0x00000000004c7947 */ /* 0x000fec0003800000 */
.L_x_4983:
        /* <DEDUP_REMOVED lines=19> */
.L_x_4984:
[----:B------:R-:W-:Y:S05]  /*14a90*/  BSYNC B0 ;  /* 0x0000000000007941 */ /* 0x000fea0003800000 */
.L_x_4982:
[----:B------:R-:W-:Y:S04]  /*14aa0*/  BSSY B0, `(.L_x_4985) ;  /* 0x000001c000007945 */ /* 0x000fe80003800000 */
        /* <DEDUP_REMOVED lines=8> */
.L_x_4986:
        /* <DEDUP_REMOVED lines=19> */
.L_x_4987:
[----:B------:R-:W-:Y:S05]  /*14c60*/  BSYNC B0 ;  /* 0x0000000000007941 */ /* 0x000fea0003800000 */
.L_x_4985:
        /* <DEDUP_REMOVED lines=10> */
[----:B0---4-:R-:W-:Y:S05]  /*14d10*/  CALL.REL.NOINC `($__internal_44_$__cuda_sm20_div_u64) ;  /* 0x0000005800747944 */ /* 0x011fea0003c00000 */
[----:B------:R-:W-:Y:S02]  /*14d20*/  IMAD.MOV.U32 R4, RZ, RZ, R8 ;  /* 0x000000ffff047224 */ /* 0x000fe400078e0008 */
[----:B------:R-:W-:Y:S01]  /*14d30*/  IMAD.MOV.U32 R5, RZ, RZ, R15 ;  /* 0x000000ffff057224 */ /* 0x000fe200078e000f */
[----:B------:R-:W-:Y:S06]  /*14d40*/  BRA `(.L_x_4990) ;  /* 0x00000000004c7947 */ /* 0x000fec0003800000 */
.L_x_4989:
        /* <DEDUP_REMOVED lines=19> */
.L_x_4990:
[----:B------:R-:W-:Y:S05]  /*14e80*/  BSYNC B0 ;  /* 0x0000000000007941 */ /* 0x000fea0003800000 */
.L_x_4988:
[----:B------:R-:W-:Y:S02]  /*14e90*/  ULDC.64 UR4, c[0x0][0x610] ;  /* 0x0001840000047ab9 */ /* 0x000fe40000000a00 */
[----:B------:R-:W-:-:S04]  /*14ea0*/  IADD3 R4, P0, R4, UR4, RZ ;  /* 0x0000000404047c10 */ /* 0x000fc8000ff1e0ff */
[----:B------:R-:W-:-:S05]  /*14eb0*/  IADD3.X R5, R5, UR5, RZ, P0, !PT ;  /* 0x0000000505057c10 */ /* 0x000fca00087fe4ff */
[----:B------:R-:W-:-:S07]  /*14ec0*/  IMAD.MOV.U32 R6, RZ, RZ, R5 ;  /* 0x000000ffff067224 */ /* 0x000fce00078e0005 */
.L_x_4976:
[----:B------:R-:W-:Y:S02]  /*14ed0*/  ULDC UR4, c[0x0][0x248] ;  /* 0x0000920000047ab9 */ /* 0x000fe40000000800 */
[----:B------:R-:W-:-:S13]  /*14ee0*/  ISETP.NE.AND P0, PT, RZ, UR4, PT ;  /* 0x00000004ff007c0c */ /* 0x000fda000bf05270 */
[----:B------:R-:W-:Y:S05]  /*14ef0*/  @!P0 BRA `(.L_x_4991) ;  /* 0x0000004800a08947 */ /* 0x000fea0003800000 */
[----:B------:R-:W1:Y:S01]  /*14f00*/  LDC R0, c[0x0][0x3fc] ;  /* 0x0000ff00ff007b82 */ /* 0x000e620000000800 */
[----:B--2---:R-:W2:Y:S01]  /*14f10*/  S2R R12, SR_CTAID.X ;  /* 0x00000000000c7919 */ /* 0x004ea20000002500 */
[----:B------:R-:W-:Y:S01]  /*14f20*/  ULDC UR4, c[0x0][0x24c] ;  /* 0x0000930000047ab9 */ /* 0x000fe20000000800 */
[----:B------:R-:W-:Y:S01]  /*14f30*/  CS2R R18, SRZ ;  /* 0x0000000000127805 */ /* 0x000fe2000001ff00 */
[----:B------:R-:W-:Y:S01]  /*14f40*/  IMAD R8, R2, UR4, RZ ;  /* 0x0000000402087c24 */ /* 0x000fe2000f8e02ff */
[----:B------:R-:W-:-:S03]  /*14f50*/  ULDC UR4, c[0x0][0x250] ;  /* 0x0000940000047ab9 */ /* 0x000fc60000000800 */
[----:B------:R-:W-:Y:S01]  /*14f60*/  IMAD R9, R3, UR4, R8 ;  /* 0x0000000403097c24 */ /* 0x000fe2000f8e0208 */
[----:B------:R-:W-:Y:S01]  /*14f70*/  ULDC UR4, c[0x0][0x238] ;  /* 0x00008e0000047ab9 */ /* 0x000fe20000000800 */
[----:B-1----:R-:W-:Y:S02]  /*14f80*/  ISETP.NE.AND P0, PT, R0, RZ, PT ;  /* 0x000000ff0000720c */ /* 0x002fe40003f05270 */
        /* <DEDUP_REMOVED lines=19> */
[----:B----4-:R-:W-:-:S05]  /*150c0*/  SHF.R.U32.HI R17, RZ, UR5, R16 ;  /* 0x00000005ff117c19 */ /* 0x010fca0008011610 */
        /* <DEDUP_REMOVED lines=256> */
.L_x_4992:
[----:B------:R-:W-:Y:S05]  /*160d0*/  @!P0 BRA `(.L_x_4993) ;  /* 0x0000001000488947 */ /* 0x000fea0003800000 */
[----:B------:R-:W-:Y:S01]  /*160e0*/  VIADD R15, R9, 0x1 ;  /* 0x00000001090f7836 */ /* 0x000fe20000000000 */
[----:B------:R-:W-:Y:S01]  /*160f0*/  ULDC.64 UR6, c[0x0][0x400] ;  /* 0x0001000000067ab9 */ /* 0x000fe20000000a00 */
[----:B------:R-:W-:Y:S01]  /*16100*/  IMAD.MOV.U32 R14, RZ, RZ, RZ ;  /* 0x000000ffff0e7224 */ /* 0x000fe200078e00ff */
[----:B------:R-:W-:Y:S01]  /*16110*/  ULDC UR4, c[0x0][0x408] ;  /* 0x0001020000047ab9 */ /* 0x000fe20000000800 */
[----:B------:R-:W-:Y:S02]  /*16120*/  ISETP.NE.AND P0, PT, R0, 0x1, PT ;  /* 0x000000010000780c */ /* 0x000fe40003f05270 */
[----:B------:R-:W-:-:S05]  /*16130*/  IMAD.HI.U32 R16, R15, UR7, R14 ;  /* 0x000000070f107c27 */ /* 0x000fca000f8e000e */
[----:B----4-:R-:W-:Y:S01]  /*16140*/  SHF.R.U32.HI R17, RZ, UR4, R16 ;  /* 0x00000004ff117c19 */ /* 0x010fe20008011610 */
        /* <DEDUP_REMOVED lines=267> */
.L_x_4993:
        /* <DEDUP_REMOVED lines=14> */
.L_x_4995:
[----:B------:R-:W-:Y:S05]  /*172e0*/  BSYNC B0 ;  /* 0x0000000000007941 */ /* 0x000fea0003800000 */
.L_x_4994:
[----:B------:R-:W-:Y:S01]  /*172f0*/  PRMT R0, R0, 0x9910, RZ ;  /* 0x0000991000007816 */ /* 0x000fe200000000ff */
[----:B------:R-:W-:Y:S01]  /*17300*/  BSSY B0, `(.L_x_4996) ;  /* 0x0000011000007945 */ /* 0x000fe20003800000 */
[----:B------:R-:W-:Y:S02]  /*17310*/  LOP3.LUT P0, RZ, R2, R3, RZ, 0xfc, !PT ;  /* 0x0000000302ff7212 */ /* 0x000fe4000780fcff */
[----:B------:R-:W-:-:S13]  /*17320*/  ISETP.NE.AND P1, PT, R0, RZ, PT ;  /* 0x000000ff0000720c */ /* 0x000fda0003f25270 */
[----:B------:R-:W-:Y:S05]  /*17330*/  @!P1 BRA `(.L_x_4997) ;  /* 0x0000000000349947 */ /* 0x000fea0003800000 */
[----:B------:R-:W1:Y:S01]  /*17340*/  S2UR UR4, SR_CTAID.Y ;  /* 0x00000000000479c3 */ /* 0x000e620000002600 */
[----:B------:R-:W-:Y:S01]  /*17350*/  ISETP.NE.AND P2, PT, R14, RZ, PT ;  /* 0x000000ff0e00720c */ /* 0x000fe20003f45270 */
[----:B----4-:R-:W-:-:S06]  /*17360*/  IMAD.MOV.U32 R30, RZ, RZ, R32 ;  /* 0x000000ffff1e7224 */ /* 0x010fcc00078e0020 */
        /* <DEDUP_REMOVED lines=8> */
[----:B------:R1:W-:Y:S04]  /*173f0*/  STG.E desc[UR60][R8.64], R33 ;  /* 0x0000002108007986 */ /* 0x0003e8000c10193c */
[----:B------:R1:W-:Y:S02]  /*17400*/  STG.E desc[UR60][R8.64+0x10], R7 ;  /* 0x0000100708007986 */ /* 0x0003e4000c10193c */
.L_x_4997:
[----:B------:R-:W-:Y:S05]  /*17410*/  BSYNC B0 ;  /* 0x0000000000007941 */ /* 0x000fea0003800000 */
.L_x_4996:
        /* <DEDUP_REMOVED lines=14> */
[----:B-1--4-:R-:W1:Y:S01]  /*17500*/  S2R R11, SR_LANEID ;  /* 0x00000000000b7919 */ /* 0x012e620000000000 */
        /* <DEDUP_REMOVED lines=20> */
.L_x_4999:
[----:B------:R-:W-:Y:S05]  /*17650*/  BSYNC B0 ;  /* 0x0000000000007941 */ /* 0x000fea0003800000 */
.L_x_4998:
        /* <DEDUP_REMOVED lines=20> */
[----:B-1----:R-:W-:-:S02]  /*177a0*/  IMAD.U32 R9, RZ, RZ, UR6 ;  /* 0x00000006ff097e24 */ /* 0x002fc4000f8e00ff */
[----:B------:R-:W-:Y:S02]  /*177b0*/  IMAD.U32 R0, RZ, RZ, UR8 ;  /* 0x00000008ff007e24 */ /* 0x000fe4000f8e00ff */
[----:B----4-:R-:W-:Y:S01]  /*177c0*/  IMAD.U32 R11, RZ, RZ, UR9 ;  /* 0x00000009ff0b7e24 */ /* 0x010fe2000f8e00ff */
        /* <DEDUP_REMOVED lines=11> */
[----:B0-----:R-:W0:Y:S01]  /*17880*/  LDC R27, c[0x0][0x4] ;  /* 0x00000100ff1b7b82 */ /* 0x001e220000000800 */
[----:B------:R-:W-:Y:S01]  /*17890*/  BSSY B1, `(.L_x_5003) ;  /* 0x0000032000017945 */ /* 0x000fe20003800000 */
[----:B------:R-:W-:Y:S02]  /*178a0*/  IMAD.U32 R7, RZ, RZ, UR6 ;  /* 0x00000006ff077e24 */ /* 0x000fe4000f8e00ff */
[----:B------:R-:W-:Y:S02]  /*178b0*/  IMAD.U32 R8, RZ, RZ, UR8 ;  /* 0x00000008ff087e24 */ /* 0x000fe4000f8e00ff */
[----:B------:R-:W-:Y:S02]  /*178c0*/  IMAD.U32 R13, RZ, RZ, UR9 ;  /* 0x00000009ff0d7e24 */ /* 0x000fe4000f8e00ff */
[----:B------:R-:W1:Y:S01]  /*178d0*/  LDC.64 R14, c[0x0][0x618] ;  /* 0x00018600ff0e7b82 */ /* 0x000e620000000a00 */
[----:B------:R-:W-:-:S02]  /*178e0*/  IMAD R25, R12, UR5, RZ ;  /* 0x000000050c197c24 */ /* 0x000fc4000f8e02ff */
[----:B0-----:R-:W-:-:S07]  /*178f0*/  IMAD R27, R27, UR4, RZ ;  /* 0x000000041b1b7c24 */ /* 0x001fce000f8e02ff */
.L_x_5007:
        /* <DEDUP_REMOVED lines=35> */
.L_x_5005:
[----:B-----5:R-:W-:Y:S02]  /*17b30*/  FSETP.GTU.FTZ.AND P0, PT, |R26|, +INF , PT ;  /* 0x7f8000001a00780b */ /* 0x020fe40003f1c200 */
[----:B------:R-:W-:-:S04]  /*17b40*/  ISETP.LT.U32.AND P2, PT, R8, R22, PT ;  /* 0x000000160800720c */ /* 0x000fc80003f41070 */
[----:B------:R-:W-:-:S13]  /*17b50*/  ISETP.LT.OR.EX P0, PT, R13, R23, !P0, P2 ;  /* 0x000000170d00720c */ /* 0x000fda0004701720 */
.L_x_5006:
[----:B------:R-:W-:Y:S05]  /*17b60*/  BSYNC B2 ;  /* 0x0000000000027941 */ /* 0x000fea0003800000 */
.L_x_5004:
[----:B------:R-:W-:Y:S02]  /*17b70*/  SEL R8, R8, R22, P0 ;  /* 0x0000001608087207 */ /* 0x000fe40000000000 */
[----:B------:R-:W-:Y:S02]  /*17b80*/  SEL R13, R13, R23, P0 ;  /* 0x000000170d0d7207 */ /* 0x000fe40000000000 */
[----:B------:R-:W-:Y:S01]  /*17b90*/  FSEL R7, R7, R26, P0 ;  /* 0x0000001a07077208 */ /* 0x000fe20000000000 */
[----:B------:R-:W-:Y:S06]  /*17ba0*/  @!P3 BRA `(.L_x_5007) ;  /* 0xfffffffc0054b947 */ /* 0x000fec000383ffff */
[----:B------:R-:W-:Y:S05]  /*17bb0*/  BSYNC B1 ;  /* 0x0000000000017941 */ /* 0x000fea0003800000 */
.L_x_5003:
[----:B------:R-:W-:Y:S05]  /*17bc0*/  BRA `(.L_x_5002) ;  /* 0x0000000000f07947 */ /* 0x000fea0003800000 */
.L_x_5001:
        /* <DEDUP_REMOVED lines=15> */
[----:B0-----:R-:W0:Y:S02]  /*17cc0*/  LDC R26, c[0x0][0x4] ;  /* 0x00000100ff1a7b82 */ /* 0x001e240000000800 */
.L_x_5011:
[----:B------:R-:W-:-:S04]  /*17cd0*/  IMAD.IADD R17, R12, 0x1, R25 ;  /* 0x000000010c117824 */ /* 0x000fc800078e0219 */
[----:B-1----:R-:W-:-:S04]  /*17ce0*/  IMAD R17, R17, R24, R2 ;  /* 0x0000001811117224 */ /* 0x002fc800078e0202 */
[----:B--2---:R-:W-:-:S05]  /*17cf0*/  IMAD.WIDE.U32 R16, R17, 0x20, R14 ;  /* 0x0000002011107825 */ /* 0x004fca00078e000e */
[----:B------:R-:W2:Y:S04]  /*17d00*/  LDG.E R28, desc[UR60][R16.64] ;  /* 0x0000003c101c7981 */ /* 0x000ea8000c1e1900 */
[----:B------:R-:W3:Y:S04]  /*17d10*/  LDG.E.64 R20, desc[UR60][R16.64+0x8] ;  /* 0x0000083c10147981 */ /* 0x000ee8000c1e1b00 */
[----:B------:R1:W5:Y:S04]  /*17d20*/  LDG.E R30, desc[UR60][R16.64+0x10] ;  /* 0x0000103c101e7981 */ /* 0x000368000c1e1900 */
[----:B------:R1:W5:Y:S01]  /*17d30*/  LDG.E.64 R22, desc[UR60][R16.64+0x18] ;  /* 0x0000183c10167981 */ /* 0x000362000c1e1b00 */
[C---:B------:R-:W-:Y:S01]  /*17d40*/  FSETP.GTU.FTZ.AND P2, PT, |R9|.reuse, +INF , PT ;  /* 0x7f8000000900780b */ /* 0x040fe20003f5c200 */
[----:B0-----:R-:W-:Y:S01]  /*17d50*/  IMAD.IADD R25, R26, 0x1, R25 ;  /* 0x000000011a197824 */ /* 0x001fe200078e0219 */
        /* <DEDUP_REMOVED lines=17> */
[----:B-1----:R-:W-:Y:S06]  /*17e70*/  @P4 BRA `(.L_x_5009) ;  /* 0x0000000000244947 */ /* 0x002fec0003800000 */
        /* <DEDUP_REMOVED lines=9> */
.L_x_5009:
[----:B-----5:R-:W-:Y:S02]  /*17f10*/  FSETP.GTU.FTZ.AND P0, PT, |R30|, +INF , PT ;  /* 0x7f8000001e00780b */ /* 0x020fe40003f1c200 */
[----:B------:R-:W-:-:S04]  /*17f20*/  ISETP.LT.U32.AND P2, PT, R8, R22, PT ;  /* 0x000000160800720c */ /* 0x000fc80003f41070 */
[----:B------:R-:W-:-:S13]  /*17f30*/  ISETP.LT.OR.EX P0, PT, R13, R23, !P0, P2 ;  /* 0x000000170d00720c */ /* 0x000fda0004701720 */
.L_x_5010:
[----:B------:R-:W-:Y:S05]  /*17f40*/  BSYNC B1 ;  /* 0x0000000000017941 */ /* 0x000fea0003800000 */
.L_x_5008:
[----:B------:R-:W-:Y:S02]  /*17f50*/  SEL R8, R8, R22, P0 ;  /* 0x0000001608087207 */ /* 0x000fe40000000000 */
[----:B------:R-:W-:Y:S02]  /*17f60*/  SEL R13, R13, R23, P0 ;  /* 0x000000170d0d7207 */ /* 0x000fe40000000000 */
[----:B------:R-:W-:Y:S01]  /*17f70*/  FSEL R7, R7, R30, P0 ;  /* 0x0000001e07077208 */ /* 0x000fe20000000000 */
[----:B------:R-:W-:Y:S06]  /*17f80*/  @!P3 BRA `(.L_x_5011) ;  /* 0xfffffffc0050b947 */ /* 0x000fec000383ffff */
.L_x_5002:
[----:B------:R-:W-:Y:S05]  /*17f90*/  BSYNC B0 ;  /* 0x0000000000007941 */ /* 0x000fea0003800000 */
.L_x_5000:
[----:B------:R-:W1:Y:S01]  /*17fa0*/  S2UR UR5, SR_CgaCtaId ;  /* 0x00000000000579c3 */ /* 0x000e620000008800 */
[----:B------:R-:W-:Y:S01]  /*17fb0*/  UMOV UR4, 0x400 ;  /* 0x0000040000047882 */ /* 0x000fe20000000000 */
[----:B------:R-:W-:Y:S01]  /*17fc0*/  IMAD.MOV.U32 R16, RZ, RZ, R0 ;  /* 0x000000ffff107224 */ /* 0x000fe200078e0000 */
[----:B------:R-:W-:Y:S01]  /*17fd0*/  UIADD3 UR4, UR4, 0x10, URZ ;  /* 0x0000001004047890 */ /* 0x000fe2000fffe03f */
[----:B------:R-:W-:Y:S02]  /*17fe0*/  IMAD.MOV.U32 R17, RZ, RZ, R11 ;  /* 0x000000ffff117224 */ /* 0x000fe400078e000b */
[----:B------:R-:W-:Y:S02]  /*17ff0*/  IMAD.MOV.U32 R12, RZ, RZ, R8 ;  /* 0x000000ffff0c7224 */ /* 0x000fe400078e0008 */
[----:B------:R-:W2:Y:S01]  /*18000*/  LDC R15, c[0x0][RZ] ;  /* 0x00000000ff0f7b82 */ /* 0x000ea20000000800 */
[----:B------:R-:W-:Y:S01]  /*18010*/  ULDC UR6, c[0x0][0x4] ;  /* 0x0000010000067ab9 */ /* 0x000fe20000000800 */
[----:B-1----:R-:W-:-:S02]  /*18020*/  ULEA UR4, UR5, UR4, 0x18 ;  /* 0x0000000405047291 */ /* 0x002fc4000f8ec03f */
[----:B------:R-:W-:Y:S01]  /*18030*/  USHF.R.U32.HI UR5, URZ, 0x1, UR6 ;  /* 0x000000013f057899 */ /* 0x000fe20008011606 */
[----:B--2---:R-:W-:-:S05]  /*18040*/  IMAD R10, R3, R15, R2 ;  /* 0x0000000f030a7224 */ /* 0x004fca00078e0202 */
        /* <DEDUP_REMOVED lines=8> */
.L_x_5021:
[C---:B-1----:R-:W-:Y:S01]  /*180d0*/  IMAD.IADD R12, R3.reuse, 0x1, R14 ;  /* 0x00000001030c7824 */ /* 0x042fe200078e020e */
        /* <DEDUP_REMOVED lines=9> */
[----:B------:R1:W2:Y:S04]  /*18170*/  LDS R22, [R12] ;  /* 0x000000000c167984 */ /* 0x0002a80000000800 */
[----:B------:R1:W3:Y:S04]  /*18180*/  LDS R24, [R12+0x10] ;  /* 0x000010000c187984 */ /* 0x0002e80000000800 */
[----:B------:R1:W4:Y:S04]  /*18190*/  LDS.64 R16, [R12+0x8] ;  /* 0x000008000c107984 */ /* 0x0003280000000a00 */
[----:B------:R1:W0:Y:S01]  /*181a0*/  LDS.64 R20, [R12+0x18] ;  /* 0x000018000c147984 */ /* 0x0002220000000a00 */
[----:B------:R-:W-:Y:S05]  /*181b0*/  @P0 BRA `(.L_x_5016) ;  /* 0x0000000000240947 */ /* 0x000fea0003800000 */
[C---:B--2---:R-:W-:Y:S02]  /*181c0*/  FSETP.NEU.FTZ.AND P2, PT, R9.reuse, R22, PT ;  /* 0x000000160900720b */ /* 0x044fe40003f5d000 */
[----:B----4-:R-:W-:Y:S02]  /*181d0*/  ISETP.GE.U32.AND P0, PT, R0, R16, PT ;  /* 0x000000100000720c */ /* 0x010fe40003f06070 */
[----:B------:R-:W-:Y:S02]  /*181e0*/  FSETP.GEU.FTZ.AND P3, PT, R9, R22, PT ;  /* 0x000000160900720b */ /* 0x000fe40003f7e000 */
[----:B------:R-:W-:Y:S02]  /*181f0*/  ISETP.GE.AND.EX P0, PT, R11, R17, PT, P0 ;  /* 0x000000110b00720c */ /* 0x000fe40003f06300 */
[----:B-1----:R-:W-:-:S05]  /*18200*/  SEL R12, RZ, 0xffffffff, P3 ;  /* 0xffffffffff0c7807 */ /* 0x002fca0001800000 */
[----:B------:R-:W-:-:S04]  /*18210*/  @!P2 SEL R12, RZ, 0xffffffff, P0 ;  /* 0xffffffffff0ca807 */ /* 0x000fc80000000000 */
[----:B------:R-:W-:-:S04]  /*18220*/  LOP3.LUT R12, R12, 0x1, RZ, 0xc0, !PT ;  /* 0x000000010c0c7812 */ /* 0x000fc800078ec0ff */
[----:B------:R-:W-:Y:S01]  /*18230*/  ISETP.EQ.U32.AND P0, PT, R12, 0x1, PT ;  /* 0x000000010c00780c */ /* 0x000fe20003f02070 */
[----:B------:R-:W-:-:S12]  /*18240*/  BRA `(.L_x_5017) ;  /* 0x00000000000c7947 */ /* 0x000fd80003800000 */
.L_x_5016:
[----:B--2---:R-:W-:Y:S02]  /*18250*/  FSETP.GTU.FTZ.AND P0, PT, |R22|, +INF , PT ;  /* 0x7f8000001600780b */ /* 0x004fe40003f1c200 */
[----:B----4-:R-:W-:-:S04]  /*18260*/  ISETP.LT.U32.AND P2, PT, R0, R16, PT ;  /* 0x000000100000720c */ /* 0x010fc80003f41070 */
[----:B------:R-:W-:-:S13]  /*18270*/  ISETP.LT.OR.EX P0, PT, R11, R17, !P0, P2 ;  /* 0x000000110b00720c */ /* 0x000fda0004701720 */
.L_x_5017:
[----:B------:R-:W-:Y:S05]  /*18280*/  BSYNC B1 ;  /* 0x0000000000017941 */ /* 0x000fea0003800000 */
.L_x_5015:
[----:B------:R-:W-:Y:S01]  /*18290*/  FSETP.GTU.FTZ.AND P2, PT, |R7|, +INF , PT ;  /* 0x7f8000000700780b */ /* 0x000fe20003f5c200 */
[----:B------:R-:W-:Y:S01]  /*182a0*/  BSSY B1, `(.L_x_5018) ;  /* 0x0000011000017945 */ /* 0x000fe20003800000 */
[----:B------:R-:W-:Y:S02]  /*182b0*/  SEL R0, R0, R16, P0 ;  /* 0x0000001000007207 */ /* 0x000fe40000000000 */
[----:B------:R-:W-:Y:S02]  /*182c0*/  SEL R11, R11, R17, P0 ;  /* 0x000000110b0b7207 */ /* 0x000fe40000000000 */
[----:B------:R-:W-:-:S07]  /*182d0*/  FSEL R9, R9, R22, P0 ;  /* 0x0000001609097208 */ /* 0x000fce0000000000 */
[----:B------:R-:W-:Y:S05]  /*182e0*/  @P2 BRA `(.L_x_5019) ;  /* 0x0000000000242947 */ /* 0x000fea0003800000 */
[C---:B---3--:R-:W-:Y:S02]  /*182f0*/  FSETP.NEU.FTZ.AND P2, PT, R7.reuse, R24, PT ;  /* 0x000000180700720b */ /* 0x048fe40003f5d000 */
        /* <DEDUP_REMOVED lines=8> */
.L_x_5019:
[----:B---3--:R-:W-:Y:S02]  /*18380*/  FSETP.GTU.FTZ.AND P0, PT, |R24|, +INF , PT ;  /* 0x7f8000001800780b */ /* 0x008fe40003f1c200 */
[----:B0-----:R-:W-:-:S04]  /*18390*/  ISETP.LT.U32.AND P2, PT, R8, R20, PT ;  /* 0x000000140800720c */ /* 0x001fc80003f41070 */
[----:B------:R-:W-:-:S13]  /*183a0*/  ISETP.LT.OR.EX P0, PT, R13, R21, !P0, P2 ;  /* 0x000000150d00720c */ /* 0x000fda0004701720 */
.L_x_5020:
[----:B------:R-:W-:Y:S05]  /*183b0*/  BSYNC B1 ;  /* 0x0000000000017941 */ /* 0x000fea0003800000 */
.L_x_5018:
[----:B------:R-:W-:Y:S01]  /*183c0*/  SEL R8, R8, R20, P0 ;  /* 0x0000001408087207 */ /* 0x000fe20000000000 */
[----:B------:R-:W-:Y:S01]  /*183d0*/  IMAD.MOV.U32 R16, RZ, RZ, R0 ;  /* 0x000000ffff107224 */ /* 0x000fe200078e0000 */
[----:B------:R-:W-:Y:S01]  /*183e0*/  SEL R13, R13, R21, P0 ;  /* 0x000000150d0d7207 */ /* 0x000fe20000000000 */
[----:B------:R-:W-:Y:S01]  /*183f0*/  IMAD.MOV.U32 R17, RZ, RZ, R11 ;  /* 0x000000ffff117224 */ /* 0x000fe200078e000b */
[----:B------:R-:W-:Y:S01]  /*18400*/  FSEL R7, R7, R24, P0 ;  /* 0x0000001807077208 */ /* 0x000fe20000000000 */
[----:B-1----:R-:W-:Y:S01]  /*18410*/  IMAD.MOV.U32 R12, RZ, RZ, R8 ;  /* 0x000000ffff0c7224 */ /* 0x002fe200078e0008 */
[----:B------:R1:W-:Y:S04]  /*18420*/  STS [R10], R9 ;  /* 0x000000090a007388 */ /* 0x0003e80000000800 */
[----:B------:R1:W-:Y:S04]  /*18430*/  STS.64 [R10+0x8], R16 ;  /* 0x000008100a007388 */ /* 0x0003e80000000a00 */
[----:B------:R1:W-:Y:S04]  /*18440*/  STS.64 [R10+0x18], R12 ;  /* 0x0000180c0a007388 */ /* 0x0003e80000000a00 */
[----:B------:R1:W-:Y:S02]  /*18450*/  STS [R10+0x10], R7 ;  /* 0x000010070a007388 */ /* 0x0003e40000000800 */
.L_x_5014:
[----:B------:R-:W-:Y:S05]  /*18460*/  BSYNC B0 ;  /* 0x0000000000007941 */ /* 0x000fea0003800000 */
.L_x_5013:
[----:B------:R-:W-:Y:S02]  /*18470*/  ISETP.GT.AND P0, PT, R14, 0x1, PT ;  /* 0x000000010e00780c */ /* 0x000fe40003f04270 */
[----:B------:R-:W-:-:S11]  /*18480*/  SHF.R.S32.HI R14, RZ, 0x1, R14 ;  /* 0x00000001ff0e7819 */ /* 0x000fd6000001140e */
[----:B------:R-:W-:Y:S05]  /*18490*/  @P0 BRA `(.L_x_5021) ;  /* 0xfffffffc000c0947 */ /* 0x000fea000383ffff */
.L_x_5012:
        /* <DEDUP_REMOVED lines=18> */
.L_x_5032:
[----:B--2---:R-:W-:Y:S01]  /*185c0*/  IMAD.IADD R12, R2, 0x1, R14 ;  /* 0x00000001020c7824 */ /* 0x004fe200078e020e */
        /* <DEDUP_REMOVED lines=22> */
.L_x_5027:
[----:B--2---:R-:W-:Y:S02]  /*18730*/  FSETP.GTU.FTZ.AND P0, PT, |R12|, +INF , PT ;  /* 0x7f8000000c00780b */ /* 0x004fe40003f1c200 */
[----:B----4-:R-:W-:-:S04]  /*18740*/  ISETP.LT.U32.AND P2, PT, R0, R16, PT ;  /* 0x000000100000720c */ /* 0x010fc80003f41070 */
[----:B------:R-:W-:-:S13]  /*18750*/  ISETP.LT.OR.EX P0, PT, R11, R17, !P0, P2 ;  /* 0x000000110b00720c */ /* 0x000fda0004701720 */
.L_x_5028:
[----:B------:R-:W-:Y:S05]  /*18760*/  BSYNC B1 ;  /* 0x0000000000017941 */ /* 0x000fea0003800000 */
.L_x_5026:
        /* <DEDUP_REMOVED lines=15> */
.L_x_5030:
[----:B---3--:R-:W-:Y:S02]  /*18860*/  FSETP.GTU.FTZ.AND P0, PT, |R22|, +INF , PT ;  /* 0x7f8000001600780b */ /* 0x008fe40003f1c200 */
[----:B0-----:R-:W-:-:S04]  /*18870*/  ISETP.LT.U32.AND P2, PT, R8, R20, PT ;  /* 0x000000140800720c */ /* 0x001fc80003f41070 */
[----:B------:R-:W-:-:S13]  /*18880*/  ISETP.LT.OR.EX P0, PT, R13, R21, !P0, P2 ;  /* 0x000000150d00720c */ /* 0x000fda0004701720 */
.L_x_5031:
[----:B------:R-:W-:Y:S05]  /*18890*/  BSYNC B1 ;  /* 0x0000000000017941 */ /* 0x000fea0003800000 */
.L_x_5029:
[----:B------:R-:W-:Y:S01]  /*188a0*/  SEL R8, R8, R20, P0 ;  /* 0x0000001408087207 */ /* 0x000fe20000000000 */
[----:B------:R-:W-:Y:S01]  /*188b0*/  IMAD.MOV.U32 R16, RZ, RZ, R0 ;  /* 0x000000ffff107224 */ /* 0x000fe200078e0000 */
[----:B------:R-:W-:Y:S01]  /*188c0*/  SEL R13, R13, R21, P0 ;  /* 0x000000150d0d7207 */ /* 0x000fe20000000000 */
[----:B------:R-:W-:Y:S01]  /*188d0*/  IMAD.MOV.U32 R17, RZ, RZ, R11 ;  /* 0x000000ffff117224 */ /* 0x000fe200078e000b */
[----:B------:R-:W-:Y:S01]  /*188e0*/  FSEL R7, R7, R22, P0 ;  /* 0x0000001607077208 */ /* 0x000fe20000000000 */
[----:B------:R-:W-:Y:S01]  /*188f0*/  IMAD.MOV.U32 R12, RZ, RZ, R8 ;  /* 0x000000ffff0c7224 */ /* 0x000fe200078e0008 */
[----:B------:R2:W-:Y:S04]  /*18900*/  STS [R10], R9 ;  /* 0x000000090a007388 */ /* 0x0005e80000000800 */
[----:B------:R2:W-:Y:S04]  /*18910*/  STS.64 [R10+0x8], R16 ;  /* 0x000008100a007388 */ /* 0x0005e80000000a00 */
[----:B------:R2:W-:Y:S04]  /*18920*/  STS.64 [R10+0x18], R12 ;  /* 0x0000180c0a007388 */ /* 0x0005e80000000a00 */
[----:B------:R2:W-:Y:S02]  /*18930*/  STS [R10+0x10], R7 ;  /* 0x000010070a007388 */ /* 0x0005e40000000800 */
.L_x_5025:
[----:B------:R-:W-:Y:S05]  /*18940*/  BSYNC B0 ;  /* 0x0000000000007941 */ /* 0x000fea0003800000 */
.L_x_5024:
[----:B------:R-:W-:-:S04]  /*18950*/  SHF.R.S32.HI R14, RZ, 0x1, R14 ;  /* 0x00000001ff0e7819 */ /* 0x000fc8000001140e */
[----:B------:R-:W-:-:S13]  /*18960*/  ISETP.GE.AND P0, PT, R14, 0x20, PT ;  /* 0x000000200e00780c */ /* 0x000fda0003f06270 */
[----:B------:R-:W-:Y:S05]  /*18970*/  @P0 BRA `(.L_x_5032) ;  /* 0xfffffffc00100947 */ /* 0x000fea000383ffff */
[----:B-1----:R-:W-:-:S07]  /*18980*/  IMAD.MOV.U32 R3, RZ, RZ, 0x20 ;  /* 0x00000020ff037424 */ /* 0x002fce00078e00ff */
.L_x_5023:
[----:B------:R-:W-:Y:S01]  /*18990*/  BAR.SYNC.DEFER_BLOCKING 0x0 ;  /* 0x0000000000007b1d */ /* 0x000fe20000010000 */
[----:B------:R-:W-:-:S13]  /*189a0*/  ISETP.GE.AND P0, PT, R3, 0x2, PT ;  /* 0x000000020300780c */ /* 0x000fda0003f06270 */
[----:B------:R-:W-:Y:S05]  /*189b0*/  @!P0 BRA `(.L_x_5022) ;  /* 0x0000000000c08947 */ /* 0x000fea0003800000 */
[----:B------:R-:W-:-:S07]  /*189c0*/  IMAD.MOV.U32 R2, RZ, RZ, 0x1 ;  /* 0x00000001ff027424 */ /* 0x000fce00078e00ff */
.L_x_5039:
[----:B------:R-:W-:Y:S01]  /*189d0*/  FSETP.GTU.FTZ.AND P0, PT, |R9|, +INF , PT ;  /* 0x7f8000000900780b */ /* 0x000fe20003f1c200 */
[----:B-12---:R1:W2:Y:S01]  /*189e0*/  SHFL.DOWN PT, R12, R9, R2, 0x1f ;  /* 0x08001f02090c7589 */ /* 0x0062a200000e0000 */
        /* <DEDUP_REMOVED lines=13> */
.L_x_5034:
[----:B--2---:R-:W-:Y:S02]  /*18ac0*/  FSETP.GTU.FTZ.AND P0, PT, |R12|, +INF , PT ;  /* 0x7f8000000c00780b */ /* 0x004fe40003f1c200 */
[----:B----4-:R-:W-:-:S04]  /*18ad0*/  ISETP.LT.U32.AND P2, PT, R0, R15, PT ;  /* 0x0000000f0000720c */ /* 0x010fc80003f41070 */
[----:B---3--:R-:W-:-:S13]  /*18ae0*/  ISETP.LT.OR.EX P0, PT, R11, R14, !P0, P2 ;  /* 0x0000000e0b00720c */ /* 0x008fda0004701720 */
.L_x_5035:
[----:B------:R-:W-:Y:S05]  /*18af0*/  BSYNC B0 ;  /* 0x0000000000007941 */ /* 0x000fea0003800000 */
.L_x_5033:
[----:B------:R-:W-:Y:S01]  /*18b00*/  FSETP.GTU.FTZ.AND P2, PT, |R7|, +INF , PT ;  /* 0x7f8000000700780b */ /* 0x000fe20003f5c200 */
[----:B------:R2:W3:Y:S01]  /*18b10*/  SHFL.DOWN PT, R16, R7, R2, 0x1f ;  /* 0x08001f0207107589 */ /* 0x0004e200000e0000 */
[----:B------:R-:W-:Y:S01]  /*18b20*/  BSSY B0, `(.L_x_5036) ;  /* 0x0000013000007945 */ /* 0x000fe20003800000 */
[----:B-1----:R-:W-:Y:S02]  /*18b30*/  SEL R0, R0, R15, P0 ;  /* 0x0000000f00007207 */ /* 0x002fe40000000000 */
[----:B------:R2:W1:Y:S01]  /*18b40*/  SHFL.DOWN PT, R20, R13, R2, 0x1f ;  /* 0x08001f020d147589 */ /* 0x00046200000e0000 */
[----:B------:R-:W-:Y:S02]  /*18b50*/  SEL R11, R11, R14, P0 ;  /* 0x0000000e0b0b7207 */ /* 0x000fe40000000000 */
[----:B------:R-:W-:Y:S01]  /*18b60*/  FSEL R9, R9, R12, P0 ;  /* 0x0000000c09097208 */ /* 0x000fe20000000000 */
[----:B------:R2:W4:Y:S04]  /*18b70*/  SHFL.DOWN PT, R17, R8, R2, 0x1f ;  /* 0x08001f0208117589 */ /* 0x00052800000e0000 */
[----:B------:R-:W-:Y:S05]  /*18b80*/  @P2 BRA `(.L_x_5037) ;  /* 0x0000000000242947 */ /* 0x000fea0003800000 */
[CC--:B---3--:R-:W-:Y:S02]  /*18b90*/  FSETP.NEU.FTZ.AND P2, PT, R7.reuse, R16.reuse, PT ;  /* 0x000000100700720b */ /* 0x0c8fe40003f5d000 */
[----:B----4-:R-:W-:Y:S02]  /*18ba0*/  ISETP.GE.U32.AND P0, PT, R8, R17, PT ;  /* 0x000000110800720c */ /* 0x010fe40003f06070 */
[----:B------:R-:W-:Y:S02]  /*18bb0*/  FSETP.GEU.FTZ.AND P3, PT, R7, R16, PT ;  /* 0x000000100700720b */ /* 0x000fe40003f7e000 */
[----:B-1----:R-:W-:Y:S02]  /*18bc0*/  ISETP.GE.AND.EX P0, PT, R13, R20, PT, P0 ;  /* 0x000000140d00720c */ /* 0x002fe40003f06300 */
[----:B------:R-:W-:-:S05]  /*18bd0*/  SEL R10, RZ, 0xffffffff, P3 ;  /* 0xffffffffff0a7807 */ /* 0x000fca0001800000 */
[----:B------:R-:W-:-:S04]  /*18be0*/  @!P2 SEL R10, RZ, 0xffffffff, P0 ;  /* 0xffffffffff0aa807 */ /* 0x000fc80000000000 */
[----:B------:R-:W-:-:S04]  /*18bf0*/  LOP3.LUT R10, R10, 0x1, RZ, 0xc0, !PT ;  /* 0x000000010a0a7812 */ /* 0x000fc800078ec0ff */
[----:B------:R-:W-:Y:S01]  /*18c00*/  ISETP.EQ.U32.AND P0, PT, R10, 0x1, PT ;  /* 0x000000010a00780c */ /* 0x000fe20003f02070 */
[----:B------:R-:W-:-:S12]  /*18c10*/  BRA `(.L_x_5038) ;  /* 0x00000000000c7947 */ /* 0x000fd80003800000 */
.L_x_5037:
[----:B---3--:R-:W-:Y:S02]  /*18c20*/  FSETP.GTU.FTZ.AND P0, PT, |R16|, +INF , PT ;  /* 0x7f8000001000780b */ /* 0x008fe40003f1c200 */
[----:B----4-:R-:W-:-:S04]  /*18c30*/  ISETP.LT.U32.AND P2, PT, R8, R17, PT ;  /* 0x000000110800720c */ /* 0x010fc80003f41070 */
[----:B-1----:R-:W-:-:S13]  /*18c40*/  ISETP.LT.OR.EX P0, PT, R13, R20, !P0, P2 ;  /* 0x000000140d00720c */ /* 0x002fda0004701720 */
.L_x_5038:
[----:B------:R-:W-:Y:S05]  /*18c50*/  BSYNC B0 ;  /* 0x0000000000007941 */ /* 0x000fea0003800000 */
.L_x_5036:
[----:B--2---:R-:W-:Y:S01]  /*18c60*/  IMAD.SHL.U32 R2, R2, 0x2, RZ ;  /* 0x0000000202027824 */ /* 0x004fe200078e00ff */
[----:B------:R-:W-:Y:S02]  /*18c70*/  FSEL R7, R7, R16, P0 ;  /* 0x0000001007077208 */ /* 0x000fe40000000000 */
[----:B------:R-:W-:Y:S02]  /*18c80*/  SEL R8, R8, R17, P0 ;  /* 0x0000001108087207 */ /* 0x000fe40000000000 */
[----:B------:R-:W-:Y:S02]  /*18c90*/  ISETP.GE.AND P2, PT, R2, R3, PT ;  /* 0x000000030200720c */ /* 0x000fe40003f46270 */
[----:B------:R-:W-:-:S11]  /*18ca0*/  SEL R13, R13, R20, P0 ;  /* 0x000000140d0d7207 */ /* 0x000fd60000000000 */
[----:B------:R-:W-:Y:S05]  /*18cb0*/  @!P2 BRA `(.L_x_5039) ;  /* 0xfffffffc0044a947 */ /* 0x000fea000383ffff */
.L_x_5022:
[----:B------:R-:W-:Y:S05]  /*18cc0*/  @!P1 EXIT ;  /* 0x000000000000994d */ /* 0x000fea0003800000 */
[----:B------:R-:W3:Y:S01]  /*18cd0*/  LDC.64 R14, c[0x0][0x628] ;  /* 0x00018a00ff0e7b82 */ /* 0x000ee20000000a00 */
[----:B------:R-:W-:Y:S01]  /*18ce0*/  ISETP.NE.U32.AND P0, PT, R4, RZ, PT ;  /* 0x000000ff0400720c */ /* 0x000fe20003f05070 */
[----:B------:R-:W-:Y:S02]  /*18cf0*/  ULDC.U8 UR4, c[0x0][0x630] ;  /* 0x00018c0000047ab9 */ /* 0x000fe40000000000 */
[----:B------:R-:W-:Y:S02]  /*18d00*/  ISETP.NE.AND P1, PT, RZ, UR4, PT ;  /* 0x00000004ff007c0c */ /* 0x000fe4000bf25270 */
[----:B------:R-:W-:Y:S02]  /*18d10*/  ISETP.NE.AND.EX P0, PT, R6, RZ, PT, P0 ;  /* 0x000000ff0600720c */ /* 0x000fe40003f05300 */
[----:B---3--:R-:W-:-:S04]  /*18d20*/  SEL R3, R14, RZ, P1 ;  /* 0x000000ff0e037207 */ /* 0x008fc80000800000 */
[-C--:B------:R-:W-:Y:S02]  /*18d30*/  IADD3 R22, P2, R0, R3.reuse, RZ ;  /* 0x0000000300167210 */ /* 0x080fe40007f5e0ff */
[----:B-12---:R-:W-:Y:S02]  /*18d40*/  IADD3 R16, P3, R8, R3, RZ ;  /* 0x0000000308107210 */ /* 0x006fe40007f7e0ff */
        /* <DEDUP_REMOVED lines=41> */
.L_x_5041:
        /* <DEDUP_REMOVED lines=21> */
.L_x_5043:
        /* <DEDUP_REMOVED lines=22> */
.L_x_5044:
[----:B------:R-:W-:Y:S02]  /*19290*/  ULDC.64 UR4, c[0x0][0x600] ;  /* 0x0001800000047ab9 */ /* 0x000fe40000000a00 */
[----:B------:R-:W-:-:S05]  /*192a0*/  IADD3 R18, P0, R18, UR4, RZ ;  /* 0x0000000412127c10 */ /* 0x000fca000ff1e0ff */
[----:B------:R-:W-:-:S05]  /*192b0*/  IMAD.X R19, RZ, RZ, UR5, P0 ;  /* 0x00000005ff137e24 */ /* 0x000fca00080e06ff */
[----:B------:R-:W-:Y:S01]  /*192c0*/  STG.E.64 desc[UR60][R18.64], R16 ;  /* 0x0000001012007986 */ /* 0x000fe2000c101b3c */
[----:B------:R-:W-:Y:S05]  /*192d0*/  EXIT ;  /* 0x000000000000794d */ /* 0x000fea0003800000 */
.L_x_5042:
[----:B------:R-:W-:Y:S04]  /*192e0*/  STG.E.64 desc[UR60][R4.64+0x8], R22 ;  /* 0x0000081604007986 */ /* 0x000fe8000c101b3c */
[----:B------:R-:W-:Y:S04]  /*192f0*/  STG.E.64 desc[UR60][R4.64+0x18], R16 ;  /* 0x0000181004007986 */ /* 0x000fe8000c101b3c */
[----:B------:R-:W-:Y:S04]  /*19300*/  STG.E desc[UR60][R4.64], R9 ;  /* 0x0000000904007986 */ /* 0x000fe8000c10193c */
[----:B------:R-:W-:Y:S01]  /*19310*/  STG.E desc[UR60][R4.64+0x10], R7 ;  /* 0x0000100704007986 */ /* 0x000fe2000c10193c */
[----:B------:R-:W-:Y:S05]  /*19320*/  EXIT ;  /* 0x000000000000794d */ /* 0x000fea0003800000 */
.L_x_5040:
        /* <DEDUP_REMOVED lines=17> */
.L_x_5046:
[----:B------:R-:W-:Y:S02]  /*19440*/  CS2R R22, SRZ ;  /* 0x0000000000167805 */ /* 0x000fe4000001ff00 */
[----:B------:R-:W-:-:S07]  /*19450*/  CS2R R16, SRZ ;  /* 0x0000000000107805 */ /* 0x000fce000001ff00 */
.L_x_5045:
        /* <DEDUP_REMOVED lines=23> */
.L_x_5048:
        /* <DEDUP_REMOVED lines=22> */
.L_x_5049:
[----:B------:R-:W-:Y:S02]  /*19730*/  ULDC.64 UR4, c[0x0][0x600] ;  /* 0x0001800000047ab9 */ /* 0x000fe40000000a00 */
[----:B------:R-:W-:-:S05]  /*19740*/  IADD3 R18, P0, R18, UR4, RZ ;  /* 0x0000000412127c10 */ /* 0x000fca000ff1e0ff */
[----:B------:R-:W-:-:S05]  /*19750*/  IMAD.X R19, RZ, RZ, UR5, P0 ;  /* 0x00000005ff137e24 */ /* 0x000fca00080e06ff */
[----:B------:R-:W-:Y:S01]  /*19760*/  STG.E.64 desc[UR60][R18.64], R16 ;  /* 0x0000001012007986 */ /* 0x000fe2000c101b3c */
[----:B------:R-:W-:Y:S05]  /*19770*/  EXIT ;  /* 0x000000000000794d */ /* 0x000fea0003800000 */
.L_x_5047:
        /* <DEDUP_REMOVED lines=16> */
.L_x_5050:
        /* <DEDUP_REMOVED lines=15> */
.L_x_5051:
[----:B------:R-:W-:Y:S05]  /*19970*/  EXIT ;  /* 0x000000000000794d */ /* 0x000fea0003800000 */
.L_x_4991:
        /* <DEDUP_REMOVED lines=21> */
[--C-:B----4-:R-:W-:Y:S02]  /*19ad0*/  IMAD.X R17, R11, 0x1, R0.reuse, P1 ;  /* 0x000000010b117824 */ /* 0x110fe400008e0600 */
[----:B------:R-:W-:Y:S01]  /*19ae0*/  IMAD.X R23, R31, 0x1, R0, P2 ;  /* 0x000000011f177824 */ /* 0x000fe200010e0600 */
[----:B------:R-:W-:Y:S07]  /*19af0*/  @!P0 BRA `(.L_x_5052) ;  /* 0x0000000400688947 */ /* 0x000fee0003800000 */
[----:B------:R-:W-:Y:S02]  /*19b00*/  ULDC.U8 UR4, c[0x0][0x631] ;  /* 0x00018c4000047ab9 */ /* 0x000fe40000000000 */
[----:B------:R-:W-:Y:S01]  /*19b10*/  ISETP.NE.AND P2, PT, RZ, UR4, PT ;  /* 0x00000004ff007c0c */ /* 0x000fe2000bf45270 */
[----:B------:R-:W-:-:S12]  /*19b20*/  @!P3 BRA `(.L_x_5053) ;  /* 0x000000000088b947 */ /* 0x000fd80003800000 */
[----:B------:R-:W3:Y:S04]  /*19b30*/  LDG.E R10, desc[UR60][R4.64] ;  /* 0x0000003c040a7981 */ /* 0x000ee8000c1e1900 */
[----:B--2---:R-:W2:Y:S04]  /*19b40*/  LDG.E R12, desc[UR60][R4.64+0x10] ;  /* 0x0000103c040c7981 */ /* 0x004ea8000c1e1900 */
[----:B------:R-:W4:Y:S04]  /*19b50*/  LDG.E.64 R2, desc[UR60][R4.64+0x8] ;  /* 0x0000083c04027981 */ /* 0x000f28000c1e1b00 */
[----:B------:R-:W5:Y:S01]  /*19b60*/  LDG.E.64 R8, desc[UR60][R4.64+0x18] ;  /* 0x0000183c04087981 */ /* 0x000f62000c1e1b00 */
[----:B---3--:R-:W-:-:S02]  /*19b70*/  FSETP.GTU.FTZ.AND P4, PT, |R10|, +INF , PT ;  /* 0x7f8000000a00780b */ /* 0x008fc40003f9c200 */
[----:B--2---:R-:W-:Y:S02]  /*19b80*/  FSETP.GTU.FTZ.AND P3, PT, |R12|, +INF , PT ;  /* 0x7f8000000c00780b */ /* 0x004fe40003f7c200 */
        /* <DEDUP_REMOVED lines=28> */
.L_x_5053:
        /* <DEDUP_REMOVED lines=17> */
[----:B--2---:R-:W-:Y:S02]  /*19e60*/  IMAD.MOV.U32 R12, RZ, RZ, 0x1 ;  /* 0x00000001ff0c7424 */ /* 0x004fe400078e00ff */
[----:B-1----:R-:W-:-:S07]  /*19e70*/  IMAD.MOV.U32 R13, RZ, RZ, RZ ;  /* 0x000000ffff0d7224 */ /* 0x002fce00078e00ff */
[----:B------:R-:W-:-:S07]  /*19e80*/  LEPC R20, `(.L_x_5055) ;  /* 0x000000001014794e */ /* 0x000fce0000000000 */
[----:B0--3--:R-:W-:Y:S05]  /*19e90*/  CALL.ABS.NOINC R2 ;  /* 0x0000000002007343 */ /* 0x009fea0003c00000 */
.L_x_5055:
        /* <DEDUP_REMOVED lines=22> */
.L_x_5056:
[----:B------:R-:W-:Y:S02]  /*1a000*/  ULDC.64 UR4, c[0x0][0x600] ;  /* 0x0001800000047ab9 */ /* 0x000fe40000000a00 */
[----:B------:R-:W-:-:S05]  /*1a010*/  IADD3 R18, P0, R18, UR4, RZ ;  /* 0x0000000412127c10 */ /* 0x000fca000ff1e0ff */
[----:B------:R-:W-:-:S05]  /*1a020*/  IMAD.X R19, RZ, RZ, UR5, P0 ;  /* 0x00000005ff137e24 */ /* 0x000fca00080e06ff */
[----:B------:R-:W-:Y:S01]  /*1a030*/  STG.E.64 desc[UR60][R18.64], R16 ;  /* 0x0000001012007986 */ /* 0x000fe2000c101b3c */
[----:B------:R-:W-:Y:S05]  /*1a040*/  EXIT ;  /* 0x000000000000794d */ /* 0x000fea0003800000 */
.L_x_5054:
[----:B------:R-:W-:Y:S04]  /*1a050*/  STG.E.64 desc[UR60][R4.64+0x8], R22 ;  /* 0x0000081604007986 */ /* 0x000fe8000c101b3c */
[----:B------:R-:W-:Y:S04]  /*1a060*/  STG.E.64 desc[UR60][R4.64+0x18], R16 ;  /* 0x0000181004007986 */ /* 0x000fe8000c101b3c */
[----:B------:R-:W-:Y:S04]  /*1a070*/  STG.E desc[UR60][R4.64], R33 ;  /* 0x0000002104007986 */ /* 0x000fe8000c10193c */
[----:B------:R-:W-:Y:S01]  /*1a080*/  STG.E desc[UR60][R4.64+0x10], R7 ;  /* 0x0000100704007986 */ /* 0x000fe2000c10193c */
[----:B------:R-:W-:Y:S05]  /*1a090*/  EXIT ;  /* 0x000000000000794d */ /* 0x000fea0003800000 */
.L_x_5052:
        /* <DEDUP_REMOVED lines=17> */
.L_x_5058:
[----:B------:R-:W-:Y:S02]  /*1a1b0*/  CS2R R16, SRZ ;  /* 0x0000000000107805 */ /* 0x000fe4000001ff00 */
[----:B------:R-:W-:-:S07]  /*1a1c0*/  CS2R R22, SRZ ;  /* 0x0000000000167805 */ /* 0x000fce000001ff00 */
.L_x_5057:
        /* <DEDUP_REMOVED lines=23> */
.L_x_5060:
        /* <DEDUP_REMOVED lines=22> */
.L_x_5061:
[----:B------:R-:W-:Y:S02]  /*1a4a0*/  ULDC.64 UR4, c[0x0][0x600] ;  /* 0x0001800000047ab9 */ /* 0x000fe40000000a00 */
[----:B------:R-:W-:-:S05]  /*1a4b0*/  IADD3 R18, P0, R18, UR4, RZ ;  /* 0x0000000412127c10 */ /* 0x000fca000ff1e0ff */
[----:B------:R-:W-:-:S05]  /*1a4c0*/  IMAD.X R19, RZ, RZ, UR5, P0 ;  /* 0x00000005ff137e24 */ /* 0x000fca00080e06ff */
[----:B------:R-:W-:Y:S01]  /*1a4d0*/  STG.E.64 desc[UR60][R18.64], R16 ;  /* 0x0000001012007986 */ /* 0x000fe2000c101b3c */
[----:B------:R-:W-:Y:S05]  /*1a4e0*/  EXIT ;  /* 0x000000000000794d */ /* 0x000fea0003800000 */
.L_x_5059:
        /* <DEDUP_REMOVED lines=16> */
.L_x_5062:
        /* <DEDUP_REMOVED lines=15> */
.L_x_5063:
[----:B------:R-:W-:Y:S05]  /*1a6e0*/  EXIT ;  /* 0x000000000000794d */ /* 0x000fea0003800000 */
        .weak           $__internal_44_$__cuda_sm20_div_u64
        .type           $__internal_44_$__cuda_sm20_div_u64,@function
        .size           $__internal_44_$__cuda_sm20_div_u64,($__internal_45_$__cuda_sm20_rem_u64 - $__internal_44_$__cuda_sm20_div_u64)
$__internal_44_$__cuda_sm20_div_u64:
        /* <DEDUP_REMOVED lines=68> */
[----:B------:R-:W-:Y:S06]  /*1ab30*/  RET.REL.NODEC R12 `(_ZN2at6native13reduce_kernelILi256ELi2ENS0_8ReduceOpIN3c108BFloat16ENS0_9ArgMinOpsIfEEjlLi4ELi4EEEEEvT1_) ;  /* 0xfffffe540c307950 */ /* 0x000fec0003c3ffff */
        .weak           $__internal_45_$__cuda_sm20_rem_u64
        .type           $__internal_45_$__cuda_sm20_rem_u64,@function
        .size           $__internal_45_$__cuda_sm20_rem_u64,(.L_x_7002 - $__internal_45_$__cuda_sm20_rem_u64)
$__internal_45_$__cuda_sm20_rem_u64:
        /* <DEDUP_REMOVED lines=65> */
[----:B------:R-:W-:Y:S06]  /*1af50*/  RET.REL.NODEC R4 `(_ZN2at6native13reduce_kernelILi256ELi2ENS0_8ReduceOpIN3c108BFloat16ENS0_9ArgMinOpsIfEEjlLi4ELi4EEEEEvT1_) ;  /* 0xfffffe5004287950 */ /* 0x000fec0003c3ffff */
.L_x_5064:
        /* <DEDUP_REMOVED lines=10> */
.L_x_7002:


//--------------------- .text._ZN2at6native13reduce_kernelILi128ELi4ENS0_8ReduceOpIN3c108BFloat16ENS0_9ArgMinOpsIfEEjlLi4ELi4EEEEEvT1_ --------------------------
	.section	.text._ZN2at6native13reduce_kernelILi128ELi4ENS0_8ReduceOpIN3c108BFloat16ENS0_9ArgMinOpsIfEEjlLi4ELi4EEEEEvT1_,"ax",@progbits
	.align	128
        .global         _ZN2at6native13reduce_kernelILi128ELi4ENS0_8ReduceOpIN3c108BFloat16ENS0_9ArgMinOpsIfEEjlLi4ELi4EEEEEvT1_
        .type           _ZN2at6native13reduce_kernelILi128ELi4ENS0_8ReduceOpIN3c108BFloat16ENS0_9ArgMinOpsIfEEjlLi4ELi4EEEEEvT1_,@function
        .size           _ZN2at6native13reduce_kernelILi128ELi4ENS0_8ReduceOpIN3c108BFloat16ENS0_9ArgMinOpsIfEEjlLi4ELi4EEEEEvT1_,(.L_x_7004 - _ZN2at6native13reduce_kernelILi128ELi4ENS0_8ReduceOpIN3c108BFloat16ENS0_9ArgMinOpsIfEEjlLi4ELi4EEEEEvT1_)
        .other          _ZN2at6native13reduce_kernelILi128ELi4ENS0_8ReduceOpIN3c108BFloat16ENS0_9ArgMinOpsIfEEjlLi4ELi4EEEEEvT1_,@"STO_CUDA_ENTRY STV_DEFAULT"
_ZN2at6native13reduce_kernelILi128ELi4ENS0_8ReduceOpIN3c108BFloat16ENS0_9ArgMinOpsIfEEjlLi4ELi4EEEEEvT1_:
.text._ZN2at6native13reduce_kernelILi128ELi4ENS0_8ReduceOpIN3c108BFloat16ENS0_9ArgMinOpsIfEEjlLi4ELi4EEEEEvT1_:
        /* <DEDUP_REMOVED lines=293> */
.L_x_5065:
        /* <DEDUP_REMOVED lines=8> */
[----:B------:R-:W-:Y:S02]  /*12d0*/  CS2R R56, SRZ ;  /* 0x0000000000387805 */ /* 0x000fe4000001ff00 */
[----:B------:R-:W-:Y:S01]  /*12e0*/  CS2R R54, SRZ ;  /* 0x0000000000367805 */ /* 0x000fe2000001ff00 */
[----:B------:R-:W-:Y:S01]  /*12f0*/  IMAD.MOV.U32 R53, RZ, RZ, RZ ;  /* 0x000000ffff357224 */ /* 0x000fe200078e00ff */
[----:B------:R-:W-:Y:S01]  /*1300*/  ISETP.GE.U32.OR P0, PT, R5, UR4, P0 ;  /* 0x0000000405007c0c */ /* 0x000fe20008706470 */
[----:B------:R-:W-:-:S02]  /*1310*/  IMAD.MOV.U32 R59, RZ, RZ, RZ ;  /* 0x000000ffff3b7224 */ /* 0x000fc400078e00ff */
        /* <DEDUP_REMOVED lines=27> */
.L_x_5069:
        /* <DEDUP_REMOVED lines=29> */
.L_x_5075:
[----:B------:R-:W-:Y:S05]  /*16a0*/  BSYNC B2 ;  /* 0x0000000000027941 */ /* 0x000fea0003800000 */
.L_x_5074:
        /* <DEDUP_REMOVED lines=9> */
[----:B------:R-:W2:Y:S01]  /*1740*/  LDG.E.U16 R4, desc[UR60][R4.64] ;  /* 0x0000003c04047981 */ /* 0x000ea2000c1e1500 */
[----:B------:R-:W-:Y:S01]  /*1750*/  IMAD.IADD R13, R2, 0x1, -R7 ;  /* 0x00000001020d7824 */ /* 0x000fe200078e0a07 */
[----:B-1----:R-:W-:-:S13]  /*1760*/  FSETP.GTU.FTZ.AND P1, PT, |R3|, +INF , PT ;  /* 0x7f8000000300780b */ /* 0x002fda0003f3c200 */
[----:B0-----:R-:W-:-:S04]  /*1770*/  @!P1 ISETP.GT.U32.AND P0, PT, R13, R24, PT ;  /* 0x000000180d00920c */ /* 0x001fc80003f04070 */
[----:B------:R-:W-:Y:S01]  /*1780*/  @!P1 ISETP.GT.AND.EX P0, PT, RZ, R25, PT, P0 ;  /* 0x00000019ff00920c */ /* 0x000fe20003f04300 */
        /* <DEDUP_REMOVED lines=13> */
.L_x_5073:
[----:B------:R-:W-:Y:S05]  /*1860*/  BSYNC B1 ;  /* 0x0000000000017941 */ /* 0x000fea0003800000 */
.L_x_5072:
[----:B------:R-:W0:Y:S01]  /*1870*/  LDC R0, c[0x0][0x22c] ;  /* 0x00008b00ff007b82 */ /* 0x000e220000000800 */
[C---:B------:R-:W-:Y:S02]  /*1880*/  IADD3 R5, P0, -R7.reuse, 0x4, RZ ;  /* 0x0000000407057810 */ /* 0x040fe40007f1e1ff */
[----:B------:R-:W-:Y:S02]  /*1890*/  IADD3 R23, -R7, 0x4, RZ ;  /* 0x0000000407177810 */ /* 0x000fe40007ffe1ff */
[----:B------:R-:W-:Y:S01]  /*18a0*/  LEA R18, P1, R5, R18, 0x1 ;  /* 0x0000001205127211 */ /* 0x000fe200078208ff */
[----:B------:R-:W-:-:S05]  /*18b0*/  IMAD.X R4, RZ, RZ, -0x1, P0 ;  /* 0xffffffffff047424 */ /* 0x000fca00000e06ff */
[----:B------:R-:W-:Y:S02]  /*18c0*/  LEA.HI.X R19, R5, R19, R4, 0x1, P1 ;  /* 0x0000001305137211 */ /* 0x000fe400008f0c04 */
[----:B0-----:R-:W-:-:S07]  /*18d0*/  IADD3 R0, R7, -0x4, R0 ;  /* 0xfffffffc07007810 */ /* 0x001fce0007ffe000 */
.L_x_5071:
[----:B------:R-:W-:Y:S05]  /*18e0*/  BSYNC B0 ;  /* 0x0000000000007941 */ /* 0x000fea0003800000 */
.L_x_5070:
        /* <DEDUP_REMOVED lines=20> */
.L_x_5087:
[----:B------:R-:W-:-:S05]  /*1a30*/  IMAD.WIDE.U32 R4, R7, 0x8, R18 ;  /* 0x0000000807047825 */ /* 0x000fca00078e0012 */
[----:B------:R-:W2:Y:S01]  /*1a40*/  LDG.E.64 R12, desc[UR60][R4.64] ;  /* 0x0000003c040c7981 */ /* 0x000ea2000c1e1b00 */
[----:B------:R-:W-:Y:S01]  /*1a50*/  FSETP.GTU.FTZ.AND P1, PT, |R3|, +INF , PT ;  /* 0x7f8000000300780b */ /* 0x000fe20003f3c200 */
[----:B------:R-:W-:Y:S01]  /*1a60*/  IMAD.IADD R29, R8, 0x1, R23 ;  /* 0x00000001081d7824 */ /* 0x000fe200078e0217 */
[----:B------:R-:W-:Y:S11]  /*1a70*/  BSSY B1, `(.L_x_5078) ;  /* 0x0000022000017945 */ /* 0x000ff60003800000 */
[----:B------:R-:W-:-:S04]  /*1a80*/  @!P1 ISETP.GE.U32.AND P0, PT, R24, R29, PT ;  /* 0x0000001d1800920c */ /* 0x000fc80003f06070 */
[----:B------:R-:W-:Y:S01]  /*1a90*/  @!P1 ISETP.GE.AND.EX P0, PT, R25, RZ, PT, P0 ;  /* 0x000000ff1900920c */ /* 0x000fe20003f06300 */
[C---:B--2---:R-:W-:Y:S01]  /*1aa0*/  IMAD.U32 R26, R12.reuse, 0x10000, RZ ;  /* 0x000100000c1a7824 */ /* 0x044fe200078e00ff */
[----:B------:R-:W-:Y:S02]  /*1ab0*/  PRMT R4, R12, 0x7632, R4 ;  /* 0x000076320c047816 */ /* 0x000fe40000000004 */
[----:B------:R-:W-:Y:S02]  /*1ac0*/  PRMT R5, R13, 0x7632, R5 ;  /* 0x000076320d057816 */ /* 0x000fe40000000005 */
[CC--:B------:R-:W-:Y:S01]  /*1ad0*/  FSETP.NEU.OR P3, PT, R3.reuse, R26.reuse, P1 ;  /* 0x0000001a0300720b */ /* 0x0c0fe20000f6d400 */
[----:B------:R-:W-:Y:S01]  /*1ae0*/  IMAD.U32 R31, R4, 0x10000, RZ ;  /* 0x00010000041f7824 */ /* 0x000fe200078e00ff */
        /* <DEDUP_REMOVED lines=23> */
.L_x_5079:
[----:B------:R-:W-:Y:S02]  /*1c60*/  FSETP.GTU.FTZ.AND P0, PT, |R31|, +INF , PT ;  /* 0x7f8000001f00780b */ /* 0x000fe40003f1c200 */
[----:B------:R-:W-:-:S04]  /*1c70*/  ISETP.LT.U32.AND P1, PT, R11, R8, PT ;  /* 0x000000080b00720c */ /* 0x000fc80003f21070 */
[----:B------:R-:W-:-:S13]  /*1c80*/  ISETP.LT.OR.EX P0, PT, R14, RZ, !P0, P1 ;  /* 0x000000ff0e00720c */ /* 0x000fda0004701710 */
.L_x_5080:
[----:B------:R-:W-:Y:S05]  /*1c90*/  BSYNC B1 ;  /* 0x0000000000017941 */ /* 0x000fea0003800000 */
.L_x_5078:
[----:B------:R-:W-:Y:S01]  /*1ca0*/  FSETP.GTU.FTZ.AND P1, PT, |R9|, +INF , PT ;  /* 0x7f8000000900780b */ /* 0x000fe20003f3c200 */
[----:B------:R-:W-:Y:S01]  /*1cb0*/  BSSY B1, `(.L_x_5081) ;  /* 0x0000013000017945 */ /* 0x000fe20003800000 */
[----:B------:R-:W-:Y:S01]  /*1cc0*/  SEL R11, R11, R8, P0 ;  /* 0x000000080b0b7207 */ /* 0x000fe20000000000 */
[----:B------:R-:W-:Y:S01]  /*1cd0*/  IMAD.U32 R8, R13, 0x10000, RZ ;  /* 0x000100000d087824 */ /* 0x000fe200078e00ff */
[----:B------:R-:W-:Y:S01]  /*1ce0*/  FSEL R10, R10, R31, P0 ;  /* 0x0000001f0a0a7208 */ /* 0x000fe20000000000 */
        /* <DEDUP_REMOVED lines=12> */
.L_x_5082:
[----:B------:R-:W-:Y:S02]  /*1db0*/  FSETP.GTU.FTZ.AND P0, PT, |R8|, +INF , PT ;  /* 0x7f8000000800780b */ /* 0x000fe40003f1c200 */
[----:B------:R-:W-:-:S04]  /*1dc0*/  ISETP.LT.U32.AND P1, PT, R15, R12, PT ;  /* 0x0000000c0f00720c */ /* 0x000fc80003f21070 */
[----:B------:R-:W-:-:S13]  /*1dd0*/  ISETP.LT.OR.EX P0, PT, R20, RZ, !P0, P1 ;  /* 0x000000ff1400720c */ /* 0x000fda0004701710 */
.L_x_5083:
[----:B------:R-:W-:Y:S05]  /*1de0*/  BSYNC B1 ;  /* 0x0000000000017941 */ /* 0x000fea0003800000 */
.L_x_5081:
        /* <DEDUP_REMOVED lines=17> */
.L_x_5085:
[----:B------:R-:W-:Y:S02]  /*1f00*/  FSETP.GTU.FTZ.AND P0, PT, |R13|, +INF , PT ;  /* 0x7f8000000d00780b */ /* 0x000fe40003f1c200 */
[----:B------:R-:W-:-:S04]  /*1f10*/  ISETP.LT.U32.AND P1, PT, R21, R12, PT ;  /* 0x0000000c1500720c */ /* 0x000fc80003f21070 */
[----:B------:R-:W-:-:S13]  /*1f20*/  ISETP.LT.OR.EX P0, PT, R27, RZ, !P0, P1 ;  /* 0x000000ff1b00720c */ /* 0x000fda0004701710 */
.L_x_5086:
[----:B------:R-:W-:Y:S05]  /*1f30*/  BSYNC B1 ;  /* 0x0000000000017941 */ /* 0x000fea0003800000 */
.L_x_5084:
        /* <DEDUP_REMOVED lines=9> */
.L_x_5077:
[----:B------:R-:W-:Y:S05]  /*1fd0*/  BSYNC B0 ;  /* 0x0000000000007941 */ /* 0x000fea0003800000 */
.L_x_5076:
        /* <DEDUP_REMOVED lines=12> */
.L_x_5089:
[----:B------:R-:W-:Y:S05]  /*20a0*/  BSYNC B0 ;  /* 0x0000000000007941 */ /* 0x000fea0003800000 */
.L_x_5088:
        /* <DEDUP_REMOVED lines=28> */
.L_x_5091:
[----:B------:R-:W-:Y:S05]  /*2270*/  BSYNC B0 ;  /* 0x0000000000007941 */ /* 0x000fea0003800000 */
.L_x_5090:
        /* <DEDUP_REMOVED lines=12> */
.L_x_5093:
[----:B------:R-:W-:Y:S02]  /*2340*/  FSETP.GTU.FTZ.AND P0, PT, |R10|, +INF , PT ;  /* 0x7f8000000a00780b */ /* 0x000fe40003f1c200 */
[----:B------:R-:W-:-:S04]  /*2350*/  ISETP.LT.U32.AND P1, PT, R24, R11, PT ;  /* 0x0000000b1800720c */ /* 0x000fc80003f21070 */
[----:B------:R-:W-:-:S13]  /*2360*/  ISETP.LT.OR.EX P0, PT, R25, R14, !P0, P1 ;  /* 0x0000000e1900720c */ /* 0x000fda0004701710 */
.L_x_5094:
[----:B------:R-:W-:Y:S05]  /*2370*/  BSYNC B0 ;  /* 0x0000000000007941 */ /* 0x000fea0003800000 */
.L_x_5092:
        /* <DEDUP_REMOVED lines=15> */
.L_x_5096:
[----:B------:R-:W-:Y:S02]  /*2470*/  FSETP.GTU.FTZ.AND P0, PT, |R9|, +INF , PT ;  /* 0x7f8000000900780b */ /* 0x000fe40003f1c200 */
[----:B------:R-:W-:-:S04]  /*2480*/  ISETP.LT.U32.AND P1, PT, R24, R15, PT ;  /* 0x0000000f1800720c */ /* 0x000fc80003f21070 */
[----:B------:R-:W-:-:S13]  /*2490*/  ISETP.LT.OR.EX P0, PT, R25, R20, !P0, P1 ;  /* 0x000000141900720c */ /* 0x000fda0004701710 */
.L_x_5097:
[----:B------:R-:W-:Y:S05]  /*24a0*/  BSYNC B0 ;  /* 0x0000000000007941 */ /* 0x000fea0003800000 */
.L_x_5095:
        /* <DEDUP_REMOVED lines=15> */
.L_x_5099:
[----:B------:R-:W-:Y:S02]  /*25a0*/  FSETP.GTU.FTZ.AND P0, PT, |R6|, +INF , PT ;  /* 0x7f8000000600780b */ /* 0x000fe40003f1c200 */
[----:B------:R-:W-:-:S04]  /*25b0*/  ISETP.LT.U32.AND P1, PT, R24, R21, PT ;  /* 0x000000151800720c */ /* 0x000fc80003f21070 */
[----:B------:R-:W-:-:S13]  /*25c0*/  ISETP.LT.OR.EX P0, PT, R20, R27, !P0, P1 ;  /* 0x0000001b1400720c */ /* 0x000fda0004701710 */
.L_x_5100:
[----:B------:R-:W-:Y:S05]  /*25d0*/  BSYNC B0 ;  /* 0x0000000000007941 */ /* 0x000fea0003800000 */
.L_x_5098:
[----:B------:R-:W-:Y:S02]  /*25e0*/  SEL R0, R24, R21, P0 ;  /* 0x0000001518007207 */ /* 0x000fe40000000000 */
[----:B------:R-:W-:Y:S02]  /*25f0*/  CS2R R54, SRZ ;  /* 0x0000000000367805 */ /* 0x000fe4000001ff00 */
[----:B------:R-:W-:Y:S01]  /*2600*/  SEL R27, R20, R27, P0 ;  /* 0x0000001b141b7207 */ /* 0x000fe20000000000 */
[----:B------:R-:W-:Y:S01]  /*2610*/  IMAD.MOV.U32 R53, RZ, RZ, RZ ;  /* 0x000000ffff357224 */ /* 0x000fe200078e00ff */
[----:B------:R-:W-:Y:S01]  /*2620*/  FSEL R3, R3, R6, P0 ;  /* 0x0000000603037208 */ /* 0x000fe20000000000 */
[----:B------:R-:W-:Y:S01]  /*2630*/  IMAD.MOV.U32 R59, RZ, RZ, RZ ;  /* 0x000000ffff3b7224 */ /* 0x000fe200078e00ff */
[----:B------:R-:W-:Y:S01]  /*2640*/  CS2R R56, SRZ ;  /* 0x0000000000387805 */ /* 0x000fe2000001ff00 */
[----:B------:R-:W-:Y:S01]  /*2650*/  IMAD.MOV.U32 R61, RZ, RZ, RZ ;  /* 0x000000ffff3d7224 */ /* 0x000fe200078e00ff */
[----:B------:R-:W-:Y:S01]  /*2660*/  CS2R R42, SRZ ;  /* 0x00000000002a7805 */ /* 0x000fe2000001ff00 */
[----:B------:R-:W-:Y:S06]  /*2670*/  BRA `(.L_x_5067) ;  /* 0x0000014800f87947 */ /* 0x000fec0003800000 */
.L_x_5068:
        /* <DEDUP_REMOVED lines=107> */
.L_x_5154:
        /* <DEDUP_REMOVED lines=298> */
.L_x_5105:
        /* <DEDUP_REMOVED lines=255> */
.L_x_5106:
[----:B------:R-:W-:Y:S01]  /*4fc0*/  LOP3.LUT R49, R58, 0xfffffff8, RZ, 0xc0, !PT ;  /* 0xfffffff83a317812 */ /* 0x000fe200078ec0ff */
[----:B------:R-:W-:-:S03]  /*4fd0*/  ULDC UR36, c[0x0][0x234] ;  /* 0x00008d0000247ab9 */ /* 0x000fc60000000800 */
[----:B------:R-:W-:-:S05]  /*4fe0*/  IADD3 R48, P0, R18, R49, RZ ;  /* 0x0000003112307210 */ /* 0x000fca0007f1e0ff */
[----:B------:R-:W-:-:S06]  /*4ff0*/  IMAD.X R49, RZ, RZ, R19, P0 ;  /* 0x000000ffff317224 */ /* 0x000fcc00000e0613 */
[----:B------:R-:W2:Y:S01]  /*5000*/  LDG.E.64 R48, desc[UR60][R48.64] ;  /* 0x0000003c30307981 */ /* 0x000ea2000c1e1b00 */
[----:B------:R-:W-:Y:S02]  /*5010*/  IMAD.U32 R58, RZ, RZ, UR36 ;  /* 0x00000024ff3a7e24 */ /* 0x000fe4000f8e00ff */
[----:B------:R-:W-:Y:S02]  /*5020*/  IMAD.MOV.U32 R74, RZ, RZ, RZ ;  /* 0x000000ffff4a7224 */ /* 0x000fe400078e00ff */
[----:B------:R-:W-:Y:S02]  /*5030*/  IMAD.MOV.U32 R70, RZ, RZ, RZ ;  /* 0x000000ffff467224 */ /* 0x000fe400078e00ff */
[----:B------:R-:W-:Y:S01]  /*5040*/  IMAD.IADD R79, R59, 0x1, R58 ;  /* 0x000000013b4f7824 */ /* 0x000fe200078e023a */
[C---:B--2---:R-:W-:Y:S02]  /*5050*/  PRMT R64, R48.reuse, 0x7610, R64 ;  /* 0x0000761030407816 */ /* 0x044fe40000000040 */
[----:B------:R-:W-:-:S02]  /*5060*/  PRMT R65, R48, 0x7632, R65 ;  /* 0x0000763230417816 */ /* 0x000fc40000000041 */
[C---:B------:R-:W-:Y:S02]  /*5070*/  PRMT R66, R49.reuse, 0x7610, R66 ;  /* 0x0000761031427816 */ /* 0x040fe40000000042 */
[----:B------:R-:W-:Y:S01]  /*5080*/  PRMT R67, R49, 0x7632, R67 ;  /* 0x0000763231437816 */ /* 0x000fe20000000043 */
        /* <DEDUP_REMOVED lines=246> */
.L_x_5107:
        /* <DEDUP_REMOVED lines=255> */
.L_x_5108:
[----:B------:R-:W-:-:S04]  /*6fe0*/  LOP3.LUT R49, R74, 0xfffffff8, RZ, 0xc0, !PT ;  /* 0xfffffff84a317812 */ /* 0x000fc800078ec0ff */
[----:B------:R-:W-:-:S05]  /*6ff0*/  IADD3 R48, P0, R18, R49, RZ ;  /* 0x0000003112307210 */ /* 0x000fca0007f1e0ff */
[----:B------:R-:W-:-:S06]  /*7000*/  IMAD.X R49, RZ, RZ, R19, P0 ;  /* 0x000000ffff317224 */ /* 0x000fcc00000e0613 */
[----:B------:R-:W2:Y:S01]  /*7010*/  LDG.E.64 R48, desc[UR60][R48.64] ;  /* 0x0000003c30307981 */ /* 0x000ea2000c1e1b00 */
        /* <DEDUP_REMOVED lines=20> */
[----:B------:R-:W-:Y:S02]  /*7160*/  PRMT R75, R48, 0x7632, R75 ;  /* 0x00007632304b7816 */ /* 0x000fe4000000004b */
[C---:B------:R-:W-:Y:S02]  /*7170*/  PRMT R76, R49.reuse, 0x7610, R76 ;  /* 0x00007610314c7816 */ /* 0x040fe4000000004c */
[----:B------:R-:W-:Y:S01]  /*7180*/  PRMT R77, R49, 0x7632, R77 ;  /* 0x00007632314d7816 */ /* 0x000fe2000000004d */
[----:B------:R-:W-:Y:S06]  /*7190*/  @P2 BRA `(.L_x_5110) ;  /* 0x0000000000242947 */ /* 0x000fec0003800000 */
        /* <DEDUP_REMOVED lines=9> */
.L_x_5110:
[----:B------:R-:W-:Y:S02]  /*7230*/  FSETP.GTU.FTZ.AND P0, PT, |R72|, +INF , PT ;  /* 0x7f8000004800780b */ /* 0x000fe40003f1c200 */
[----:B------:R-:W-:-:S04]  /*7240*/  ISETP.LT.U32.AND P2, PT, R7, R59, PT ;  /* 0x0000003b0700720c */ /* 0x000fc80003f41070 */
[----:B------:R-:W-:-:S13]  /*7250*/  ISETP.LT.OR.EX P0, PT, R6, RZ, !P0, P2 ;  /* 0x000000ff0600720c */ /* 0x000fda0004701720 */
.L_x_5111:
[----:B------:R-:W-:Y:S05]  /*7260*/  BSYNC B1 ;  /* 0x0000000000017941 */ /* 0x000fea0003800000 */
.L_x_5109:
        /* <DEDUP_REMOVED lines=16> */
.L_x_5113:
[----:B------:R-:W-:Y:S02]  /*7370*/  FSETP.GTU.FTZ.AND P0, PT, |R49|, +INF , PT ;  /* 0x7f8000003100780b */ /* 0x000fe40003f1c200 */
[----:B------:R-:W-:-:S04]  /*7380*/  ISETP.LT.U32.AND P2, PT, R10, R59, PT ;  /* 0x0000003b0a00720c */ /* 0x000fc80003f41070 */
[----:B------:R-:W-:-:S13]  /*7390*/  ISETP.LT.OR.EX P0, PT, R9, RZ, !P0, P2 ;  /* 0x000000ff0900720c */ /* 0x000fda0004701720 */
.L_x_5114:
[----:B------:R-:W-:Y:S05]  /*73a0*/  BSYNC B1 ;  /* 0x0000000000017941 */ /* 0x000fea0003800000 */
.L_x_5112:
        /* <DEDUP_REMOVED lines=16> */
.L_x_5116:
[----:B------:R-:W-:Y:S02]  /*74b0*/  FSETP.GTU.FTZ.AND P0, PT, |R72|, +INF , PT ;  /* 0x7f8000004800780b */ /* 0x000fe40003f1c200 */
[----:B------:R-:W-:-:S04]  /*74c0*/  ISETP.LT.U32.AND P2, PT, R13, R59, PT ;  /* 0x0000003b0d00720c */ /* 0x000fc80003f41070 */
[----:B------:R-:W-:-:S13]  /*74d0*/  ISETP.LT.OR.EX P0, PT, R12, RZ, !P0, P2 ;  /* 0x000000ff0c00720c */ /* 0x000fda0004701720 */
.L_x_5117:
[----:B------:R-:W-:Y:S05]  /*74e0*/  BSYNC B1 ;  /* 0x0000000000017941 */ /* 0x000fea0003800000 */
.L_x_5115:
        /* <DEDUP_REMOVED lines=16> */
.L_x_5119:
[----:B------:R-:W-:Y:S02]  /*75f0*/  FSETP.GTU.FTZ.AND P0, PT, |R72|, +INF , PT ;  /* 0x7f8000004800780b */ /* 0x000fe40003f1c200 */
[----:B------:R-:W-:-:S04]  /*7600*/  ISETP.LT.U32.AND P2, PT, R21, R79, PT ;  /* 0x0000004f1500720c */ /* 0x000fc80003f41070 */
[----:B------:R-:W-:-:S13]  /*7610*/  ISETP.LT.OR.EX P0, PT, R14, RZ, !P0, P2 ;  /* 0x000000ff0e00720c */ /* 0x000fda0004701720 */
.L_x_5120:
[----:B------:R-:W-:Y:S05]  /*7620*/  BSYNC B1 ;  /* 0x0000000000017941 */ /* 0x000fea0003800000 */
.L_x_5118:
        /* <DEDUP_REMOVED lines=16> */
.L_x_5122:
[----:B------:R-:W-:Y:S02]  /*7730*/  FSETP.GTU.FTZ.AND P0, PT, |R49|, +INF , PT ;  /* 0x7f8000003100780b */ /* 0x000fe40003f1c200 */
[----:B------:R-:W-:-:S04]  /*7740*/  ISETP.LT.U32.AND P2, PT, R22, R79, PT ;  /* 0x0000004f1600720c */ /* 0x000fc80003f41070 */
[----:B------:R-:W-:-:S13]  /*7750*/  ISETP.LT.OR.EX P0, PT, R23, RZ, !P0, P2 ;  /* 0x000000ff1700720c */ /* 0x000fda0004701720 */
.L_x_5123:
[----:B------:R-:W-:Y:S05]  /*7760*/  BSYNC B1 ;  /* 0x0000000000017941 */ /* 0x000fea0003800000 */
.L_x_5121:
        /* <DEDUP_REMOVED lines=16> */
.L_x_5125:
[----:B------:R-:W-:Y:S02]  /*7870*/  FSETP.GTU.FTZ.AND P0, PT, |R72|, +INF , PT ;  /* 0x7f8000004800780b */ /* 0x000fe40003f1c200 */
[----:B------:R-:W-:-:S04]  /*7880*/  ISETP.LT.U32.AND P2, PT, R27, R79, PT ;  /* 0x0000004f1b00720c */ /* 0x000fc80003f41070 */
[----:B------:R-:W-:-:S13]  /*7890*/  ISETP.LT.OR.EX P0, PT, R24, RZ, !P0, P2 ;  /* 0x000000ff1800720c */ /* 0x000fda0004701720 */
.L_x_5126:
[----:B------:R-:W-:Y:S05]  /*78a0*/  BSYNC B1 ;  /* 0x0000000000017941 */ /* 0x000fea0003800000 */
.L_x_5124:
        /* <DEDUP_REMOVED lines=16> */
.L_x_5128:
[----:B------:R-:W-:Y:S02]  /*79b0*/  FSETP.GTU.FTZ.AND P0, PT, |R49|, +INF , PT ;  /* 0x7f8000003100780b */ /* 0x000fe40003f1c200 */
[----:B------:R-:W-:-:S04]  /*79c0*/  ISETP.LT.U32.AND P2, PT, R28, R79, PT ;  /* 0x0000004f1c00720c */ /* 0x000fc80003f41070 */
[----:B------:R-:W-:-:S13]  /*79d0*/  ISETP.LT.OR.EX P0, PT, R29, RZ, !P0, P2 ;  /* 0x000000ff1d00720c */ /* 0x000fda0004701720 */
.L_x_5129:
[----:B------:R-:W-:Y:S05]  /*79e0*/  BSYNC B1 ;  /* 0x0000000000017941 */ /* 0x000fea0003800000 */
.L_x_5127:
        /* <DEDUP_REMOVED lines=17> */
.L_x_5131:
[----:B------:R-:W-:Y:S02]  /*7b00*/  FSETP.GTU.FTZ.AND P0, PT, |R49|, +INF , PT ;  /* 0x7f8000003100780b */ /* 0x000fe40003f1c200 */
[----:B------:R-:W-:-:S04]  /*7b10*/  ISETP.LT.U32.AND P2, PT, R32, R79, PT ;  /* 0x0000004f2000720c */ /* 0x000fc80003f41070 */
[----:B------:R-:W-:-:S13]  /*7b20*/  ISETP.LT.OR.EX P0, PT, R31, RZ, !P0, P2 ;  /* 0x000000ff1f00720c */ /* 0x000fda0004701720 */
.L_x_5132:
[----:B------:R-:W-:Y:S05]  /*7b30*/  BSYNC B1 ;  /* 0x0000000000017941 */ /* 0x000fea0003800000 */
.L_x_5130:
        /* <DEDUP_REMOVED lines=16> */
.L_x_5134:
[----:B------:R-:W-:Y:S02]  /*7c40*/  FSETP.GTU.FTZ.AND P0, PT, |R72|, +INF , PT ;  /* 0x7f8000004800780b */ /* 0x000fe40003f1c200 */
[----:B------:R-:W-:-:S04]  /*7c50*/  ISETP.LT.U32.AND P2, PT, R35, R79, PT ;  /* 0x0000004f2300720c */ /* 0x000fc80003f41070 */
[----:B------:R-:W-:-:S13]  /*7c60*/  ISETP.LT.OR.EX P0, PT, R34, RZ, !P0, P2 ;  /* 0x000000ff2200720c */ /* 0x000fda0004701720 */
.L_x_5135:
[----:B------:R-:W-:Y:S05]  /*7c70*/  BSYNC B1 ;  /* 0x0000000000017941 */ /* 0x000fea0003800000 */
.L_x_5133:
        /* <DEDUP_REMOVED lines=16> */
.L_x_5137:
[----:B------:R-:W-:Y:S02]  /*7d80*/  FSETP.GTU.FTZ.AND P0, PT, |R49|, +INF , PT ;  /* 0x7f8000003100780b */ /* 0x000fe40003f1c200 */
[----:B------:R-:W-:-:S04]  /*7d90*/  ISETP.LT.U32.AND P2, PT, R38, R79, PT ;  /* 0x0000004f2600720c */ /* 0x000fc80003f41070 */
[----:B------:R-:W-:-:S13]  /*7da0*/  ISETP.LT.OR.EX P0, PT, R37, RZ, !P0, P2 ;  /* 0x000000ff2500720c */ /* 0x000fda0004701720 */
.L_x_5138:
[----:B------:R-:W-:Y:S05]  /*7db0*/  BSYNC B1 ;  /* 0x0000000000017941 */ /* 0x000fea0003800000 */
.L_x_5136:
        /* <DEDUP_REMOVED lines=16> */
.L_x_5140:
[----:B------:R-:W-:Y:S02]  /*7ec0*/  FSETP.GTU.FTZ.AND P0, PT, |R72|, +INF , PT ;  /* 0x7f8000004800780b */ /* 0x000fe40003f1c200 */
[----:B------:R-:W-:-:S04]  /*7ed0*/  ISETP.LT.U32.AND P2, PT, R41, R79, PT ;  /* 0x0000004f2900720c */ /* 0x000fc80003f41070 */
[----:B------:R-:W-:-:S13]  /*7ee0*/  ISETP.LT.OR.EX P0, PT, R40, RZ, !P0, P2 ;  /* 0x000000ff2800720c */ /* 0x000fda0004701720 */
.L_x_5141:
[----:B------:R-:W-:Y:S05]  /*7ef0*/  BSYNC B1 ;  /* 0x0000000000017941 */ /* 0x000fea0003800000 */
.L_x_5139:
[----:B------:R-:W-:Y:S01]  /*7f00*/  FSETP.GTU.FTZ.AND P2, PT, |R42|, +INF , PT ;  /* 0x7f8000002a00780b */ /* 0x000fe20003f5c200 */
[----:B------:R-:W-:Y:S01]  /*7f10*/  BSSY B1, `(.L_x_5142) ;  /* 0x0000013000017945 */ /* 0x000fe20003800000 */
[----:B------:R-:W-:Y:S01]  /*7f20*/  SEL R41, R41, R79, P0 ;  /* 0x0000004f29297207 */ /* 0x000fe20000000000 */
[----:B------:R-:W-:Y:S01]  /*7f30*/  IMAD.IADD R79, R58, 0x1, R79 ;  /* 0x000000013a4f7824 */ /* 0x000fe200078e024f */
[----:B------:R-:W-:Y:S01]  /*7f40*/  FSEL R39, R39, R72, P0 ;  /* 0x0000004827277208 */ /* 0x000fe20000000000 */
[----:B------:R-:W-:Y:S01]  /*7f50*/  IMAD.U32 R49, R74, 0x10000, RZ ;  /* 0x000100004a317824 */ /* 0x000fe200078e00ff */
        /* <DEDUP_REMOVED lines=11> */
.L_x_5143:
[----:B------:R-:W-:Y:S02]  /*8010*/  FSETP.GTU.FTZ.AND P0, PT, |R49|, +INF , PT ;  /* 0x7f8000003100780b */ /* 0x000fe40003f1c200 */
[----:B------:R-:W-:-:S04]  /*8020*/  ISETP.LT.U32.AND P2, PT, R50, R79, PT ;  /* 0x0000004f3200720c */ /* 0x000fc80003f41070 */
[----:B------:R-:W-:-:S13]  /*8030*/  ISETP.LT.OR.EX P0, PT, R45, RZ, !P0, P2 ;  /* 0x000000ff2d00720c */ /* 0x000fda0004701720 */
.L_x_5144:
[----:B------:R-:W-:Y:S05]  /*8040*/  BSYNC B1 ;  /* 0x0000000000017941 */ /* 0x000fea0003800000 */
.L_x_5142:
        /* <DEDUP_REMOVED lines=16> */
.L_x_5146:
[----:B------:R-:W-:Y:S02]  /*8150*/  FSETP.GTU.FTZ.AND P0, PT, |R72|, +INF , PT ;  /* 0x7f8000004800780b */ /* 0x000fe40003f1c200 */
[----:B------:R-:W-:-:S04]  /*8160*/  ISETP.LT.U32.AND P2, PT, R54, R79, PT ;  /* 0x0000004f3600720c */ /* 0x000fc80003f41070 */
[----:B------:R-:W-:-:S13]  /*8170*/  ISETP.LT.OR.EX P0, PT, R53, RZ, !P0, P2 ;  /* 0x000000ff3500720c */ /* 0x000fda0004701720 */
.L_x_5147:
[----:B------:R-:W-:Y:S05]  /*8180*/  BSYNC B1 ;  /* 0x0000000000017941 */ /* 0x000fea0003800000 */
.L_x_5145:
        /* <DEDUP_REMOVED lines=16> */
.L_x_5149:
[----:B------:R-:W-:Y:S02]  /*8290*/  FSETP.GTU.FTZ.AND P0, PT, |R72|, +INF , PT ;  /* 0x7f8000004800780b */ /* 0x000fe40003f1c200 */
[----:B------:R-:W-:-:S04]  /*82a0*/  ISETP.LT.U32.AND P2, PT, R56, R79, PT ;  /* 0x0000004f3800720c */ /* 0x000fc80003f41070 */
[----:B------:R-:W-:-:S13]  /*82b0*/  ISETP.LT.OR.EX P0, PT, R55, RZ, !P0, P2 ;  /* 0x000000ff3700720c */ /* 0x000fda0004701720 */
.L_x_5150:
[----:B------:R-:W-:Y:S05]  /*82c0*/  BSYNC B1 ;  /* 0x0000000000017941 */ /* 0x000fea0003800000 */
.L_x_5148:
        /* <DEDUP_REMOVED lines=16> */
.L_x_5152:
[----:B------:R-:W-:Y:S02]  /*83d0*/  FSETP.GTU.FTZ.AND P0, PT, |R73|, +INF , PT ;  /* 0x7f8000004900780b */ /* 0x000fe40003f1c200 */
[----:B------:R-:W-:-:S04]  /*83e0*/  ISETP.LT.U32.AND P2, PT, R44, R79, PT ;  /* 0x0000004f2c00720c */ /* 0x000fc80003f41070 */
[----:B------:R-:W-:-:S13]  /*83f0*/  ISETP.LT.OR.EX P0, PT, R43, RZ, !P0, P2 ;  /* 0x000000ff2b00720c */ /* 0x000fda0004701720 */
.L_x_5153:
[----:B------:R-:W-:Y:S05]  /*8400*/  BSYNC B1 ;  /* 0x0000000000017941 */ /* 0x000fea0003800000 */
.L_x_5151:
        /* <DEDUP_REMOVED lines=9> */
.L_x_5104:
[----:B------:R-:W-:Y:S05]  /*84a0*/  BSYNC B0 ;  /* 0x0000000000007941 */ /* 0x000fea0003800000 */
.L_x_5103:
        /* <DEDUP_REMOVED lines=280> */
.L_x_5157:
        /* <DEDUP_REMOVED lines=285> */
.L_x_5158:
        /* <DEDUP_REMOVED lines=285> */
.L_x_5159:
        /* <DEDUP_REMOVED lines=285> */
.L_x_5160:
        /* <DEDUP_REMOVED lines=8> */
.L_x_5156:
[----:B------:R-:W-:Y:S05]  /*cc20*/  BSYNC B0 ;  /* 0x0000000000007941 */ /* 0x000fea0003800000 */
.L_x_5155:
        /* <DEDUP_REMOVED lines=15> */
.L_x_5164:
[----:B------:R-:W-:Y:S02]  /*cd20*/  FSETP.GTU.FTZ.AND P0, PT, |R19|, +INF , PT ;  /* 0x7f8000001300780b */ /* 0x000fe40003f1c200 */
[----:B------:R-:W-:-:S04]  /*cd30*/  ISETP.LT.U32.AND P1, PT, R4, R59, PT ;  /* 0x0000003b0400720c */ /* 0x000fc80003f21070 */
[----:B------:R-:W-:-:S13]  /*cd40*/  ISETP.LT.OR.EX P0, PT, R3, RZ, !P0, P1 ;  /* 0x000000ff0300720c */ /* 0x000fda0004701710 */
.L_x_5165:
[----:B------:R-:W-:Y:S05]  /*cd50*/  BSYNC B1 ;  /* 0x0000000000017941 */ /* 0x000fea0003800000 */
.L_x_5163:
        /* <DEDUP_REMOVED lines=16> */
.L_x_5167:
[----:B------:R-:W-:Y:S02]  /*ce60*/  FSETP.GTU.FTZ.AND P0, PT, |R46|, +INF , PT ;  /* 0x7f8000002e00780b */ /* 0x000fe40003f1c200 */
[----:B------:R-:W-:-:S04]  /*ce70*/  ISETP.LT.U32.AND P1, PT, R7, R59, PT ;  /* 0x0000003b0700720c */ /* 0x000fc80003f21070 */
[----:B------:R-:W-:-:S13]  /*ce80*/  ISETP.LT.OR.EX P0, PT, R6, RZ, !P0, P1 ;  /* 0x000000ff0600720c */ /* 0x000fda0004701710 */
.L_x_5168:
[----:B------:R-:W-:Y:S05]  /*ce90*/  BSYNC B1 ;  /* 0x0000000000017941 */ /* 0x000fea0003800000 */
.L_x_5166:
        /* <DEDUP_REMOVED lines=16> */
.L_x_5170:
[----:B------:R-:W-:Y:S02]  /*cfa0*/  FSETP.GTU.FTZ.AND P0, PT, |R19|, +INF , PT ;  /* 0x7f8000001300780b */ /* 0x000fe40003f1c200 */
[----:B------:R-:W-:-:S04]  /*cfb0*/  ISETP.LT.U32.AND P1, PT, R10, R59, PT ;  /* 0x0000003b0a00720c */ /* 0x000fc80003f21070 */
[----:B------:R-:W-:-:S13]  /*cfc0*/  ISETP.LT.OR.EX P0, PT, R9, RZ, !P0, P1 ;  /* 0x000000ff0900720c */ /* 0x000fda0004701710 */
.L_x_5171:
[----:B------:R-:W-:Y:S05]  /*cfd0*/  BSYNC B1 ;  /* 0x0000000000017941 */ /* 0x000fea0003800000 */
.L_x_5169:
        /* <DEDUP_REMOVED lines=16> */
.L_x_5173:
[----:B------:R-:W-:Y:S02]  /*d0e0*/  FSETP.GTU.FTZ.AND P0, PT, |R46|, +INF , PT ;  /* 0x7f8000002e00780b */ /* 0x000fe40003f1c200 */
[----:B------:R-:W-:-:S04]  /*d0f0*/  ISETP.LT.U32.AND P1, PT, R13, R59, PT ;  /* 0x0000003b0d00720c */ /* 0x000fc80003f21070 */
[----:B------:R-:W-:-:S13]  /*d100*/  ISETP.LT.OR.EX P0, PT, R12, RZ, !P0, P1 ;  /* 0x000000ff0c00720c */ /* 0x000fda0004701710 */
.L_x_5174:
[----:B------:R-:W-:Y:S05]  /*d110*/  BSYNC B1 ;  /* 0x0000000000017941 */ /* 0x000fea0003800000 */
.L_x_5172:
        /* <DEDUP_REMOVED lines=19> */
.L_x_5176:
[----:B------:R-:W-:Y:S02]  /*d250*/  FSETP.GTU.FTZ.AND P0, PT, |R64|, +INF , PT ;  /* 0x7f8000004000780b */ /* 0x000fe40003f1c200 */
[----:B------:R-:W-:-:S04]  /*d260*/  ISETP.LT.U32.AND P1, PT, R21, R47, PT ;  /* 0x0000002f1500720c */ /* 0x000fc80003f21070 */
[----:B------:R-:W-:-:S13]  /*d270*/  ISETP.LT.OR.EX P0, PT, R14, RZ, !P0, P1 ;  /* 0x000000ff0e00720c */ /* 0x000fda0004701710 */
.L_x_5177:
[----:B------:R-:W-:Y:S05]  /*d280*/  BSYNC B1 ;  /* 0x0000000000017941 */ /* 0x000fea0003800000 */
.L_x_5175:
        /* <DEDUP_REMOVED lines=16> */
.L_x_5179:
[----:B------:R-:W-:Y:S02]  /*d390*/  FSETP.GTU.FTZ.AND P0, PT, |R65|, +INF , PT ;  /* 0x7f8000004100780b */ /* 0x000fe40003f1c200 */
[----:B------:R-:W-:-:S04]  /*d3a0*/  ISETP.LT.U32.AND P1, PT, R22, R47, PT ;  /* 0x0000002f1600720c */ /* 0x000fc80003f21070 */
[----:B------:R-:W-:-:S13]  /*d3b0*/  ISETP.LT.OR.EX P0, PT, R23, RZ, !P0, P1 ;  /* 0x000000ff1700720c */ /* 0x000fda0004701710 */
.L_x_5180:
[----:B------:R-:W-:Y:S05]  /*d3c0*/  BSYNC B1 ;  /* 0x0000000000017941 */ /* 0x000fea0003800000 */
.L_x_5178:
        /* <DEDUP_REMOVED lines=16> */
.L_x_5182:
[----:B------:R-:W-:Y:S02]  /*d4d0*/  FSETP.GTU.FTZ.AND P0, PT, |R66|, +INF , PT ;  /* 0x7f8000004200780b */ /* 0x000fe40003f1c200 */
[----:B------:R-:W-:-:S04]  /*d4e0*/  ISETP.LT.U32.AND P1, PT, R27, R47, PT ;  /* 0x0000002f1b00720c */ /* 0x000fc80003f21070 */
[----:B------:R-:W-:-:S13]  /*d4f0*/  ISETP.LT.OR.EX P0, PT, R24, RZ, !P0, P1 ;  /* 0x000000ff1800720c */ /* 0x000fda0004701710 */
.L_x_5183:
[----:B------:R-:W-:Y:S05]  /*d500*/  BSYNC B1 ;  /* 0x0000000000017941 */ /* 0x000fea0003800000 */
.L_x_5181:
        /* <DEDUP_REMOVED lines=16> */
.L_x_5185:
[----:B------:R-:W-:Y:S02]  /*d610*/  FSETP.GTU.FTZ.AND P0, PT, |R67|, +INF , PT ;  /* 0x7f8000004300780b */ /* 0x000fe40003f1c200 */
[----:B------:R-:W-:-:S04]  /*d620*/  ISETP.LT.U32.AND P1, PT, R28, R47, PT ;  /* 0x0000002f1c00720c */ /* 0x000fc80003f21070 */
[----:B------:R-:W-:-:S13]  /*d630*/  ISETP.LT.OR.EX P0, PT, R29, RZ, !P0, P1 ;  /* 0x000000ff1d00720c */ /* 0x000fda0004701710 */
.L_x_5186:
[----:B------:R-:W-:Y:S05]  /*d640*/  BSYNC B1 ;  /* 0x0000000000017941 */ /* 0x000fea0003800000 */
.L_x_5184:
        /* <DEDUP_REMOVED lines=19> */
.L_x_5188:
[----:B------:R-:W-:Y:S02]  /*d780*/  FSETP.GTU.FTZ.AND P0, PT, |R47|, +INF , PT ;  /* 0x7f8000002f00780b */ /* 0x000fe40003f1c200 */
[----:B------:R-:W-:-:S04]  /*d790*/  ISETP.LT.U32.AND P1, PT, R32, R19, PT ;  /* 0x000000132000720c */ /* 0x000fc80003f21070 */
[----:B------:R-:W-:-:S13]  /*d7a0*/  ISETP.LT.OR.EX P0, PT, R31, RZ, !P0, P1 ;  /* 0x000000ff1f00720c */ /* 0x000fda0004701710 */
.L_x_5189:
[----:B------:R-:W-:Y:S05]  /*d7b0*/  BSYNC B1 ;  /* 0x0000000000017941 */ /* 0x000fea0003800000 */
.L_x_5187:
        /* <DEDUP_REMOVED lines=16> */
.L_x_5191:
[----:B------:R-:W-:Y:S02]  /*d8c0*/  FSETP.GTU.FTZ.AND P0, PT, |R46|, +INF , PT ;  /* 0x7f8000002e00780b */ /* 0x000fe40003f1c200 */
[----:B------:R-:W-:-:S04]  /*d8d0*/  ISETP.LT.U32.AND P1, PT, R35, R19, PT ;  /* 0x000000132300720c */ /* 0x000fc80003f21070 */
[----:B------:R-:W-:-:S13]  /*d8e0*/  ISETP.LT.OR.EX P0, PT, R34, RZ, !P0, P1 ;  /* 0x000000ff2200720c */ /* 0x000fda0004701710 */
.L_x_5192:
[----:B------:R-:W-:Y:S05]  /*d8f0*/  BSYNC B1 ;  /* 0x0000000000017941 */ /* 0x000fea0003800000 */
.L_x_5190:
        /* <DEDUP_REMOVED lines=16> */
.L_x_5194:
[----:B------:R-:W-:Y:S02]  /*da00*/  FSETP.GTU.FTZ.AND P0, PT, |R71|, +INF , PT ;  /* 0x7f8000004700780b */ /* 0x000fe40003f1c200 */
[----:B------:R-:W-:-:S04]  /*da10*/  ISETP.LT.U32.AND P1, PT, R38, R19, PT ;  /* 0x000000132600720c */ /* 0x000fc80003f21070 */
[----:B------:R-:W-:-:S13]  /*da20*/  ISETP.LT.OR.EX P0, PT, R37, RZ, !P0, P1 ;  /* 0x000000ff2500720c */ /* 0x000fda0004701710 */
.L_x_5195:
[----:B------:R-:W-:Y:S05]  /*da30*/  BSYNC B1 ;  /* 0x0000000000017941 */ /* 0x000fea0003800000 */
.L_x_5193:
        /* <DEDUP_REMOVED lines=16> */
.L_x_5197:
[----:B------:R-:W-:Y:S02]  /*db40*/  FSETP.GTU.FTZ.AND P0, PT, |R70|, +INF , PT ;  /* 0x7f8000004600780b */ /* 0x000fe40003f1c200 */
[----:B------:R-:W-:-:S04]  /*db50*/  ISETP.LT.U32.AND P1, PT, R41, R19, PT ;  /* 0x000000132900720c */ /* 0x000fc80003f21070 */
[----:B------:R-:W-:-:S13]  /*db60*/  ISETP.LT.OR.EX P0, PT, R40, RZ, !P0, P1 ;  /* 0x000000ff2800720c */ /* 0x000fda0004701710 */
.L_x_5198:
[----:B------:R-:W-:Y:S05]  /*db70*/  BSYNC B1 ;  /* 0x0000000000017941 */ /* 0x000fea0003800000 */
.L_x_5196:
        /* <DEDUP_REMOVED lines=19> */
.L_x_5200:
[----:B------:R-:W-:Y:S02]  /*dcb0*/  FSETP.GTU.FTZ.AND P0, PT, |R19|, +INF , PT ;  /* 0x7f8000001300780b */ /* 0x000fe40003f1c200 */
[----:B------:R-:W-:-:S04]  /*dcc0*/  ISETP.LT.U32.AND P1, PT, R50, R47, PT ;  /* 0x0000002f3200720c */ /* 0x000fc80003f21070 */
[----:B------:R-:W-:-:S13]  /*dcd0*/  ISETP.LT.OR.EX P0, PT, R45, RZ, !P0, P1 ;  /* 0x000000ff2d00720c */ /* 0x000fda0004701710 */
.L_x_5201:
[----:B------:R-:W-:Y:S05]  /*dce0*/  BSYNC B1 ;  /* 0x0000000000017941 */ /* 0x000fea0003800000 */
.L_x_5199:
        /* <DEDUP_REMOVED lines=16> */
.L_x_5203:
[----:B------:R-:W-:Y:S02]  /*ddf0*/  FSETP.GTU.FTZ.AND P0, PT, |R46|, +INF , PT ;  /* 0x7f8000002e00780b */ /* 0x000fe40003f1c200 */
[----:B------:R-:W-:-:S04]  /*de00*/  ISETP.LT.U32.AND P1, PT, R54, R47, PT ;  /* 0x0000002f3600720c */ /* 0x000fc80003f21070 */
[----:B------:R-:W-:-:S13]  /*de10*/  ISETP.LT.OR.EX P0, PT, R53, RZ, !P0, P1 ;  /* 0x000000ff3500720c */ /* 0x000fda0004701710 */
.L_x_5204:
[----:B------:R-:W-:Y:S05]  /*de20*/  BSYNC B1 ;  /* 0x0000000000017941 */ /* 0x000fea0003800000 */
.L_x_5202:
        /* <DEDUP_REMOVED lines=16> */
.L_x_5206:
[----:B------:R-:W-:Y:S02]  /*df30*/  FSETP.GTU.FTZ.AND P0, PT, |R76|, +INF , PT ;  /* 0x7f8000004c00780b */ /* 0x000fe40003f1c200 */
[----:B------:R-:W-:-:S04]  /*df40*/  ISETP.LT.U32.AND P1, PT, R56, R47, PT ;  /* 0x0000002f3800720c */ /* 0x000fc80003f21070 */
[----:B------:R-:W-:-:S13]  /*df50*/  ISETP.LT.OR.EX P0, PT, R55, RZ, !P0, P1 ;  /* 0x000000ff3700720c */ /* 0x000fda0004701710 */
.L_x_5207:
[----:B------:R-:W-:Y:S05]  /*df60*/  BSYNC B1 ;  /* 0x0000000000017941 */ /* 0x000fea0003800000 */
.L_x_5205:
        /* <DEDUP_REMOVED lines=16> */
.L_x_5209:
[----:B------:R-:W-:Y:S02]  /*e070*/  FSETP.GTU.FTZ.AND P0, PT, |R77|, +INF , PT ;  /* 0x7f8000004d00780b */ /* 0x000fe40003f1c200 */
[----:B------:R-:W-:-:S04]  /*e080*/  ISETP.LT.U32.AND P1, PT, R44, R47, PT ;  /* 0x0000002f2c00720c */ /* 0x000fc80003f21070 */
[----:B------:R-:W-:-:S13]  /*e090*/  ISETP.LT.OR.EX P0, PT, R43, RZ, !P0, P1 ;  /* 0x000000ff2b00720c */ /* 0x000fda0004701710 */
.L_x_5210:
[----:B------:R-:W-:Y:S05]  /*e0a0*/  BSYNC B1 ;  /* 0x0000000000017941 */ /* 0x000fea0003800000 */
.L_x_5208:
[----:B------:R-:W-:Y:S02]  /*e0b0*/  FSEL R52, R52, R77, P0 ;  /* 0x0000004d34347208 */ /* 0x000fe40000000000 */
[----:B------:R-:W-:Y:S02]  /*e0c0*/  SEL R44, R44, R47, P0 ;  /* 0x0000002f2c2c7207 */ /* 0x000fe40000000000 */
[----:B------:R-:W-:-:S07]  /*e0d0*/  SEL R43, R43, RZ, P0 ;  /* 0x000000ff2b2b7207 */ /* 0x000fce0000000000 */
.L_x_5162:
[----:B------:R-:W-:Y:S05]  /*e0e0*/  BSYNC B0 ;  /* 0x0000000000007941 */ /* 0x000fea0003800000 */
.L_x_5161:
        /* <DEDUP_REMOVED lines=12> */
.L_x_5212:
[----:B------:R-:W-:Y:S02]  /*e1b0*/  FSETP.GTU.FTZ.AND P0, PT, |R15|, +INF , PT ;  /* 0x7f8000000f00780b */ /* 0x000fe40003f1c200 */
[----:B------:R-:W-:-:S04]  /*e1c0*/  ISETP.LT.U32.AND P1, PT, R4, R21, PT ;  /* 0x000000150400720c */ /* 0x000fc80003f21070 */
[----:B------:R-:W-:-:S13]  /*e1d0*/  ISETP.LT.OR.EX P0, PT, R3, R14, !P0, P1 ;  /* 0x0000000e0300720c */ /* 0x000fda0004701710 */
.L_x_5213:
[----:B------:R-:W-:Y:S05]  /*e1e0*/  BSYNC B0 ;  /* 0x0000000000007941 */ /* 0x000fea0003800000 */
.L_x_5211:
        /* <DEDUP_REMOVED lines=15> */
.L_x_5215:
[----:B------:R-:W-:Y:S02]  /*e2e0*/  FSETP.GTU.FTZ.AND P0, PT, |R20|, +INF , PT ;  /* 0x7f8000001400780b */ /* 0x000fe40003f1c200 */
[----:B------:R-:W-:-:S04]  /*e2f0*/  ISETP.LT.U32.AND P1, PT, R7, R22, PT ;  /* 0x000000160700720c */ /* 0x000fc80003f21070 */
[----:B------:R-:W-:-:S13]  /*e300*/  ISETP.LT.OR.EX P0, PT, R6, R23, !P0, P1 ;  /* 0x000000170600720c */ /* 0x000fda0004701710 */
.L_x_5216:
[----:B------:R-:W-:Y:S05]  /*e310*/  BSYNC B0 ;  /* 0x0000000000007941 */ /* 0x000fea0003800000 */
.L_x_5214:
        /* <DEDUP_REMOVED lines=15> */
.L_x_5218:
[----:B------:R-:W-:Y:S02]  /*e410*/  FSETP.GTU.FTZ.AND P0, PT, |R25|, +INF , PT ;  /* 0x7f8000001900780b */ /* 0x000fe40003f1c200 */
[----:B------:R-:W-:-:S04]  /*e420*/  ISETP.LT.U32.AND P1, PT, R10, R27, PT ;  /* 0x0000001b0a00720c */ /* 0x000fc80003f21070 */
[----:B------:R-:W-:-:S13]  /*e430*/  ISETP.LT.OR.EX P0, PT, R9, R24, !P0, P1 ;  /* 0x000000180900720c */ /* 0x000fda0004701710 */
.L_x_5219:
[----:B------:R-:W-:Y:S05]  /*e440*/  BSYNC B0 ;  /* 0x0000000000007941 */ /* 0x000fea0003800000 */
.L_x_5217:
        /* <DEDUP_REMOVED lines=15> */
.L_x_5221:
[----:B------:R-:W-:Y:S02]  /*e540*/  FSETP.GTU.FTZ.AND P0, PT, |R26|, +INF , PT ;  /* 0x7f8000001a00780b */ /* 0x000fe40003f1c200 */
[----:B------:R-:W-:-:S04]  /*e550*/  ISETP.LT.U32.AND P1, PT, R13, R28, PT ;  /* 0x0000001c0d00720c */ /* 0x000fc80003f21070 */
[----:B------:R-:W-:-:S13]  /*e560*/  ISETP.LT.OR.EX P0, PT, R12, R29, !P0, P1 ;  /* 0x0000001d0c00720c */ /* 0x000fda0004701710 */
.L_x_5222:
[----:B------:R-:W-:Y:S05]  /*e570*/  BSYNC B0 ;  /* 0x0000000000007941 */ /* 0x000fea0003800000 */
.L_x_5220:
        /* <DEDUP_REMOVED lines=15> */
.L_x_5224:
[----:B------:R-:W-:Y:S02]  /*e670*/  FSETP.GTU.FTZ.AND P0, PT, |R30|, +INF , PT ;  /* 0x7f8000001e00780b */ /* 0x000fe40003f1c200 */
[----:B------:R-:W-:-:S04]  /*e680*/  ISETP.LT.U32.AND P1, PT, R21, R32, PT ;  /* 0x000000201500720c */ /* 0x000fc80003f21070 */
[----:B------:R-:W-:-:S13]  /*e690*/  ISETP.LT.OR.EX P0, PT, R14, R31, !P0, P1 ;  /* 0x0000001f0e00720c */ /* 0x000fda0004701710 */
.L_x_5225:
[----:B------:R-:W-:Y:S05]  /*e6a0*/  BSYNC B0 ;  /* 0x0000000000007941 */ /* 0x000fea0003800000 */
.L_x_5223:
        /* <DEDUP_REMOVED lines=15> */
.L_x_5227:
[----:B------:R-:W-:Y:S02]  /*e7a0*/  FSETP.GTU.FTZ.AND P0, PT, |R33|, +INF , PT ;  /* 0x7f8000002100780b */ /* 0x000fe40003f1c200 */
[----:B------:R-:W-:-:S04]  /*e7b0*/  ISETP.LT.U32.AND P1, PT, R22, R35, PT ;  /* 0x000000231600720c */ /* 0x000fc80003f21070 */
[----:B------:R-:W-:-:S13]  /*e7c0*/  ISETP.LT.OR.EX P0, PT, R23, R34, !P0, P1 ;  /* 0x000000221700720c */ /* 0x000fda0004701710 */
.L_x_5228:
[----:B------:R-:W-:Y:S05]  /*e7d0*/  BSYNC B0 ;  /* 0x0000000000007941 */ /* 0x000fea0003800000 */
.L_x_5226:
        /* <DEDUP_REMOVED lines=15> */
.L_x_5230:
[----:B------:R-:W-:Y:S02]  /*e8d0*/  FSETP.GTU.FTZ.AND P0, PT, |R36|, +INF , PT ;  /* 0x7f8000002400780b */ /* 0x000fe40003f1c200 */
[----:B------:R-:W-:-:S04]  /*e8e0*/  ISETP.LT.U32.AND P1, PT, R27, R38, PT ;  /* 0x000000261b00720c */ /* 0x000fc80003f21070 */
[----:B------:R-:W-:-:S13]  /*e8f0*/  ISETP.LT.OR.EX P0, PT, R24, R37, !P0, P1 ;  /* 0x000000251800720c */ /* 0x000fda0004701710 */
.L_x_5231:
[----:B------:R-:W-:Y:S05]  /*e900*/  BSYNC B0 ;  /* 0x0000000000007941 */ /* 0x000fea0003800000 */
.L_x_5229:
        /* <DEDUP_REMOVED lines=15> */
.L_x_5233:
[----:B------:R-:W-:Y:S02]  /*ea00*/  FSETP.GTU.FTZ.AND P0, PT, |R39|, +INF , PT ;  /* 0x7f8000002700780b */ /* 0x000fe40003f1c200 */
[----:B------:R-:W-:-:S04]  /*ea10*/  ISETP.LT.U32.AND P1, PT, R28, R41, PT ;  /* 0x000000291c00720c */ /* 0x000fc80003f21070 */
[----:B------:R-:W-:-:S13]  /*ea20*/  ISETP.LT.OR.EX P0, PT, R29, R40, !P0, P1 ;  /* 0x000000281d00720c */ /* 0x000fda0004701710 */
.L_x_5234:
[----:B------:R-:W-:Y:S05]  /*ea30*/  BSYNC B0 ;  /* 0x0000000000007941 */ /* 0x000fea0003800000 */
.L_x_5232:
        /* <DEDUP_REMOVED lines=15> */
.L_x_5236:
[----:B------:R-:W-:Y:S02]  /*eb30*/  FSETP.GTU.FTZ.AND P0, PT, |R42|, +INF , PT ;  /* 0x7f8000002a00780b */ /* 0x000fe40003f1c200 */
[----:B------:R-:W-:-:S04]  /*eb40*/  ISETP.LT.U32.AND P1, PT, R21, R50, PT ;  /* 0x000000321500720c */ /* 0x000fc80003f21070 */
[----:B------:R-:W-:-:S13]  /*eb50*/  ISETP.LT.OR.EX P0, PT, R14, R45, !P0, P1 ;  /* 0x0000002d0e00720c */ /* 0x000fda0004701710 */
.L_x_5237:
[----:B------:R-:W-:Y:S05]  /*eb60*/  BSYNC B0 ;  /* 0x0000000000007941 */ /* 0x000fea0003800000 */
.L_x_5235:
        /* <DEDUP_REMOVED lines=15> */
.L_x_5239:
[----:B------:R-:W-:Y:S02]  /*ec60*/  FSETP.GTU.FTZ.AND P0, PT, |R51|, +INF , PT ;  /* 0x7f8000003300780b */ /* 0x000fe40003f1c200 */
[----:B------:R-:W-:-:S04]  /*ec70*/  ISETP.LT.U32.AND P1, PT, R35, R54, PT ;  /* 0x000000362300720c */ /* 0x000fc80003f21070 */
[----:B------:R-:W-:-:S13]  /*ec80*/  ISETP.LT.OR.EX P0, PT, R34, R53, !P0, P1 ;  /* 0x000000352200720c */ /* 0x000fda0004701710 */
.L_x_5240:
[----:B------:R-:W-:Y:S05]  /*ec90*/  BSYNC B0 ;  /* 0x0000000000007941 */ /* 0x000fea0003800000 */
.L_x_5238:
        /* <DEDUP_REMOVED lines=15> */
.L_x_5242:
[----:B------:R-:W-:Y:S02]  /*ed90*/  FSETP.GTU.FTZ.AND P0, PT, |R57|, +INF , PT ;  /* 0x7f8000003900780b */ /* 0x000fe40003f1c200 */
[----:B------:R-:W-:-:S04]  /*eda0*/  ISETP.LT.U32.AND P1, PT, R5, R56, PT ;  /* 0x000000380500720c */ /* 0x000fc80003f21070 */
[----:B------:R-:W-:-:S13]  /*edb0*/  ISETP.LT.OR.EX P0, PT, R24, R55, !P0, P1 ;  /* 0x000000371800720c */ /* 0x000fda0004701710 */
.L_x_5243:
[----:B------:R-:W-:Y:S05]  /*edc0*/  BSYNC B0 ;  /* 0x0000000000007941 */ /* 0x000fea0003800000 */
.L_x_5241:
        /* <DEDUP_REMOVED lines=15> */
.L_x_5245:
[----:B------:R-:W-:Y:S02]  /*eec0*/  FSETP.GTU.FTZ.AND P0, PT, |R52|, +INF , PT ;  /* 0x7f8000003400780b */ /* 0x000fe40003f1c200 */
[----:B------:R-:W-:-:S04]  /*eed0*/  ISETP.LT.U32.AND P1, PT, R41, R44, PT ;  /* 0x0000002c2900720c */ /* 0x000fc80003f21070 */
[----:B------:R-:W-:-:S13]  /*eee0*/  ISETP.LT.OR.EX P0, PT, R40, R43, !P0, P1 ;  /* 0x0000002b2800720c */ /* 0x000fda0004701710 */
.L_x_5246:
[----:B------:R-:W-:Y:S05]  /*eef0*/  BSYNC B0 ;  /* 0x0000000000007941 */ /* 0x000fea0003800000 */
.L_x_5244:
[----:B------:R-:W-:Y:S02]  /*ef00*/  SEL R42, R41, R44, P0 ;  /* 0x0000002c292a7207 */ /* 0x000fe40000000000 */
[----:B------:R-:W-:Y:S02]  /*ef10*/  SEL R43, R40, R43, P0 ;  /* 0x0000002b282b7207 */ /* 0x000fe40000000000 */
[----:B------:R-:W-:Y:S01]  /*ef20*/  FSEL R61, R39, R52, P0 ;  /* 0x00000034273d7208 */ /* 0x000fe20000000000 */
[----:B------:R-:W-:Y:S06]  /*ef30*/  BRA `(.L_x_5067) ;  /* 0x0000008000c87947 */ /* 0x000fec0003800000 */
.L_x_5102:
        /* <DEDUP_REMOVED lines=88> */
.L_x_5294:
[----:B------:R-:W-:-:S05]  /*f4c0*/  IMAD R4, R64, R59, RZ ;  /* 0x0000003b40047224 */ /* 0x000fca00078e02ff */
[----:B------:R-:W-:-:S05]  /*f4d0*/  SHF.R.U32.HI R5, RZ, 0x2, R4 ;  /* 0x00000002ff057819 */ /* 0x000fca0000011604 */
[----:B------:R-:W-:-:S06]  /*f4e0*/  IMAD.WIDE.U32 R4, R5, 0x8, R18 ;  /* 0x0000000805047825 */ /* 0x000fcc00078e0012 */
[----:B------:R-:W2:Y:S01]  /*f4f0*/  LDG.E.64 R4, desc[UR60][R4.64] ;  /* 0x0000003c04047981 */ /* 0x000ea2000c1e1b00 */
        /* <DEDUP_REMOVED lines=11> */
[----:B------:R-:W3:Y:S02]  /*f5b0*/  LDG.E.64 R6, desc[UR60][R6.64] ;  /* 0x0000003c06067981 */ /* 0x000ee4000c1e1b00 */
[----:B------:R-:W-:Y:S02]  /*f5c0*/  IMAD.WIDE.U32 R10, R11, 0x8, R18 ;  /* 0x000000080b0a7825 */ /* 0x000fe400078e0012 */
[----:B------:R-:W4:Y:S04]  /*f5d0*/  LDG.E.64 R8, desc[UR60][R8.64] ;  /* 0x0000003c08087981 */ /* 0x000f28000c1e1b00 */
[----:B------:R-:W5:Y:S01]  /*f5e0*/  LDG.E.64 R10, desc[UR60][R10.64] ;  /* 0x0000003c0a0a7981 */ /* 0x000f62000c1e1b00 */
[----:B------:R-:W-:Y:S01]  /*f5f0*/  FSETP.GTU.FTZ.AND P1, PT, |R0|, +INF , PT ;  /* 0x7f8000000000780b */ /* 0x000fe20003f3c200 */
[----:B------:R-:W-:-:S12]  /*f600*/  BSSY B1, `(.L_x_5249) ;  /* 0x000002d000017945 */ /* 0x000fd80003800000 */
[----:B------:R-:W-:-:S04]  /*f610*/  @!P1 ISETP.GE.U32.AND P0, PT, R12, R59, PT ;  /* 0x0000003b0c00920c */ /* 0x000fc80003f06070 */
[----:B------:R-:W-:Y:S01]  /*f620*/  @!P1 ISETP.GE.AND.EX P0, PT, R3, RZ, PT, P0 ;  /* 0x000000ff0300920c */ /* 0x000fe20003f06300 */
[C---:B--2---:R-:W-:Y:S01]  /*f630*/  IMAD.U32 R67, R4.reuse, 0x10000, RZ ;  /* 0x0001000004437824 */ /* 0x044fe200078e00ff */
[----:B------:R-:W-:Y:S02]  /*f640*/  PRMT R66, R4, 0x7632, R66 ;  /* 0x0000763204427816 */ /* 0x000fe40000000042 */
[----:B------:R-:W-:Y:S02]  /*f650*/  PRMT R68, R5, 0x7632, R68 ;  /* 0x0000763205447816 */ /* 0x000fe40000000044 */
[-C--:B------:R-:W-:Y:S01]  /*f660*/  FSETP.NEU.OR P3, PT, R0, R67.reuse, P1 ;  /* 0x000000430000720b */ /* 0x080fe20000f6d400 */
[----:B------:R-:W-:Y:S01]  /*f670*/  IMAD.U32 R72, R66, 0x10000, RZ ;  /* 0x0001000042487824 */ /* 0x000fe200078e00ff */
[----:B------:R-:W-:-:S04]  /*f680*/  @!P1 FSETP.GEU.FTZ.AND P2, PT, R0, R67, PT ;  /* 0x000000430000920b */ /* 0x000fc80003f5e000 */
[----:B------:R-:W-:Y:S02]  /*f690*/  @!P1 SEL R65, RZ, 0xffffffff, P2 ;  /* 0xffffffffff419807 */ /* 0x000fe40001000000 */
[----:B------:R-:W-:-:S05]  /*f6a0*/  @P1 FSETP.GTU.FTZ.AND P2, PT, |R67|, +INF , PT ;  /* 0x7f8000004300180b */ /* 0x000fca0003f5c200 */
[----:B------:R-:W-:Y:S02]  /*f6b0*/  @!P3 SEL R65, RZ, 0xffffffff, P0 ;  /* 0xffffffffff41b807 */ /* 0x000fe40000000000 */
[----:B------:R-:W-:Y:S02]  /*f6c0*/  @P1 ISETP.LT.U32.AND P3, PT, R12, R59, PT ;  /* 0x0000003b0c00120c */ /* 0x000fe40003f61070 */
[----:B------:R-:W-:Y:S02]  /*f6d0*/  @!P1 LOP3.LUT R65, R65, 0x1, RZ, 0xc0, !PT ;  /* 0x0000000141419812 */ /* 0x000fe400078ec0ff */
[----:B---3--:R-:W-:Y:S02]  /*f6e0*/  PRMT R74, R7, 0x7610, R74 ;  /* 0x00007610074a7816 */ /* 0x008fe4000000004a */
[----:B------:R-:W-:Y:S02]  /*f6f0*/  @!P1 ISETP.EQ.U32.AND P0, PT, R65, 0x1, PT ;  /* 0x000000014100980c */ /* 0x000fe40003f02070 */
[----:B------:R-:W-:-:S02]  /*f700*/  @P1 ISETP.LT.OR.EX P0, PT, R3, RZ, !P2, P3 ;  /* 0x000000ff0300120c */ /* 0x000fc40005701730 */
[----:B------:R-:W-:Y:S02]  /*f710*/  FSETP.GTU.FTZ.AND P1, PT, |R13|, +INF , PT ;  /* 0x7f8000000d00780b */ /* 0x000fe40003f3c200 */
[----:B------:R-:W-:Y:S02]  /*f720*/  PRMT R75, R7, 0x7632, R75 ;  /* 0x00007632074b7816 */ /* 0x000fe4000000004b */
[C---:B----4-:R-:W-:Y:S02]  /*f730*/  PRMT R76, R8.reuse, 0x7610, R76 ;  /* 0x00007610084c7816 */ /* 0x050fe4000000004c */
[----:B------:R-:W-:Y:S02]  /*f740*/  PRMT R77, R8, 0x7632, R77 ;  /* 0x00007632084d7816 */ /* 0x000fe4000000004d */
[----:B------:R-:W-:Y:S02]  /*f750*/  FSEL R0, R0, R67, P0 ;  /* 0x0000004300007208 */ /* 0x000fe40000000000 */
[----:B-----5:R-:W-:-:S02]  /*f760*/  PRMT R7, R10, 0x7610, R7 ;  /* 0x000076100a077816 */ /* 0x020fc40000000007 */
[----:B------:R-:W-:Y:S02]  /*f770*/  PRMT R8, R11, 0x7610, R8 ;  /* 0x000076100b087816 */ /* 0x000fe40000000008 */
[----:B------:R-:W-:Y:S02]  /*f780*/  PRMT R65, R4, 0x7610, R65 ;  /* 0x0000761004417816 */ /* 0x000fe40000000041 */
[----:B------:R-:W-:Y:S02]  /*f790*/  PRMT R67, R5, 0x7610, R67 ;  /* 0x0000761005437816 */ /* 0x000fe40000000043 */
[----:B------:R-:W-:Y:S02]  /*f7a0*/  PRMT R69, R6, 0x7632, R69 ;  /* 0x0000763206457816 */ /* 0x000fe40000000045 */
[----:B------:R-:W-:Y:S02]  /*f7b0*/  PRMT R78, R9, 0x7632, R78 ;  /* 0x00007632094e7816 */ /* 0x000fe4000000004e */
[----:B------:R-:W-:-:S02]  /*f7c0*/  PRMT R10, R10, 0x7632, R10 ;  /* 0x000076320a0a7816 */ /* 0x000fc4000000000a */
[----:B------:R-:W-:Y:S02]  /*f7d0*/  PRMT R11, R11, 0x7632, R11 ;  /* 0x000076320b0b7816 */ /* 0x000fe4000000000b */
        /* <DEDUP_REMOVED lines=12> */
.L_x_5250:
[----:B------:R-:W-:Y:S02]  /*f8a0*/  FSETP.GTU.FTZ.AND P0, PT, |R72|, +INF , PT ;  /* 0x7f8000004800780b */ /* 0x000fe40003f1c200 */
[----:B------:R-:W-:-:S04]  /*f8b0*/  ISETP.LT.U32.AND P1, PT, R20, R59, PT ;  /* 0x0000003b1400720c */ /* 0x000fc80003f21070 */
[----:B------:R-:W-:-:S13]  /*f8c0*/  ISETP.LT.OR.EX P0, PT, R14, RZ, !P0, P1 ;  /* 0x000000ff0e00720c */ /* 0x000fda0004701710 */
.L_x_5251:
[----:B------:R-:W-:Y:S05]  /*f8d0*/  BSYNC B1 ;  /* 0x0000000000017941 */ /* 0x000fea0003800000 */
.L_x_5249:
        /* <DEDUP_REMOVED lines=16> */
.L_x_5253:
[----:B------:R-:W-:Y:S02]  /*f9e0*/  FSETP.GTU.FTZ.AND P0, PT, |R72|, +INF , PT ;  /* 0x7f8000004800780b */ /* 0x000fe40003f1c200 */
[----:B------:R-:W-:-:S04]  /*f9f0*/  ISETP.LT.U32.AND P1, PT, R22, R59, PT ;  /* 0x0000003b1600720c */ /* 0x000fc80003f21070 */
[----:B------:R-:W-:-:S13]  /*fa00*/  ISETP.LT.OR.EX P0, PT, R21, RZ, !P0, P1 ;  /* 0x000000ff1500720c */ /* 0x000fda0004701710 */
.L_x_5254:
[----:B------:R-:W-:Y:S05]  /*fa10*/  BSYNC B1 ;  /* 0x0000000000017941 */ /* 0x000fea0003800000 */
.L_x_5252:
        /* <DEDUP_REMOVED lines=16> */
.L_x_5256:
[----:B------:R-:W-:Y:S02]  /*fb20*/  FSETP.GTU.FTZ.AND P0, PT, |R72|, +INF , PT ;  /* 0x7f8000004800780b */ /* 0x000fe40003f1c200 */
[----:B------:R-:W-:-:S04]  /*fb30*/  ISETP.LT.U32.AND P1, PT, R26, R59, PT ;  /* 0x0000003b1a00720c */ /* 0x000fc80003f21070 */
[----:B------:R-:W-:-:S13]  /*fb40*/  ISETP.LT.OR.EX P0, PT, R24, RZ, !P0, P1 ;  /* 0x000000ff1800720c */ /* 0x000fda0004701710 */
.L_x_5257:
[----:B------:R-:W-:Y:S05]  /*fb50*/  BSYNC B1 ;  /* 0x0000000000017941 */ /* 0x000fea0003800000 */
.L_x_5255:
        /* <DEDUP_REMOVED lines=16> */
.L_x_5259:
[----:B------:R-:W-:Y:S02]  /*fc60*/  FSETP.GTU.FTZ.AND P0, PT, |R72|, +INF , PT ;  /* 0x7f8000004800780b */ /* 0x000fe40003f1c200 */
[----:B------:R-:W-:-:S04]  /*fc70*/  ISETP.LT.U32.AND P1, PT, R27, R70, PT ;  /* 0x000000461b00720c */ /* 0x000fc80003f21070 */
[----:B------:R-:W-:-:S13]  /*fc80*/  ISETP.LT.OR.EX P0, PT, R28, RZ, !P0, P1 ;  /* 0x000000ff1c00720c */ /* 0x000fda0004701710 */
.L_x_5260:
[----:B------:R-:W-:Y:S05]  /*fc90*/  BSYNC B1 ;  /* 0x0000000000017941 */ /* 0x000fea0003800000 */
.L_x_5258:
        /* <DEDUP_REMOVED lines=16> */
.L_x_5262:
[----:B------:R-:W-:Y:S02]  /*fda0*/  FSETP.GTU.FTZ.AND P0, PT, |R5|, +INF , PT ;  /* 0x7f8000000500780b */ /* 0x000fe40003f1c200 */
[----:B------:R-:W-:-:S04]  /*fdb0*/  ISETP.LT.U32.AND P1, PT, R31, R70, PT ;  /* 0x000000461f00720c */ /* 0x000fc80003f21070 */
[----:B------:R-:W-:-:S13]  /*fdc0*/  ISETP.LT.OR.EX P0, PT, R29, RZ, !P0, P1 ;  /* 0x000000ff1d00720c */ /* 0x000fda0004701710 */
.L_x_5263:
[----:B------:R-:W-:Y:S05]  /*fdd0*/  BSYNC B1 ;  /* 0x0000000000017941 */ /* 0x000fea0003800000 */
.L_x_5261:
        /* <DEDUP_REMOVED lines=16> */
.L_x_5265:
[----:B------:R-:W-:Y:S02]  /*fee0*/  FSETP.GTU.FTZ.AND P0, PT, |R5|, +INF , PT ;  /* 0x7f8000000500780b */ /* 0x000fe40003f1c200 */
[----:B------:R-:W-:-:S04]  /*fef0*/  ISETP.LT.U32.AND P1, PT, R33, R70, PT ;  /* 0x000000462100720c */ /* 0x000fc80003f21070 */
[----:B------:R-:W-:-:S13]  /*ff00*/  ISETP.LT.OR.EX P0, PT, R34, RZ, !P0, P1 ;  /* 0x000000ff2200720c */ /* 0x000fda0004701710 */
.L_x_5266:
[----:B------:R-:W-:Y:S05]  /*ff10*/  BSYNC B1 ;  /* 0x0000000000017941 */ /* 0x000fea0003800000 */
.L_x_5264:
        /* <DEDUP_REMOVED lines=16> */
.L_x_5268:
[----:B------:R-:W-:Y:S02]  /*10020*/  FSETP.GTU.FTZ.AND P0, PT, |R5|, +INF , PT ;  /* 0x7f8000000500780b */ /* 0x000fe40003f1c200 */
[----:B------:R-:W-:-:S04]  /*10030*/  ISETP.LT.U32.AND P1, PT, R37, R70, PT ;  /* 0x000000462500720c */ /* 0x000fc80003f21070 */
[----:B------:R-:W-:-:S13]  /*10040*/  ISETP.LT.OR.EX P0, PT, R35, RZ, !P0, P1 ;  /* 0x000000ff2300720c */ /* 0x000fda0004701710 */
.L_x_5269:
[----:B------:R-:W-:Y:S05]  /*10050*/  BSYNC B1 ;  /* 0x0000000000017941 */ /* 0x000fea0003800000 */
.L_x_5267:
        /* <DEDUP_REMOVED lines=16> */
.L_x_5271:
[----:B------:R-:W-:Y:S02]  /*10160*/  FSETP.GTU.FTZ.AND P0, PT, |R5|, +INF , PT ;  /* 0x7f8000000500780b */ /* 0x000fe40003f1c200 */
[----:B------:R-:W-:-:S04]  /*10170*/  ISETP.LT.U32.AND P1, PT, R40, R73, PT ;  /* 0x000000492800720c */ /* 0x000fc80003f21070 */
[----:B------:R-:W-:-:S13]  /*10180*/  ISETP.LT.OR.EX P0, PT, R39, RZ, !P0, P1 ;  /* 0x000000ff2700720c */ /* 0x000fda0004701710 */
.L_x_5272:
[----:B------:R-:W-:Y:S05]  /*10190*/  BSYNC B1 ;  /* 0x0000000000017941 */ /* 0x000fea0003800000 */
.L_x_5270:
        /* <DEDUP_REMOVED lines=16> */
.L_x_5274:
[----:B------:R-:W-:Y:S02]  /*102a0*/  FSETP.GTU.FTZ.AND P0, PT, |R70|, +INF , PT ;  /* 0x7f8000004600780b */ /* 0x000fe40003f1c200 */
[----:B------:R-:W-:-:S04]  /*102b0*/  ISETP.LT.U32.AND P1, PT, R43, R73, PT ;  /* 0x000000492b00720c */ /* 0x000fc80003f21070 */
[----:B------:R-:W-:-:S13]  /*102c0*/  ISETP.LT.OR.EX P0, PT, R42, RZ, !P0, P1 ;  /* 0x000000ff2a00720c */ /* 0x000fda0004701710 */
.L_x_5275:
[----:B------:R-:W-:Y:S05]  /*102d0*/  BSYNC B1 ;  /* 0x0000000000017941 */ /* 0x000fea0003800000 */
.L_x_5273:
        /* <DEDUP_REMOVED lines=16> */
.L_x_5277:
[----:B------:R-:W-:Y:S02]  /*103e0*/  FSETP.GTU.FTZ.AND P0, PT, |R5|, +INF , PT ;  /* 0x7f8000000500780b */ /* 0x000fe40003f1c200 */
[----:B------:R-:W-:-:S04]  /*103f0*/  ISETP.LT.U32.AND P1, PT, R46, R73, PT ;  /* 0x000000492e00720c */ /* 0x000fc80003f21070 */
[----:B------:R-:W-:-:S13]  /*10400*/  ISETP.LT.OR.EX P0, PT, R45, RZ, !P0, P1 ;  /* 0x000000ff2d00720c */ /* 0x000fda0004701710 */
.L_x_5278:
[----:B------:R-:W-:Y:S05]  /*10410*/  BSYNC B1 ;  /* 0x0000000000017941 */ /* 0x000fea0003800000 */
.L_x_5276:
        /* <DEDUP_REMOVED lines=16> */
.L_x_5280:
[----:B------:R-:W-:Y:S02]  /*10520*/  FSETP.GTU.FTZ.AND P0, PT, |R70|, +INF , PT ;  /* 0x7f8000004600780b */ /* 0x000fe40003f1c200 */
[----:B------:R-:W-:-:S04]  /*10530*/  ISETP.LT.U32.AND P1, PT, R49, R73, PT ;  /* 0x000000493100720c */ /* 0x000fc80003f21070 */
[----:B------:R-:W-:-:S13]  /*10540*/  ISETP.LT.OR.EX P0, PT, R48, RZ, !P0, P1 ;  /* 0x000000ff3000720c */ /* 0x000fda0004701710 */
.L_x_5281:
[----:B------:R-:W-:Y:S05]  /*10550*/  BSYNC B1 ;  /* 0x0000000000017941 */ /* 0x000fea0003800000 */
.L_x_5279:
        /* <DEDUP_REMOVED lines=16> */
.L_x_5283:
[----:B------:R-:W-:Y:S02]  /*10660*/  FSETP.GTU.FTZ.AND P0, PT, |R5|, +INF , PT ;  /* 0x7f8000000500780b */ /* 0x000fe40003f1c200 */
[----:B------:R-:W-:-:S04]  /*10670*/  ISETP.LT.U32.AND P1, PT, R54, R71, PT ;  /* 0x000000473600720c */ /* 0x000fc80003f21070 */
[----:B------:R-:W-:-:S13]  /*10680*/  ISETP.LT.OR.EX P0, PT, R53, RZ, !P0, P1 ;  /* 0x000000ff3500720c */ /* 0x000fda0004701710 */
.L_x_5284:
[----:B------:R-:W-:Y:S05]  /*10690*/  BSYNC B1 ;  /* 0x0000000000017941 */ /* 0x000fea0003800000 */
.L_x_5282:
        /* <DEDUP_REMOVED lines=16> */
.L_x_5286:
[----:B------:R-:W-:Y:S02]  /*107a0*/  FSETP.GTU.FTZ.AND P0, PT, |R5|, +INF , PT ;  /* 0x7f8000000500780b */ /* 0x000fe40003f1c200 */
[----:B------:R-:W-:-:S04]  /*107b0*/  ISETP.LT.U32.AND P1, PT, R63, R71, PT ;  /* 0x000000473f00720c */ /* 0x000fc80003f21070 */
[----:B------:R-:W-:-:S13]  /*107c0*/  ISETP.LT.OR.EX P0, PT, R62, RZ, !P0, P1 ;  /* 0x000000ff3e00720c */ /* 0x000fda0004701710 */
.L_x_5287:
[----:B------:R-:W-:Y:S05]  /*107d0*/  BSYNC B1 ;  /* 0x0000000000017941 */ /* 0x000fea0003800000 */
.L_x_5285:
        /* <DEDUP_REMOVED lines=16> */
.L_x_5289:
[----:B------:R-:W-:Y:S02]  /*108e0*/  FSETP.GTU.FTZ.AND P0, PT, |R70|, +INF , PT ;  /* 0x7f8000004600780b */ /* 0x000fe40003f1c200 */
[----:B------:R-:W-:-:S04]  /*108f0*/  ISETP.LT.U32.AND P1, PT, R56, R71, PT ;  /* 0x000000473800720c */ /* 0x000fc80003f21070 */
[----:B------:R-:W-:-:S13]  /*10900*/  ISETP.LT.OR.EX P0, PT, R55, RZ, !P0, P1 ;  /* 0x000000ff3700720c */ /* 0x000fda0004701710 */
.L_x_5290:
[----:B------:R-:W-:Y:S05]  /*10910*/  BSYNC B1 ;  /* 0x0000000000017941 */ /* 0x000fea0003800000 */
.L_x_5288:
        /* <DEDUP_REMOVED lines=16> */
.L_x_5292:
[----:B------:R-:W-:Y:S02]  /*10a20*/  FSETP.GTU.FTZ.AND P0, PT, |R70|, +INF , PT ;  /* 0x7f8000004600780b */ /* 0x000fe40003f1c200 */
[----:B------:R-:W-:-:S04]  /*10a30*/  ISETP.LT.U32.AND P1, PT, R52, R71, PT ;  /* 0x000000473400720c */ /* 0x000fc80003f21070 */
[----:B------:R-:W-:-:S13]  /*10a40*/  ISETP.LT.OR.EX P0, PT, R51, RZ, !P0, P1 ;  /* 0x000000ff3300720c */ /* 0x000fda0004701710 */
.L_x_5293:
[----:B------:R-:W-:Y:S05]  /*10a50*/  BSYNC B1 ;  /* 0x0000000000017941 */ /* 0x000fea0003800000 */
.L_x_5291:
        /* <DEDUP_REMOVED lines=9> */
.L_x_5248:
[----:B------:R-:W-:Y:S05]  /*10af0*/  BSYNC B0 ;  /* 0x0000000000007941 */ /* 0x000fea0003800000 */
.L_x_5247:
        /* <DEDUP_REMOVED lines=43> */
.L_x_5296:
[----:B------:R-:W-:Y:S05]  /*10db0*/  BSYNC B0 ;  /* 0x0000000000007941 */ /* 0x000fea0003800000 */
.L_x_5295:
        /* <DEDUP_REMOVED lines=15> */
.L_x_5300:
[----:B------:R-:W-:Y:S02]  /*10eb0*/  FSETP.GTU.FTZ.AND P0, PT, |R65|, +INF , PT ;  /* 0x7f8000004100780b */ /* 0x000fe40003f1c200 */
[----:B------:R-:W-:-:S04]  /*10ec0*/  ISETP.LT.U32.AND P1, PT, R12, R59, PT ;  /* 0x0000003b0c00720c */ /* 0x000fc80003f21070 */
[----:B------:R-:W-:-:S13]  /*10ed0*/  ISETP.LT.OR.EX P0, PT, R3, RZ, !P0, P1 ;  /* 0x000000ff0300720c */ /* 0x000fda0004701710 */
.L_x_5301:
[----:B------:R-:W-:Y:S05]  /*10ee0*/  BSYNC B1 ;  /* 0x0000000000017941 */ /* 0x000fea0003800000 */
.L_x_5299:
        /* <DEDUP_REMOVED lines=16> */
.L_x_5303:
[----:B------:R-:W-:Y:S02]  /*10ff0*/  FSETP.GTU.FTZ.AND P0, PT, |R66|, +INF , PT ;  /* 0x7f8000004200780b */ /* 0x000fe40003f1c200 */
[----:B------:R-:W-:-:S04]  /*11000*/  ISETP.LT.U32.AND P1, PT, R20, R59, PT ;  /* 0x0000003b1400720c */ /* 0x000fc80003f21070 */
[----:B------:R-:W-:-:S13]  /*11010*/  ISETP.LT.OR.EX P0, PT, R14, RZ, !P0, P1 ;  /* 0x000000ff0e00720c */ /* 0x000fda0004701710 */
.L_x_5304:
[----:B------:R-:W-:Y:S05]  /*11020*/  BSYNC B1 ;  /* 0x0000000000017941 */ /* 0x000fea0003800000 */
.L_x_5302:
        /* <DEDUP_REMOVED lines=16> */
.L_x_5306:
[----:B------:R-:W-:Y:S02]  /*11130*/  FSETP.GTU.FTZ.AND P0, PT, |R18|, +INF , PT ;  /* 0x7f8000001200780b */ /* 0x000fe40003f1c200 */
[----:B------:R-:W-:-:S04]  /*11140*/  ISETP.LT.U32.AND P1, PT, R22, R59, PT ;  /* 0x0000003b1600720c */ /* 0x000fc80003f21070 */
[----:B------:R-:W-:-:S13]  /*11150*/  ISETP.LT.OR.EX P0, PT, R21, RZ, !P0, P1 ;  /* 0x000000ff1500720c */ /* 0x000fda0004701710 */
.L_x_5307:
[----:B------:R-:W-:Y:S05]  /*11160*/  BSYNC B1 ;  /* 0x0000000000017941 */ /* 0x000fea0003800000 */
.L_x_5305:
        /* <DEDUP_REMOVED lines=16> */
.L_x_5309:
[----:B------:R-:W-:Y:S02]  /*11270*/  FSETP.GTU.FTZ.AND P0, PT, |R68|, +INF , PT ;  /* 0x7f8000004400780b */ /* 0x000fe40003f1c200 */
[----:B------:R-:W-:-:S04]  /*11280*/  ISETP.LT.U32.AND P1, PT, R26, R59, PT ;  /* 0x0000003b1a00720c */ /* 0x000fc80003f21070 */
[----:B------:R-:W-:-:S13]  /*11290*/  ISETP.LT.OR.EX P0, PT, R24, RZ, !P0, P1 ;  /* 0x000000ff1800720c */ /* 0x000fda0004701710 */
.L_x_5310:
[----:B------:R-:W-:Y:S05]  /*112a0*/  BSYNC B1 ;  /* 0x0000000000017941 */ /* 0x000fea0003800000 */
.L_x_5308:
        /* <DEDUP_REMOVED lines=19> */
.L_x_5312:
[----:B------:R-:W-:Y:S02]  /*113e0*/  FSETP.GTU.FTZ.AND P0, PT, |R6|, +INF , PT ;  /* 0x7f8000000600780b */ /* 0x000fe40003f1c200 */
[----:B------:R-:W-:-:S04]  /*113f0*/  ISETP.LT.U32.AND P1, PT, R27, R18, PT ;  /* 0x000000121b00720c */ /* 0x000fc80003f21070 */
[----:B------:R-:W-:-:S13]  /*11400*/  ISETP.LT.OR.EX P0, PT, R28, RZ, !P0, P1 ;  /* 0x000000ff1c00720c */ /* 0x000fda0004701710 */
.L_x_5313:
[----:B------:R-:W-:Y:S05]  /*11410*/  BSYNC B1 ;  /* 0x0000000000017941 */ /* 0x000fea0003800000 */
.L_x_5311:
        /* <DEDUP_REMOVED lines=16> */
.L_x_5315:
[----:B------:R-:W-:Y:S02]  /*11520*/  FSETP.GTU.FTZ.AND P0, PT, |R69|, +INF , PT ;  /* 0x7f8000004500780b */ /* 0x000fe40003f1c200 */
[----:B------:R-:W-:-:S04]  /*11530*/  ISETP.LT.U32.AND P1, PT, R31, R18, PT ;  /* 0x000000121f00720c */ /* 0x000fc80003f21070 */
[----:B------:R-:W-:-:S13]  /*11540*/  ISETP.LT.OR.EX P0, PT, R29, RZ, !P0, P1 ;  /* 0x000000ff1d00720c */ /* 0x000fda0004701710 */
.L_x_5316:
[----:B------:R-:W-:Y:S05]  /*11550*/  BSYNC B1 ;  /* 0x0000000000017941 */ /* 0x000fea0003800000 */
.L_x_5314:
        /* <DEDUP_REMOVED lines=16> */
.L_x_5318:
[----:B------:R-:W-:Y:S02]  /*11660*/  FSETP.GTU.FTZ.AND P0, PT, |R5|, +INF , PT ;  /* 0x7f8000000500780b */ /* 0x000fe40003f1c200 */
[----:B------:R-:W-:-:S04]  /*11670*/  ISETP.LT.U32.AND P1, PT, R33, R18, PT ;  /* 0x000000122100720c */ /* 0x000fc80003f21070 */
[----:B------:R-:W-:-:S13]  /*11680*/  ISETP.LT.OR.EX P0, PT, R34, RZ, !P0, P1 ;  /* 0x000000ff2200720c */ /* 0x000fda0004701710 */
.L_x_5319:
[----:B------:R-:W-:Y:S05]  /*11690*/  BSYNC B1 ;  /* 0x0000000000017941 */ /* 0x000fea0003800000 */
.L_x_5317:
        /* <DEDUP_REMOVED lines=16> */
.L_x_5321:
[----:B------:R-:W-:Y:S02]  /*117a0*/  FSETP.GTU.FTZ.AND P0, PT, |R75|, +INF , PT ;  /* 0x7f8000004b00780b */ /* 0x000fe40003f1c200 */
[----:B------:R-:W-:-:S04]  /*117b0*/  ISETP.LT.U32.AND P1, PT, R37, R18, PT ;  /* 0x000000122500720c */ /* 0x000fc80003f21070 */
[----:B------:R-:W-:-:S13]  /*117c0*/  ISETP.LT.OR.EX P0, PT, R35, RZ, !P0, P1 ;  /* 0x000000ff2300720c */ /* 0x000fda0004701710 */
.L_x_5322:
[----:B------:R-:W-:Y:S05]  /*117d0*/  BSYNC B1 ;  /* 0x0000000000017941 */ /* 0x000fea0003800000 */
.L_x_5320:
        /* <DEDUP_REMOVED lines=19> */
.L_x_5324:
[----:B------:R-:W-:Y:S02]  /*11910*/  FSETP.GTU.FTZ.AND P0, PT, |R19|, +INF , PT ;  /* 0x7f8000001300780b */ /* 0x000fe40003f1c200 */
[----:B------:R-:W-:-:S04]  /*11920*/  ISETP.LT.U32.AND P1, PT, R40, R5, PT ;  /* 0x000000052800720c */ /* 0x000fc80003f21070 */
[----:B------:R-:W-:-:S13]  /*11930*/  ISETP.LT.OR.EX P0, PT, R39, RZ, !P0, P1 ;  /* 0x000000ff2700720c */ /* 0x000fda0004701710 */
.L_x_5325:
[----:B------:R-:W-:Y:S05]  /*11940*/  BSYNC B1 ;  /* 0x0000000000017941 */ /* 0x000fea0003800000 */
.L_x_5323:
        /* <DEDUP_REMOVED lines=16> */
.L_x_5327:
[----:B------:R-:W-:Y:S02]  /*11a50*/  FSETP.GTU.FTZ.AND P0, PT, |R6|, +INF , PT ;  /* 0x7f8000000600780b */ /* 0x000fe40003f1c200 */
[----:B------:R-:W-:-:S04]  /*11a60*/  ISETP.LT.U32.AND P1, PT, R43, R5, PT ;  /* 0x000000052b00720c */ /* 0x000fc80003f21070 */
[----:B------:R-:W-:-:S13]  /*11a70*/  ISETP.LT.OR.EX P0, PT, R42, RZ, !P0, P1 ;  /* 0x000000ff2a00720c */ /* 0x000fda0004701710 */
.L_x_5328:
[----:B------:R-:W-:Y:S05]  /*11a80*/  BSYNC B1 ;  /* 0x0000000000017941 */ /* 0x000fea0003800000 */
.L_x_5326:
        /* <DEDUP_REMOVED lines=16> */
.L_x_5330:
[----:B------:R-:W-:Y:S02]  /*11b90*/  FSETP.GTU.FTZ.AND P0, PT, |R9|, +INF , PT ;  /* 0x7f8000000900780b */ /* 0x000fe40003f1c200 */
[----:B------:R-:W-:-:S04]  /*11ba0*/  ISETP.LT.U32.AND P1, PT, R46, R5, PT ;  /* 0x000000052e00720c */ /* 0x000fc80003f21070 */
[----:B------:R-:W-:-:S13]  /*11bb0*/  ISETP.LT.OR.EX P0, PT, R45, RZ, !P0, P1 ;  /* 0x000000ff2d00720c */ /* 0x000fda0004701710 */
.L_x_5331:
[----:B------:R-:W-:Y:S05]  /*11bc0*/  BSYNC B1 ;  /* 0x0000000000017941 */ /* 0x000fea0003800000 */
.L_x_5329:
        /* <DEDUP_REMOVED lines=16> */
.L_x_5333:
[----:B------:R-:W-:Y:S02]  /*11cd0*/  FSETP.GTU.FTZ.AND P0, PT, |R78|, +INF , PT ;  /* 0x7f8000004e00780b */ /* 0x000fe40003f1c200 */
[----:B------:R-:W-:-:S04]  /*11ce0*/  ISETP.LT.U32.AND P1, PT, R49, R5, PT ;  /* 0x000000053100720c */ /* 0x000fc80003f21070 */
[----:B------:R-:W-:-:S13]  /*11cf0*/  ISETP.LT.OR.EX P0, PT, R48, RZ, !P0, P1 ;  /* 0x000000ff3000720c */ /* 0x000fda0004701710 */
.L_x_5334:
[----:B------:R-:W-:Y:S05]  /*11d00*/  BSYNC B1 ;  /* 0x0000000000017941 */ /* 0x000fea0003800000 */
.L_x_5332:
        /* <DEDUP_REMOVED lines=19> */
.L_x_5336:
[----:B------:R-:W-:Y:S02]  /*11e40*/  FSETP.GTU.FTZ.AND P0, PT, |R7|, +INF , PT ;  /* 0x7f8000000700780b */ /* 0x000fe40003f1c200 */
[----:B------:R-:W-:-:S04]  /*11e50*/  ISETP.LT.U32.AND P1, PT, R54, R9, PT ;  /* 0x000000093600720c */ /* 0x000fc80003f21070 */
[----:B------:R-:W-:-:S13]  /*11e60*/  ISETP.LT.OR.EX P0, PT, R53, RZ, !P0, P1 ;  /* 0x000000ff3500720c */ /* 0x000fda0004701710 */
.L_x_5337:
[----:B------:R-:W-:Y:S05]  /*11e70*/  BSYNC B1 ;  /* 0x0000000000017941 */ /* 0x000fea0003800000 */
.L_x_5335:
        /* <DEDUP_REMOVED lines=16> */
.L_x_5339:
[----:B------:R-:W-:Y:S02]  /*11f80*/  FSETP.GTU.FTZ.AND P0, PT, |R5|, +INF , PT ;  /* 0x7f8000000500780b */ /* 0x000fe40003f1c200 */
[----:B------:R-:W-:-:S04]  /*11f90*/  ISETP.LT.U32.AND P1, PT, R63, R9, PT ;  /* 0x000000093f00720c */ /* 0x000fc80003f21070 */
[----:B------:R-:W-:-:S13]  /*11fa0*/  ISETP.LT.OR.EX P0, PT, R62, RZ, !P0, P1 ;  /* 0x000000ff3e00720c */ /* 0x000fda0004701710 */
.L_x_5340:
[----:B------:R-:W-:Y:S05]  /*11fb0*/  BSYNC B1 ;  /* 0x0000000000017941 */ /* 0x000fea0003800000 */
.L_x_5338:
        /* <DEDUP_REMOVED lines=16> */
.L_x_5342:
[----:B------:R-:W-:Y:S02]  /*120c0*/  FSETP.GTU.FTZ.AND P0, PT, |R8|, +INF , PT ;  /* 0x7f8000000800780b */ /* 0x000fe40003f1c200 */
[----:B------:R-:W-:-:S04]  /*120d0*/  ISETP.LT.U32.AND P1, PT, R56, R9, PT ;  /* 0x000000093800720c */ /* 0x000fc80003f21070 */
[----:B------:R-:W-:-:S13]  /*120e0*/  ISETP.LT.OR.EX P0, PT, R55, RZ, !P0, P1 ;  /* 0x000000ff3700720c */ /* 0x000fda0004701710 */
.L_x_5343:
[----:B------:R-:W-:Y:S05]  /*120f0*/  BSYNC B1 ;  /* 0x0000000000017941 */ /* 0x000fea0003800000 */
.L_x_5341:
        /* <DEDUP_REMOVED lines=16> */
.L_x_5345:
[----:B------:R-:W-:Y:S02]  /*12200*/  FSETP.GTU.FTZ.AND P0, PT, |R6|, +INF , PT ;  /* 0x7f8000000600780b */ /* 0x000fe40003f1c200 */
[----:B------:R-:W-:-:S04]  /*12210*/  ISETP.LT.U32.AND P1, PT, R52, R9, PT ;  /* 0x000000093400720c */ /* 0x000fc80003f21070 */
[----:B------:R-:W-:-:S13]  /*12220*/  ISETP.LT.OR.EX P0, PT, R51, RZ, !P0, P1 ;  /* 0x000000ff3300720c */ /* 0x000fda0004701710 */
.L_x_5346:
[----:B------:R-:W-:Y:S05]  /*12230*/  BSYNC B1 ;  /* 0x0000000000017941 */ /* 0x000fea0003800000 */
.L_x_5344:
[----:B------:R-:W-:Y:S02]  /*12240*/  FSEL R61, R61, R6, P0 ;  /* 0x000000063d3d7208 */ /* 0x000fe40000000000 */
[----:B------:R-:W-:Y:S02]  /*12250*/  SEL R52, R52, R9, P0 ;  /* 0x0000000934347207 */ /* 0x000fe40000000000 */
[----:B------:R-:W-:-:S07]  /*12260*/  SEL R51, R51, RZ, P0 ;  /* 0x000000ff33337207 */ /* 0x000fce0000000000 */
.L_x_5298:
[----:B------:R-:W-:Y:S05]  /*12270*/  BSYNC B0 ;  /* 0x0000000000007941 */ /* 0x000fea0003800000 */
.L_x_5297:
        /* <DEDUP_REMOVED lines=12> */
.L_x_5348:
[----:B------:R-:W-:Y:S02]  /*12340*/  FSETP.GTU.FTZ.AND P0, PT, |R25|, +INF , PT ;  /* 0x7f8000001900780b */ /* 0x000fe40003f1c200 */
[----:B------:R-:W-:-:S04]  /*12350*/  ISETP.LT.U32.AND P1, PT, R12, R27, PT ;  /* 0x0000001b0c00720c */ /* 0x000fc80003f21070 */
[----:B------:R-:W-:-:S13]  /*12360*/  ISETP.LT.OR.EX P0, PT, R3, R28, !P0, P1 ;  /* 0x0000001c0300720c */ /* 0x000fda0004701710 */
.L_x_5349:
[----:B------:R-:W-:Y:S05]  /*12370*/  BSYNC B0 ;  /* 0x0000000000007941 */ /* 0x000fea0003800000 */
.L_x_5347:
        /* <DEDUP_REMOVED lines=15> */
.L_x_5351:
[----:B------:R-:W-:Y:S02]  /*12470*/  FSETP.GTU.FTZ.AND P0, PT, |R30|, +INF , PT ;  /* 0x7f8000001e00780b */ /* 0x000fe40003f1c200 */
[----:B------:R-:W-:-:S04]  /*12480*/  ISETP.LT.U32.AND P1, PT, R20, R31, PT ;  /* 0x0000001f1400720c */ /* 0x000fc80003f21070 */
[----:B------:R-:W-:-:S13]  /*12490*/  ISETP.LT.OR.EX P0, PT, R14, R29, !P0, P1 ;  /* 0x0000001d0e00720c */ /* 0x000fda0004701710 */
.L_x_5352:
[----:B------:R-:W-:Y:S05]  /*124a0*/  BSYNC B0 ;  /* 0x0000000000007941 */ /* 0x000fea0003800000 */
.L_x_5350:
        /* <DEDUP_REMOVED lines=15> */
.L_x_5354:
[----:B------:R-:W-:Y:S02]  /*125a0*/  FSETP.GTU.FTZ.AND P0, PT, |R32|, +INF , PT ;  /* 0x7f8000002000780b */ /* 0x000fe40003f1c200 */
[----:B------:R-:W-:-:S04]  /*125b0*/  ISETP.LT.U32.AND P1, PT, R22, R33, PT ;  /* 0x000000211600720c */ /* 0x000fc80003f21070 */
[----:B------:R-:W-:-:S13]  /*125c0*/  ISETP.LT.OR.EX P0, PT, R21, R34, !P0, P1 ;  /* 0x000000221500720c */ /* 0x000fda0004701710 */
.L_x_5355:
[----:B------:R-:W-:Y:S05]  /*125d0*/  BSYNC B0 ;  /* 0x0000000000007941 */ /* 0x000fea0003800000 */
.L_x_5353:
        /* <DEDUP_REMOVED lines=15> */
.L_x_5357:
[----:B------:R-:W-:Y:S02]  /*126d0*/  FSETP.GTU.FTZ.AND P0, PT, |R36|, +INF , PT ;  /* 0x7f8000002400780b */ /* 0x000fe40003f1c200 */
[----:B------:R-:W-:-:S04]  /*126e0*/  ISETP.LT.U32.AND P1, PT, R26, R37, PT ;  /* 0x000000251a00720c */ /* 0x000fc80003f21070 */
[----:B------:R-:W-:-:S13]  /*126f0*/  ISETP.LT.OR.EX P0, PT, R24, R35, !P0, P1 ;  /* 0x000000231800720c */ /* 0x000fda0004701710 */
.L_x_5358:
[----:B------:R-:W-:Y:S05]  /*12700*/  BSYNC B0 ;  /* 0x0000000000007941 */ /* 0x000fea0003800000 */
.L_x_5356:
        /* <DEDUP_REMOVED lines=15> */
.L_x_5360:
[----:B------:R-:W-:Y:S02]  /*12800*/  FSETP.GTU.FTZ.AND P0, PT, |R38|, +INF , PT ;  /* 0x7f8000002600780b */ /* 0x000fe40003f1c200 */
[----:B------:R-:W-:-:S04]  /*12810*/  ISETP.LT.U32.AND P1, PT, R27, R40, PT ;  /* 0x000000281b00720c */ /* 0x000fc80003f21070 */
[----:B------:R-:W-:-:S13]  /*12820*/  ISETP.LT.OR.EX P0, PT, R28, R39, !P0, P1 ;  /* 0x000000271c00720c */ /* 0x000fda0004701710 */
.L_x_5361:
[----:B------:R-:W-:Y:S05]  /*12830*/  BSYNC B0 ;  /* 0x0000000000007941 */ /* 0x000fea0003800000 */
.L_x_5359:
        /* <DEDUP_REMOVED lines=15> */
.L_x_5363:
[----:B------:R-:W-:Y:S02]  /*12930*/  FSETP.GTU.FTZ.AND P0, PT, |R41|, +INF , PT ;  /* 0x7f8000002900780b */ /* 0x000fe40003f1c200 */
[----:B------:R-:W-:-:S04]  /*12940*/  ISETP.LT.U32.AND P1, PT, R20, R43, PT ;  /* 0x0000002b1400720c */ /* 0x000fc80003f21070 */
[----:B------:R-:W-:-:S13]  /*12950*/  ISETP.LT.OR.EX P0, PT, R29, R42, !P0, P1 ;  /* 0x0000002a1d00720c */ /* 0x000fda0004701710 */
.L_x_5364:
[----:B------:R-:W-:Y:S05]  /*12960*/  BSYNC B0 ;  /* 0x0000000000007941 */ /* 0x000fea0003800000 */
.L_x_5362:
        /* <DEDUP_REMOVED lines=15> */
.L_x_5366:
[----:B------:R-:W-:Y:S02]  /*12a60*/  FSETP.GTU.FTZ.AND P0, PT, |R44|, +INF , PT ;  /* 0x7f8000002c00780b */ /* 0x000fe40003f1c200 */
[----:B------:R-:W-:-:S04]  /*12a70*/  ISETP.LT.U32.AND P1, PT, R33, R46, PT ;  /* 0x0000002e2100720c */ /* 0x000fc80003f21070 */
[----:B------:R-:W-:-:S13]  /*12a80*/  ISETP.LT.OR.EX P0, PT, R34, R45, !P0, P1 ;  /* 0x0000002d2200720c */ /* 0x000fda0004701710 */
.L_x_5367:
[----:B------:R-:W-:Y:S05]  /*12a90*/  BSYNC B0 ;  /* 0x0000000000007941 */ /* 0x000fea0003800000 */
.L_x_5365:
        /* <DEDUP_REMOVED lines=15> */
.L_x_5369:
[----:B------:R-:W-:Y:S02]  /*12b90*/  FSETP.GTU.FTZ.AND P0, PT, |R47|, +INF , PT ;  /* 0x7f8000002f00780b */ /* 0x000fe40003f1c200 */
[----:B------:R-:W-:-:S04]  /*12ba0*/  ISETP.LT.U32.AND P1, PT, R26, R49, PT ;  /* 0x000000311a00720c */ /* 0x000fc80003f21070 */
[----:B------:R-:W-:-:S13]  /*12bb0*/  ISETP.LT.OR.EX P0, PT, R35, R48, !P0, P1 ;  /* 0x000000302300720c */ /* 0x000fda0004701710 */
.L_x_5370:
[----:B------:R-:W-:Y:S05]  /*12bc0*/  BSYNC B0 ;  /* 0x0000000000007941 */ /* 0x000fea0003800000 */
.L_x_5368:
        /* <DEDUP_REMOVED lines=15> */
.L_x_5372:
[----:B------:R-:W-:Y:S02]  /*12cc0*/  FSETP.GTU.FTZ.AND P0, PT, |R50|, +INF , PT ;  /* 0x7f8000003200780b */ /* 0x000fe40003f1c200 */
[----:B------:R-:W-:-:S04]  /*12cd0*/  ISETP.LT.U32.AND P1, PT, R27, R54, PT ;  /* 0x000000361b00720c */ /* 0x000fc80003f21070 */
[----:B------:R-:W-:-:S13]  /*12ce0*/  ISETP.LT.OR.EX P0, PT, R28, R53, !P0, P1 ;  /* 0x000000351c00720c */ /* 0x000fda0004701710 */
.L_x_5373:
[----:B------:R-:W-:Y:S05]  /*12cf0*/  BSYNC B0 ;  /* 0x0000000000007941 */ /* 0x000fea0003800000 */
.L_x_5371:
        /* <DEDUP_REMOVED lines=15> */
.L_x_5375:
[----:B------:R-:W-:Y:S02]  /*12df0*/  FSETP.GTU.FTZ.AND P0, PT, |R60|, +INF , PT ;  /* 0x7f8000003c00780b */ /* 0x000fe40003f1c200 */
[----:B------:R-:W-:-:S04]  /*12e00*/  ISETP.LT.U32.AND P1, PT, R20, R63, PT ;  /* 0x0000003f1400720c */ /* 0x000fc80003f21070 */
[----:B------:R-:W-:-:S13]  /*12e10*/  ISETP.LT.OR.EX P0, PT, R29, R62, !P0, P1 ;  /* 0x0000003e1d00720c */ /* 0x000fda0004701710 */
.L_x_5376:
[----:B------:R-:W-:Y:S05]  /*12e20*/  BSYNC B0 ;  /* 0x0000000000007941 */ /* 0x000fea0003800000 */
.L_x_5374:
        /* <DEDUP_REMOVED lines=15> */
.L_x_5378:
[----:B------:R-:W-:Y:S02]  /*12f20*/  FSETP.GTU.FTZ.AND P0, PT, |R57|, +INF , PT ;  /* 0x7f8000003900780b */ /* 0x000fe40003f1c200 */
[----:B------:R-:W-:-:S04]  /*12f30*/  ISETP.LT.U32.AND P1, PT, R33, R56, PT ;  /* 0x000000382100720c */ /* 0x000fc80003f21070 */
[----:B------:R-:W-:-:S13]  /*12f40*/  ISETP.LT.OR.EX P0, PT, R34, R55, !P0, P1 ;  /* 0x000000372200720c */ /* 0x000fda0004701710 */
.L_x_5379:
[----:B------:R-:W-:Y:S05]  /*12f50*/  BSYNC B0 ;  /* 0x0000000000007941 */ /* 0x000fea0003800000 */
.L_x_5377:
        /* <DEDUP_REMOVED lines=15> */
.L_x_5381:
[----:B------:R-:W-:Y:S02]  /*13050*/  FSETP.GTU.FTZ.AND P0, PT, |R61|, +INF , PT ;  /* 0x7f8000003d00780b */ /* 0x000fe40003f1c200 */
[----:B------:R-:W-:-:S04]  /*13060*/  ISETP.LT.U32.AND P1, PT, R49, R52, PT ;  /* 0x000000343100720c */ /* 0x000fc80003f21070 */
[----:B------:R-:W-:-:S13]  /*13070*/  ISETP.LT.OR.EX P0, PT, R48, R51, !P0, P1 ;  /* 0x000000333000720c */ /* 0x000fda0004701710 */
.L_x_5382:
[----:B------:R-:W-:Y:S05]  /*13080*/  BSYNC B0 ;  /* 0x0000000000007941 */ /* 0x000fea0003800000 */
.L_x_5380:
[----:B------:R-:W-:Y:S02]  /*13090*/  SEL R42, R49, R52, P0 ;  /* 0x00000034312a7207 */ /* 0x000fe40000000000 */
[----:B------:R-:W-:Y:S02]  /*130a0*/  SEL R43, R48, R51, P0 ;  /* 0x00000033302b7207 */ /* 0x000fe40000000000 */
[----:B------:R-:W-:Y:S01]  /*130b0*/  FSEL R61, R36, R61, P0 ;  /* 0x0000003d243d7208 */ /* 0x000fe20000000000 */
[----:B------:R-:W-:Y:S06]  /*130c0*/  BRA `(.L_x_5067) ;  /* 0x0000004000647947 */ /* 0x000fec0003800000 */
.L_x_5101:
        /* <DEDUP_REMOVED lines=97> */
.L_x_5430:
[----:B------:R-:W-:-:S05]  /*136e0*/  SHF.R.U32.HI R5, RZ, 0x2, R63 ;  /* 0x00000002ff057819 */ /* 0x000fca000001163f */
[----:B------:R-:W-:-:S06]  /*136f0*/  IMAD.WIDE.U32 R4, R5, 0x8, R18 ;  /* 0x0000000805047825 */ /* 0x000fcc00078e0012 */
[----:B------:R-:W2:Y:S01]  /*13700*/  LDG.E.64 R4, desc[UR60][R4.64] ;  /* 0x0000003c04047981 */ /* 0x000ea2000c1e1b00 */
        /* <DEDUP_REMOVED lines=16> */
[----:B--2---:R-:W-:Y:S01]  /*13810*/  IMAD.U32 R65, R4, 0x10000, RZ ;  /* 0x0001000004417824 */ /* 0x004fe200078e00ff */
[C---:B------:R-:W-:Y:S02]  /*13820*/  PRMT R66, R5.reuse, 0x7610, R66 ;  /* 0x0000761005427816 */ /* 0x040fe40000000042 */
[----:B------:R-:W-:Y:S02]  /*13830*/  PRMT R67, R5, 0x7632, R67 ;  /* 0x0000763205437816 */ /* 0x000fe40000000043 */
[CC--:B------:R-:W-:Y:S02]  /*13840*/  FSETP.NEU.OR P3, PT, R46.reuse, R65.reuse, P1 ;  /* 0x000000412e00720b */ /* 0x0c0fe40000f6d400 */
[----:B------:R-:W-:-:S04]  /*13850*/  @!P1 FSETP.GEU.FTZ.AND P2, PT, R46, R65, PT ;  /* 0x000000412e00920b */ /* 0x000fc80003f5e000 */
[----:B------:R-:W-:Y:S02]  /*13860*/  @!P1 SEL R64, RZ, 0xffffffff, P2 ;  /* 0xffffffffff409807 */ /* 0x000fe40001000000 */
[----:B------:R-:W-:Y:S02]  /*13870*/  @P1 FSETP.GTU.FTZ.AND P2, PT, |R65|, +INF , PT ;  /* 0x7f8000004100180b */ /* 0x000fe40003f5c200 */
[----:B---3--:R-:W-:-:S03]  /*13880*/  PRMT R70, R7, 0x7610, R70 ;  /* 0x0000761007467816 */ /* 0x008fc60000000046 */
[----:B------:R-:W-:Y:S02]  /*13890*/  @!P3 SEL R64, RZ, 0xffffffff, P0 ;  /* 0xffffffffff40b807 */ /* 0x000fe40000000000 */
[----:B------:R-:W-:Y:S02]  /*138a0*/  @P1 ISETP.LT.U32.AND P3, PT, R30, R63, PT ;  /* 0x0000003f1e00120c */ /* 0x000fe40003f61070 */
[----:B------:R-:W-:Y:S02]  /*138b0*/  @!P1 LOP3.LUT R64, R64, 0x1, RZ, 0xc0, !PT ;  /* 0x0000000140409812 */ /* 0x000fe400078ec0ff */
[----:B------:R-:W-:Y:S02]  /*138c0*/  PRMT R74, R7, 0x7632, R74 ;  /* 0x00007632074a7816 */ /* 0x000fe4000000004a */
[----:B------:R-:W-:Y:S02]  /*138d0*/  @!P1 ISETP.EQ.U32.AND P0, PT, R64, 0x1, PT ;  /* 0x000000014000980c */ /* 0x000fe40003f02070 */
[----:B------:R-:W-:-:S02]  /*138e0*/  @P1 ISETP.LT.OR.EX P0, PT, R0, RZ, !P2, P3 ;  /* 0x000000ff0000120c */ /* 0x000fc40005701730 */
[----:B------:R-:W-:Y:S02]  /*138f0*/  FSETP.GTU.FTZ.AND P1, PT, |R47|, +INF , PT ;  /* 0x7f8000002f00780b */ /* 0x000fe40003f3c200 */
[----:B------:R-:W-:Y:S02]  /*13900*/  FSEL R46, R46, R65, P0 ;  /* 0x000000412e2e7208 */ /* 0x000fe40000000000 */
[----:B------:R-:W-:Y:S02]  /*13910*/  PRMT R65, R4, 0x7632, R65 ;  /* 0x0000763204417816 */ /* 0x000fe40000000041 */
[C---:B----4-:R-:W-:Y:S02]  /*13920*/  PRMT R75, R8.reuse, 0x7610, R75 ;  /* 0x00007610084b7816 */ /* 0x050fe4000000004b */
[----:B------:R-:W-:Y:S01]  /*13930*/  PRMT R76, R8, 0x7632, R76 ;  /* 0x00007632084c7816 */ /* 0x000fe2000000004c */
[----:B------:R-:W-:Y:S01]  /*13940*/  IMAD.U32 R72, R65, 0x10000, RZ ;  /* 0x0001000041487824 */ /* 0x000fe200078e00ff */
[----:B-----5:R-:W-:-:S02]  /*13950*/  PRMT R7, R10, 0x7610, R7 ;  /* 0x000076100a077816 */ /* 0x020fc40000000007 */
[----:B------:R-:W-:Y:S02]  /*13960*/  PRMT R8, R11, 0x7610, R8 ;  /* 0x000076100b087816 */ /* 0x000fe40000000008 */
[----:B------:R-:W-:Y:S02]  /*13970*/  PRMT R64, R4, 0x7610, R64 ;  /* 0x0000761004407816 */ /* 0x000fe40000000040 */
[----:B------:R-:W-:Y:S02]  /*13980*/  PRMT R68, R6, 0x7632, R68 ;  /* 0x0000763206447816 */ /* 0x000fe40000000044 */
[----:B------:R-:W-:Y:S02]  /*13990*/  PRMT R77, R9, 0x7632, R77 ;  /* 0x00007632094d7816 */ /* 0x000fe4000000004d */
[----:B------:R-:W-:Y:S02]  /*139a0*/  PRMT R10, R10, 0x7632, R10 ;  /* 0x000076320a0a7816 */ /* 0x000fe4000000000a */
[----:B------:R-:W-:-:S02]  /*139b0*/  PRMT R11, R11, 0x7632, R11 ;  /* 0x000076320b0b7816 */ /* 0x000fc4000000000b */
[----:B------:R-:W-:Y:S02]  /*139c0*/  SEL R30, R30, R63, P0 ;  /* 0x0000003f1e1e7207 */ /* 0x000fe40000000000 */
[----:B------:R-:W-:Y:S01]  /*139d0*/  SEL R0, R0, RZ, P0 ;  /* 0x000000ff00007207 */ /* 0x000fe20000000000 */
        /* <DEDUP_REMOVED lines=10> */
.L_x_5386:
[----:B------:R-:W-:Y:S02]  /*13a80*/  FSETP.GTU.FTZ.AND P0, PT, |R72|, +INF , PT ;  /* 0x7f8000004800780b */ /* 0x000fe40003f1c200 */
[----:B------:R-:W-:-:S04]  /*13a90*/  ISETP.LT.U32.AND P1, PT, R31, R63, PT ;  /* 0x0000003f1f00720c */ /* 0x000fc80003f21070 */
[----:B------:R-:W-:-:S13]  /*13aa0*/  ISETP.LT.OR.EX P0, PT, R3, RZ, !P0, P1 ;  /* 0x000000ff0300720c */ /* 0x000fda0004701710 */
.L_x_5387:
[----:B------:R-:W-:Y:S05]  /*13ab0*/  BSYNC B1 ;  /* 0x0000000000017941 */ /* 0x000fea0003800000 */
.L_x_5385:
        /* <DEDUP_REMOVED lines=16> */
.L_x_5389:
[----:B------:R-:W-:Y:S02]  /*13bc0*/  FSETP.GTU.FTZ.AND P0, PT, |R5|, +INF , PT ;  /* 0x7f8000000500780b */ /* 0x000fe40003f1c200 */
[----:B------:R-:W-:-:S04]  /*13bd0*/  ISETP.LT.U32.AND P1, PT, R32, R63, PT ;  /* 0x0000003f2000720c */ /* 0x000fc80003f21070 */
[----:B------:R-:W-:-:S13]  /*13be0*/  ISETP.LT.OR.EX P0, PT, R12, RZ, !P0, P1 ;  /* 0x000000ff0c00720c */ /* 0x000fda0004701710 */
.L_x_5390:
[----:B------:R-:W-:Y:S05]  /*13bf0*/  BSYNC B1 ;  /* 0x0000000000017941 */ /* 0x000fea0003800000 */
.L_x_5388:
        /* <DEDUP_REMOVED lines=16> */
.L_x_5392:
[----:B------:R-:W-:Y:S02]  /*13d00*/  FSETP.GTU.FTZ.AND P0, PT, |R72|, +INF , PT ;  /* 0x7f8000004800780b */ /* 0x000fe40003f1c200 */
[----:B------:R-:W-:-:S04]  /*13d10*/  ISETP.LT.U32.AND P1, PT, R33, R63, PT ;  /* 0x0000003f2100720c */ /* 0x000fc80003f21070 */
[----:B------:R-:W-:-:S13]  /*13d20*/  ISETP.LT.OR.EX P0, PT, R13, RZ, !P0, P1 ;  /* 0x000000ff0d00720c */ /* 0x000fda0004701710 */
.L_x_5393:
[----:B------:R-:W-:Y:S05]  /*13d30*/  BSYNC B1 ;  /* 0x0000000000017941 */ /* 0x000fea0003800000 */
.L_x_5391:
        /* <DEDUP_REMOVED lines=16> */
.L_x_5395:
[----:B------:R-:W-:Y:S02]  /*13e40*/  FSETP.GTU.FTZ.AND P0, PT, |R72|, +INF , PT ;  /* 0x7f8000004800780b */ /* 0x000fe40003f1c200 */
[----:B------:R-:W-:-:S04]  /*13e50*/  ISETP.LT.U32.AND P1, PT, R35, R71, PT ;  /* 0x000000472300720c */ /* 0x000fc80003f21070 */
[----:B------:R-:W-:-:S13]  /*13e60*/  ISETP.LT.OR.EX P0, PT, R15, RZ, !P0, P1 ;  /* 0x000000ff0f00720c */ /* 0x000fda0004701710 */
.L_x_5396:
[----:B------:R-:W-:Y:S05]  /*13e70*/  BSYNC B1 ;  /* 0x0000000000017941 */ /* 0x000fea0003800000 */
.L_x_5394:
        /* <DEDUP_REMOVED lines=16> */
.L_x_5398:
[----:B------:R-:W-:Y:S02]  /*13f80*/  FSETP.GTU.FTZ.AND P0, PT, |R5|, +INF , PT ;  /* 0x7f8000000500780b */ /* 0x000fe40003f1c200 */
[----:B------:R-:W-:-:S04]  /*13f90*/  ISETP.LT.U32.AND P1, PT, R34, R71, PT ;  /* 0x000000472200720c */ /* 0x000fc80003f21070 */
[----:B------:R-:W-:-:S13]  /*13fa0*/  ISETP.LT.OR.EX P0, PT, R14, RZ, !P0, P1 ;  /* 0x000000ff0e00720c */ /* 0x000fda0004701710 */
.L_x_5399:
[----:B------:R-:W-:Y:S05]  /*13fb0*/  BSYNC B1 ;  /* 0x0000000000017941 */ /* 0x000fea0003800000 */
.L_x_5397:
        /* <DEDUP_REMOVED lines=16> */
.L_x_5401:
[----:B------:R-:W-:Y:S02]  /*140c0*/  FSETP.GTU.FTZ.AND P0, PT, |R72|, +INF , PT ;  /* 0x7f8000004800780b */ /* 0x000fe40003f1c200 */
[----:B------:R-:W-:-:S04]  /*140d0*/  ISETP.LT.U32.AND P1, PT, R37, R71, PT ;  /* 0x000000472500720c */ /* 0x000fc80003f21070 */
[----:B------:R-:W-:-:S13]  /*140e0*/  ISETP.LT.OR.EX P0, PT, R21, RZ, !P0, P1 ;  /* 0x000000ff1500720c */ /* 0x000fda0004701710 */
.L_x_5402:
[----:B------:R-:W-:Y:S05]  /*140f0*/  BSYNC B1 ;  /* 0x0000000000017941 */ /* 0x000fea0003800000 */
.L_x_5400:
        /* <DEDUP_REMOVED lines=16> */
.L_x_5404:
[----:B------:R-:W-:Y:S02]  /*14200*/  FSETP.GTU.FTZ.AND P0, PT, |R5|, +INF , PT ;  /* 0x7f8000000500780b */ /* 0x000fe40003f1c200 */
[----:B------:R-:W-:-:S04]  /*14210*/  ISETP.LT.U32.AND P1, PT, R36, R71, PT ;  /* 0x000000472400720c */ /* 0x000fc80003f21070 */
[----:B------:R-:W-:-:S13]  /*14220*/  ISETP.LT.OR.EX P0, PT, R20, RZ, !P0, P1 ;  /* 0x000000ff1400720c */ /* 0x000fda0004701710 */
.L_x_5405:
[----:B------:R-:W-:Y:S05]  /*14230*/  BSYNC B1 ;  /* 0x0000000000017941 */ /* 0x000fea0003800000 */
.L_x_5403:
        /* <DEDUP_REMOVED lines=16> */
.L_x_5407:
[----:B------:R-:W-:Y:S02]  /*14340*/  FSETP.GTU.FTZ.AND P0, PT, |R5|, +INF , PT ;  /* 0x7f8000000500780b */ /* 0x000fe40003f1c200 */
[----:B------:R-:W-:-:S04]  /*14350*/  ISETP.LT.U32.AND P1, PT, R38, R73, PT ;  /* 0x000000492600720c */ /* 0x000fc80003f21070 */
[----:B------:R-:W-:-:S13]  /*14360*/  ISETP.LT.OR.EX P0, PT, R22, RZ, !P0, P1 ;  /* 0x000000ff1600720c */ /* 0x000fda0004701710 */
.L_x_5408:
[----:B------:R-:W-:Y:S05]  /*14370*/  BSYNC B1 ;  /* 0x0000000000017941 */ /* 0x000fea0003800000 */
.L_x_5406:
        /* <DEDUP_REMOVED lines=16> */
.L_x_5410:
[----:B------:R-:W-:Y:S02]  /*14480*/  FSETP.GTU.FTZ.AND P0, PT, |R72|, +INF , PT ;  /* 0x7f8000004800780b */ /* 0x000fe40003f1c200 */
[----:B------:R-:W-:-:S04]  /*14490*/  ISETP.LT.U32.AND P1, PT, R39, R73, PT ;  /* 0x000000492700720c */ /* 0x000fc80003f21070 */
[----:B------:R-:W-:-:S13]  /*144a0*/  ISETP.LT.OR.EX P0, PT, R23, RZ, !P0, P1 ;  /* 0x000000ff1700720c */ /* 0x000fda0004701710 */
.L_x_5411:
[----:B------:R-:W-:Y:S05]  /*144b0*/  BSYNC B1 ;  /* 0x0000000000017941 */ /* 0x000fea0003800000 */
.L_x_5409:
        /* <DEDUP_REMOVED lines=16> */
.L_x_5413:
[----:B------:R-:W-:Y:S02]  /*145c0*/  FSETP.GTU.FTZ.AND P0, PT, |R5|, +INF , PT ;  /* 0x7f8000000500780b */ /* 0x000fe40003f1c200 */
[----:B------:R-:W-:-:S04]  /*145d0*/  ISETP.LT.U32.AND P1, PT, R40, R73, PT ;  /* 0x000000492800720c */ /* 0x000fc80003f21070 */
[----:B------:R-:W-:-:S13]  /*145e0*/  ISETP.LT.OR.EX P0, PT, R24, RZ, !P0, P1 ;  /* 0x000000ff1800720c */ /* 0x000fda0004701710 */
.L_x_5414:
[----:B------:R-:W-:Y:S05]  /*145f0*/  BSYNC B1 ;  /* 0x0000000000017941 */ /* 0x000fea0003800000 */
.L_x_5412:
        /* <DEDUP_REMOVED lines=16> */
.L_x_5416:
[----:B------:R-:W-:Y:S02]  /*14700*/  FSETP.GTU.FTZ.AND P0, PT, |R72|, +INF , PT ;  /* 0x7f8000004800780b */ /* 0x000fe40003f1c200 */
[----:B------:R-:W-:-:S04]  /*14710*/  ISETP.LT.U32.AND P1, PT, R41, R73, PT ;  /* 0x000000492900720c */ /* 0x000fc80003f21070 */
[----:B------:R-:W-:-:S13]  /*14720*/  ISETP.LT.OR.EX P0, PT, R25, RZ, !P0, P1 ;  /* 0x000000ff1900720c */ /* 0x000fda0004701710 */
.L_x_5417:
[----:B------:R-:W-:Y:S05]  /*14730*/  BSYNC B1 ;  /* 0x0000000000017941 */ /* 0x000fea0003800000 */
.L_x_5415:
        /* <DEDUP_REMOVED lines=16> */
.L_x_5419:
[----:B------:R-:W-:Y:S02]  /*14840*/  FSETP.GTU.FTZ.AND P0, PT, |R5|, +INF , PT ;  /* 0x7f8000000500780b */ /* 0x000fe40003f1c200 */
[----:B------:R-:W-:-:S04]  /*14850*/  ISETP.LT.U32.AND P1, PT, R43, R69, PT ;  /* 0x000000452b00720c */ /* 0x000fc80003f21070 */
[----:B------:R-:W-:-:S13]  /*14860*/  ISETP.LT.OR.EX P0, PT, R27, RZ, !P0, P1 ;  /* 0x000000ff1b00720c */ /* 0x000fda0004701710 */
.L_x_5420:
[----:B------:R-:W-:Y:S05]  /*14870*/  BSYNC B1 ;  /* 0x0000000000017941 */ /* 0x000fea0003800000 */
.L_x_5418:
        /* <DEDUP_REMOVED lines=16> */
.L_x_5422:
[----:B------:R-:W-:Y:S02]  /*14980*/  FSETP.GTU.FTZ.AND P0, PT, |R72|, +INF , PT ;  /* 0x7f8000004800780b */ /* 0x000fe40003f1c200 */
[----:B------:R-:W-:-:S04]  /*14990*/  ISETP.LT.U32.AND P1, PT, R44, R69, PT ;  /* 0x000000452c00720c */ /* 0x000fc80003f21070 */
[----:B------:R-:W-:-:S13]  /*149a0*/  ISETP.LT.OR.EX P0, PT, R28, RZ, !P0, P1 ;  /* 0x000000ff1c00720c */ /* 0x000fda0004701710 */
.L_x_5423:
[----:B------:R-:W-:Y:S05]  /*149b0*/  BSYNC B1 ;  /* 0x0000000000017941 */ /* 0x000fea0003800000 */
.L_x_5421:
        /* <DEDUP_REMOVED lines=16> */
.L_x_5425:
[----:B------:R-:W-:Y:S02]  /*14ac0*/  FSETP.GTU.FTZ.AND P0, PT, |R72|, +INF , PT ;  /* 0x7f8000004800780b */ /* 0x000fe40003f1c200 */
[----:B------:R-:W-:-:S04]  /*14ad0*/  ISETP.LT.U32.AND P1, PT, R45, R69, PT ;  /* 0x000000452d00720c */ /* 0x000fc80003f21070 */
[----:B------:R-:W-:-:S13]  /*14ae0*/  ISETP.LT.OR.EX P0, PT, R29, RZ, !P0, P1 ;  /* 0x000000ff1d00720c */ /* 0x000fda0004701710 */
.L_x_5426:
[----:B------:R-:W-:Y:S05]  /*14af0*/  BSYNC B1 ;  /* 0x0000000000017941 */ /* 0x000fea0003800000 */
.L_x_5424:
        /* <DEDUP_REMOVED lines=16> */
.L_x_5428:
[----:B------:R-:W-:Y:S02]  /*14c00*/  FSETP.GTU.FTZ.AND P0, PT, |R71|, +INF , PT ;  /* 0x7f8000004700780b */ /* 0x000fe40003f1c200 */
[----:B------:R-:W-:-:S04]  /*14c10*/  ISETP.LT.U32.AND P1, PT, R42, R69, PT ;  /* 0x000000452a00720c */ /* 0x000fc80003f21070 */
[----:B------:R-:W-:-:S13]  /*14c20*/  ISETP.LT.OR.EX P0, PT, R26, RZ, !P0, P1 ;  /* 0x000000ff1a00720c */ /* 0x000fda0004701710 */
.L_x_5429:
[----:B------:R-:W-:Y:S05]  /*14c30*/  BSYNC B1 ;  /* 0x0000000000017941 */ /* 0x000fea0003800000 */
.L_x_5427:
        /* <DEDUP_REMOVED lines=9> */
.L_x_5384:
[----:B------:R-:W-:Y:S05]  /*14cd0*/  BSYNC B0 ;  /* 0x0000000000007941 */ /* 0x000fea0003800000 */
.L_x_5383:
        /* <DEDUP_REMOVED lines=39> */
.L_x_5432:
[----:B------:R-:W-:Y:S05]  /*14f50*/  BSYNC B0 ;  /* 0x0000000000007941 */ /* 0x000fea0003800000 */
.L_x_5431:
        /* <DEDUP_REMOVED lines=15> */
.L_x_5436:
[----:B------:R-:W-:Y:S02]  /*15050*/  FSETP.GTU.FTZ.AND P0, PT, |R5|, +INF , PT ;  /* 0x7f8000000500780b */ /* 0x000fe40003f1c200 */
[----:B------:R-:W-:-:S04]  /*15060*/  ISETP.LT.U32.AND P1, PT, R30, R63, PT ;  /* 0x0000003f1e00720c */ /* 0x000fc80003f21070 */
[----:B------:R-:W-:-:S13]  /*15070*/  ISETP.LT.OR.EX P0, PT, R0, RZ, !P0, P1 ;  /* 0x000000ff0000720c */ /* 0x000fda0004701710 */
.L_x_5437:
[----:B------:R-:W-:Y:S05]  /*15080*/  BSYNC B1 ;  /* 0x0000000000017941 */ /* 0x000fea0003800000 */
.L_x_5435:
        /* <DEDUP_REMOVED lines=16> */
.L_x_5439:
[----:B------:R-:W-:Y:S02]  /*15190*/  FSETP.GTU.FTZ.AND P0, PT, |R18|, +INF , PT ;  /* 0x7f8000001200780b */ /* 0x000fe40003f1c200 */
[----:B------:R-:W-:-:S04]  /*151a0*/  ISETP.LT.U32.AND P1, PT, R31, R63, PT ;  /* 0x0000003f1f00720c */ /* 0x000fc80003f21070 */
[----:B------:R-:W-:-:S13]  /*151b0*/  ISETP.LT.OR.EX P0, PT, R3, RZ, !P0, P1 ;  /* 0x000000ff0300720c */ /* 0x000fda0004701710 */
.L_x_5440:
[----:B------:R-:W-:Y:S05]  /*151c0*/  BSYNC B1 ;  /* 0x0000000000017941 */ /* 0x000fea0003800000 */
.L_x_5438:
        /* <DEDUP_REMOVED lines=16> */
.L_x_5442:
[----:B------:R-:W-:Y:S02]  /*152d0*/  FSETP.GTU.FTZ.AND P0, PT, |R5|, +INF , PT ;  /* 0x7f8000000500780b */ /* 0x000fe40003f1c200 */
[----:B------:R-:W-:-:S04]  /*152e0*/  ISETP.LT.U32.AND P1, PT, R32, R63, PT ;  /* 0x0000003f2000720c */ /* 0x000fc80003f21070 */
[----:B------:R-:W-:-:S13]  /*152f0*/  ISETP.LT.OR.EX P0, PT, R12, RZ, !P0, P1 ;  /* 0x000000ff0c00720c */ /* 0x000fda0004701710 */
.L_x_5443:
[----:B------:R-:W-:Y:S05]  /*15300*/  BSYNC B1 ;  /* 0x0000000000017941 */ /* 0x000fea0003800000 */
.L_x_5441:
        /* <DEDUP_REMOVED lines=16> */
.L_x_5445:
[----:B------:R-:W-:Y:S02]  /*15410*/  FSETP.GTU.FTZ.AND P0, PT, |R18|, +INF , PT ;  /* 0x7f8000001200780b */ /* 0x000fe40003f1c200 */
[----:B------:R-:W-:-:S04]  /*15420*/  ISETP.LT.U32.AND P1, PT, R33, R63, PT ;  /* 0x0000003f2100720c */ /* 0x000fc80003f21070 */
[----:B------:R-:W-:-:S13]  /*15430*/  ISETP.LT.OR.EX P0, PT, R13, RZ, !P0, P1 ;  /* 0x000000ff0d00720c */ /* 0x000fda0004701710 */
.L_x_5446:
[----:B------:R-:W-:Y:S05]  /*15440*/  BSYNC B1 ;  /* 0x0000000000017941 */ /* 0x000fea0003800000 */
.L_x_5444:
        /* <DEDUP_REMOVED lines=19> */
.L_x_5448:
[----:B------:R-:W-:Y:S02]  /*15580*/  FSETP.GTU.FTZ.AND P0, PT, |R6|, +INF , PT ;  /* 0x7f8000000600780b */ /* 0x000fe40003f1c200 */
[----:B------:R-:W-:-:S04]  /*15590*/  ISETP.LT.U32.AND P1, PT, R35, R65, PT ;  /* 0x000000412300720c */ /* 0x000fc80003f21070 */
[----:B------:R-:W-:-:S13]  /*155a0*/  ISETP.LT.OR.EX P0, PT, R15, RZ, !P0, P1 ;  /* 0x000000ff0f00720c */ /* 0x000fda0004701710 */
.L_x_5449:
[----:B------:R-:W-:Y:S05]  /*155b0*/  BSYNC B1 ;  /* 0x0000000000017941 */ /* 0x000fea0003800000 */
.L_x_5447:
        /* <DEDUP_REMOVED lines=16> */
.L_x_5451:
[----:B------:R-:W-:Y:S02]  /*156c0*/  FSETP.GTU.FTZ.AND P0, PT, |R5|, +INF , PT ;  /* 0x7f8000000500780b */ /* 0x000fe40003f1c200 */
[----:B------:R-:W-:-:S04]  /*156d0*/  ISETP.LT.U32.AND P1, PT, R34, R65, PT ;  /* 0x000000412200720c */ /* 0x000fc80003f21070 */
[----:B------:R-:W-:-:S13]  /*156e0*/  ISETP.LT.OR.EX P0, PT, R14, RZ, !P0, P1 ;  /* 0x000000ff0e00720c */ /* 0x000fda0004701710 */
.L_x_5452:
[----:B------:R-:W-:Y:S05]  /*156f0*/  BSYNC B1 ;  /* 0x0000000000017941 */ /* 0x000fea0003800000 */
.L_x_5450:
        /* <DEDUP_REMOVED lines=16> */
.L_x_5454:
[----:B------:R-:W-:Y:S02]  /*15800*/  FSETP.GTU.FTZ.AND P0, PT, |R70|, +INF , PT ;  /* 0x7f8000004600780b */ /* 0x000fe40003f1c200 */
[----:B------:R-:W-:-:S04]  /*15810*/  ISETP.LT.U32.AND P1, PT, R37, R65, PT ;  /* 0x000000412500720c */ /* 0x000fc80003f21070 */
[----:B------:R-:W-:-:S13]  /*15820*/  ISETP.LT.OR.EX P0, PT, R21, RZ, !P0, P1 ;  /* 0x000000ff1500720c */ /* 0x000fda0004701710 */
.L_x_5455:
[----:B------:R-:W-:Y:S05]  /*15830*/  BSYNC B1 ;  /* 0x0000000000017941 */ /* 0x000fea0003800000 */
.L_x_5453:
        /* <DEDUP_REMOVED lines=16> */
.L_x_5457:
[----:B------:R-:W-:Y:S02]  /*15940*/  FSETP.GTU.FTZ.AND P0, PT, |R5|, +INF , PT ;  /* 0x7f8000000500780b */ /* 0x000fe40003f1c200 */
[----:B------:R-:W-:-:S04]  /*15950*/  ISETP.LT.U32.AND P1, PT, R36, R65, PT ;  /* 0x000000412400720c */ /* 0x000fc80003f21070 */
[----:B------:R-:W-:-:S13]  /*15960*/  ISETP.LT.OR.EX P0, PT, R20, RZ, !P0, P1 ;  /* 0x000000ff1400720c */ /* 0x000fda0004701710 */
.L_x_5458:
[----:B------:R-:W-:Y:S05]  /*15970*/  BSYNC B1 ;  /* 0x0000000000017941 */ /* 0x000fea0003800000 */
.L_x_5456:
        /* <DEDUP_REMOVED lines=19> */
.L_x_5460:
[----:B------:R-:W-:Y:S02]  /*15ab0*/  FSETP.GTU.FTZ.AND P0, PT, |R75|, +INF , PT ;  /* 0x7f8000004b00780b */ /* 0x000fe40003f1c200 */
[----:B------:R-:W-:-:S04]  /*15ac0*/  ISETP.LT.U32.AND P1, PT, R38, R19, PT ;  /* 0x000000132600720c */ /* 0x000fc80003f21070 */
[----:B------:R-:W-:-:S13]  /*15ad0*/  ISETP.LT.OR.EX P0, PT, R22, RZ, !P0, P1 ;  /* 0x000000ff1600720c */ /* 0x000fda0004701710 */
.L_x_5461:
[----:B------:R-:W-:Y:S05]  /*15ae0*/  BSYNC B1 ;  /* 0x0000000000017941 */ /* 0x000fea0003800000 */
.L_x_5459:
        /* <DEDUP_REMOVED lines=16> */
.L_x_5463:
[----:B------:R-:W-:Y:S02]  /*15bf0*/  FSETP.GTU.FTZ.AND P0, PT, |R76|, +INF , PT ;  /* 0x7f8000004c00780b */ /* 0x000fe40003f1c200 */
[----:B------:R-:W-:-:S04]  /*15c00*/  ISETP.LT.U32.AND P1, PT, R39, R19, PT ;  /* 0x000000132700720c */ /* 0x000fc80003f21070 */
[----:B------:R-:W-:-:S13]  /*15c10*/  ISETP.LT.OR.EX P0, PT, R23, RZ, !P0, P1 ;  /* 0x000000ff1700720c */ /* 0x000fda0004701710 */
.L_x_5464:
[----:B------:R-:W-:Y:S05]  /*15c20*/  BSYNC B1 ;  /* 0x0000000000017941 */ /* 0x000fea0003800000 */
.L_x_5462:
        /* <DEDUP_REMOVED lines=16> */
.L_x_5466:
[----:B------:R-:W-:Y:S02]  /*15d30*/  FSETP.GTU.FTZ.AND P0, PT, |R9|, +INF , PT ;  /* 0x7f8000000900780b */ /* 0x000fe40003f1c200 */
[----:B------:R-:W-:-:S04]  /*15d40*/  ISETP.LT.U32.AND P1, PT, R40, R19, PT ;  /* 0x000000132800720c */ /* 0x000fc80003f21070 */
[----:B------:R-:W-:-:S13]  /*15d50*/  ISETP.LT.OR.EX P0, PT, R24, RZ, !P0, P1 ;  /* 0x000000ff1800720c */ /* 0x000fda0004701710 */
.L_x_5467:
[----:B------:R-:W-:Y:S05]  /*15d60*/  BSYNC B1 ;  /* 0x0000000000017941 */ /* 0x000fea0003800000 */
.L_x_5465:
        /* <DEDUP_REMOVED lines=16> */
.L_x_5469:
[----:B------:R-:W-:Y:S02]  /*15e70*/  FSETP.GTU.FTZ.AND P0, PT, |R6|, +INF , PT ;  /* 0x7f8000000600780b */ /* 0x000fe40003f1c200 */
[----:B------:R-:W-:-:S04]  /*15e80*/  ISETP.LT.U32.AND P1, PT, R41, R19, PT ;  /* 0x000000132900720c */ /* 0x000fc80003f21070 */
[----:B------:R-:W-:-:S13]  /*15e90*/  ISETP.LT.OR.EX P0, PT, R25, RZ, !P0, P1 ;  /* 0x000000ff1900720c */ /* 0x000fda0004701710 */
.L_x_5470:
[----:B------:R-:W-:Y:S05]  /*15ea0*/  BSYNC B1 ;  /* 0x0000000000017941 */ /* 0x000fea0003800000 */
.L_x_5468:
        /* <DEDUP_REMOVED lines=19> */
.L_x_5472:
[----:B------:R-:W-:Y:S02]  /*15fe0*/  FSETP.GTU.FTZ.AND P0, PT, |R7|, +INF , PT ;  /* 0x7f8000000700780b */ /* 0x000fe40003f1c200 */
[----:B------:R-:W-:-:S04]  /*15ff0*/  ISETP.LT.U32.AND P1, PT, R43, R5, PT ;  /* 0x000000052b00720c */ /* 0x000fc80003f21070 */
[----:B------:R-:W-:-:S13]  /*16000*/  ISETP.LT.OR.EX P0, PT, R27, RZ, !P0, P1 ;  /* 0x000000ff1b00720c */ /* 0x000fda0004701710 */
.L_x_5473:
[----:B------:R-:W-:Y:S05]  /*16010*/  BSYNC B1 ;  /* 0x0000000000017941 */ /* 0x000fea0003800000 */
.L_x_5471:
        /* <DEDUP_REMOVED lines=16> */
.L_x_5475:
[----:B------:R-:W-:Y:S02]  /*16120*/  FSETP.GTU.FTZ.AND P0, PT, |R10|, +INF , PT ;  /* 0x7f8000000a00780b */ /* 0x000fe40003f1c200 */
[----:B------:R-:W-:-:S04]  /*16130*/  ISETP.LT.U32.AND P1, PT, R44, R5, PT ;  /* 0x000000052c00720c */ /* 0x000fc80003f21070 */
[----:B------:R-:W-:-:S13]  /*16140*/  ISETP.LT.OR.EX P0, PT, R28, RZ, !P0, P1 ;  /* 0x000000ff1c00720c */ /* 0x000fda0004701710 */
.L_x_5476:
[----:B------:R-:W-:Y:S05]  /*16150*/  BSYNC B1 ;  /* 0x0000000000017941 */ /* 0x000fea0003800000 */
.L_x_5474:
        /* <DEDUP_REMOVED lines=16> */
.L_x_5478:
[----:B------:R-:W-:Y:S02]  /*16260*/  FSETP.GTU.FTZ.AND P0, PT, |R8|, +INF , PT ;  /* 0x7f8000000800780b */ /* 0x000fe40003f1c200 */
[----:B------:R-:W-:-:S04]  /*16270*/  ISETP.LT.U32.AND P1, PT, R45, R5, PT ;  /* 0x000000052d00720c */ /* 0x000fc80003f21070 */
[----:B------:R-:W-:-:S13]  /*16280*/  ISETP.LT.OR.EX P0, PT, R29, RZ, !P0, P1 ;  /* 0x000000ff1d00720c */ /* 0x000fda0004701710 */
.L_x_5479:
[----:B------:R-:W-:Y:S05]  /*16290*/  BSYNC B1 ;  /* 0x0000000000017941 */ /* 0x000fea0003800000 */
.L_x_5477:
        /* <DEDUP_REMOVED lines=16> */
.L_x_5481:
[----:B------:R-:W-:Y:S02]  /*163a0*/  FSETP.GTU.FTZ.AND P0, PT, |R11|, +INF , PT ;  /* 0x7f8000000b00780b */ /* 0x000fe40003f1c200 */
[----:B------:R-:W-:-:S04]  /*163b0*/  ISETP.LT.U32.AND P1, PT, R42, R5, PT ;  /* 0x000000052a00720c */ /* 0x000fc80003f21070 */
[----:B------:R-:W-:-:S13]  /*163c0*/  ISETP.LT.OR.EX P0, PT, R26, RZ, !P0, P1 ;  /* 0x000000ff1a00720c */ /* 0x000fda0004701710 */
.L_x_5482:
[----:B------:R-:W-:Y:S05]  /*163d0*/  BSYNC B1 ;  /* 0x0000000000017941 */ /* 0x000fea0003800000 */
.L_x_5480:
[----:B------:R-:W-:Y:S02]  /*163e0*/  FSEL R60, R60, R11, P0 ;  /* 0x0000000b3c3c7208 */ /* 0x000fe40000000000 */
[----:B------:R-:W-:Y:S02]  /*163f0*/  SEL R42, R42, R5, P0 ;  /* 0x000000052a2a7207 */ /* 0x000fe40000000000 */
[----:B------:R-:W-:-:S07]  /*16400*/  SEL R26, R26, RZ, P0 ;  /* 0x000000ff1a1a7207 */ /* 0x000fce0000000000 */
.L_x_5434:
[----:B------:R-:W-:Y:S05]  /*16410*/  BSYNC B0 ;  /* 0x0000000000007941 */ /* 0x000fea0003800000 */
.L_x_5433:
        /* <DEDUP_REMOVED lines=12> */
.L_x_5484:
[----:B------:R-:W-:Y:S02]  /*164e0*/  FSETP.GTU.FTZ.AND P0, PT, |R51|, +INF , PT ;  /* 0x7f8000003300780b */ /* 0x000fe40003f1c200 */
[----:B------:R-:W-:-:S04]  /*164f0*/  ISETP.LT.U32.AND P1, PT, R30, R35, PT ;  /* 0x000000231e00720c */ /* 0x000fc80003f21070 */
[----:B------:R-:W-:-:S13]  /*16500*/  ISETP.LT.OR.EX P0, PT, R0, R15, !P0, P1 ;  /* 0x0000000f0000720c */ /* 0x000fda0004701710 */
.L_x_5485:
[----:B------:R-:W-:Y:S05]  /*16510*/  BSYNC B0 ;  /* 0x0000000000007941 */ /* 0x000fea0003800000 */
.L_x_5483:
        /* <DEDUP_REMOVED lines=15> */
.L_x_5487:
[----:B------:R-:W-:Y:S02]  /*16610*/  FSETP.GTU.FTZ.AND P0, PT, |R50|, +INF , PT ;  /* 0x7f8000003200780b */ /* 0x000fe40003f1c200 */
[----:B------:R-:W-:-:S04]  /*16620*/  ISETP.LT.U32.AND P1, PT, R31, R34, PT ;  /* 0x000000221f00720c */ /* 0x000fc80003f21070 */
[----:B------:R-:W-:-:S13]  /*16630*/  ISETP.LT.OR.EX P0, PT, R3, R14, !P0, P1 ;  /* 0x0000000e0300720c */ /* 0x000fda0004701710 */
.L_x_5488:
[----:B------:R-:W-:Y:S05]  /*16640*/  BSYNC B0 ;  /* 0x0000000000007941 */ /* 0x000fea0003800000 */
.L_x_5486:
        /* <DEDUP_REMOVED lines=15> */
.L_x_5490:
[----:B------:R-:W-:Y:S02]  /*16740*/  FSETP.GTU.FTZ.AND P0, PT, |R53|, +INF , PT ;  /* 0x7f8000003500780b */ /* 0x000fe40003f1c200 */
[----:B------:R-:W-:-:S04]  /*16750*/  ISETP.LT.U32.AND P1, PT, R32, R37, PT ;  /* 0x000000252000720c */ /* 0x000fc80003f21070 */
[----:B------:R-:W-:-:S13]  /*16760*/  ISETP.LT.OR.EX P0, PT, R12, R21, !P0, P1 ;  /* 0x000000150c00720c */ /* 0x000fda0004701710 */
.L_x_5491:
[----:B------:R-:W-:Y:S05]  /*16770*/  BSYNC B0 ;  /* 0x0000000000007941 */ /* 0x000fea0003800000 */
.L_x_5489:
        /* <DEDUP_REMOVED lines=15> */
.L_x_5493:
[----:B------:R-:W-:Y:S02]  /*16870*/  FSETP.GTU.FTZ.AND P0, PT, |R52|, +INF , PT ;  /* 0x7f8000003400780b */ /* 0x000fe40003f1c200 */
[----:B------:R-:W-:-:S04]  /*16880*/  ISETP.LT.U32.AND P1, PT, R33, R36, PT ;  /* 0x000000242100720c */ /* 0x000fc80003f21070 */
[----:B------:R-:W-:-:S13]  /*16890*/  ISETP.LT.OR.EX P0, PT, R13, R20, !P0, P1 ;  /* 0x000000140d00720c */ /* 0x000fda0004701710 */
.L_x_5494:
[----:B------:R-:W-:Y:S05]  /*168a0*/  BSYNC B0 ;  /* 0x0000000000007941 */ /* 0x000fea0003800000 */
.L_x_5492:
        /* <DEDUP_REMOVED lines=15> */
.L_x_5496:
[----:B------:R-:W-:Y:S02]  /*169a0*/  FSETP.GTU.FTZ.AND P0, PT, |R54|, +INF , PT ;  /* 0x7f8000003600780b */ /* 0x000fe40003f1c200 */
[----:B------:R-:W-:-:S04]  /*169b0*/  ISETP.LT.U32.AND P1, PT, R35, R38, PT ;  /* 0x000000262300720c */ /* 0x000fc80003f21070 */
[----:B------:R-:W-:-:S13]  /*169c0*/  ISETP.LT.OR.EX P0, PT, R15, R22, !P0, P1 ;  /* 0x000000160f00720c */ /* 0x000fda0004701710 */
.L_x_5497:
[----:B------:R-:W-:Y:S05]  /*169d0*/  BSYNC B0 ;  /* 0x0000000000007941 */ /* 0x000fea0003800000 */
.L_x_5495:
        /* <DEDUP_REMOVED lines=15> */
.L_x_5499:
[----:B------:R-:W-:Y:S02]  /*16ad0*/  FSETP.GTU.FTZ.AND P0, PT, |R55|, +INF , PT ;  /* 0x7f8000003700780b */ /* 0x000fe40003f1c200 */
[----:B------:R-:W-:-:S04]  /*16ae0*/  ISETP.LT.U32.AND P1, PT, R34, R39, PT ;  /* 0x000000272200720c */ /* 0x000fc80003f21070 */
[----:B------:R-:W-:-:S13]  /*16af0*/  ISETP.LT.OR.EX P0, PT, R14, R23, !P0, P1 ;  /* 0x000000170e00720c */ /* 0x000fda0004701710 */
.L_x_5500:
[----:B------:R-:W-:Y:S05]  /*16b00*/  BSYNC B0 ;  /* 0x0000000000007941 */ /* 0x000fea0003800000 */
.L_x_5498:
        /* <DEDUP_REMOVED lines=15> */
.L_x_5502:
[----:B------:R-:W-:Y:S02]  /*16c00*/  FSETP.GTU.FTZ.AND P0, PT, |R56|, +INF , PT ;  /* 0x7f8000003800780b */ /* 0x000fe40003f1c200 */
[----:B------:R-:W-:-:S04]  /*16c10*/  ISETP.LT.U32.AND P1, PT, R37, R40, PT ;  /* 0x000000282500720c */ /* 0x000fc80003f21070 */
[----:B------:R-:W-:-:S13]  /*16c20*/  ISETP.LT.OR.EX P0, PT, R21, R24, !P0, P1 ;  /* 0x000000181500720c */ /* 0x000fda0004701710 */
.L_x_5503:
[----:B------:R-:W-:Y:S05]  /*16c30*/  BSYNC B0 ;  /* 0x0000000000007941 */ /* 0x000fea0003800000 */
.L_x_5501:
        /* <DEDUP_REMOVED lines=15> */
.L_x_5505:
[----:B------:R-:W-:Y:S02]  /*16d30*/  FSETP.GTU.FTZ.AND P0, PT, |R57|, +INF , PT ;  /* 0x7f8000003900780b */ /* 0x000fe40003f1c200 */
[----:B------:R-:W-:-:S04]  /*16d40*/  ISETP.LT.U32.AND P1, PT, R36, R41, PT ;  /* 0x000000292400720c */ /* 0x000fc80003f21070 */
[----:B------:R-:W-:-:S13]  /*16d50*/  ISETP.LT.OR.EX P0, PT, R20, R25, !P0, P1 ;  /* 0x000000191400720c */ /* 0x000fda0004701710 */
.L_x_5506:
[----:B------:R-:W-:Y:S05]  /*16d60*/  BSYNC B0 ;  /* 0x0000000000007941 */ /* 0x000fea0003800000 */
.L_x_5504:
        /* <DEDUP_REMOVED lines=15> */
.L_x_5508:
[----:B------:R-:W-:Y:S02]  /*16e60*/  FSETP.GTU.FTZ.AND P0, PT, |R58|, +INF , PT ;  /* 0x7f8000003a00780b */ /* 0x000fe40003f1c200 */
[----:B------:R-:W-:-:S04]  /*16e70*/  ISETP.LT.U32.AND P1, PT, R38, R43, PT ;  /* 0x0000002b2600720c */ /* 0x000fc80003f21070 */
[----:B------:R-:W-:-:S13]  /*16e80*/  ISETP.LT.OR.EX P0, PT, R22, R27, !P0, P1 ;  /* 0x0000001b1600720c */ /* 0x000fda0004701710 */
.L_x_5509:
[----:B------:R-:W-:Y:S05]  /*16e90*/  BSYNC B0 ;  /* 0x0000000000007941 */ /* 0x000fea0003800000 */
.L_x_5507:
        /* <DEDUP_REMOVED lines=15> */
.L_x_5511:
[----:B------:R-:W-:Y:S02]  /*16f90*/  FSETP.GTU.FTZ.AND P0, PT, |R59|, +INF , PT ;  /* 0x7f8000003b00780b */ /* 0x000fe40003f1c200 */
[----:B------:R-:W-:-:S04]  /*16fa0*/  ISETP.LT.U32.AND P1, PT, R39, R44, PT ;  /* 0x0000002c2700720c */ /* 0x000fc80003f21070 */
[----:B------:R-:W-:-:S13]  /*16fb0*/  ISETP.LT.OR.EX P0, PT, R23, R28, !P0, P1 ;  /* 0x0000001c1700720c */ /* 0x000fda0004701710 */
.L_x_5512:
[----:B------:R-:W-:Y:S05]  /*16fc0*/  BSYNC B0 ;  /* 0x0000000000007941 */ /* 0x000fea0003800000 */
.L_x_5510:
        /* <DEDUP_REMOVED lines=15> */
.L_x_5514:
[----:B------:R-:W-:Y:S02]  /*170c0*/  FSETP.GTU.FTZ.AND P0, PT, |R61|, +INF , PT ;  /* 0x7f8000003d00780b */ /* 0x000fe40003f1c200 */
[----:B------:R-:W-:-:S04]  /*170d0*/  ISETP.LT.U32.AND P1, PT, R40, R45, PT ;  /* 0x0000002d2800720c */ /* 0x000fc80003f21070 */
[----:B------:R-:W-:-:S13]  /*170e0*/  ISETP.LT.OR.EX P0, PT, R24, R29, !P0, P1 ;  /* 0x0000001d1800720c */ /* 0x000fda0004701710 */
.L_x_5515:
[----:B------:R-:W-:Y:S05]  /*170f0*/  BSYNC B0 ;  /* 0x0000000000007941 */ /* 0x000fea0003800000 */
.L_x_5513:
        /* <DEDUP_REMOVED lines=15> */
.L_x_5517:
[----:B------:R-:W-:Y:S02]  /*171f0*/  FSETP.GTU.FTZ.AND P0, PT, |R60|, +INF , PT ;  /* 0x7f8000003c00780b */ /* 0x000fe40003f1c200 */
[----:B------:R-:W-:-:S04]  /*17200*/  ISETP.LT.U32.AND P1, PT, R41, R42, PT ;  /* 0x0000002a2900720c */ /* 0x000fc80003f21070 */
[----:B------:R-:W-:-:S13]  /*17210*/  ISETP.LT.OR.EX P0, PT, R25, R26, !P0, P1 ;  /* 0x0000001a1900720c */ /* 0x000fda0004701710 */
.L_x_5518:
[----:B------:R-:W-:Y:S05]  /*17220*/  BSYNC B0 ;  /* 0x0000000000007941 */ /* 0x000fea0003800000 */
.L_x_5516:
[----:B------:R-:W-:Y:S02]  /*17230*/  SEL R42, R41, R42, P0 ;  /* 0x0000002a292a7207 */ /* 0x000fe40000000000 */
[----:B------:R-:W-:Y:S02]  /*17240*/  SEL R43, R25, R26, P0 ;  /* 0x0000001a192b7207 */ /* 0x000fe40000000000 */
[----:B------:R-:W-:-:S07]  /*17250*/  FSEL R61, R5, R60, P0 ;  /* 0x0000003c053d7208 */ /* 0x000fce0000000000 */
.L_x_5067:
[----:B------:R-:W-:Y:S05]  /*17260*/  BSYNC B6 ;  /* 0x0000000000067941 */ /* 0x000fea0003800000 */
.L_x_5066:
        /* <DEDUP_REMOVED lines=27> */
.L_x_5534:
[----:B0-----:R-:W-:Y:S01]  /*17420*/  IMAD.IADD R5, R17, 0x1, R14 ;  /* 0x0000000111057824 */ /* 0x001fe200078e020e */
        /* <DEDUP_REMOVED lines=28> */
.L_x_5523:
[----:B-1----:R-:W-:Y:S02]  /*175f0*/  FSETP.GTU.FTZ.AND P0, PT, |R20|, +INF , PT ;  /* 0x7f8000001400780b */ /* 0x002fe40003f1c200 */
[----:B0-----:R-:W-:-:S04]  /*17600*/  ISETP.LT.U32.AND P1, PT, R0, R4, PT ;  /* 0x000000040000720c */ /* 0x001fc80003f21070 */
[----:B------:R-:W-:-:S13]  /*17610*/  ISETP.LT.OR.EX P0, PT, R27, R5, !P0, P1 ;  /* 0x000000051b00720c */ /* 0x000fda0004701710 */
.L_x_5524:
[----:B------:R-:W-:Y:S05]  /*17620*/  BSYNC B1 ;  /* 0x0000000000017941 */ /* 0x000fea0003800000 */
.L_x_5522:
        /* <DEDUP_REMOVED lines=15> */
.L_x_5526:
[----:B--2---:R-:W-:Y:S02]  /*17720*/  FSETP.GTU.FTZ.AND P0, PT, |R22|, +INF , PT ;  /* 0x7f8000001600780b */ /* 0x004fe40003f1c200 */
[----:B------:R-:W-:-:S04]  /*17730*/  ISETP.LT.U32.AND P1, PT, R54, R6, PT ;  /* 0x000000063600720c */ /* 0x000fc80003f21070 */
[----:B------:R-:W-:-:S13]  /*17740*/  ISETP.LT.OR.EX P0, PT, R53, R7, !P0, P1 ;  /* 0x000000073500720c */ /* 0x000fda0004701710 */
.L_x_5527:
[----:B------:R-:W-:Y:S05]  /*17750*/  BSYNC B1 ;  /* 0x0000000000017941 */ /* 0x000fea0003800000 */
.L_x_5525:
        /* <DEDUP_REMOVED lines=15> */
.L_x_5529:
[----:B---3--:R-:W-:Y:S02]  /*17850*/  FSETP.GTU.FTZ.AND P0, PT, |R24|, +INF , PT ;  /* 0x7f8000001800780b */ /* 0x008fe40003f1c200 */
[----:B------:R-:W-:-:S04]  /*17860*/  ISETP.LT.U32.AND P1, PT, R56, R8, PT ;  /* 0x000000083800720c */ /* 0x000fc80003f21070 */
[----:B------:R-:W-:-:S13]  /*17870*/  ISETP.LT.OR.EX P0, PT, R55, R9, !P0, P1 ;  /* 0x000000093700720c */ /* 0x000fda0004701710 */
.L_x_5530:
[----:B------:R-:W-:Y:S05]  /*17880*/  BSYNC B1 ;  /* 0x0000000000017941 */ /* 0x000fea0003800000 */
.L_x_5528:
        /* <DEDUP_REMOVED lines=15> */
.L_x_5532:
[----:B----4-:R-:W-:Y:S02]  /*17980*/  FSETP.GTU.FTZ.AND P0, PT, |R26|, +INF , PT ;  /* 0x7f8000001a00780b */ /* 0x010fe40003f1c200 */
[----:B------:R-:W-:-:S04]  /*17990*/  ISETP.LT.U32.AND P1, PT, R42, R10, PT ;  /* 0x0000000a2a00720c */ /* 0x000fc80003f21070 */
[----:B------:R-:W-:-:S13]  /*179a0*/  ISETP.LT.OR.EX P0, PT, R43, R11, !P0, P1 ;  /* 0x0000000b2b00720c */ /* 0x000fda0004701710 */
.L_x_5533:
[----:B------:R-:W-:Y:S05]  /*179b0*/  BSYNC B1 ;  /* 0x0000000000017941 */ /* 0x000fea0003800000 */
.L_x_5531:
[----:B------:R-:W-:Y:S01]  /*179c0*/  FSEL R61, R61, R26, P0 ;  /* 0x0000001a3d3d7208 */ /* 0x000fe20000000000 */
[----:B------:R-:W-:Y:S01]  /*179d0*/  IMAD.MOV.U32 R26, RZ, RZ, R0 ;  /* 0x000000ffff1a7224 */ /* 0x000fe200078e0000 */
[----:B------:R-:W-:Y:S01]  /*179e0*/  SEL R42, R42, R10, P0 ;  /* 0x0000000a2a2a7207 */ /* 0x000fe20000000000 */
[----:B------:R-:W-:Y:S01]  /*179f0*/  IMAD.MOV.U32 R52, RZ, RZ, R54 ;  /* 0x000000ffff347224 */ /* 0x000fe200078e0036 */
[----:B------:R-:W-:Y:S01]  /*17a00*/  SEL R43, R43, R11, P0 ;  /* 0x0000000b2b2b7207 */ /* 0x000fe20000000000 */
[----:B------:R-:W-:Y:S01]  /*17a10*/  IMAD.MOV.U32 R4, RZ, RZ, R56 ;  /* 0x000000ffff047224 */ /* 0x000fe200078e0038 */
[----:B------:R0:W-:Y:S01]  /*17a20*/  STS.64 [R12+0x8], R26 ;  /* 0x0000081a0c007388 */ /* 0x0001e20000000a00 */
[----:B------:R-:W-:-:S03]  /*17a30*/  IMAD.MOV.U32 R5, RZ, RZ, R55 ;  /* 0x000000ffff057224 */ /* 0x000fc600078e0037 */
[----:B------:R0:W-:Y:S04]  /*17a40*/  STS.64 [R12+0x18], R52 ;  /* 0x000018340c007388 */ /* 0x0001e80000000a00 */
[----:B------:R0:W-:Y:S04]  /*17a50*/  STS.64 [R12+0x28], R4 ;  /* 0x000028040c007388 */ /* 0x0001e80000000a00 */
[----:B------:R0:W-:Y:S04]  /*17a60*/  STS.64 [R12+0x38], R42 ;  /* 0x0000382a0c007388 */ /* 0x0001e80000000a00 */
[----:B------:R0:W-:Y:S04]  /*17a70*/  STS [R12], R3 ;  /* 0x000000030c007388 */ /* 0x0001e80000000800 */
[----:B------:R0:W-:Y:S04]  /*17a80*/  STS [R12+0x10], R59 ;  /* 0x0000103b0c007388 */ /* 0x0001e80000000800 */
[----:B------:R0:W-:Y:S04]  /*17a90*/  STS [R12+0x20], R57 ;  /* 0x000020390c007388 */ /* 0x0001e80000000800 */
[----:B------:R0:W-:Y:S02]  /*17aa0*/  STS [R12+0x30], R61 ;  /* 0x0000303d0c007388 */ /* 0x0001e40000000800 */
.L_x_5521:
[----:B------:R-:W-:Y:S05]  /*17ab0*/  BSYNC B0 ;  /* 0x0000000000007941 */ /* 0x000fea0003800000 */
.L_x_5520:
[----:B------:R-:W-:Y:S02]  /*17ac0*/  ISETP.GT.AND P0, PT, R14, 0x1, PT ;  /* 0x000000010e00780c */ /* 0x000fe40003f04270 */
[----:B------:R-:W-:-:S11]  /*17ad0*/  SHF.R.S32.HI R14, RZ, 0x1, R14 ;  /* 0x00000001ff0e7819 */ /* 0x000fd6000001140e */
[----:B------:R-:W-:Y:S05]  /*17ae0*/  @P0 BRA `(.L_x_5534) ;  /* 0xfffffff8004c0947 */ /* 0x000fea000383ffff */
.L_x_5519:
[----:B------:R-:W-:Y:S02]  /*17af0*/  ULDC UR4, c[0x0][0x240] ;  /* 0x0000900000047ab9 */ /* 0x000fe40000000800 */
[----:B------:R-:W-:-:S13]  /*17b00*/  ISETP.NE.AND P0, PT, RZ, UR4, PT ;  /* 0x00000004ff007c0c */ /* 0x000fda000bf05270 */
[----:B------:R-:W-:Y:S05]  /*17b10*/  @!P0 BRA `(.L_x_5535) ;  /* 0x0000000c00a48947 */ /* 0x000fea0003800000 */
[----:B------:R-:W1:Y:S02]  /*17b20*/  LDC R15, c[0x0][RZ] ;  /* 0x00000000ff0f7b82 */ /* 0x000e640000000800 */
[----:B-1----:R-:W-:Y:S01]  /*17b30*/  ISETP.GT.AND P0, PT, R15, 0x20, PT ;  /* 0x000000200f00780c */ /* 0x002fe20003f04270 */
[----:B------:R-:W-:-:S12]  /*17b40*/  IMAD.MOV.U32 R6, RZ, RZ, R15 ;  /* 0x000000ffff067224 */ /* 0x000fd800078e000f */
[----:B------:R-:W-:Y:S05]  /*17b50*/  @!P0 BRA `(.L_x_5536) ;  /* 0x0000000800148947 */ /* 0x000fea0003800000 */
[----:B------:R-:W1:Y:S01]  /*17b60*/  S2UR UR5, SR_CgaCtaId ;  /* 0x00000000000579c3 */ /* 0x000e620000008800 */
[----:B------:R-:W-:Y:S01]  /*17b70*/  UMOV UR4, 0x400 ;  /* 0x0000040000047882 */ /* 0x000fe20000000000 */
[-C--:B------:R-:W-:Y:S01]  /*17b80*/  IMAD R17, R17, R15.reuse, R2 ;  /* 0x0000000f11117224 */ /* 0x080fe200078e0202 */
[----:B------:R-:W-:Y:S01]  /*17b90*/  UIADD3 UR4, UR4, 0x10, URZ ;  /* 0x0000001004047890 */ /* 0x000fe2000fffe03f */
[----:B0-----:R-:W-:Y:S01]  /*17ba0*/  IMAD.MOV.U32 R26, RZ, RZ, R0 ;  /* 0x000000ffff1a7224 */ /* 0x001fe200078e0000 */
[----:B------:R-:W-:Y:S01]  /*17bb0*/  LEA.HI R6, R15, R15, RZ, 0x1 ;  /* 0x0000000f0f067211 */ /* 0x000fe200078f08ff */
[----:B------:R-:W-:Y:S02]  /*17bc0*/  IMAD.MOV.U32 R52, RZ, RZ, R54 ;  /* 0x000000ffff347224 */ /* 0x000fe400078e0036 */
[----:B------:R-:W-:Y:S01]  /*17bd0*/  IMAD.MOV.U32 R4, RZ, RZ, R56 ;  /* 0x000000ffff047224 */ /* 0x000fe200078e0038 */
[----:B------:R-:W-:Y:S01]  /*17be0*/  SHF.R.S32.HI R7, RZ, 0x1, R6 ;  /* 0x00000001ff077819 */ /* 0x000fe20000011406 */
[----:B------:R-:W-:-:S02]  /*17bf0*/  IMAD.MOV.U32 R5, RZ, RZ, R55 ;  /* 0x000000ffff057224 */ /* 0x000fc400078e0037 */
[----:B------:R-:W-:Y:S01]  /*17c00*/  IMAD.MOV.U32 R6, RZ, RZ, 0x20 ;  /* 0x00000020ff067424 */ /* 0x000fe200078e00ff */
[----:B------:R-:W-:Y:S01]  /*17c10*/  ISETP.GE.AND P0, PT, R7, 0x20, PT ;  /* 0x000000200700780c */ /* 0x000fe20003f06270 */
[----:B-1----:R-:W-:-:S06]  /*17c20*/  ULEA UR4, UR5, UR4, 0x18 ;  /* 0x0000000405047291 */ /* 0x002fcc000f8ec03f */
        /* <DEDUP_REMOVED lines=11> */
.L_x_5551:
[----:B01----:R-:W-:Y:S01]  /*17ce0*/  IMAD.IADD R4, R2, 0x1, R13 ;  /* 0x0000000102047824 */ /* 0x003fe200078e020d */
        /* <DEDUP_REMOVED lines=27> */
.L_x_5540:
[----:B-1----:R-:W-:Y:S02]  /*17ea0*/  FSETP.GTU.FTZ.AND P0, PT, |R14|, +INF , PT ;  /* 0x7f8000000e00780b */ /* 0x002fe40003f1c200 */
[----:B0-----:R-:W-:-:S04]  /*17eb0*/  ISETP.LT.U32.AND P1, PT, R0, R4, PT ;  /* 0x000000040000720c */ /* 0x001fc80003f21070 */
[----:B------:R-:W-:-:S13]  /*17ec0*/  ISETP.LT.OR.EX P0, PT, R27, R5, !P0, P1 ;  /* 0x000000051b00720c */ /* 0x000fda0004701710 */
.L_x_5541:
[----:B------:R-:W-:Y:S05]  /*17ed0*/  BSYNC B1 ;  /* 0x0000000000017941 */ /* 0x000fea0003800000 */
.L_x_5539:
        /* <DEDUP_REMOVED lines=15> */
.L_x_5543:
[----:B--2---:R-:W-:Y:S02]  /*17fd0*/  FSETP.GTU.FTZ.AND P0, PT, |R18|, +INF , PT ;  /* 0x7f8000001200780b */ /* 0x004fe40003f1c200 */
[----:B------:R-:W-:-:S04]  /*17fe0*/  ISETP.LT.U32.AND P1, PT, R54, R6, PT ;  /* 0x000000063600720c */ /* 0x000fc80003f21070 */
[----:B------:R-:W-:-:S13]  /*17ff0*/  ISETP.LT.OR.EX P0, PT, R53, R7, !P0, P1 ;  /* 0x000000073500720c */ /* 0x000fda0004701710 */
.L_x_5544:
[----:B------:R-:W-:Y:S05]  /*18000*/  BSYNC B1 ;  /* 0x0000000000017941 */ /* 0x000fea0003800000 */
.L_x_5542:
        /* <DEDUP_REMOVED lines=15> */
.L_x_5546:
[----:B---3--:R-:W-:Y:S02]  /*18100*/  FSETP.GTU.FTZ.AND P0, PT, |R20|, +INF , PT ;  /* 0x7f8000001400780b */ /* 0x008fe40003f1c200 */
[----:B------:R-:W-:-:S04]  /*18110*/  ISETP.LT.U32.AND P1, PT, R56, R8, PT ;  /* 0x000000083800720c */ /* 0x000fc80003f21070 */
[----:B------:R-:W-:-:S13]  /*18120*/  ISETP.LT.OR.EX P0, PT, R55, R9, !P0, P1 ;  /* 0x000000093700720c */ /* 0x000fda0004701710 */
.L_x_5547:
[----:B------:R-:W-:Y:S05]  /*18130*/  BSYNC B1 ;  /* 0x0000000000017941 */ /* 0x000fea0003800000 */
.L_x_5545:
        /* <DEDUP_REMOVED lines=15> */
.L_x_5549:
[----:B----4-:R-:W-:Y:S02]  /*18230*/  FSETP.GTU.FTZ.AND P0, PT, |R22|, +INF , PT ;  /* 0x7f8000001600780b */ /* 0x010fe40003f1c200 */
[----:B------:R-:W-:-:S04]  /*18240*/  ISETP.LT.U32.AND P1, PT, R42, R10, PT ;  /* 0x0000000a2a00720c */ /* 0x000fc80003f21070 */
[----:B------:R-:W-:-:S13]  /*18250*/  ISETP.LT.OR.EX P0, PT, R43, R11, !P0, P1 ;  /* 0x0000000b2b00720c */ /* 0x000fda0004701710 */
.L_x_5550:
[----:B------:R-:W-:Y:S05]  /*18260*/  BSYNC B1 ;  /* 0x0000000000017941 */ /* 0x000fea0003800000 */
.L_x_5548:
[----:B------:R-:W-:Y:S01]  /*18270*/  SEL R42, R42, R10, P0 ;  /* 0x0000000a2a2a7207 */ /* 0x000fe20000000000 */
[----:B------:R-:W-:Y:S01]  /*18280*/  IMAD.MOV.U32 R26, RZ, RZ, R0 ;  /* 0x000000ffff1a7224 */ /* 0x000fe200078e0000 */
[----:B------:R-:W-:Y:S01]  /*18290*/  SEL R43, R43, R11, P0 ;  /* 0x0000000b2b2b7207 */ /* 0x000fe20000000000 */
[----:B------:R-:W-:Y:S01]  /*182a0*/  IMAD.MOV.U32 R52, RZ, RZ, R54 ;  /* 0x000000ffff347224 */ /* 0x000fe200078e0036 */
[----:B------:R-:W-:Y:S01]  /*182b0*/  FSEL R61, R61, R22, P0 ;  /* 0x000000163d3d7208 */ /* 0x000fe20000000000 */
        /* <DEDUP_REMOVED lines=10> */
.L_x_5538:
[----:B------:R-:W-:Y:S05]  /*18360*/  BSYNC B0 ;  /* 0x0000000000007941 */ /* 0x000fea0003800000 */
.L_x_5537:
[----:B------:R-:W-:-:S04]  /*18370*/  SHF.R.S32.HI R13, RZ, 0x1, R13 ;  /* 0x00000001ff0d7819 */ /* 0x000fc8000001140d */
[----:B------:R-:W-:-:S13]  /*18380*/  ISETP.GE.AND P0, PT, R13, 0x20, PT ;  /* 0x000000200d00780c */ /* 0x000fda0003f06270 */
[----:B------:R-:W-:Y:S05]  /*18390*/  @P0 BRA `(.L_x_5551) ;  /* 0xfffffff800500947 */ /* 0x000fea000383ffff */
[----:B------:R-:W-:-:S07]  /*183a0*/  IMAD.MOV.U32 R6, RZ, RZ, 0x20 ;  /* 0x00000020ff067424 */ /* 0x000fce00078e00ff */
.L_x_5536:
[----:B------:R-:W-:Y:S01]  /*183b0*/  ISETP.GE.AND P0, PT, R6, 0x2, PT ;  /* 0x000000020600780c */ /* 0x000fe20003f06270 */
[----:B------:R-:W-:Y:S05]  /*183c0*/  WARPSYNC.ALL ;  /* 0x0000000000007948 */ /* 0x000fea0003800000 */
[----:B------:R-:W-:Y:S07]  /*183d0*/  BAR.SYNC.DEFER_BLOCKING 0x0 ;  /* 0x0000000000007b1d */ /* 0x000fee0000010000 */
[----:B------:R-:W-:Y:S05]  /*183e0*/  @!P0 BRA `(.L_x_5535) ;  /* 0x0000000400708947 */ /* 0x000fea0003800000 */
[----:B01----:R-:W-:-:S07]  /*183f0*/  IMAD.MOV.U32 R4, RZ, RZ, 0x1 ;  /* 0x00000001ff047424 */ /* 0x003fce00078e00ff */
.L_x_5564:
        /* <DEDUP_REMOVED lines=15> */
.L_x_5553:
[----:B-1----:R-:W-:Y:S02]  /*184f0*/  FSETP.GTU.FTZ.AND P0, PT, |R8|, +INF , PT ;  /* 0x7f8000000800780b */ /* 0x002fe40003f1c200 */
[----:B---3--:R-:W-:-:S04]  /*18500*/  ISETP.LT.U32.AND P1, PT, R0, R7, PT ;  /* 0x000000070000720c */ /* 0x008fc80003f21070 */
[----:B--2---:R-:W-:-:S13]  /*18510*/  ISETP.LT.OR.EX P0, PT, R27, R10, !P0, P1 ;  /* 0x0000000a1b00720c */ /* 0x004fda0004701710 */
.L_x_5554:
[----:B------:R-:W-:Y:S05]  /*18520*/  BSYNC B0 ;  /* 0x0000000000007941 */ /* 0x000fea0003800000 */
.L_x_5552:
        /* <DEDUP_REMOVED lines=18> */
.L_x_5556:
[----:B--2---:R-:W-:Y:S02]  /*18650*/  FSETP.GTU.FTZ.AND P0, PT, |R12|, +INF , PT ;  /* 0x7f8000000c00780b */ /* 0x004fe40003f1c200 */
[----:B---3--:R-:W-:-:S04]  /*18660*/  ISETP.LT.U32.AND P1, PT, R54, R9, PT ;  /* 0x000000093600720c */ /* 0x008fc80003f21070 */
[----:B0-----:R-:W-:-:S13]  /*18670*/  ISETP.LT.OR.EX P0, PT, R53, R14, !P0, P1 ;  /* 0x0000000e3500720c */ /* 0x001fda0004701710 */
.L_x_5557:
[----:B------:R-:W-:Y:S05]  /*18680*/  BSYNC B0 ;  /* 0x0000000000007941 */ /* 0x000fea0003800000 */
.L_x_5555:
        /* <DEDUP_REMOVED lines=18> */
.L_x_5559:
[----:B--2---:R-:W-:Y:S02]  /*187b0*/  FSETP.GTU.FTZ.AND P0, PT, |R8|, +INF , PT ;  /* 0x7f8000000800780b */ /* 0x004fe40003f1c200 */
[----:B---3--:R-:W-:-:S04]  /*187c0*/  ISETP.LT.U32.AND P1, PT, R56, R7, PT ;  /* 0x000000073800720c */ /* 0x008fc80003f21070 */
[----:B-1----:R-:W-:-:S13]  /*187d0*/  ISETP.LT.OR.EX P0, PT, R55, R10, !P0, P1 ;  /* 0x0000000a3700720c */ /* 0x002fda0004701710 */
.L_x_5560:
[----:B------:R-:W-:Y:S05]  /*187e0*/  BSYNC B0 ;  /* 0x0000000000007941 */ /* 0x000fea0003800000 */
.L_x_5558:
        /* <DEDUP_REMOVED lines=18> */
.L_x_5562:
[----:B--2---:R-:W-:Y:S02]  /*18910*/  FSETP.GTU.FTZ.AND P0, PT, |R12|, +INF , PT ;  /* 0x7f8000000c00780b */ /* 0x004fe40003f1c200 */
[----:B---3--:R-:W-:-:S04]  /*18920*/  ISETP.LT.U32.AND P1, PT, R42, R9, PT ;  /* 0x000000092a00720c */ /* 0x008fc80003f21070 */
[----:B0-----:R-:W-:-:S13]  /*18930*/  ISETP.LT.OR.EX P0, PT, R43, R14, !P0, P1 ;  /* 0x0000000e2b00720c */ /* 0x001fda0004701710 */
.L_x_5563:
[----:B------:R-:W-:Y:S05]  /*18940*/  BSYNC B0 ;  /* 0x0000000000007941 */ /* 0x000fea0003800000 */
.L_x_5561:
[----:B-1----:R-:W-:Y:S01]  /*18950*/  IMAD.SHL.U32 R4, R4, 0x2, RZ ;  /* 0x0000000204047824 */ /* 0x002fe200078e00ff */
[----:B------:R-:W-:Y:S02]  /*18960*/  FSEL R61, R61, R12, P0 ;  /* 0x0000000c3d3d7208 */ /* 0x000fe40000000000 */
[----:B------:R-:W-:Y:S02]  /*18970*/  SEL R42, R42, R9, P0 ;  /* 0x000000092a2a7207 */ /* 0x000fe40000000000 */
[----:B------:R-:W-:Y:S02]  /*18980*/  ISETP.GE.AND P1, PT, R4, R6, PT ;  /* 0x000000060400720c */ /* 0x000fe40003f26270 */
[----:B------:R-:W-:-:S11]  /*18990*/  SEL R43, R43, R14, P0 ;  /* 0x0000000e2b2b7207 */ /* 0x000fd60000000000 */
[----:B------:R-:W-:Y:S05]  /*189a0*/  @!P1 BRA `(.L_x_5564) ;  /* 0xfffffff800949947 */ /* 0x000fea000383ffff */
.L_x_5535:
[----:B------:R-:W2:Y:S01]  /*189b0*/  LDC R9, c[0x0][0x3fc] ;  /* 0x0000ff00ff097b82 */ /* 0x000ea20000000800 */
[----:B------:R-:W-:Y:S02]  /*189c0*/  CS2R R18, SRZ ;  /* 0x0000000000127805 */ /* 0x000fe4000001ff00 */
[----:B--2---:R-:W-:-:S13]  /*189d0*/  ISETP.NE.AND P0, PT, R9, RZ, PT ;  /* 0x000000ff0900720c */ /* 0x004fda0003f05270 */
[----:B------:R-:W-:Y:S05]  /*189e0*/  @!P0 BRA `(.L_x_5565) ;  /* 0x0000001000608947 */ /* 0x000fea0003800000 */
[----:B01----:R-:W0:Y:S01]  /*189f0*/  S2R R5, SR_TID.Y ;  /* 0x0000000000057919 */ /* 0x003e220000002200 */
        /* <DEDUP_REMOVED lines=279> */
.L_x_5565:
[----:B------:R-:W2:Y:S01]  /*19b70*/  S2R R7, SR_TID.Y ;  /* 0x0000000000077919 */ /* 0x000ea20000002200 */
[----:B------:R-:W3:Y:S01]  /*19b80*/  S2UR UR4, SR_CTAID.X ;  /* 0x00000000000479c3 */ /* 0x000ee20000002500 */
[----:B------:R-:W-:-:S07]  /*19b90*/  ULDC UR5, c[0x0][0x250] ;  /* 0x0000940000057ab9 */ /* 0x000fce0000000800 */
[----:B01----:R-:W3:Y:S01]  /*19ba0*/  LDC R5, c[0x0][0x238] ;  /* 0x00008e00ff057b82 */ /* 0x003ee20000000800 */
[----:B--2---:R-:W-:-:S04]  /*19bb0*/  IMAD R8, R7, UR5, R16 ;  /* 0x0000000507087c24 */ /* 0x004fc8000f8e0210 */
[----:B---3--:R-:W-:Y:S01]  /*19bc0*/  IMAD R8, R5, UR4, R8 ;  /* 0x0000000405087c24 */ /* 0x008fe2000f8e0208 */
        /* <DEDUP_REMOVED lines=275> */
.L_x_5566:
[----:B------:R-:W-:Y:S01]  /*1ad00*/  CS2R R16, SRZ ;  /* 0x0000000000107805 */ /* 0x000fe2000001ff00 */
        /* <DEDUP_REMOVED lines=275> */
.L_x_5567:
        /* <DEDUP_REMOVED lines=275> */
.L_x_5568:
        /* <DEDUP_REMOVED lines=11> */
.L_x_5574:
        /* <DEDUP_REMOVED lines=9> */
[----:B------:R-:W-:Y:S05]  /*1d0b0*/  CALL.REL.NOINC `($__internal_47_$__cuda_sm20_rem_u64) ;  /* 0x000000ac00587944 */ /* 0x000fea0003c00000 */
[----:B------:R-:W-:Y:S02]  /*1d0c0*/  IMAD.MOV.U32 R10, RZ, RZ, R6 ;  /* 0x000000ffff0a7224 */ /* 0x000fe400078e0006 */
[----:B------:R-:W-:Y:S01]  /*1d0d0*/  IMAD.MOV.U32 R11, RZ, RZ, R9 ;  /* 0x000000ffff0b7224 */ /* 0x000fe200078e0009 */
[----:B------:R-:W-:Y:S06]  /*1d0e0*/  BRA `(.L_x_5573) ;  /* 0x00000000004c7947 */ /* 0x000fec0003800000 */
.L_x_5572:
        /* <DEDUP_REMOVED lines=19> */
.L_x_5573:
[----:B------:R-:W-:Y:S05]  /*1d220*/  BSYNC B1 ;  /* 0x0000000000017941 */ /* 0x000fea0003800000 */
.L_x_5571:
[----:B------:R-:W-:Y:S01]  /*1d230*/  ISETP.NE.U32.AND P0, PT, R10, RZ, PT ;  /* 0x000000ff0a00720c */ /* 0x000fe20003f05070 */
[----:B------:R-:W-:Y:S02]  /*1d240*/  IMAD.MOV.U32 R20, RZ, RZ, R4 ;  /* 0x000000ffff147224 */ /* 0x000fe400078e0004 */
[----:B------:R-:W-:Y:S01]  /*1d250*/  IMAD.MOV.U32 R22, RZ, RZ, R5 ;  /* 0x000000ffff167224 */ /* 0x000fe200078e0005 */
[----:B------:R-:W-:-:S13]  /*1d260*/  ISETP.NE.AND.EX P0, PT, R11, RZ, PT, P0 ;  /* 0x000000ff0b00720c */ /* 0x000fda0003f05300 */
[----:B------:R-:W-:Y:S05]  /*1d270*/  @P0 BRA `(.L_x_5574) ;  /* 0xfffffffc00680947 */ /* 0x000fea000383ffff */
[----:B------:R-:W-:Y:S05]  /*1d280*/  BSYNC B0 ;  /* 0x0000000000007941 */ /* 0x000fea0003800000 */
.L_x_5570:
[----:B------:R-:W-:Y:S01]  /*1d290*/  ISETP.NE.U32.AND P2, PT, R5, RZ, PT ;  /* 0x000000ff0500720c */ /* 0x000fe20003f45070 */
[----:B------:R-:W-:-:S12]  /*1d2a0*/  BSSY B0, `(.L_x_5575) ;  /* 0x000001c000007945 */ /* 0x000fd80003800000 */
[----:B------:R-:W-:Y:S05]  /*1d2b0*/  @!P2 BRA `(.L_x_5576) ;  /* 0x00000000001ca947 */ /* 0x000fea0003800000 */
[----:B------:R-:W-:Y:S01]  /*1d2c0*/  IMAD.MOV.U32 R22, RZ, RZ, 0x10 ;  /* 0x00000010ff167424 */ /* 0x000fe200078e00ff */
[----:B------:R-:W-:Y:S01]  /*1d2d0*/  MOV R6, 0x1d300 ;  /* 0x0001d30000067802 */ /* 0x000fe20000000f00 */
[----:B------:R-:W-:-:S07]  /*1d2e0*/  IMAD.MOV.U32 R24, RZ, RZ, RZ ;  /* 0x000000ffff187224 */ /* 0x000fce00078e00ff */
[----:B------:R-:W-:Y:S05]  /*1d2f0*/  CALL.REL.NOINC `($__internal_46_$__cuda_sm20_div_u64) ;  /* 0x000000a400b07944 */ /* 0x000fea0003c00000 */
[----:B------:R-:W-:Y:S02]  /*1d300*/  IMAD.MOV.U32 R10, RZ, RZ, R9 ;  /* 0x000000ffff0a7224 */ /* 0x000fe400078e0009 */
[----:B------:R-:W-:Y:S01]  /*1d310*/  IMAD.MOV.U32 R11, RZ, RZ, R14 ;  /* 0x000000ffff0b7224 */ /* 0x000fe200078e000e */
[----:B------:R-:W-:Y:S06]  /*1d320*/  BRA `(.L_x_5577) ;  /* 0x00000000004c7947 */ /* 0x000fec0003800000 */
.L_x_5576:
        /* <DEDUP_REMOVED lines=19> */
.L_x_5577:
[----:B------:R-:W-:Y:S05]  /*1d460*/  BSYNC B0 ;  /* 0x0000000000007941 */ /* 0x000fea0003800000 */
.L_x_5575:
[----:B------:R-:W-:Y:S04]  /*1d470*/  BSSY B0, `(.L_x_5578) ;  /* 0x000001d000007945 */ /* 0x000fe80003800000 */
        /* <DEDUP_REMOVED lines=8> */
.L_x_5579:
        /* <DEDUP_REMOVED lines=20> */
.L_x_5580:
[----:B------:R-:W-:Y:S05]  /*1d640*/  BSYNC B0 ;  /* 0x0000000000007941 */ /* 0x000fea0003800000 */
.L_x_5578:
        /* <DEDUP_REMOVED lines=8> */
[----:B------:R-:W-:Y:S05]  /*1d6d0*/  CALL.REL.NOINC `($__internal_46_$__cuda_sm20_div_u64) ;  /* 0x000000a000b87944 */ /* 0x000fea0003c00000 */
[----:B------:R-:W-:Y:S02]  /*1d6e0*/  IMAD.MOV.U32 R4, RZ, RZ, R9 ;  /* 0x000000ffff047224 */ /* 0x000fe400078e0009 */
[----:B------:R-:W-:Y:S01]  /*1d6f0*/  IMAD.MOV.U32 R5, RZ, RZ, R14 ;  /* 0x000000ffff057224 */ /* 0x000fe200078e000e */
[----:B------:R-:W-:Y:S06]  /*1d700*/  BRA `(.L_x_5583) ;  /* 0x0000000000507947 */ /* 0x000fec0003800000 */
.L_x_5582:
        /* <DEDUP_REMOVED lines=20> */
.L_x_5583:
[----:B------:R-:W-:Y:S05]  /*1d850*/  BSYNC B0 ;  /* 0x0000000000007941 */ /* 0x000fea0003800000 */
.L_x_5581:
[----:B------:R-:W-:Y:S02]  /*1d860*/  ULDC.64 UR4, c[0x0][0x610] ;  /* 0x0001840000047ab9 */ /* 0x000fe40000000a00 */
[----:B------:R-:W-:-:S04]  /*1d870*/  IADD3 R4, P0, R4, UR4, RZ ;  /* 0x0000000404047c10 */ /* 0x000fc8000ff1e0ff */
[----:B------:R-:W-:-:S05]  /*1d880*/  IADD3.X R5, R5, UR5, RZ, P0, !PT ;  /* 0x0000000505057c10 */ /* 0x000fca00087fe4ff */
[----:B------:R-:W-:-:S07]  /*1d890*/  IMAD.MOV.U32 R6, RZ, RZ, R5 ;  /* 0x000000ffff067224 */ /* 0x000fce00078e0005 */
.L_x_5569:
        /* <DEDUP_REMOVED lines=288> */
.L_x_5585:
        /* <DEDUP_REMOVED lines=275> */
.L_x_5586:
[----:B------:R-:W-:Y:S01]  /*1fbd0*/  CS2R R16, SRZ ;  /* 0x0000000000107805 */ /* 0x000fe2000001ff00 */
        /* <DEDUP_REMOVED lines=275> */
.L_x_5587:
        /* <DEDUP_REMOVED lines=275> */
.L_x_5588:
        /* <DEDUP_REMOVED lines=14> */
.L_x_5590:
[----:B------:R-:W-:Y:S05]  /*21f20*/  BSYNC B0 ;  /* 0x0000000000007941 */ /* 0x000fea0003800000 */
.L_x_5589:
        /* <DEDUP_REMOVED lines=24> */
.L_x_5592:
[----:B------:R-:W-:Y:S05]  /*220b0*/  BSYNC B0 ;  /* 0x0000000000007941 */ /* 0x000fea0003800000 */
.L_x_5591:
        /* <DEDUP_REMOVED lines=35> */
.L_x_5594:
[----:B------:R-:W-:Y:S05]  /*222f0*/  BSYNC B0 ;  /* 0x0000000000007941 */ /* 0x000fea0003800000 */
.L_x_5593:
        /* <DEDUP_REMOVED lines=54> */
.L_x_5608:
        /* <DEDUP_REMOVED lines=39> */
.L_x_5600:
[----:B-----5:R-:W-:Y:S02]  /*228d0*/  FSETP.GTU.FTZ.AND P0, PT, |R24|, +INF , PT ;  /* 0x7f8000001800780b */ /* 0x020fe40003f1c200 */
[----:B------:R-:W-:-:S04]  /*228e0*/  ISETP.LT.U32.AND P3, PT, R8, R30, PT ;  /* 0x0000001e0800720c */ /* 0x000fc80003f61070 */
[----:B------:R-:W-:-:S13]  /*228f0*/  ISETP.LT.OR.EX P0, PT, R13, R31, !P0, P3 ;  /* 0x0000001f0d00720c */ /* 0x000fda0004701730 */
.L_x_5601:
[----:B------:R-:W-:Y:S05]  /*22900*/  BSYNC B2 ;  /* 0x0000000000027941 */ /* 0x000fea0003800000 */
.L_x_5599:
        /* <DEDUP_REMOVED lines=15> */
.L_x_5603:
[----:B------:R-:W-:Y:S02]  /*22a00*/  FSETP.GTU.FTZ.AND P0, PT, |R38|, +INF , PT ;  /* 0x7f8000002600780b */ /* 0x000fe40003f1c200 */
[----:B------:R-:W-:-:S04]  /*22a10*/  ISETP.LT.U32.AND P3, PT, R10, R32, PT ;  /* 0x000000200a00720c */ /* 0x000fc80003f61070 */
[----:B------:R-:W-:-:S13]  /*22a20*/  ISETP.LT.OR.EX P0, PT, R21, R33, !P0, P3 ;  /* 0x000000211500720c */ /* 0x000fda0004701730 */
.L_x_5604:
[----:B------:R-:W-:Y:S05]  /*22a30*/  BSYNC B2 ;  /* 0x0000000000027941 */ /* 0x000fea0003800000 */
.L_x_5602:
        /* <DEDUP_REMOVED lines=15> */
.L_x_5606:
[----:B------:R-:W-:Y:S02]  /*22b30*/  FSETP.GTU.FTZ.AND P0, PT, |R40|, +INF , PT ;  /* 0x7f8000002800780b */ /* 0x000fe40003f1c200 */
[----:B------:R-:W-:-:S04]  /*22b40*/  ISETP.LT.U32.AND P3, PT, R12, R34, PT ;  /* 0x000000220c00720c */ /* 0x000fc80003f61070 */
[----:B------:R-:W-:-:S13]  /*22b50*/  ISETP.LT.OR.EX P0, PT, R25, R35, !P0, P3 ;  /* 0x000000231900720c */ /* 0x000fda0004701730 */
.L_x_5607:
[----:B------:R-:W-:Y:S05]  /*22b60*/  BSYNC B2 ;  /* 0x0000000000027941 */ /* 0x000fea0003800000 */
.L_x_5605:
[----:B------:R-:W-:Y:S02]  /*22b70*/  SEL R12, R12, R34, P0 ;  /* 0x000000220c0c7207 */ /* 0x000fe40000000000 */
[----:B------:R-:W-:Y:S02]  /*22b80*/  SEL R25, R25, R35, P0 ;  /* 0x0000002319197207 */ /* 0x000fe40000000000 */
[----:B------:R-:W-:Y:S01]  /*22b90*/  FSEL R23, R23, R40, P0 ;  /* 0x0000002817177208 */ /* 0x000fe20000000000 */
[----:B------:R-:W-:Y:S06]  /*22ba0*/  @!P2 BRA `(.L_x_5608) ;  /* 0xfffffff800aca947 */ /* 0x000fec000383ffff */
[----:B------:R-:W-:Y:S05]  /*22bb0*/  BSYNC B0 ;  /* 0x0000000000007941 */ /* 0x000fea0003800000 */
.L_x_5598:
[----:B------:R-:W-:Y:S05]  /*22bc0*/  BRA `(.L_x_5597) ;  /* 0x0000000400c87947 */ /* 0x000fea0003800000 */
.L_x_5596:
        /* <DEDUP_REMOVED lines=28> */
.L_x_5618:
        /* <DEDUP_REMOVED lines=40> */
.L_x_5610:
[----:B-----5:R-:W-:Y:S02]  /*23010*/  FSETP.GTU.FTZ.AND P0, PT, |R40|, +INF , PT ;  /* 0x7f8000002800780b */ /* 0x020fe40003f1c200 */
[----:B------:R-:W-:-:S04]  /*23020*/  ISETP.LT.U32.AND P3, PT, R8, R30, PT ;  /* 0x0000001e0800720c */ /* 0x000fc80003f61070 */
[----:B------:R-:W-:-:S13]  /*23030*/  ISETP.LT.OR.EX P0, PT, R13, R31, !P0, P3 ;  /* 0x0000001f0d00720c */ /* 0x000fda0004701730 */
.L_x_5611:
[----:B------:R-:W-:Y:S05]  /*23040*/  BSYNC B0 ;  /* 0x0000000000007941 */ /* 0x000fea0003800000 */
.L_x_5609:
        /* <DEDUP_REMOVED lines=15> */
.L_x_5613:
[----:B------:R-:W-:Y:S02]  /*23140*/  FSETP.GTU.FTZ.AND P0, PT, |R42|, +INF , PT ;  /* 0x7f8000002a00780b */ /* 0x000fe40003f1c200 */
[----:B------:R-:W-:-:S04]  /*23150*/  ISETP.LT.U32.AND P3, PT, R10, R32, PT ;  /* 0x000000200a00720c */ /* 0x000fc80003f61070 */
[----:B------:R-:W-:-:S13]  /*23160*/  ISETP.LT.OR.EX P0, PT, R21, R33, !P0, P3 ;  /* 0x000000211500720c */ /* 0x000fda0004701730 */
.L_x_5614:
[----:B------:R-:W-:Y:S05]  /*23170*/  BSYNC B0 ;  /* 0x0000000000007941 */ /* 0x000fea0003800000 */
.L_x_5612:
        /* <DEDUP_REMOVED lines=15> */
.L_x_5616:
[----:B------:R-:W-:Y:S02]  /*23270*/  FSETP.GTU.FTZ.AND P0, PT, |R44|, +INF , PT ;  /* 0x7f8000002c00780b */ /* 0x000fe40003f1c200 */
[----:B------:R-:W-:-:S04]  /*23280*/  ISETP.LT.U32.AND P3, PT, R12, R34, PT ;  /* 0x000000220c00720c */ /* 0x000fc80003f61070 */
[----:B------:R-:W-:-:S13]  /*23290*/  ISETP.LT.OR.EX P0, PT, R25, R35, !P0, P3 ;  /* 0x000000231900720c */ /* 0x000fda0004701730 */
.L_x_5617:
[----:B------:R-:W-:Y:S05]  /*232a0*/  BSYNC B0 ;  /* 0x0000000000007941 */ /* 0x000fea0003800000 */
.L_x_5615:
[----:B------:R-:W-:Y:S02]  /*232b0*/  SEL R12, R12, R34, P0 ;  /* 0x000000220c0c7207 */ /* 0x000fe40000000000 */
[----:B------:R-:W-:Y:S02]  /*232c0*/  SEL R25, R25, R35, P0 ;  /* 0x0000002319197207 */ /* 0x000fe40000000000 */
[----:B------:R-:W-:Y:S01]  /*232d0*/  FSEL R23, R23, R44, P0 ;  /* 0x0000002c17177208 */ /* 0x000fe20000000000 */
[----:B------:R-:W-:Y:S06]  /*232e0*/  @!P2 BRA `(.L_x_5618) ;  /* 0xfffffff800a8a947 */ /* 0x000fec000383ffff */
.L_x_5597:
[----:B------:R-:W-:Y:S05]  /*232f0*/  BSYNC B1 ;  /* 0x0000000000017941 */ /* 0x000fea0003800000 */
.L_x_5595:
        /* <DEDUP_REMOVED lines=26> */
.L_x_5634:
        /* <DEDUP_REMOVED lines=28> */
.L_x_5623:
[----:B-1----:R-:W-:Y:S02]  /*23660*/  FSETP.GTU.FTZ.AND P0, PT, |R24|, +INF , PT ;  /* 0x7f8000001800780b */ /* 0x002fe40003f1c200 */
[----:B0-----:R-:W-:-:S04]  /*23670*/  ISETP.LT.U32.AND P2, PT, R0, R28, PT ;  /* 0x0000001c0000720c */ /* 0x001fc80003f41070 */
[----:B------:R-:W-:-:S13]  /*23680*/  ISETP.LT.OR.EX P0, PT, R9, R29, !P0, P2 ;  /* 0x0000001d0900720c */ /* 0x000fda0004701720 */
.L_x_5624:
[----:B------:R-:W-:Y:S05]  /*23690*/  BSYNC B1 ;  /* 0x0000000000017941 */ /* 0x000fea0003800000 */
.L_x_5622:
        /* <DEDUP_REMOVED lines=15> */
.L_x_5626:
[----:B--2---:R-:W-:Y:S02]  /*23790*/  FSETP.GTU.FTZ.AND P0, PT, |R26|, +INF , PT ;  /* 0x7f8000001a00780b */ /* 0x004fe40003f1c200 */
[----:B------:R-:W-:-:S04]  /*237a0*/  ISETP.LT.U32.AND P2, PT, R8, R30, PT ;  /* 0x0000001e0800720c */ /* 0x000fc80003f41070 */
[----:B------:R-:W-:-:S13]  /*237b0*/  ISETP.LT.OR.EX P0, PT, R13, R31, !P0, P2 ;  /* 0x0000001f0d00720c */ /* 0x000fda0004701720 */
.L_x_5627:
[----:B------:R-:W-:Y:S05]  /*237c0*/  BSYNC B1 ;  /* 0x0000000000017941 */ /* 0x000fea0003800000 */
.L_x_5625:
        /* <DEDUP_REMOVED lines=15> */
.L_x_5629:
[----:B---3--:R-:W-:Y:S02]  /*238c0*/  FSETP.GTU.FTZ.AND P0, PT, |R36|, +INF , PT ;  /* 0x7f8000002400780b */ /* 0x008fe40003f1c200 */
[----:B------:R-:W-:-:S04]  /*238d0*/  ISETP.LT.U32.AND P2, PT, R10, R32, PT ;  /* 0x000000200a00720c */ /* 0x000fc80003f41070 */
[----:B------:R-:W-:-:S13]  /*238e0*/  ISETP.LT.OR.EX P0, PT, R21, R33, !P0, P2 ;  /* 0x000000211500720c */ /* 0x000fda0004701720 */
.L_x_5630:
[----:B------:R-:W-:Y:S05]  /*238f0*/  BSYNC B1 ;  /* 0x0000000000017941 */ /* 0x000fea0003800000 */
.L_x_5628:
        /* <DEDUP_REMOVED lines=15> */
.L_x_5632:
[----:B----4-:R-:W-:Y:S02]  /*239f0*/  FSETP.GTU.FTZ.AND P0, PT, |R38|, +INF , PT ;  /* 0x7f8000002600780b */ /* 0x010fe40003f1c200 */
[----:B------:R-:W-:-:S04]  /*23a00*/  ISETP.LT.U32.AND P2, PT, R12, R34, PT ;  /* 0x000000220c00720c */ /* 0x000fc80003f41070 */
[----:B------:R-:W-:-:S13]  /*23a10*/  ISETP.LT.OR.EX P0, PT, R25, R35, !P0, P2 ;  /* 0x000000231900720c */ /* 0x000fda0004701720 */
.L_x_5633:
[----:B------:R-:W-:Y:S05]  /*23a20*/  BSYNC B1 ;  /* 0x0000000000017941 */ /* 0x000fea0003800000 */
.L_x_5631:
        /* <DEDUP_REMOVED lines=17> */
.L_x_5621:
[----:B------:R-:W-:Y:S05]  /*23b40*/  BSYNC B0 ;  /* 0x0000000000007941 */ /* 0x000fea0003800000 */
.L_x_5620:
[----:B------:R-:W-:Y:S02]  /*23b50*/  ISETP.GT.AND P0, PT, R22, 0x1, PT ;  /* 0x000000011600780c */ /* 0x000fe40003f04270 */
[----:B------:R-:W-:-:S11]  /*23b60*/  SHF.R.S32.HI R22, RZ, 0x1, R22 ;  /* 0x00000001ff167819 */ /* 0x000fd60000011416 */
[----:B------:R-:W-:Y:S05]  /*23b70*/  @P0 BRA `(.L_x_5634) ;  /* 0xfffffff800480947 */ /* 0x000fea000383ffff */
.L_x_5619:
        /* <DEDUP_REMOVED lines=9> */
[----:B------:R2:W-:Y:S01]  /*23c10*/  STS [R14], R3 ;  /* 0x000000030e007388 */ /* 0x0005e20000000800 */
[----:B------:R-:W-:Y:S01]  /*23c20*/  IMAD.MOV.U32 R30, RZ, RZ, R8 ;  /* 0x000000ffff1e7224 */ /* 0x000fe200078e0008 */
[----:B------:R-:W-:Y:S01]  /*23c30*/  SHF.R.S32.HI R22, RZ, 0x1, R7 ;  /* 0x00000001ff167819 */ /* 0x000fe20000011407 */
[----:B------:R-:W-:Y:S01]  /*23c40*/  IMAD.MOV.U32 R31, RZ, RZ, R13 ;  /* 0x000000ffff1f7224 */ /* 0x000fe200078e000d */
[----:B------:R2:W-:Y:S01]  /*23c50*/  STS.64 [R14+0x8], R28 ;  /* 0x0000081c0e007388 */ /* 0x0005e20000000a00 */
[----:B------:R-:W-:Y:S01]  /*23c60*/  IMAD.MOV.U32 R20, RZ, RZ, R10 ;  /* 0x000000ffff147224 */ /* 0x000fe200078e000a */
[----:B------:R-:W-:Y:S01]  /*23c70*/  ISETP.GE.AND P0, PT, R22, 0x20, PT ;  /* 0x000000201600780c */ /* 0x000fe20003f06270 */
[----:B------:R-:W-:Y:S01]  /*23c80*/  IMAD.MOV.U32 R24, RZ, RZ, R12 ;  /* 0x000000ffff187224 */ /* 0x000fe200078e000c */
[----:B------:R2:W-:Y:S01]  /*23c90*/  STS.64 [R14+0x18], R30 ;  /* 0x0000181e0e007388 */ /* 0x0005e20000000a00 */
[----:B------:R-:W-:-:S03]  /*23ca0*/  IMAD.MOV.U32 R7, RZ, RZ, 0x20 ;  /* 0x00000020ff077424 */ /* 0x000fc600078e00ff */
[----:B------:R2:W-:Y:S04]  /*23cb0*/  STS.64 [R14+0x28], R20 ;  /* 0x000028140e007388 */ /* 0x0005e80000000a00 */
[----:B------:R2:W-:Y:S04]  /*23cc0*/  STS.64 [R14+0x38], R24 ;  /* 0x000038180e007388 */ /* 0x0005e80000000a00 */
[----:B------:R2:W-:Y:S04]  /*23cd0*/  STS [R14+0x10], R11 ;  /* 0x0000100b0e007388 */ /* 0x0005e80000000800 */
[----:B------:R2:W-:Y:S04]  /*23ce0*/  STS [R14+0x20], R15 ;  /* 0x0000200f0e007388 */ /* 0x0005e80000000800 */
[----:B------:R2:W-:Y:S01]  /*23cf0*/  STS [R14+0x30], R23 ;  /* 0x000030170e007388 */ /* 0x0005e20000000800 */
[----:B------:R-:W-:Y:S05]  /*23d00*/  @!P0 BRA `(.L_x_5636) ;  /* 0x0000000400b88947 */ /* 0x000fea0003800000 */
.L_x_5651:
[----:B-12---:R-:W-:Y:S01]  /*23d10*/  IMAD.IADD R20, R2, 0x1, R22 ;  /* 0x0000000102147824 */ /* 0x006fe200078e0216 */
        /* <DEDUP_REMOVED lines=26> */
.L_x_5640:
[----:B-1----:R-:W-:Y:S02]  /*23ec0*/  FSETP.GTU.FTZ.AND P0, PT, |R20|, +INF , PT ;  /* 0x7f8000001400780b */ /* 0x002fe40003f1c200 */
[----:B0-----:R-:W-:-:S04]  /*23ed0*/  ISETP.LT.U32.AND P2, PT, R0, R28, PT ;  /* 0x0000001c0000720c */ /* 0x001fc80003f41070 */
[----:B------:R-:W-:-:S13]  /*23ee0*/  ISETP.LT.OR.EX P0, PT, R9, R29, !P0, P2 ;  /* 0x0000001d0900720c */ /* 0x000fda0004701720 */
.L_x_5641:
[----:B------:R-:W-:Y:S05]  /*23ef0*/  BSYNC B1 ;  /* 0x0000000000017941 */ /* 0x000fea0003800000 */
.L_x_5639:
        /* <DEDUP_REMOVED lines=15> */
.L_x_5643:
[----:B--2---:R-:W-:Y:S02]  /*23ff0*/  FSETP.GTU.FTZ.AND P0, PT, |R24|, +INF , PT ;  /* 0x7f8000001800780b */ /* 0x004fe40003f1c200 */
[----:B------:R-:W-:-:S04]  /*24000*/  ISETP.LT.U32.AND P2, PT, R8, R30, PT ;  /* 0x0000001e0800720c */ /* 0x000fc80003f41070 */
[----:B------:R-:W-:-:S13]  /*24010*/  ISETP.LT.OR.EX P0, PT, R13, R31, !P0, P2 ;  /* 0x0000001f0d00720c */ /* 0x000fda0004701720 */
.L_x_5644:
[----:B------:R-:W-:Y:S05]  /*24020*/  BSYNC B1 ;  /* 0x0000000000017941 */ /* 0x000fea0003800000 */
.L_x_5642:
        /* <DEDUP_REMOVED lines=15> */
.L_x_5646:
[----:B---3--:R-:W-:Y:S02]  /*24120*/  FSETP.GTU.FTZ.AND P0, PT, |R26|, +INF , PT ;  /* 0x7f8000001a00780b */ /* 0x008fe40003f1c200 */
[----:B------:R-:W-:-:S04]  /*24130*/  ISETP.LT.U32.AND P2, PT, R10, R32, PT ;  /* 0x000000200a00720c */ /* 0x000fc80003f41070 */
[----:B------:R-:W-:-:S13]  /*24140*/  ISETP.LT.OR.EX P0, PT, R21, R33, !P0, P2 ;  /* 0x000000211500720c */ /* 0x000fda0004701720 */
.L_x_5647:
[----:B------:R-:W-:Y:S05]  /*24150*/  BSYNC B1 ;  /* 0x0000000000017941 */ /* 0x000fea0003800000 */
.L_x_5645:
        /* <DEDUP_REMOVED lines=15> */
.L_x_5649:
[----:B----4-:R-:W-:Y:S02]  /*24250*/  FSETP.GTU.FTZ.AND P0, PT, |R36|, +INF , PT ;  /* 0x7f8000002400780b */ /* 0x010fe40003f1c200 */
[----:B------:R-:W-:-:S04]  /*24260*/  ISETP.LT.U32.AND P2, PT, R12, R34, PT ;  /* 0x000000220c00720c */ /* 0x000fc80003f41070 */
[----:B------:R-:W-:-:S13]  /*24270*/  ISETP.LT.OR.EX P0, PT, R25, R35, !P0, P2 ;  /* 0x000000231900720c */ /* 0x000fda0004701720 */
.L_x_5650:
[----:B------:R-:W-:Y:S05]  /*24280*/  BSYNC B1 ;  /* 0x0000000000017941 */ /* 0x000fea0003800000 */
.L_x_5648:
        /* <DEDUP_REMOVED lines=17> */
.L_x_5638:
[----:B------:R-:W-:Y:S05]  /*243a0*/  BSYNC B0 ;  /* 0x0000000000007941 */ /* 0x000fea0003800000 */
.L_x_5637:
[----:B------:R-:W-:-:S04]  /*243b0*/  SHF.R.S32.HI R22, RZ, 0x1, R22 ;  /* 0x00000001ff167819 */ /* 0x000fc80000011416 */
[----:B------:R-:W-:-:S13]  /*243c0*/  ISETP.GE.AND P0, PT, R22, 0x20, PT ;  /* 0x000000201600780c */ /* 0x000fda0003f06270 */
[----:B------:R-:W-:Y:S05]  /*243d0*/  @P0 BRA `(.L_x_5651) ;  /* 0xfffffff8004c0947 */ /* 0x000fea000383ffff */
[----:B------:R-:W-:-:S07]  /*243e0*/  IMAD.MOV.U32 R7, RZ, RZ, 0x20 ;  /* 0x00000020ff077424 */ /* 0x000fce00078e00ff */
.L_x_5636:
[----:B------:R-:W-:Y:S01]  /*243f0*/  BAR.SYNC.DEFER_BLOCKING 0x0 ;  /* 0x0000000000007b1d */ /* 0x000fe20000010000 */
[----:B------:R-:W-:-:S13]  /*24400*/  ISETP.GE.AND P0, PT, R7, 0x2, PT ;  /* 0x000000020700780c */ /* 0x000fda0003f06270 */
[----:B------:R-:W-:Y:S05]  /*24410*/  @!P0 BRA `(.L_x_5635) ;  /* 0x0000000400708947 */ /* 0x000fea0003800000 */
[----:B------:R-:W-:-:S07]  /*24420*/  IMAD.MOV.U32 R2, RZ, RZ, 0x1 ;  /* 0x00000001ff027424 */ /* 0x000fce00078e00ff */
.L_x_5664:
[----:B------:R-:W-:Y:S01]  /*24430*/  FSETP.GTU.FTZ.AND P0, PT, |R3|, +INF , PT ;  /* 0x7f8000000300780b */ /* 0x000fe20003f1c200 */
[----:B012---:R0:W1:Y:S01]  /*24440*/  SHFL.DOWN PT, R20, R3, R2, 0x1f ;  /* 0x08001f0203147589 */ /* 0x00706200000e0000 */
        /* <DEDUP_REMOVED lines=13> */
.L_x_5653:
[----:B-1----:R-:W-:Y:S02]  /*24520*/  FSETP.GTU.FTZ.AND P0, PT, |R20|, +INF , PT ;  /* 0x7f8000001400780b */ /* 0x002fe40003f1c200 */
[----:B---3--:R-:W-:-:S04]  /*24530*/  ISETP.LT.U32.AND P2, PT, R0, R27, PT ;  /* 0x0000001b0000720c */ /* 0x008fc80003f41070 */
[----:B--2---:R-:W-:-:S13]  /*24540*/  ISETP.LT.OR.EX P0, PT, R9, R22, !P0, P2 ;  /* 0x000000160900720c */ /* 0x004fda0004701720 */
.L_x_5654:
[----:B------:R-:W-:Y:S05]  /*24550*/  BSYNC B0 ;  /* 0x0000000000007941 */ /* 0x000fea0003800000 */
.L_x_5652:
        /* <DEDUP_REMOVED lines=18> */
.L_x_5656:
[----:B--2---:R-:W-:Y:S02]  /*24680*/  FSETP.GTU.FTZ.AND P0, PT, |R24|, +INF , PT ;  /* 0x7f8000001800780b */ /* 0x004fe40003f1c200 */
[----:B---3--:R-:W-:-:S04]  /*24690*/  ISETP.LT.U32.AND P2, PT, R8, R29, PT ;  /* 0x0000001d0800720c */ /* 0x008fc80003f41070 */
[----:B0-----:R-:W-:-:S13]  /*246a0*/  ISETP.LT.OR.EX P0, PT, R13, R26, !P0, P2 ;  /* 0x0000001a0d00720c */ /* 0x001fda0004701720 */
.L_x_5657:
[----:B------:R-:W-:Y:S05]  /*246b0*/  BSYNC B0 ;  /* 0x0000000000007941 */ /* 0x000fea0003800000 */
.L_x_5655:
        /* <DEDUP_REMOVED lines=18> */
.L_x_5659:
[----:B--2---:R-:W-:Y:S02]  /*247e0*/  FSETP.GTU.FTZ.AND P0, PT, |R20|, +INF , PT ;  /* 0x7f8000001400780b */ /* 0x004fe40003f1c200 */
[----:B---3--:R-:W-:-:S04]  /*247f0*/  ISETP.LT.U32.AND P2, PT, R10, R27, PT ;  /* 0x0000001b0a00720c */ /* 0x008fc80003f41070 */
[----:B-1----:R-:W-:-:S13]  /*24800*/  ISETP.LT.OR.EX P0, PT, R21, R22, !P0, P2 ;  /* 0x000000161500720c */ /* 0x002fda0004701720 */
.L_x_5660:
[----:B------:R-:W-:Y:S05]  /*24810*/  BSYNC B0 ;  /* 0x0000000000007941 */ /* 0x000fea0003800000 */
.L_x_5658:
        /* <DEDUP_REMOVED lines=18> */
.L_x_5662:
[----:B--2---:R-:W-:Y:S02]  /*24940*/  FSETP.GTU.FTZ.AND P0, PT, |R24|, +INF , PT ;  /* 0x7f8000001800780b */ /* 0x004fe40003f1c200 */
[----:B---3--:R-:W-:-:S04]  /*24950*/  ISETP.LT.U32.AND P2, PT, R12, R29, PT ;  /* 0x0000001d0c00720c */ /* 0x008fc80003f41070 */
[----:B0-----:R-:W-:-:S13]  /*24960*/  ISETP.LT.OR.EX P0, PT, R25, R26, !P0, P2 ;  /* 0x0000001a1900720c */ /* 0x001fda0004701720 */
.L_x_5663:
[----:B------:R-:W-:Y:S05]  /*24970*/  BSYNC B0 ;  /* 0x0000000000007941 */ /* 0x000fea0003800000 */
.L_x_5661:
[----:B-1----:R-:W-:Y:S01]  /*24980*/  IMAD.SHL.U32 R2, R2, 0x2, RZ ;  /* 0x0000000202027824 */ /* 0x002fe200078e00ff */
[----:B------:R-:W-:Y:S02]  /*24990*/  FSEL R23, R23, R24, P0 ;  /* 0x0000001817177208 */ /* 0x000fe40000000000 */
[----:B------:R-:W-:Y:S02]  /*249a0*/  SEL R12, R12, R29, P0 ;  /* 0x0000001d0c0c7207 */ /* 0x000fe40000000000 */
[----:B------:R-:W-:Y:S02]  /*249b0*/  ISETP.GE.AND P2, PT, R2, R7, PT ;  /* 0x000000070200720c */ /* 0x000fe40003f46270 */
[----:B------:R-:W-:-:S11]  /*249c0*/  SEL R25, R25, R26, P0 ;  /* 0x0000001a19197207 */ /* 0x000fd60000000000 */
[----:B------:R-:W-:Y:S05]  /*249d0*/  @!P2 BRA `(.L_x_5664) ;  /* 0xfffffff80094a947 */ /* 0x000fea000383ffff */
.L_x_5635:
        /* <DEDUP_REMOVED lines=13> */
[----:B012---:R-:W-:Y:S02]  /*24ab0*/  IADD3.X R21, R21, UR5, RZ, P4, !PT ;  /* 0x0000000515157c10 */ /* 0x007fe4000a7fe4ff */
[----:B------:R-:W-:-:S07]  /*24ac0*/  IADD3.X R25, R25, UR5, RZ, P5, !PT ;  /* 0x0000000519197c10 */ /* 0x000fce000affe4ff */
.L_x_5665:
[----:B------:R-:W-:Y:S05]  /*24ad0*/  @!P0 BRA `(.L_x_5666) ;  /* 0x0000000800cc8947 */ /* 0x000fea0003800000 */
[----:B------:R-:W-:Y:S02]  /*24ae0*/  ULDC.U8 UR4, c[0x0][0x631] ;  /* 0x00018c4000047ab9 */ /* 0x000fe40000000000 */
[----:B------:R-:W-:Y:S01]  /*24af0*/  ISETP.NE.AND P2, PT, RZ, UR4, PT ;  /* 0x00000004ff007c0c */ /* 0x000fe2000bf45270 */
[----:B------:R-:W-:-:S12]  /*24b00*/  @!P1 BRA `(.L_x_5667) ;  /* 0x0000000400109947 */ /* 0x000fd80003800000 */
[----:B012---:R-:W2:Y:S04]  /*24b10*/  LDG.E R20, desc[UR60][R4.64] ;  /* 0x0000003c04147981 */ /* 0x007ea8000c1e1900 */
        /* <DEDUP_REMOVED lines=67> */
.L_x_5667:
[----:B------:R-:W-:Y:S02]  /*24f50*/  IMAD.MOV.U32 R26, RZ, RZ, R0 ;  /* 0x000000ffff1a7224 */ /* 0x000fe400078e0000 */
[----:B------:R-:W-:Y:S02]  /*24f60*/  IMAD.MOV.U32 R27, RZ, RZ, R9 ;  /* 0x000000ffff1b7224 */ /* 0x000fe400078e0009 */
[----:B012---:R-:W-:Y:S02]  /*24f70*/  IMAD.MOV.U32 R28, RZ, RZ, R8 ;  /* 0x000000ffff1c7224 */ /* 0x007fe400078e0008 */
        /* <DEDUP_REMOVED lines=25> */
.L_x_5669:
        /* <DEDUP_REMOVED lines=22> */
.L_x_5670:
        /* <DEDUP_REMOVED lines=22> */
.L_x_5671:
[----:B------:R-:W-:Y:S01]  /*253d0*/  ULDC.64 UR4, c[0x0][0x600] ;  /* 0x0001800000047ab9 */ /* 0x000fe20000000a00 */
[----:B------:R-:W-:Y:S02]  /*253e0*/  ISETP.NE.AND P6, PT, R22, 0x1, PT ;  /* 0x000000011600780c */ /* 0x000fe40003fc5270 */
[----:B0-----:R-:W-:-:S05]  /*253f0*/  IADD3 R2, P0, R17, UR4, RZ ;  /* 0x0000000411027c10 */ /* 0x001fca000ff1e0ff */
        /* <DEDUP_REMOVED lines=19> */
.L_x_5672:
[----:B------:R-:W-:Y:S02]  /*25530*/  ULDC.64 UR4, c[0x0][0x600] ;  /* 0x0001800000047ab9 */ /* 0x000fe40000000a00 */
[----:B------:R-:W-:-:S05]  /*25540*/  IADD3 R16, P0, R16, UR4, RZ ;  /* 0x0000000410107c10 */ /* 0x000fca000ff1e0ff */
[----:B------:R-:W-:-:S05]  /*25550*/  IMAD.X R17, RZ, RZ, UR5, P0 ;  /* 0x00000005ff117e24 */ /* 0x000fca00080e06ff */
[----:B------:R-:W-:Y:S01]  /*25560*/  STG.E.64 desc[UR60][R16.64], R24 ;  /* 0x0000001810007986 */ /* 0x000fe2000c101b3c */
[----:B------:R-:W-:Y:S05]  /*25570*/  EXIT ;  /* 0x000000000000794d */ /* 0x000fea0003800000 */
.L_x_5668:
        /* <DEDUP_REMOVED lines=9> */
.L_x_5666:
        /* <DEDUP_REMOVED lines=17> */
.L_x_5674:
[----:B------:R-:W-:Y:S01]  /*25720*/  IMAD.MOV.U32 R0, RZ, RZ, RZ ;  /* 0x000000ffff007224 */ /* 0x000fe200078e00ff */
[----:B------:R-:W-:Y:S02]  /*25730*/  CS2R R8, SRZ ;  /* 0x0000000000087805 */ /* 0x000fe4000001ff00 */
[----:B------:R-:W-:Y:S01]  /*25740*/  CS2R R12, SRZ ;  /* 0x00000000000c7805 */ /* 0x000fe2000001ff00 */
[----:B------:R-:W-:Y:S02]  /*25750*/  IMAD.MOV.U32 R10, RZ, RZ, RZ ;  /* 0x000000ffff0a7224 */ /* 0x000fe400078e00ff */
[----:B------:R-:W-:Y:S02]  /*25760*/  IMAD.MOV.U32 R21, RZ, RZ, RZ ;  /* 0x000000ffff157224 */ /* 0x000fe400078e00ff */
[----:B------:R-:W-:-:S07]  /*25770*/  IMAD.MOV.U32 R25, RZ, RZ, RZ ;  /* 0x000000ffff197224 */ /* 0x000fce00078e00ff */
.L_x_5673:
[----:B------:R-:W-:Y:S01]  /*25780*/  ULDC.U8 UR4, c[0x0][0x631] ;  /* 0x00018c4000047ab9 */ /* 0x000fe20000000000 */
[----:B------:R-:W-:Y:S01]  /*25790*/  IMAD.MOV.U32 R22, RZ, RZ, R0 ;  /* 0x000000ffff167224 */ /* 0x000fe200078e0000 */
[----:B------:R-:W-:Y:S01]  /*257a0*/  ISETP.NE.AND P0, PT, RZ, UR4, PT ;  /* 0x00000004ff007c0c */ /* 0x000fe2000bf05270 */
[----:B012---:R-:W-:Y:S02]  /*257b0*/  IMAD.MOV.U32 R23, RZ, RZ, R9 ;  /* 0x000000ffff177224 */ /* 0x007fe400078e0009 */
[----:B------:R-:W-:Y:S02]  /*257c0*/  IMAD.MOV.U32 R26, RZ, RZ, R8 ;  /* 0x000000ffff1a7224 */ /* 0x000fe400078e0008 */
        /* <DEDUP_REMOVED lines=25> */
.L_x_5676:
        /* <DEDUP_REMOVED lines=22> */
.L_x_5677:
        /* <DEDUP_REMOVED lines=22> */
.L_x_5678:
        /* <DEDUP_REMOVED lines=22> */
.L_x_5679:
[----:B------:R-:W-:Y:S02]  /*25d80*/  ULDC.64 UR4, c[0x0][0x600] ;  /* 0x0001800000047ab9 */ /* 0x000fe40000000a00 */
[----:B------:R-:W-:-:S05]  /*25d90*/  IADD3 R16, P0, R16, UR4, RZ ;  /* 0x0000000410107c10 */ /* 0x000fca000ff1e0ff */
[----:B------:R-:W-:-:S05]  /*25da0*/  IMAD.X R17, RZ, RZ, UR5, P0 ;  /* 0x00000005ff117e24 */ /* 0x000fca00080e06ff */
[----:B------:R-:W-:Y:S01]  /*25db0*/  STG.E.64 desc[UR60][R16.64], R24 ;  /* 0x0000001810007986 */ /* 0x000fe2000c101b3c */
[----:B------:R-:W-:Y:S05]  /*25dc0*/  EXIT ;  /* 0x000000000000794d */ /* 0x000fea0003800000 */
.L_x_5675:
        /* <DEDUP_REMOVED lines=16> */
.L_x_5680:
        /* <DEDUP_REMOVED lines=15> */
.L_x_5681:
        /* <DEDUP_REMOVED lines=15> */
.L_x_5682:
        /* <DEDUP_REMOVED lines=15> */
.L_x_5683:
[----:B------:R-:W-:Y:S05]  /*261a0*/  EXIT ;  /* 0x000000000000794d */ /* 0x000fea0003800000 */
.L_x_5584:
        /* <DEDUP_REMOVED lines=26> */
.L_x_5684:
        /* <DEDUP_REMOVED lines=72> */
.L_x_5686:
        /* <DEDUP_REMOVED lines=25> */
.L_x_5688:
        /* <DEDUP_REMOVED lines=22> */
.L_x_5689:
        /* <DEDUP_REMOVED lines=22> */
.L_x_5690:
        /* <DEDUP_REMOVED lines=22> */
.L_x_5691:
[----:B------:R-:W-:Y:S02]  /*26d80*/  ULDC.64 UR4, c[0x0][0x600] ;  /* 0x0001800000047ab9 */ /* 0x000fe40000000a00 */
[----:B------:R-:W-:-:S05]  /*26d90*/  IADD3 R16, P0, R16, UR4, RZ ;  /* 0x0000000410107c10 */ /* 0x000fca000ff1e0ff */
[----:B------:R-:W-:-:S05]  /*26da0*/  IMAD.X R17, RZ, RZ, UR5, P0 ;  /* 0x00000005ff117e24 */ /* 0x000fca00080e06ff */
[----:B------:R-:W-:Y:S01]  /*26db0*/  STG.E.64 desc[UR60][R16.64], R42 ;  /* 0x0000002a10007986 */ /* 0x000fe2000c101b3c */
[----:B------:R-:W-:Y:S05]  /*26dc0*/  EXIT ;  /* 0x000000000000794d */ /* 0x000fea0003800000 */
.L_x_5687:
        /* <DEDUP_REMOVED lines=9> */
.L_x_5685:
        /* <DEDUP_REMOVED lines=17> */
.L_x_5693:
[----:B------:R-:W-:Y:S01]  /*26f70*/  CS2R R42, SRZ ;  /* 0x00000000002a7805 */ /* 0x000fe2000001ff00 */
[----:B------:R-:W-:Y:S01]  /*26f80*/  IMAD.MOV.U32 R56, RZ, RZ, RZ ;  /* 0x000000ffff387224 */ /* 0x000fe200078e00ff */
[----:B------:R-:W-:Y:S01]  /*26f90*/  CS2R R54, SRZ ;  /* 0x0000000000367805 */ /* 0x000fe2000001ff00 */
[----:B------:R-:W-:Y:S02]  /*26fa0*/  IMAD.MOV.U32 R53, RZ, RZ, RZ ;  /* 0x000000ffff357224 */ /* 0x000fe400078e00ff */
[----:B------:R-:W-:Y:S02]  /*26fb0*/  IMAD.MOV.U32 R0, RZ, RZ, RZ ;  /* 0x000000ffff007224 */ /* 0x000fe400078e00ff */
[----:B------:R-:W-:-:S07]  /*26fc0*/  IMAD.MOV.U32 R27, RZ, RZ, RZ ;  /* 0x000000ffff1b7224 */ /* 0x000fce00078e00ff */
.L_x_5692:
        /* <DEDUP_REMOVED lines=26> */
.L_x_5695:
        /* <DEDUP_REMOVED lines=22> */
.L_x_5696:
        /* <DEDUP_REMOVED lines=22> */
.L_x_5697:
        /* <DEDUP_REMOVED lines=22> */
.L_x_5698:
[----:B------:R-:W-:Y:S02]  /*27590*/  ULDC.64 UR4, c[0x0][0x600] ;  /* 0x0001800000047ab9 */ /* 0x000fe40000000a00 */
[----:B------:R-:W-:-:S05]  /*275a0*/  IADD3 R16, P0, R16, UR4, RZ ;  /* 0x0000000410107c10 */ /* 0x000fca000ff1e0ff */
[----:B------:R-:W-:-:S05]  /*275b0*/  IMAD.X R17, RZ, RZ, UR5, P0 ;  /* 0x00000005ff117e24 */ /* 0x000fca00080e06ff */
[----:B------:R-:W-:Y:S01]  /*275c0*/  STG.E.64 desc[UR60][R16.64], R42 ;  /* 0x0000002a10007986 */ /* 0x000fe2000c101b3c */
[----:B------:R-:W-:Y:S05]  /*275d0*/  EXIT ;  /* 0x000000000000794d */ /* 0x000fea0003800000 */
.L_x_5694:
        /* <DEDUP_REMOVED lines=16> */
.L_x_5699:
        /* <DEDUP_REMOVED lines=15> */
.L_x_5700:
        /* <DEDUP_REMOVED lines=15> */
.L_x_5701:
        /* <DEDUP_REMOVED lines=15> */
.L_x_5702:
[----:B------:R-:W-:Y:S05]  /*279b0*/  EXIT ;  /* 0x000000000000794d */ /* 0x000fea0003800000 */
        .weak           $__internal_46_$__cuda_sm20_div_u64
        .type           $__internal_46_$__cuda_sm20_div_u64,@function
        .size           $__internal_46_$__cuda_sm20_div_u64,($__internal_47_$__cuda_sm20_rem_u64 - $__internal_46_$__cuda_sm20_div_u64)
$__internal_46_$__cuda_sm20_div_u64:
        /* <DEDUP_REMOVED lines=43> */
[C---:B------:R-:W-:Y:S01]  /*27c70*/  IMAD R14, R15.reuse, R5, R13 ;  /* 0x000000050f0e7224 */ /* 0x040fe200078e020d */
[----:B------:R-:W-:Y:S02]  /*27c80*/  IADD3 R13, P1, -R12, R22, RZ ;  /* 0x000000160c0d7210 */ /* 0x000fe40007f3e1ff */
[----:B------:R-:W-:Y:S01]  /*27c90*/  IADD3 R12, P3, R15, 0x1, RZ ;  /* 0x000000010f0c7810 */ /* 0x000fe20007f7e0ff */
[-C--:B------:R-:W-:Y:S01]  /*27ca0*/  IMAD R14, R9, R4.reuse, R14 ;  /* 0x00000004090e7224 */ /* 0x080fe200078e020e */
[----:B------:R-:W-:-:S03]  /*27cb0*/  ISETP.GE.U32.AND P0, PT, R13, R4, PT ;  /* 0x000000040d00720c */ /* 0x000fc60003f06070 */
        /* <DEDUP_REMOVED lines=17> */
[----:B------:R-:W-:Y:S01]  /*27dd0*/  SEL R14, R14, R13, P0 ;  /* 0x0000000d0e0e7207 */ /* 0x000fe20000000000 */
[----:B------:R-:W-:Y:S01]  /*27de0*/  IMAD.MOV.U32 R13, RZ, RZ, 0x0 ;  /* 0x00000000ff0d7424 */ /* 0x000fe200078e00ff */
[----:B------:R-:W-:Y:S02]  /*27df0*/  SEL R9, R9, 0xffffffff, P1 ;  /* 0xffffffff09097807 */ /* 0x000fe40000800000 */
[----:B------:R-:W-:Y:S01]  /*27e00*/  SEL R14, R14, 0xffffffff, P1 ;  /* 0xffffffff0e0e7807 */ /* 0x000fe20000800000 */
[----:B------:R-:W-:Y:S06]  /*27e10*/  RET.REL.NODEC R12 `(_ZN2at6native13reduce_kernelILi128ELi4ENS0_8ReduceOpIN3c108BFloat16ENS0_9ArgMinOpsIfEEjlLi4ELi4EEEEEvT1_) ;  /* 0xfffffd800c787950 */ /* 0x000fec0003c3ffff */
        .weak           $__internal_47_$__cuda_sm20_rem_u64
        .type           $__internal_47_$__cuda_sm20_rem_u64,@function
        .size           $__internal_47_$__cuda_sm20_rem_u64,(.L_x_7004 - $__internal_47_$__cuda_sm20_rem_u64)
$__internal_47_$__cuda_sm20_rem_u64:
        /* <DEDUP_REMOVED lines=63> */
[----:B------:R-:W-:Y:S06]  /*28210*/  RET.REL.NODEC R10 `(_ZN2at6native13reduce_kernelILi128ELi4ENS0_8ReduceOpIN3c108BFloat16ENS0_9ArgMinOpsIfEEjlLi4ELi4EEEEEvT1_) ;  /* 0xfffffd7c0a787950 */ /* 0x000fec0003c3ffff */
.L_x_5703:
        /* <DEDUP_REMOVED lines=14> */
.L_x_7004:


//--------------------- .text._ZN2at6native13reduce_kernelILi512ELi1ENS0_8ReduceOpIN3c104HalfENS0_9ArgMinOpsIfEEjlLi4ELi4EEEEEvT1_ --------------------------
	.section	.text._ZN2at6native13reduce_kernelILi512ELi1ENS0_8ReduceOpIN3c104HalfENS0_9ArgMinOpsIfEEjlLi4ELi4EEEEEvT1_,"ax",@progbits
	.align	128
        .global         _ZN2at6native13reduce_kernelILi512ELi1ENS0_8ReduceOpIN3c104HalfENS0_9ArgMinOpsIfEEjlLi4ELi4EEEEEvT1_
        .type           _ZN2at6native13reduce_kernelILi512ELi1ENS0_8ReduceOpIN3c104HalfENS0_9ArgMinOpsIfEEjlLi4ELi4EEEEEvT1_,@function
        .size           _ZN2at6native13reduce_kernelILi512ELi1ENS0_8ReduceOpIN3c104HalfENS0_9ArgMinOpsIfEEjlLi4ELi4EEEEEvT1_,(.L_x_7006 - _ZN2at6native13reduce_kernelILi512ELi1ENS0_8ReduceOpIN3c104HalfENS0_9ArgMinOpsIfEEjlLi4ELi4EEEEEvT1_)
        .other          _ZN2at6native13reduce_kernelILi512ELi1ENS0_8ReduceOpIN3c104HalfENS0_9ArgMinOpsIfEEjlLi4ELi4EEEEEvT1_,@"STO_CUDA_ENTRY STV_DEFAULT"
_ZN2at6native13reduce_kernelILi512ELi1ENS0_8ReduceOpIN3c104HalfENS0_9ArgMinOpsIfEEjlLi4ELi4EEEEEvT1_:
.text._ZN2at6native13reduce_kernelILi512ELi1ENS0_8ReduceOpIN3c104HalfENS0_9ArgMinOpsIfEEjlLi4ELi4EEEEEvT1_:
        /* <DEDUP_REMOVED lines=292> */
.L_x_5704:
        /* <DEDUP_REMOVED lines=45> */
.L_x_5713:
[----:B------:R-:W-:Y:S05]  /*1510*/  BSYNC B3 ;  /* 0x0000000000037941 */ /* 0x000fea0003800000 */
.L_x_5712:
        /* <DEDUP_REMOVED lines=12> */
[----:B-1----:R-:W-:Y:S01]  /*15e0*/  @!P1 IMAD.MOV.U32 R11, RZ, RZ, R7 ;  /* 0x000000ffff0b9224 */ /* 0x002fe200078e0007 */
[----:B------:R-:W-:-:S04]  /*15f0*/  @!P1 ISETP.GT.U32.AND P0, PT, R17, R6, PT ;  /* 0x000000061100920c */ /* 0x000fc80003f04070 */
[----:B------:R-:W-:Y:S02]  /*1600*/  @!P1 ISETP.GT.AND.EX P0, PT, RZ, R11, PT, P0 ;  /* 0x0000000bff00920c */ /* 0x000fe40003f04300 */
[----:B------:R-:W-:Y:S01]  /*1610*/  @P1 MOV R11, R7 ;  /* 0x00000007000b1202 */ /* 0x000fe20000000f00 */
[----:B--2---:R-:W-:-:S05]  /*1620*/  HADD2.F32 R15, -RZ, R8.H0_H0 ;  /* 0x20000008ff0f7230 */ /* 0x004fca0000004100 */
        /* <DEDUP_REMOVED lines=12> */
.L_x_5711:
[----:B------:R-:W-:Y:S05]  /*16f0*/  BSYNC B2 ;  /* 0x0000000000027941 */ /* 0x000fea0003800000 */
.L_x_5710:
[C---:B------:R-:W-:Y:S02]  /*1700*/  IADD3 R3, P0, -R2.reuse, 0x4, RZ ;  /* 0x0000000402037810 */ /* 0x040fe40007f1e1ff */
[C---:B------:R-:W-:Y:S02]  /*1710*/  IADD3 R12, R2.reuse, -0x4, R23 ;  /* 0xfffffffc020c7810 */ /* 0x040fe40007ffe017 */
[----:B------:R-:W-:Y:S01]  /*1720*/  LEA R20, P1, R3, R20, 0x1 ;  /* 0x0000001403147211 */ /* 0x000fe200078208ff */
[----:B------:R-:W-:Y:S01]  /*1730*/  IMAD.X R10, RZ, RZ, -0x1, P0 ;  /* 0xffffffffff0a7424 */ /* 0x000fe200000e06ff */
[----:B------:R-:W-:-:S04]  /*1740*/  IADD3 R6, -R2, 0x4, RZ ;  /* 0x0000000402067810 */ /* 0x000fc80007ffe1ff */
[----:B------:R-:W-:-:S07]  /*1750*/  LEA.HI.X R21, R3, R21, R10, 0x1, P1 ;  /* 0x0000001503157211 */ /* 0x000fce00008f0c0a */
.L_x_5709:
[----:B------:R-:W-:Y:S05]  /*1760*/  BSYNC B1 ;  /* 0x0000000000017941 */ /* 0x000fea0003800000 */
.L_x_5708:
        /* <DEDUP_REMOVED lines=14> */
.L_x_5725:
[----:B------:R-:W-:-:S06]  /*1850*/  IMAD.WIDE.U32 R2, R19, 0x8, R20 ;  /* 0x0000000813027825 */ /* 0x000fcc00078e0014 */
[----:B------:R-:W2:Y:S01]  /*1860*/  LDG.E.64 R2, desc[UR36][R2.64] ;  /* 0x0000002402027981 */ /* 0x000ea2000c1e1b00 */
[----:B------:R-:W-:Y:S01]  /*1870*/  FSETP.GTU.FTZ.AND P1, PT, |R7|, +INF , PT ;  /* 0x7f8000000700780b */ /* 0x000fe20003f3c200 */
[----:B------:R-:W-:Y:S01]  /*1880*/  IMAD.IADD R23, R23, 0x1, R6 ;  /* 0x0000000117177824 */ /* 0x000fe200078e0206 */
[----:B------:R-:W-:Y:S11]  /*1890*/  BSSY B2, `(.L_x_5716) ;  /* 0x0000020000027945 */ /* 0x000ff60003800000 */
[----:B------:R-:W-:-:S04]  /*18a0*/  @!P1 ISETP.GE.U32.AND P0, PT, R8, R23, PT ;  /* 0x000000170800920c */ /* 0x000fc80003f06070 */
[----:B------:R-:W-:Y:S01]  /*18b0*/  @!P1 ISETP.GE.AND.EX P0, PT, R9, RZ, PT, P0 ;  /* 0x000000ff0900920c */ /* 0x000fe20003f06300 */
[--C-:B--2---:R-:W-:Y:S02]  /*18c0*/  HADD2.F32 R26, -RZ, R2.reuse.H0_H0 ;  /* 0x20000002ff1a7230 */ /* 0x104fe40000004100 */
[----:B------:R-:W-:-:S03]  /*18d0*/  HADD2.F32 R25, -RZ, R2.H1_H1 ;  /* 0x30000002ff197230 */ /* 0x000fc60000004100 */
        /* <DEDUP_REMOVED lines=24> */
.L_x_5717:
[----:B------:R-:W-:Y:S02]  /*1a60*/  FSETP.GTU.FTZ.AND P0, PT, |R25|, +INF , PT ;  /* 0x7f8000001900780b */ /* 0x000fe40003f1c200 */
[----:B------:R-:W-:-:S04]  /*1a70*/  ISETP.LT.U32.AND P1, PT, R13, R24, PT ;  /* 0x000000180d00720c */ /* 0x000fc80003f21070 */
[----:B------:R-:W-:-:S13]  /*1a80*/  ISETP.LT.OR.EX P0, PT, R16, RZ, !P0, P1 ;  /* 0x000000ff1000720c */ /* 0x000fda0004701710 */
.L_x_5718:
[----:B------:R-:W-:Y:S05]  /*1a90*/  BSYNC B2 ;  /* 0x0000000000027941 */ /* 0x000fea0003800000 */
.L_x_5716:
[----:B------:R-:W-:Y:S01]  /*1aa0*/  FSETP.GTU.FTZ.AND P1, PT, |R15|, +INF , PT ;  /* 0x7f8000000f00780b */ /* 0x000fe20003f3c200 */
[----:B------:R-:W-:Y:S01]  /*1ab0*/  BSSY B2, `(.L_x_5719) ;  /* 0x0000013000027945 */ /* 0x000fe20003800000 */
[----:B------:R-:W-:Y:S01]  /*1ac0*/  FSEL R14, R14, R25, P0 ;  /* 0x000000190e0e7208 */ /* 0x000fe20000000000 */
[----:B------:R-:W-:Y:S01]  /*1ad0*/  VIADD R25, R23, 0x2 ;  /* 0x0000000217197836 */ /* 0x000fe20000000000 */
[----:B------:R-:W-:Y:S01]  /*1ae0*/  SEL R13, R13, R24, P0 ;  /* 0x000000180d0d7207 */ /* 0x000fe20000000000 */
[----:B------:R-:W-:Y:S01]  /*1af0*/  HADD2.F32 R24, -RZ, R3.H0_H0 ;  /* 0x20000003ff187230 */ /* 0x000fe20000004100 */
        /* <DEDUP_REMOVED lines=11> */
.L_x_5720:
[----:B------:R-:W-:Y:S02]  /*1bb0*/  FSETP.GTU.FTZ.AND P0, PT, |R24|, +INF , PT ;  /* 0x7f8000001800780b */ /* 0x000fe40003f1c200 */
[----:B------:R-:W-:-:S04]  /*1bc0*/  ISETP.LT.U32.AND P1, PT, R18, R25, PT ;  /* 0x000000191200720c */ /* 0x000fc80003f21070 */
[----:B------:R-:W-:-:S13]  /*1bd0*/  ISETP.LT.OR.EX P0, PT, R17, RZ, !P0, P1 ;  /* 0x000000ff1100720c */ /* 0x000fda0004701710 */
.L_x_5721:
[----:B------:R-:W-:Y:S05]  /*1be0*/  BSYNC B2 ;  /* 0x0000000000027941 */ /* 0x000fea0003800000 */
.L_x_5719:
[----:B------:R-:W-:Y:S01]  /*1bf0*/  FSETP.GTU.FTZ.AND P1, PT, |R11|, +INF , PT ;  /* 0x7f8000000b00780b */ /* 0x000fe20003f3c200 */
[----:B------:R-:W-:Y:S01]  /*1c00*/  BSSY B2, `(.L_x_5722) ;  /* 0x0000013000027945 */ /* 0x000fe20003800000 */
[----:B------:R-:W-:Y:S01]  /*1c10*/  FSEL R15, R15, R24, P0 ;  /* 0x000000180f0f7208 */ /* 0x000fe20000000000 */
[----:B------:R-:W-:Y:S01]  /*1c20*/  HADD2.F32 R24, -RZ, R3.H1_H1 ;  /* 0x30000003ff187230 */ /* 0x000fe20000004100 */
        /* <DEDUP_REMOVED lines=13> */
.L_x_5723:
[----:B------:R-:W-:Y:S02]  /*1d00*/  FSETP.GTU.FTZ.AND P0, PT, |R24|, +INF , PT ;  /* 0x7f8000001800780b */ /* 0x000fe40003f1c200 */
[----:B------:R-:W-:-:S04]  /*1d10*/  ISETP.LT.U32.AND P1, PT, R22, R25, PT ;  /* 0x000000191600720c */ /* 0x000fc80003f21070 */
[----:B------:R-:W-:-:S13]  /*1d20*/  ISETP.LT.OR.EX P0, PT, R10, RZ, !P0, P1 ;  /* 0x000000ff0a00720c */ /* 0x000fda0004701710 */
.L_x_5724:
[----:B------:R-:W-:Y:S05]  /*1d30*/  BSYNC B2 ;  /* 0x0000000000027941 */ /* 0x000fea0003800000 */
.L_x_5722:
[----:B------:R-:W-:Y:S01]  /*1d40*/  ULDC UR4, c[0x0][0x234] ;  /* 0x00008d0000047ab9 */ /* 0x000fe20000000800 */
[----:B------:R-:W-:Y:S01]  /*1d50*/  FSEL R11, R11, R24, P0 ;  /* 0x000000180b0b7208 */ /* 0x000fe20000000000 */
[----:B------:R-:W-:Y:S01]  /*1d60*/  VIADD R19, R19, UR4 ;  /* 0x0000000413137c36 */ /* 0x000fe20008000000 */
[----:B------:R-:W-:Y:S02]  /*1d70*/  SEL R22, R22, R25, P0 ;  /* 0x0000001916167207 */ /* 0x000fe40000000000 */
[----:B------:R-:W-:Y:S02]  /*1d80*/  SEL R10, R10, RZ, P0 ;  /* 0x000000ff0a0a7207 */ /* 0x000fe40000000000 */
[----:B------:R-:W-:-:S05]  /*1d90*/  SHF.L.U32 R23, R19, 0x2, RZ ;  /* 0x0000000213177819 */ /* 0x000fca00000006ff */
[----:B------:R-:W-:-:S05]  /*1da0*/  VIADD R3, R23, 0x3 ;  /* 0x0000000317037836 */ /* 0x000fca0000000000 */
[----:B------:R-:W-:-:S13]  /*1db0*/  ISETP.GE.U32.AND P1, PT, R3, R12, PT ;  /* 0x0000000c0300720c */ /* 0x000fda0003f26070 */
[----:B------:R-:W-:Y:S05]  /*1dc0*/  @!P1 BRA `(.L_x_5725) ;  /* 0xfffffff800a09947 */ /* 0x000fea000383ffff */
.L_x_5715:
[----:B------:R-:W-:Y:S05]  /*1dd0*/  BSYNC B1 ;  /* 0x0000000000017941 */ /* 0x000fea0003800000 */
.L_x_5714:
        /* <DEDUP_REMOVED lines=12> */
.L_x_5727:
[----:B------:R-:W-:Y:S05]  /*1ea0*/  BSYNC B1 ;  /* 0x0000000000017941 */ /* 0x000fea0003800000 */
.L_x_5726:
        /* <DEDUP_REMOVED lines=15> */
[----:B--2---:R-:W-:-:S05]  /*1fa0*/  HADD2.F32 R4, -RZ, R20.H0_H0 ;  /* 0x20000014ff047230 */ /* 0x004fca0000004100 */
        /* <DEDUP_REMOVED lines=12> */
.L_x_5729:
[----:B------:R-:W-:Y:S05]  /*2070*/  BSYNC B1 ;  /* 0x0000000000017941 */ /* 0x000fea0003800000 */
.L_x_5728:
        /* <DEDUP_REMOVED lines=12> */
.L_x_5731:
[----:B------:R-:W-:Y:S02]  /*2140*/  FSETP.GTU.FTZ.AND P0, PT, |R14|, +INF , PT ;  /* 0x7f8000000e00780b */ /* 0x000fe40003f1c200 */
[----:B------:R-:W-:-:S04]  /*2150*/  ISETP.LT.U32.AND P1, PT, R8, R13, PT ;  /* 0x0000000d0800720c */ /* 0x000fc80003f21070 */
[----:B------:R-:W-:-:S13]  /*2160*/  ISETP.LT.OR.EX P0, PT, R9, R16, !P0, P1 ;  /* 0x000000100900720c */ /* 0x000fda0004701710 */
.L_x_5732:
[----:B------:R-:W-:Y:S05]  /*2170*/  BSYNC B1 ;  /* 0x0000000000017941 */ /* 0x000fea0003800000 */
.L_x_5730:
        /* <DEDUP_REMOVED lines=15> */
.L_x_5734:
[----:B------:R-:W-:Y:S02]  /*2270*/  FSETP.GTU.FTZ.AND P0, PT, |R15|, +INF , PT ;  /* 0x7f8000000f00780b */ /* 0x000fe40003f1c200 */
[----:B------:R-:W-:-:S04]  /*2280*/  ISETP.LT.U32.AND P1, PT, R13, R18, PT ;  /* 0x000000120d00720c */ /* 0x000fc80003f21070 */
[----:B------:R-:W-:-:S13]  /*2290*/  ISETP.LT.OR.EX P0, PT, R16, R17, !P0, P1 ;  /* 0x000000111000720c */ /* 0x000fda0004701710 */
.L_x_5735:
[----:B------:R-:W-:Y:S05]  /*22a0*/  BSYNC B1 ;  /* 0x0000000000017941 */ /* 0x000fea0003800000 */
.L_x_5733:
        /* <DEDUP_REMOVED lines=15> */
.L_x_5737:
[----:B------:R-:W-:Y:S02]  /*23a0*/  FSETP.GTU.FTZ.AND P0, PT, |R11|, +INF , PT ;  /* 0x7f8000000b00780b */ /* 0x000fe40003f1c200 */
[----:B------:R-:W-:-:S04]  /*23b0*/  ISETP.LT.U32.AND P1, PT, R13, R22, PT ;  /* 0x000000160d00720c */ /* 0x000fc80003f21070 */
[----:B------:R-:W-:-:S13]  /*23c0*/  ISETP.LT.OR.EX P0, PT, R3, R10, !P0, P1 ;  /* 0x0000000a0300720c */ /* 0x000fda0004701710 */
.L_x_5738:
[----:B------:R-:W-:Y:S05]  /*23d0*/  BSYNC B1 ;  /* 0x0000000000017941 */ /* 0x000fea0003800000 */
.L_x_5736:
[----:B------:R-:W-:Y:S02]  /*23e0*/  SEL R6, R13, R22, P0 ;  /* 0x000000160d067207 */ /* 0x000fe40000000000 */
[----:B------:R-:W-:Y:S02]  /*23f0*/  SEL R3, R3, R10, P0 ;  /* 0x0000000a03037207 */ /* 0x000fe40000000000 */
[----:B------:R-:W-:Y:S01]  /*2400*/  FSEL R11, R14, R11, P0 ;  /* 0x0000000b0e0b7208 */ /* 0x000fe20000000000 */
[----:B------:R-:W-:Y:S06]  /*2410*/  BRA `(.L_x_5706) ;  /* 0x000000b800d87947 */ /* 0x000fec0003800000 */
.L_x_5707:
        /* <DEDUP_REMOVED lines=36> */
.L_x_5756:
        /* <DEDUP_REMOVED lines=288> */
.L_x_5743:
        /* <DEDUP_REMOVED lines=242> */
.L_x_5744:
        /* <DEDUP_REMOVED lines=246> */
.L_x_5745:
        /* <DEDUP_REMOVED lines=241> */
.L_x_5746:
[----:B------:R-:W-:-:S04]  /*65f0*/  LOP3.LUT R25, R24, 0xfffffffe, RZ, 0xc0, !PT ;  /* 0xfffffffe18197812 */ /* 0x000fc800078ec0ff */
[----:B------:R-:W-:-:S05]  /*6600*/  IADD3 R24, P0, R20, R25, RZ ;  /* 0x0000001914187210 */ /* 0x000fca0007f1e0ff */
[----:B------:R-:W-:-:S05]  /*6610*/  IMAD.X R25, RZ, RZ, R21, P0 ;  /* 0x000000ffff197224 */ /* 0x000fca00000e0615 */
[----:B------:R1:W5:Y:S01]  /*6620*/  LDG.E.U16 R24, desc[UR36][R24.64] ;  /* 0x0000002418187981 */ /* 0x000362000c1e1500 */
[C---:B------:R-:W-:Y:S01]  /*6630*/  FSETP.GTU.FTZ.AND P2, PT, |R10|.reuse, +INF , PT ;  /* 0x7f8000000a00780b */ /* 0x040fe20003f5c200 */
[----:B0----5:R-:W-:Y:S01]  /*6640*/  HADD2.F32 R15, -RZ, R17.H0_H0 ;  /* 0x20000011ff0f7230 */ /* 0x021fe20000004100 */
        /* <DEDUP_REMOVED lines=11> */
[----:B------:R-:W-:Y:S01]  /*6700*/  HADD2.F32 R14, -RZ, R19.H0_H0 ;  /* 0x20000013ff0e7230 */ /* 0x000fe20000004100 */
        /* <DEDUP_REMOVED lines=15> */
.L_x_5748:
[----:B------:R-:W-:Y:S02]  /*6800*/  FSETP.GTU.FTZ.AND P0, PT, |R14|, +INF , PT ;  /* 0x7f8000000e00780b */ /* 0x000fe40003f1c200 */
[----:B------:R-:W-:-:S04]  /*6810*/  ISETP.LT.U32.AND P2, PT, R3, R23, PT ;  /* 0x000000170300720c */ /* 0x000fc80003f41070 */
[----:B------:R-:W-:-:S13]  /*6820*/  ISETP.LT.OR.EX P0, PT, R4, RZ, !P0, P2 ;  /* 0x000000ff0400720c */ /* 0x000fda0004701720 */
.L_x_5749:
[----:B------:R-:W-:Y:S05]  /*6830*/  BSYNC B2 ;  /* 0x0000000000027941 */ /* 0x000fea0003800000 */
.L_x_5747:
[----:B------:R-:W-:Y:S01]  /*6840*/  FSETP.GTU.FTZ.AND P2, PT, |R16|, +INF , PT ;  /* 0x7f8000001000780b */ /* 0x000fe20003f5c200 */
[----:B------:R-:W-:Y:S01]  /*6850*/  BSSY B2, `(.L_x_5750) ;  /* 0x0000013000027945 */ /* 0x000fe20003800000 */
[----:B------:R-:W-:Y:S01]  /*6860*/  SEL R3, R3, R23, P0 ;  /* 0x0000001703037207 */ /* 0x000fe20000000000 */
[----:B------:R-:W-:Y:S01]  /*6870*/  IMAD.IADD R23, R23, 0x1, R18 ;  /* 0x0000000117177824 */ /* 0x000fe200078e0212 */
[----:B------:R-:W-:Y:S01]  /*6880*/  FSEL R5, R5, R14, P0 ;  /* 0x0000000e05057208 */ /* 0x000fe20000000000 */
[----:B------:R-:W-:Y:S01]  /*6890*/  HADD2.F32 R15, -RZ, R22.H0_H0 ;  /* 0x20000016ff0f7230 */ /* 0x000fe20000004100 */
        /* <DEDUP_REMOVED lines=11> */
.L_x_5751:
[----:B------:R-:W-:Y:S02]  /*6950*/  FSETP.GTU.FTZ.AND P0, PT, |R15|, +INF , PT ;  /* 0x7f8000000f00780b */ /* 0x000fe40003f1c200 */
[----:B------:R-:W-:-:S04]  /*6960*/  ISETP.LT.U32.AND P2, PT, R8, R23, PT ;  /* 0x000000170800720c */ /* 0x000fc80003f41070 */
[----:B------:R-:W-:-:S13]  /*6970*/  ISETP.LT.OR.EX P0, PT, R9, RZ, !P0, P2 ;  /* 0x000000ff0900720c */ /* 0x000fda0004701720 */
.L_x_5752:
[----:B------:R-:W-:Y:S05]  /*6980*/  BSYNC B2 ;  /* 0x0000000000027941 */ /* 0x000fea0003800000 */
.L_x_5750:
[----:B------:R-:W-:Y:S01]  /*6990*/  FSETP.GTU.FTZ.AND P2, PT, |R11|, +INF , PT ;  /* 0x7f8000000b00780b */ /* 0x000fe20003f5c200 */
[----:B------:R-:W-:Y:S01]  /*69a0*/  BSSY B2, `(.L_x_5753) ;  /* 0x0000013000027945 */ /* 0x000fe20003800000 */
[----:B------:R-:W-:Y:S01]  /*69b0*/  FSEL R16, R16, R15, P0 ;  /* 0x0000000f10107208 */ /* 0x000fe20000000000 */
[----:B------:R-:W-:Y:S01]  /*69c0*/  IMAD.IADD R15, R23, 0x1, R18 ;  /* 0x00000001170f7824 */ /* 0x000fe200078e0212 */
        /* <DEDUP_REMOVED lines=13> */
.L_x_5754:
[----:B------:R-:W-:Y:S02]  /*6aa0*/  FSETP.GTU.FTZ.AND P0, PT, |R26|, +INF , PT ;  /* 0x7f8000001a00780b */ /* 0x000fe40003f1c200 */
[----:B------:R-:W-:-:S04]  /*6ab0*/  ISETP.LT.U32.AND P2, PT, R12, R15, PT ;  /* 0x0000000f0c00720c */ /* 0x000fc80003f41070 */
[----:B------:R-:W-:-:S13]  /*6ac0*/  ISETP.LT.OR.EX P0, PT, R13, RZ, !P0, P2 ;  /* 0x000000ff0d00720c */ /* 0x000fda0004701720 */
.L_x_5755:
[----:B------:R-:W-:Y:S05]  /*6ad0*/  BSYNC B2 ;  /* 0x0000000000027941 */ /* 0x000fea0003800000 */
.L_x_5753:
        /* <DEDUP_REMOVED lines=9> */
.L_x_5742:
[----:B------:R-:W-:Y:S05]  /*6b70*/  BSYNC B1 ;  /* 0x0000000000017941 */ /* 0x000fea0003800000 */
.L_x_5741:
        /* <DEDUP_REMOVED lines=280> */
.L_x_5759:
[----:B------:R-:W-:-:S04]  /*7d00*/  LOP3.LUT R15, R17, 0xfffffffe, RZ, 0xc0, !PT ;  /* 0xfffffffe110f7812 */ /* 0x000fc800078ec0ff */
[----:B------:R-:W-:-:S04]  /*7d10*/  IADD3 R14, P2, R20, R15, RZ ;  /* 0x0000000f140e7210 */ /* 0x000fc80007f5e0ff */
[----:B------:R-:W-:-:S05]  /*7d20*/  IADD3.X R15, RZ, R21, RZ, P2, !PT ;  /* 0x00000015ff0f7210 */ /* 0x000fca00017fe4ff */
        /* <DEDUP_REMOVED lines=278> */
.L_x_5760:
[----:B------:R-:W-:-:S04]  /*8e90*/  LOP3.LUT R15, R19, 0xfffffffe, RZ, 0xc0, !PT ;  /* 0xfffffffe130f7812 */ /* 0x000fc800078ec0ff */
[----:B------:R-:W-:-:S05]  /*8ea0*/  IADD3 R14, P2, R20, R15, RZ ;  /* 0x0000000f140e7210 */ /* 0x000fca0007f5e0ff */
[----:B------:R-:W-:-:S05]  /*8eb0*/  IMAD.X R15, RZ, RZ, R21, P2 ;  /* 0x000000ffff0f7224 */ /* 0x000fca00010e0615 */
[----:B------:R0:W5:Y:S01]  /*8ec0*/  LDG.E.U16 R19, desc[UR36][R14.64] ;  /* 0x000000240e137981 */ /* 0x000162000c1e1500 */
        /* <DEDUP_REMOVED lines=277> */
.L_x_5761:
[----:B------:R-:W-:-:S04]  /*a020*/  LOP3.LUT R15, R22, 0xfffffffe, RZ, 0xc0, !PT ;  /* 0xfffffffe160f7812 */ /* 0x000fc800078ec0ff */
[----:B------:R-:W-:-:S05]  /*a030*/  IADD3 R14, P2, R20, R15, RZ ;  /* 0x0000000f140e7210 */ /* 0x000fca0007f5e0ff */
[----:B------:R-:W-:-:S05]  /*a040*/  IMAD.X R15, RZ, RZ, R21, P2 ;  /* 0x000000ffff0f7224 */ /* 0x000fca00010e0615 */
[----:B------:R0:W5:Y:S02]  /*a050*/  LDG.E.U16 R22, desc[UR36][R14.64] ;  /* 0x000000240e167981 */ /* 0x000164000c1e1500 */
[----:B0-----:R-:W-:-:S05]  /*a060*/  IMAD.IADD R15, R27, 0x1, R18 ;  /* 0x000000011b0f7824 */ /* 0x001fca00078e0212 */
        /* <DEDUP_REMOVED lines=276> */
.L_x_5762:
[----:B------:R-:W-:-:S04]  /*b1b0*/  LOP3.LUT R25, R24, 0xfffffffe, RZ, 0xc0, !PT ;  /* 0xfffffffe18197812 */ /* 0x000fc800078ec0ff */
[----:B------:R-:W-:-:S05]  /*b1c0*/  IADD3 R24, P1, R20, R25, RZ ;  /* 0x0000001914187210 */ /* 0x000fca0007f3e0ff */
[----:B------:R-:W-:-:S05]  /*b1d0*/  IMAD.X R25, RZ, RZ, R21, P1 ;  /* 0x000000ffff197224 */ /* 0x000fca00008e0615 */
[----:B------:R0:W5:Y:S03]  /*b1e0*/  LDG.E.U16 R24, desc[UR36][R24.64] ;  /* 0x0000002418187981 */ /* 0x000166000c1e1500 */
.L_x_5758:
[----:B------:R-:W-:Y:S05]  /*b1f0*/  BSYNC B1 ;  /* 0x0000000000017941 */ /* 0x000fea0003800000 */
.L_x_5757:
[----:B------:R-:W-:Y:S04]  /*b200*/  BSSY B1, `(.L_x_5763) ;  /* 0x000005b000017945 */ /* 0x000fe80003800000 */
[----:B------:R-:W-:Y:S05]  /*b210*/  @P0 BRA `(.L_x_5764) ;  /* 0x0000000400640947 */ /* 0x000fea0003800000 */
[----:B------:R-:W-:Y:S01]  /*b220*/  FSETP.GTU.FTZ.AND P0, PT, |R10|, +INF , PT ;  /* 0x7f8000000a00780b */ /* 0x000fe20003f1c200 */
[----:B------:R-:W-:Y:S01]  /*b230*/  BSSY B2, `(.L_x_5765) ;  /* 0x000000f000027945 */ /* 0x000fe20003800000 */
[----:B-----5:R-:W-:-:S11]  /*b240*/  HADD2.F32 R17, -RZ, R17.H0_H0 ;  /* 0x20000011ff117230 */ /* 0x020fd60000004100 */
        /* <DEDUP_REMOVED lines=10> */
.L_x_5766:
[----:B------:R-:W-:Y:S02]  /*b2f0*/  FSETP.GTU.FTZ.AND P0, PT, |R17|, +INF , PT ;  /* 0x7f8000001100780b */ /* 0x000fe40003f1c200 */
[----:B------:R-:W-:-:S04]  /*b300*/  ISETP.LT.U32.AND P1, PT, R6, R2, PT ;  /* 0x000000020600720c */ /* 0x000fc80003f21070 */
[----:B------:R-:W-:-:S13]  /*b310*/  ISETP.LT.OR.EX P0, PT, R7, RZ, !P0, P1 ;  /* 0x000000ff0700720c */ /* 0x000fda0004701710 */
.L_x_5767:
[----:B------:R-:W-:Y:S05]  /*b320*/  BSYNC B2 ;  /* 0x0000000000027941 */ /* 0x000fea0003800000 */
.L_x_5765:
        /* <DEDUP_REMOVED lines=8> */
[----:B------:R-:W-:-:S11]  /*b3b0*/  HADD2.F32 R14, -RZ, R19.H0_H0 ;  /* 0x20000013ff0e7230 */ /* 0x000fd60000004100 */
        /* <DEDUP_REMOVED lines=10> */
.L_x_5769:
[----:B------:R-:W-:Y:S02]  /*b460*/  FSETP.GTU.FTZ.AND P0, PT, |R14|, +INF , PT ;  /* 0x7f8000000e00780b */ /* 0x000fe40003f1c200 */
[----:B------:R-:W-:-:S04]  /*b470*/  ISETP.LT.U32.AND P1, PT, R3, R20, PT ;  /* 0x000000140300720c */ /* 0x000fc80003f21070 */
[----:B------:R-:W-:-:S13]  /*b480*/  ISETP.LT.OR.EX P0, PT, R4, RZ, !P0, P1 ;  /* 0x000000ff0400720c */ /* 0x000fda0004701710 */
.L_x_5770:
[----:B------:R-:W-:Y:S05]  /*b490*/  BSYNC B2 ;  /* 0x0000000000027941 */ /* 0x000fea0003800000 */
.L_x_5768:
        /* <DEDUP_REMOVED lines=19> */
.L_x_5772:
[----:B------:R-:W-:Y:S02]  /*b5d0*/  FSETP.GTU.FTZ.AND P0, PT, |R17|, +INF , PT ;  /* 0x7f8000001100780b */ /* 0x000fe40003f1c200 */
[----:B------:R-:W-:-:S04]  /*b5e0*/  ISETP.LT.U32.AND P1, PT, R8, R15, PT ;  /* 0x0000000f0800720c */ /* 0x000fc80003f21070 */
[----:B------:R-:W-:-:S13]  /*b5f0*/  ISETP.LT.OR.EX P0, PT, R9, RZ, !P0, P1 ;  /* 0x000000ff0900720c */ /* 0x000fda0004701710 */
.L_x_5773:
[----:B------:R-:W-:Y:S05]  /*b600*/  BSYNC B2 ;  /* 0x0000000000027941 */ /* 0x000fea0003800000 */
.L_x_5771:
        /* <DEDUP_REMOVED lines=8> */
[----:B------:R-:W-:-:S11]  /*b690*/  HADD2.F32 R24, -RZ, R24.H0_H0 ;  /* 0x20000018ff187230 */ /* 0x000fd60000004100 */
        /* <DEDUP_REMOVED lines=10> */
.L_x_5775:
[----:B------:R-:W-:Y:S02]  /*b740*/  FSETP.GTU.FTZ.AND P0, PT, |R24|, +INF , PT ;  /* 0x7f8000001800780b */ /* 0x000fe40003f1c200 */
[----:B------:R-:W-:-:S04]  /*b750*/  ISETP.LT.U32.AND P1, PT, R12, R19, PT ;  /* 0x000000130c00720c */ /* 0x000fc80003f21070 */
[----:B------:R-:W-:-:S13]  /*b760*/  ISETP.LT.OR.EX P0, PT, R13, RZ, !P0, P1 ;  /* 0x000000ff0d00720c */ /* 0x000fda0004701710 */
.L_x_5776:
[----:B------:R-:W-:Y:S05]  /*b770*/  BSYNC B2 ;  /* 0x0000000000027941 */ /* 0x000fea0003800000 */
.L_x_5774:
[----:B------:R-:W-:Y:S02]  /*b780*/  FSEL R11, R11, R24, P0 ;  /* 0x000000180b0b7208 */ /* 0x000fe40000000000 */
[----:B------:R-:W-:Y:S02]  /*b790*/  SEL R12, R12, R19, P0 ;  /* 0x000000130c0c7207 */ /* 0x000fe40000000000 */
[----:B------:R-:W-:-:S07]  /*b7a0*/  SEL R13, R13, RZ, P0 ;  /* 0x000000ff0d0d7207 */ /* 0x000fce0000000000 */
.L_x_5764:
[----:B------:R-:W-:Y:S05]  /*b7b0*/  BSYNC B1 ;  /* 0x0000000000017941 */ /* 0x000fea0003800000 */
.L_x_5763:
        /* <DEDUP_REMOVED lines=12> */
.L_x_5778:
[----:B------:R-:W-:Y:S02]  /*b880*/  FSETP.GTU.FTZ.AND P0, PT, |R5|, +INF , PT ;  /* 0x7f8000000500780b */ /* 0x000fe40003f1c200 */
[----:B------:R-:W-:-:S04]  /*b890*/  ISETP.LT.U32.AND P1, PT, R6, R3, PT ;  /* 0x000000030600720c */ /* 0x000fc80003f21070 */
[----:B------:R-:W-:-:S13]  /*b8a0*/  ISETP.LT.OR.EX P0, PT, R7, R4, !P0, P1 ;  /* 0x000000040700720c */ /* 0x000fda0004701710 */
.L_x_5779:
[----:B------:R-:W-:Y:S05]  /*b8b0*/  BSYNC B1 ;  /* 0x0000000000017941 */ /* 0x000fea0003800000 */
.L_x_5777:
        /* <DEDUP_REMOVED lines=15> */
.L_x_5781:
[----:B------:R-:W-:Y:S02]  /*b9b0*/  FSETP.GTU.FTZ.AND P0, PT, |R16|, +INF , PT ;  /* 0x7f8000001000780b */ /* 0x000fe40003f1c200 */
[----:B------:R-:W-:-:S04]  /*b9c0*/  ISETP.LT.U32.AND P1, PT, R3, R8, PT ;  /* 0x000000080300720c */ /* 0x000fc80003f21070 */
[----:B------:R-:W-:-:S13]  /*b9d0*/  ISETP.LT.OR.EX P0, PT, R4, R9, !P0, P1 ;  /* 0x000000090400720c */ /* 0x000fda0004701710 */
.L_x_5782:
[----:B------:R-:W-:Y:S05]  /*b9e0*/  BSYNC B1 ;  /* 0x0000000000017941 */ /* 0x000fea0003800000 */
.L_x_5780:
        /* <DEDUP_REMOVED lines=15> */
.L_x_5784:
[----:B------:R-:W-:Y:S02]  /*bae0*/  FSETP.GTU.FTZ.AND P0, PT, |R11|, +INF , PT ;  /* 0x7f8000000b00780b */ /* 0x000fe40003f1c200 */
[----:B------:R-:W-:-:S04]  /*baf0*/  ISETP.LT.U32.AND P1, PT, R3, R12, PT ;  /* 0x0000000c0300720c */ /* 0x000fc80003f21070 */
[----:B------:R-:W-:-:S13]  /*bb00*/  ISETP.LT.OR.EX P0, PT, R4, R13, !P0, P1 ;  /* 0x0000000d0400720c */ /* 0x000fda0004701710 */
.L_x_5785:
[----:B------:R-:W-:Y:S05]  /*bb10*/  BSYNC B1 ;  /* 0x0000000000017941 */ /* 0x000fea0003800000 */
.L_x_5783:
[----:B------:R-:W-:Y:S02]  /*bb20*/  SEL R6, R3, R12, P0 ;  /* 0x0000000c03067207 */ /* 0x000fe40000000000 */
[----:B------:R-:W-:Y:S02]  /*bb30*/  SEL R3, R4, R13, P0 ;  /* 0x0000000d04037207 */ /* 0x000fe40000000000 */
[----:B------:R-:W-:Y:S01]  /*bb40*/  FSEL R11, R16, R11, P0 ;  /* 0x0000000b100b7208 */ /* 0x000fe20000000000 */
[----:B------:R-:W-:Y:S06]  /*bb50*/  BRA `(.L_x_5706) ;  /* 0x0000002400087947 */ /* 0x000fec0003800000 */
.L_x_5740:
[----:B------:R-:W-:Y:S01]  /*bb60*/  ISETP.GE.U32.AND P0, PT, R6, R23, PT ;  /* 0x000000170600720c */ /* 0x000fe20003f06070 */
[----:B------:R-:W-:Y:S01]  /*bb70*/  BSSY B1, `(.L_x_5786) ;  /* 0x0000072000017945 */ /* 0x000fe20003800000 */
[--C-:B------:R-:W-:Y:S01]  /*bb80*/  IMAD.MOV.U32 R14, RZ, RZ, R12.reuse ;  /* 0x000000ffff0e7224 */ /* 0x100fe200078e000c */
[----:B------:R-:W-:Y:S01]  /*bb90*/  MOV R6, R12 ;  /* 0x0000000c00067202 */ /* 0x000fe20000000f00 */
[----:B------:R-:W-:Y:S02]  /*bba0*/  IMAD.MOV.U32 R11, RZ, RZ, R9 ;  /* 0x000000ffff0b7224 */ /* 0x000fe400078e0009 */
[----:B------:R-:W-:Y:S02]  /*bbb0*/  IMAD.MOV.U32 R10, RZ, RZ, R12 ;  /* 0x000000ffff0a7224 */ /* 0x000fe400078e000c */
[--C-:B------:R-:W-:Y:S02]  /*bbc0*/  IMAD.MOV.U32 R8, RZ, RZ, R15.reuse ;  /* 0x000000ffff087224 */ /* 0x100fe400078e000f */
[----:B------:R-:W-:-:S02]  /*bbd0*/  IMAD.MOV.U32 R7, RZ, RZ, R15 ;  /* 0x000000ffff077224 */ /* 0x000fc400078e000f */
[----:B------:R-:W-:Y:S01]  /*bbe0*/  IMAD.MOV.U32 R5, RZ, RZ, R9 ;  /* 0x000000ffff057224 */ /* 0x000fe200078e0009 */
[----:B------:R-:W-:Y:S06]  /*bbf0*/  @P0 BRA `(.L_x_5787) ;  /* 0x0000000400a40947 */ /* 0x000fec0003800000 */
[----:B------:R-:W0:Y:S01]  /*bc00*/  LDC R18, c[0x0][0x234] ;  /* 0x00008d00ff127b82 */ /* 0x000e220000000800 */
[--C-:B------:R-:W-:Y:S01]  /*bc10*/  IMAD.MOV.U32 R14, RZ, RZ, R12.reuse ;  /* 0x000000ffff0e7224 */ /* 0x100fe200078e000c */
[----:B------:R-:W-:Y:S01]  /*bc20*/  MOV R5, R9 ;  /* 0x0000000900057202 */ /* 0x000fe20000000f00 */
[--C-:B------:R-:W-:Y:S02]  /*bc30*/  IMAD.MOV.U32 R10, RZ, RZ, R12.reuse ;  /* 0x000000ffff0a7224 */ /* 0x100fe400078e000c */
[----:B------:R-:W-:Y:S02]  /*bc40*/  IMAD.MOV.U32 R6, RZ, RZ, R12 ;  /* 0x000000ffff067224 */ /* 0x000fe400078e000c */
[----:B------:R-:W-:Y:S02]  /*bc50*/  IMAD.MOV.U32 R11, RZ, RZ, R9 ;  /* 0x000000ffff0b7224 */ /* 0x000fe400078e0009 */
[--C-:B------:R-:W-:Y:S02]  /*bc60*/  IMAD.MOV.U32 R8, RZ, RZ, R15.reuse ;  /* 0x000000ffff087224 */ /* 0x100fe400078e000f */
[----:B------:R-:W-:-:S07]  /*bc70*/  IMAD.MOV.U32 R7, RZ, RZ, R15 ;  /* 0x000000ffff077224 */ /* 0x000fce00078e000f */
.L_x_5797:
[----:B------:R-:W-:-:S04]  /*bc80*/  IMAD R13, R17, R2, RZ ;  /* 0x00000002110d7224 */ /* 0x000fc800078e02ff */
[----:B------:R-:W-:-:S05]  /*bc90*/  IMAD.WIDE.U32 R12, R13, 0x2, R20 ;  /* 0x000000020d0c7825 */ /* 0x000fca00078e0014 */
[----:B------:R1:W2:Y:S01]  /*bca0*/  LDG.E.U16 R19, desc[UR36][R12.64] ;  /* 0x000000240c137981 */ /* 0x0002a2000c1e1500 */
[----:B------:R-:W-:Y:S01]  /*bcb0*/  FSETP.GTU.FTZ.AND P1, PT, |R8|, +INF , PT ;  /* 0x7f8000000800780b */ /* 0x000fe20003f3c200 */
[----:B0-----:R-:W-:-:S04]  /*bcc0*/  IMAD.IADD R24, R2, 0x1, R18 ;  /* 0x0000000102187824 */ /* 0x001fc800078e0212 */
[----:B------:R-:W-:Y:S02]  /*bcd0*/  IMAD.IADD R23, R24, 0x1, R18 ;  /* 0x0000000118177824 */ /* 0x000fe400078e0212 */
[C---:B-1----:R-:W-:Y:S02]  /*bce0*/  IMAD R13, R17.reuse, R24, RZ ;  /* 0x00000018110d7224 */ /* 0x042fe400078e02ff */
[----:B------:R-:W-:-:S04]  /*bcf0*/  IMAD R27, R17, R23, RZ ;  /* 0x00000017111b7224 */ /* 0x000fc800078e02ff */
[----:B------:R-:W-:Y:S01]  /*bd00*/  @!P1 ISETP.GE.U32.AND P0, PT, R14, R2, PT ;  /* 0x000000020e00920c */ /* 0x000fe20003f06070 */
[----:B------:R-:W-:-:S03]  /*bd10*/  IMAD.WIDE.U32 R12, R13, 0x2, R20 ;  /* 0x000000020d0c7825 */ /* 0x000fc600078e0014 */
[----:B------:R-:W-:Y:S01]  /*bd20*/  @!P1 ISETP.GE.AND.EX P0, PT, R11, RZ, PT, P0 ;  /* 0x000000ff0b00920c */ /* 0x000fe20003f06300 */
        /* <DEDUP_REMOVED lines=10> */
[----:B------:R-:W-:Y:S02]  /*bdd0*/  IADD3 R22, R23, R18, RZ ;  /* 0x0000001217167210 */ /* 0x000fe40007ffe0ff */
        /* <DEDUP_REMOVED lines=11> */
[----:B--2---:R-:W-:Y:S01]  /*be90*/  HADD2.F32 R28, -RZ, R25.H0_H0 ;  /* 0x20000019ff1c7230 */ /* 0x004fe20000004100 */
        /* <DEDUP_REMOVED lines=10> */
.L_x_5789:
[----:B------:R-:W-:Y:S02]  /*bf40*/  FSETP.GTU.FTZ.AND P0, PT, |R28|, +INF , PT ;  /* 0x7f8000001c00780b */ /* 0x000fe40003f1c200 */
[----:B------:R-:W-:-:S04]  /*bf50*/  ISETP.LT.U32.AND P1, PT, R3, R24, PT ;  /* 0x000000180300720c */ /* 0x000fc80003f21070 */
[----:B------:R-:W-:-:S13]  /*bf60*/  ISETP.LT.OR.EX P0, PT, R4, RZ, !P0, P1 ;  /* 0x000000ff0400720c */ /* 0x000fda0004701710 */
.L_x_5790:
[----:B------:R-:W-:Y:S05]  /*bf70*/  BSYNC B2 ;  /* 0x0000000000027941 */ /* 0x000fea0003800000 */
.L_x_5788:
[----:B------:R-:W-:Y:S01]  /*bf80*/  FSETP.GTU.FTZ.AND P1, PT, |R16|, +INF , PT ;  /* 0x7f8000001000780b */ /* 0x000fe20003f3c200 */
[----:B------:R-:W-:Y:S01]  /*bf90*/  BSSY B2, `(.L_x_5791) ;  /* 0x0000012000027945 */ /* 0x000fe20003800000 */
[----:B------:R-:W-:Y:S01]  /*bfa0*/  FSEL R15, R15, R28, P0 ;  /* 0x0000001c0f0f7208 */ /* 0x000fe20000000000 */
[----:B-----5:R-:W-:Y:S01]  /*bfb0*/  HADD2.F32 R13, -RZ, R26.H0_H0 ;  /* 0x2000001aff0d7230 */ /* 0x020fe20000004100 */
        /* <DEDUP_REMOVED lines=12> */
.L_x_5792:
[----:B------:R-:W-:Y:S02]  /*c080*/  FSETP.GTU.FTZ.AND P0, PT, |R13|, +INF , PT ;  /* 0x7f8000000d00780b */ /* 0x000fe40003f1c200 */
[----:B------:R-:W-:-:S04]  /*c090*/  ISETP.LT.U32.AND P1, PT, R10, R23, PT ;  /* 0x000000170a00720c */ /* 0x000fc80003f21070 */
[----:B------:R-:W-:-:S13]  /*c0a0*/  ISETP.LT.OR.EX P0, PT, R9, RZ, !P0, P1 ;  /* 0x000000ff0900720c */ /* 0x000fda0004701710 */
.L_x_5793:
[----:B------:R-:W-:Y:S05]  /*c0b0*/  BSYNC B2 ;  /* 0x0000000000027941 */ /* 0x000fea0003800000 */
.L_x_5791:
[----:B------:R-:W-:Y:S01]  /*c0c0*/  FSETP.GTU.FTZ.AND P1, PT, |R7|, +INF , PT ;  /* 0x7f8000000700780b */ /* 0x000fe20003f3c200 */
[----:B------:R-:W-:Y:S01]  /*c0d0*/  BSSY B2, `(.L_x_5794) ;  /* 0x0000012000027945 */ /* 0x000fe20003800000 */
[----:B------:R-:W-:Y:S01]  /*c0e0*/  FSEL R16, R16, R13, P0 ;  /* 0x0000000d10107208 */ /* 0x000fe20000000000 */
[----:B------:R-:W-:Y:S01]  /*c0f0*/  HADD2.F32 R24, -RZ, R12.H0_H0 ;  /* 0x2000000cff187230 */ /* 0x000fe20000004100 */
        /* <DEDUP_REMOVED lines=12> */
.L_x_5795:
[----:B------:R-:W-:Y:S02]  /*c1c0*/  FSETP.GTU.FTZ.AND P0, PT, |R24|, +INF , PT ;  /* 0x7f8000001800780b */ /* 0x000fe40003f1c200 */
[----:B------:R-:W-:-:S04]  /*c1d0*/  ISETP.LT.U32.AND P1, PT, R6, R22, PT ;  /* 0x000000160600720c */ /* 0x000fc80003f21070 */
[----:B------:R-:W-:-:S13]  /*c1e0*/  ISETP.LT.OR.EX P0, PT, R5, RZ, !P0, P1 ;  /* 0x000000ff0500720c */ /* 0x000fda0004701710 */
.L_x_5796:
[----:B------:R-:W-:Y:S05]  /*c1f0*/  BSYNC B2 ;  /* 0x0000000000027941 */ /* 0x000fea0003800000 */
.L_x_5794:
        /* <DEDUP_REMOVED lines=9> */
.L_x_5787:
[----:B------:R-:W-:Y:S05]  /*c290*/  BSYNC B1 ;  /* 0x0000000000017941 */ /* 0x000fea0003800000 */
.L_x_5786:
        /* <DEDUP_REMOVED lines=15> */
[----:B------:R-:W-:Y:S01]  /*c390*/  IADD3 R24, R22, R18, RZ ;  /* 0x0000001216187210 */ /* 0x000fe20007ffe0ff */
[----:B------:R-:W-:-:S03]  /*c3a0*/  IMAD R27, R17, R22, RZ ;  /* 0x00000016111b7224 */ /* 0x000fc600078e02ff */
[----:B------:R-:W-:Y:S01]  /*c3b0*/  ISETP.GE.U32.AND P0, PT, R24, R23, PT ;  /* 0x000000171800720c */ /* 0x000fe20003f06070 */
[----:B------:R-:W-:-:S06]  /*c3c0*/  IMAD.WIDE.U32 R26, R27, 0x2, R20 ;  /* 0x000000021b1a7825 */ /* 0x000fcc00078e0014 */
[----:B------:R0:W5:Y:S06]  /*c3d0*/  LDG.E.U16 R26, desc[UR36][R26.64] ;  /* 0x000000241a1a7981 */ /* 0x00016c000c1e1500 */
[----:B------:R-:W-:-:S04]  /*c3e0*/  @!P0 IMAD R17, R17, R24, RZ ;  /* 0x0000001811118224 */ /* 0x000fc800078e02ff */
[----:B------:R-:W-:-:S05]  /*c3f0*/  @!P0 IMAD.WIDE.U32 R20, R17, 0x2, R20 ;  /* 0x0000000211148825 */ /* 0x000fca00078e0014 */
[----:B------:R0:W5:Y:S02]  /*c400*/  @!P0 LDG.E.U16 R12, desc[UR36][R20.64] ;  /* 0x00000024140c8981 */ /* 0x000164000c1e1500 */
.L_x_5799:
[----:B------:R-:W-:Y:S05]  /*c410*/  BSYNC B1 ;  /* 0x0000000000017941 */ /* 0x000fea0003800000 */
.L_x_5798:
        /* <DEDUP_REMOVED lines=15> */
.L_x_5803:
[----:B------:R-:W-:Y:S02]  /*c510*/  FSETP.GTU.FTZ.AND P0, PT, |R19|, +INF , PT ;  /* 0x7f8000001300780b */ /* 0x000fe40003f1c200 */
[----:B------:R-:W-:-:S04]  /*c520*/  ISETP.LT.U32.AND P1, PT, R14, R2, PT ;  /* 0x000000020e00720c */ /* 0x000fc80003f21070 */
[----:B------:R-:W-:-:S13]  /*c530*/  ISETP.LT.OR.EX P0, PT, R11, RZ, !P0, P1 ;  /* 0x000000ff0b00720c */ /* 0x000fda0004701710 */
.L_x_5804:
[----:B------:R-:W-:Y:S05]  /*c540*/  BSYNC B2 ;  /* 0x0000000000027941 */ /* 0x000fea0003800000 */
.L_x_5802:
        /* <DEDUP_REMOVED lines=8> */
[----:B0-----:R-:W-:-:S11]  /*c5d0*/  HADD2.F32 R20, -RZ, R25.H0_H0 ;  /* 0x20000019ff147230 */ /* 0x001fd60000004100 */
        /* <DEDUP_REMOVED lines=10> */
.L_x_5806:
[----:B------:R-:W-:Y:S02]  /*c680*/  FSETP.GTU.FTZ.AND P0, PT, |R20|, +INF , PT ;  /* 0x7f8000001400780b */ /* 0x000fe40003f1c200 */
[----:B------:R-:W-:-:S04]  /*c690*/  ISETP.LT.U32.AND P1, PT, R3, R22, PT ;  /* 0x000000160300720c */ /* 0x000fc80003f21070 */
[----:B------:R-:W-:-:S13]  /*c6a0*/  ISETP.LT.OR.EX P0, PT, R4, RZ, !P0, P1 ;  /* 0x000000ff0400720c */ /* 0x000fda0004701710 */
.L_x_5807:
[----:B------:R-:W-:Y:S05]  /*c6b0*/  BSYNC B2 ;  /* 0x0000000000027941 */ /* 0x000fea0003800000 */
.L_x_5805:
        /* <DEDUP_REMOVED lines=19> */
.L_x_5809:
[----:B------:R-:W-:Y:S02]  /*c7f0*/  FSETP.GTU.FTZ.AND P0, PT, |R17|, +INF , PT ;  /* 0x7f8000001100780b */ /* 0x000fe40003f1c200 */
[----:B------:R-:W-:-:S04]  /*c800*/  ISETP.LT.U32.AND P1, PT, R10, R13, PT ;  /* 0x0000000d0a00720c */ /* 0x000fc80003f21070 */
[----:B------:R-:W-:-:S13]  /*c810*/  ISETP.LT.OR.EX P0, PT, R9, RZ, !P0, P1 ;  /* 0x000000ff0900720c */ /* 0x000fda0004701710 */
.L_x_5810:
[----:B------:R-:W-:Y:S05]  /*c820*/  BSYNC B2 ;  /* 0x0000000000027941 */ /* 0x000fea0003800000 */
.L_x_5808:
        /* <DEDUP_REMOVED lines=19> */
.L_x_5812:
[----:B------:R-:W-:Y:S02]  /*c960*/  FSETP.GTU.FTZ.AND P0, PT, |R12|, +INF , PT ;  /* 0x7f8000000c00780b */ /* 0x000fe40003f1c200 */
[----:B------:R-:W-:-:S04]  /*c970*/  ISETP.LT.U32.AND P1, PT, R6, R19, PT ;  /* 0x000000130600720c */ /* 0x000fc80003f21070 */
[----:B------:R-:W-:-:S13]  /*c980*/  ISETP.LT.OR.EX P0, PT, R5, RZ, !P0, P1 ;  /* 0x000000ff0500720c */ /* 0x000fda0004701710 */
.L_x_5813:
[----:B------:R-:W-:Y:S05]  /*c990*/  BSYNC B2 ;  /* 0x0000000000027941 */ /* 0x000fea0003800000 */
.L_x_5811:
[----:B------:R-:W-:Y:S02]  /*c9a0*/  FSEL R7, R7, R12, P0 ;  /* 0x0000000c07077208 */ /* 0x000fe40000000000 */
[----:B------:R-:W-:Y:S02]  /*c9b0*/  SEL R6, R6, R19, P0 ;  /* 0x0000001306067207 */ /* 0x000fe40000000000 */
[----:B------:R-:W-:-:S07]  /*c9c0*/  SEL R5, R5, RZ, P0 ;  /* 0x000000ff05057207 */ /* 0x000fce0000000000 */
.L_x_5801:
[----:B------:R-:W-:Y:S05]  /*c9d0*/  BSYNC B1 ;  /* 0x0000000000017941 */ /* 0x000fea0003800000 */
.L_x_5800:
        /* <DEDUP_REMOVED lines=12> */
.L_x_5815:
[----:B------:R-:W-:Y:S02]  /*caa0*/  FSETP.GTU.FTZ.AND P0, PT, |R15|, +INF , PT ;  /* 0x7f8000000f00780b */ /* 0x000fe40003f1c200 */
[----:B------:R-:W-:-:S04]  /*cab0*/  ISETP.LT.U32.AND P1, PT, R14, R3, PT ;  /* 0x000000030e00720c */ /* 0x000fc80003f21070 */
[----:B------:R-:W-:-:S13]  /*cac0*/  ISETP.LT.OR.EX P0, PT, R11, R4, !P0, P1 ;  /* 0x000000040b00720c */ /* 0x000fda0004701710 */
.L_x_5816:
[----:B------:R-:W-:Y:S05]  /*cad0*/  BSYNC B1 ;  /* 0x0000000000017941 */ /* 0x000fea0003800000 */
.L_x_5814:
        /* <DEDUP_REMOVED lines=15> */
.L_x_5818:
[----:B------:R-:W-:Y:S02]  /*cbd0*/  FSETP.GTU.FTZ.AND P0, PT, |R16|, +INF , PT ;  /* 0x7f8000001000780b */ /* 0x000fe40003f1c200 */
[----:B------:R-:W-:-:S04]  /*cbe0*/  ISETP.LT.U32.AND P1, PT, R3, R10, PT ;  /* 0x0000000a0300720c */ /* 0x000fc80003f21070 */
[----:B------:R-:W-:-:S13]  /*cbf0*/  ISETP.LT.OR.EX P0, PT, R4, R9, !P0, P1 ;  /* 0x000000090400720c */ /* 0x000fda0004701710 */
.L_x_5819:
[----:B------:R-:W-:Y:S05]  /*cc00*/  BSYNC B1 ;  /* 0x0000000000017941 */ /* 0x000fea0003800000 */
.L_x_5817:
        /* <DEDUP_REMOVED lines=15> */
.L_x_5821:
[----:B------:R-:W-:Y:S02]  /*cd00*/  FSETP.GTU.FTZ.AND P0, PT, |R7|, +INF , PT ;  /* 0x7f8000000700780b */ /* 0x000fe40003f1c200 */
[----:B------:R-:W-:-:S04]  /*cd10*/  ISETP.LT.U32.AND P1, PT, R3, R6, PT ;  /* 0x000000060300720c */ /* 0x000fc80003f21070 */
[----:B------:R-:W-:-:S13]  /*cd20*/  ISETP.LT.OR.EX P0, PT, R4, R5, !P0, P1 ;  /* 0x000000050400720c */ /* 0x000fda0004701710 */
.L_x_5822:
[----:B------:R-:W-:Y:S05]  /*cd30*/  BSYNC B1 ;  /* 0x0000000000017941 */ /* 0x000fea0003800000 */
.L_x_5820:
[----:B------:R-:W-:Y:S02]  /*cd40*/  SEL R6, R3, R6, P0 ;  /* 0x0000000603067207 */ /* 0x000fe40000000000 */
[----:B------:R-:W-:Y:S02]  /*cd50*/  SEL R3, R4, R5, P0 ;  /* 0x0000000504037207 */ /* 0x000fe40000000000 */
[----:B------:R-:W-:Y:S01]  /*cd60*/  FSEL R11, R16, R7, P0 ;  /* 0x00000007100b7208 */ /* 0x000fe20000000000 */
[----:B------:R-:W-:Y:S06]  /*cd70*/  BRA `(.L_x_5706) ;  /* 0x0000001000807947 */ /* 0x000fec0003800000 */
.L_x_5739:
        /* <DEDUP_REMOVED lines=8> */
[----:B0-----:R-:W-:Y:S01]  /*ce00*/  MOV R18, R11 ;  /* 0x0000000b00127202 */ /* 0x001fe20000000f00 */
        /* <DEDUP_REMOVED lines=16> */
.L_x_5834:
[----:B------:R-:W-:-:S05]  /*cf10*/  IMAD.WIDE.U32 R12, R19, 0x2, R20 ;  /* 0x00000002130c7825 */ /* 0x000fca00078e0014 */
[----:B------:R1:W2:Y:S01]  /*cf20*/  LDG.E.U16 R2, desc[UR36][R12.64] ;  /* 0x000000240c027981 */ /* 0x0002a2000c1e1500 */
[----:B------:R-:W-:Y:S02]  /*cf30*/  FSETP.GTU.FTZ.AND P1, PT, |R16|, +INF , PT ;  /* 0x7f8000001000780b */ /* 0x000fe40003f3c200 */
[----:B0-----:R-:W-:-:S05]  /*cf40*/  IADD3 R26, R19, R22, RZ ;  /* 0x00000016131a7210 */ /* 0x001fca0007ffe0ff */
[C---:B------:R-:W-:Y:S02]  /*cf50*/  IMAD.IADD R23, R26.reuse, 0x1, R22 ;  /* 0x000000011a177824 */ /* 0x040fe400078e0216 */
[----:B-1----:R-:W-:-:S04]  /*cf60*/  IMAD.WIDE.U32 R12, R26, 0x2, R20 ;  /* 0x000000021a0c7825 */ /* 0x002fc800078e0014 */
[----:B------:R-:W-:Y:S01]  /*cf70*/  @!P1 ISETP.GE.U32.AND P0, PT, R9, R19, PT ;  /* 0x000000130900920c */ /* 0x000fe20003f06070 */
[----:B------:R-:W-:Y:S01]  /*cf80*/  IMAD.IADD R24, R23, 0x1, R22 ;  /* 0x0000000117187824 */ /* 0x000fe200078e0216 */
[----:B------:R0:W3:Y:S02]  /*cf90*/  LDG.E.U16 R25, desc[UR36][R12.64] ;  /* 0x000000240c197981 */ /* 0x0000e4000c1e1500 */
[----:B------:R-:W-:Y:S01]  /*cfa0*/  @!P1 ISETP.GE.AND.EX P0, PT, R5, RZ, PT, P0 ;  /* 0x000000ff0500920c */ /* 0x000fe20003f06300 */
[----:B0-----:R-:W-:-:S06]  /*cfb0*/  IMAD.WIDE.U32 R12, R24, 0x2, R20 ;  /* 0x00000002180c7825 */ /* 0x001fcc00078e0014 */
[----:B------:R0:W5:Y:S01]  /*cfc0*/  LDG.E.U16 R12, desc[UR36][R12.64] ;  /* 0x000000240c0c7981 */ /* 0x000162000c1e1500 */
        /* <DEDUP_REMOVED lines=16> */
[----:B---3--:R-:W-:Y:S01]  /*d0d0*/  HADD2.F32 R28, -RZ, R25.H0_H0 ;  /* 0x20000019ff1c7230 */ /* 0x008fe20000004100 */
        /* <DEDUP_REMOVED lines=11> */
.L_x_5826:
[----:B------:R-:W-:Y:S02]  /*d190*/  FSETP.GTU.FTZ.AND P0, PT, |R28|, +INF , PT ;  /* 0x7f8000001c00780b */ /* 0x000fe40003f1c200 */
[----:B------:R-:W-:-:S04]  /*d1a0*/  ISETP.LT.U32.AND P1, PT, R10, R26, PT ;  /* 0x0000001a0a00720c */ /* 0x000fc80003f21070 */
[----:B------:R-:W-:-:S13]  /*d1b0*/  ISETP.LT.OR.EX P0, PT, R6, RZ, !P0, P1 ;  /* 0x000000ff0600720c */ /* 0x000fda0004701710 */
.L_x_5827:
[----:B------:R-:W-:Y:S05]  /*d1c0*/  BSYNC B2 ;  /* 0x0000000000027941 */ /* 0x000fea0003800000 */
.L_x_5825:
        /* <DEDUP_REMOVED lines=16> */
.L_x_5829:
[----:B------:R-:W-:Y:S02]  /*d2d0*/  FSETP.GTU.FTZ.AND P0, PT, |R15|, +INF , PT ;  /* 0x7f8000000f00780b */ /* 0x000fe40003f1c200 */
[----:B------:R-:W-:-:S04]  /*d2e0*/  ISETP.LT.U32.AND P1, PT, R8, R23, PT ;  /* 0x000000170800720c */ /* 0x000fc80003f21070 */
[----:B------:R-:W-:-:S13]  /*d2f0*/  ISETP.LT.OR.EX P0, PT, R4, RZ, !P0, P1 ;  /* 0x000000ff0400720c */ /* 0x000fda0004701710 */
.L_x_5830:
[----:B------:R-:W-:Y:S05]  /*d300*/  BSYNC B2 ;  /* 0x0000000000027941 */ /* 0x000fea0003800000 */
.L_x_5828:
[----:B------:R-:W-:Y:S01]  /*d310*/  FSETP.GTU.FTZ.AND P1, PT, |R11|, +INF , PT ;  /* 0x7f8000000b00780b */ /* 0x000fe20003f3c200 */
[----:B------:R-:W-:Y:S01]  /*d320*/  BSSY B2, `(.L_x_5831) ;  /* 0x0000012000027945 */ /* 0x000fe20003800000 */
[----:B------:R-:W-:Y:S01]  /*d330*/  FSEL R18, R18, R15, P0 ;  /* 0x0000000f12127208 */ /* 0x000fe20000000000 */
[----:B------:R-:W-:Y:S01]  /*d340*/  HADD2.F32 R28, -RZ, R12.H0_H0 ;  /* 0x2000000cff1c7230 */ /* 0x000fe20000004100 */
        /* <DEDUP_REMOVED lines=12> */
.L_x_5832:
[----:B------:R-:W-:Y:S02]  /*d410*/  FSETP.GTU.FTZ.AND P0, PT, |R28|, +INF , PT ;  /* 0x7f8000001c00780b */ /* 0x000fe40003f1c200 */
[----:B------:R-:W-:-:S04]  /*d420*/  ISETP.LT.U32.AND P1, PT, R7, R24, PT ;  /* 0x000000180700720c */ /* 0x000fc80003f21070 */
[----:B------:R-:W-:-:S13]  /*d430*/  ISETP.LT.OR.EX P0, PT, R3, RZ, !P0, P1 ;  /* 0x000000ff0300720c */ /* 0x000fda0004701710 */
.L_x_5833:
[----:B------:R-:W-:Y:S05]  /*d440*/  BSYNC B2 ;  /* 0x0000000000027941 */ /* 0x000fea0003800000 */
.L_x_5831:
        /* <DEDUP_REMOVED lines=9> */
.L_x_5824:
[----:B------:R-:W-:Y:S05]  /*d4e0*/  BSYNC B1 ;  /* 0x0000000000017941 */ /* 0x000fea0003800000 */
.L_x_5823:
        /* <DEDUP_REMOVED lines=19> */
.L_x_5836:
[----:B------:R-:W-:Y:S05]  /*d620*/  BSYNC B1 ;  /* 0x0000000000017941 */ /* 0x000fea0003800000 */
.L_x_5835:
[----:B------:R-:W-:Y:S04]  /*d630*/  BSSY B1, `(.L_x_5837) ;  /* 0x000005b000017945 */ /* 0x000fe80003800000 */
[----:B------:R-:W-:Y:S05]  /*d640*/  @P1 BRA `(.L_x_5838) ;  /* 0x0000000400641947 */ /* 0x000fea0003800000 */
[----:B------:R-:W-:Y:S01]  /*d650*/  FSETP.GTU.FTZ.AND P0, PT, |R16|, +INF , PT ;  /* 0x7f8000001000780b */ /* 0x000fe20003f1c200 */
[----:B------:R-:W-:Y:S01]  /*d660*/  BSSY B2, `(.L_x_5839) ;  /* 0x000000f000027945 */ /* 0x000fe20003800000 */
[----:B-----5:R-:W-:-:S11]  /*d670*/  HADD2.F32 R13, -RZ, R2.H0_H0 ;  /* 0x20000002ff0d7230 */ /* 0x020fd60000004100 */
        /* <DEDUP_REMOVED lines=10> */
.L_x_5840:
[----:B------:R-:W-:Y:S02]  /*d720*/  FSETP.GTU.FTZ.AND P0, PT, |R13|, +INF , PT ;  /* 0x7f8000000d00780b */ /* 0x000fe40003f1c200 */
[----:B------:R-:W-:-:S04]  /*d730*/  ISETP.LT.U32.AND P1, PT, R9, R19, PT ;  /* 0x000000130900720c */ /* 0x000fc80003f21070 */
[----:B------:R-:W-:-:S13]  /*d740*/  ISETP.LT.OR.EX P0, PT, R5, RZ, !P0, P1 ;  /* 0x000000ff0500720c */ /* 0x000fda0004701710 */
.L_x_5841:
[----:B------:R-:W-:Y:S05]  /*d750*/  BSYNC B2 ;  /* 0x0000000000027941 */ /* 0x000fea0003800000 */
.L_x_5839:
        /* <DEDUP_REMOVED lines=19> */
.L_x_5843:
[----:B------:R-:W-:Y:S02]  /*d890*/  FSETP.GTU.FTZ.AND P0, PT, |R20|, +INF , PT ;  /* 0x7f8000001400780b */ /* 0x000fe40003f1c200 */
[----:B------:R-:W-:-:S04]  /*d8a0*/  ISETP.LT.U32.AND P1, PT, R10, R15, PT ;  /* 0x0000000f0a00720c */ /* 0x000fc80003f21070 */
[----:B------:R-:W-:-:S13]  /*d8b0*/  ISETP.LT.OR.EX P0, PT, R6, RZ, !P0, P1 ;  /* 0x000000ff0600720c */ /* 0x000fda0004701710 */
.L_x_5844:
[----:B------:R-:W-:Y:S05]  /*d8c0*/  BSYNC B2 ;  /* 0x0000000000027941 */ /* 0x000fea0003800000 */
.L_x_5842:
        /* <DEDUP_REMOVED lines=19> */
.L_x_5846:
[----:B------:R-:W-:Y:S02]  /*da00*/  FSETP.GTU.FTZ.AND P0, PT, |R15|, +INF , PT ;  /* 0x7f8000000f00780b */ /* 0x000fe40003f1c200 */
[----:B------:R-:W-:-:S04]  /*da10*/  ISETP.LT.U32.AND P1, PT, R8, R13, PT ;  /* 0x0000000d0800720c */ /* 0x000fc80003f21070 */
[----:B------:R-:W-:-:S13]  /*da20*/  ISETP.LT.OR.EX P0, PT, R4, RZ, !P0, P1 ;  /* 0x000000ff0400720c */ /* 0x000fda0004701710 */
.L_x_5847:
[----:B------:R-:W-:Y:S05]  /*da30*/  BSYNC B2 ;  /* 0x0000000000027941 */ /* 0x000fea0003800000 */
.L_x_5845:
        /* <DEDUP_REMOVED lines=19> */
.L_x_5849:
[----:B------:R-:W-:Y:S02]  /*db70*/  FSETP.GTU.FTZ.AND P0, PT, |R12|, +INF , PT ;  /* 0x7f8000000c00780b */ /* 0x000fe40003f1c200 */
[----:B------:R-:W-:-:S04]  /*db80*/  ISETP.LT.U32.AND P1, PT, R7, R22, PT ;  /* 0x000000160700720c */ /* 0x000fc80003f21070 */
[----:B------:R-:W-:-:S13]  /*db90*/  ISETP.LT.OR.EX P0, PT, R3, RZ, !P0, P1 ;  /* 0x000000ff0300720c */ /* 0x000fda0004701710 */
.L_x_5850:
[----:B------:R-:W-:Y:S05]  /*dba0*/  BSYNC B2 ;  /* 0x0000000000027941 */ /* 0x000fea0003800000 */
.L_x_5848:
[----:B------:R-:W-:Y:S02]  /*dbb0*/  FSEL R11, R11, R12, P0 ;  /* 0x0000000c0b0b7208 */ /* 0x000fe40000000000 */
[----:B------:R-:W-:Y:S02]  /*dbc0*/  SEL R7, R7, R22, P0 ;  /* 0x0000001607077207 */ /* 0x000fe40000000000 */
[----:B------:R-:W-:-:S07]  /*dbd0*/  SEL R3, R3, RZ, P0 ;  /* 0x000000ff03037207 */ /* 0x000fce0000000000 */
.L_x_5838:
[----:B------:R-:W-:Y:S05]  /*dbe0*/  BSYNC B1 ;  /* 0x0000000000017941 */ /* 0x000fea0003800000 */
.L_x_5837:
        /* <DEDUP_REMOVED lines=12> */
.L_x_5852:
[----:B------:R-:W-:Y:S02]  /*dcb0*/  FSETP.GTU.FTZ.AND P0, PT, |R17|, +INF , PT ;  /* 0x7f8000001100780b */ /* 0x000fe40003f1c200 */
[----:B------:R-:W-:-:S04]  /*dcc0*/  ISETP.LT.U32.AND P1, PT, R9, R10, PT ;  /* 0x0000000a0900720c */ /* 0x000fc80003f21070 */
[----:B------:R-:W-:-:S13]  /*dcd0*/  ISETP.LT.OR.EX P0, PT, R5, R6, !P0, P1 ;  /* 0x000000060500720c */ /* 0x000fda0004701710 */
.L_x_5853:
[----:B------:R-:W-:Y:S05]  /*dce0*/  BSYNC B1 ;  /* 0x0000000000017941 */ /* 0x000fea0003800000 */
.L_x_5851:
        /* <DEDUP_REMOVED lines=15> */
.L_x_5855:
[----:B------:R-:W-:Y:S02]  /*dde0*/  FSETP.GTU.FTZ.AND P0, PT, |R18|, +INF , PT ;  /* 0x7f8000001200780b */ /* 0x000fe40003f1c200 */
[----:B------:R-:W-:-:S04]  /*ddf0*/  ISETP.LT.U32.AND P1, PT, R9, R8, PT ;  /* 0x000000080900720c */ /* 0x000fc80003f21070 */
[----:B------:R-:W-:-:S13]  /*de00*/  ISETP.LT.OR.EX P0, PT, R5, R4, !P0, P1 ;  /* 0x000000040500720c */ /* 0x000fda0004701710 */
.L_x_5856:
[----:B------:R-:W-:Y:S05]  /*de10*/  BSYNC B1 ;  /* 0x0000000000017941 */ /* 0x000fea0003800000 */
.L_x_5854:
        /* <DEDUP_REMOVED lines=15> */
.L_x_5858:
[----:B------:R-:W-:Y:S02]  /*df10*/  FSETP.GTU.FTZ.AND P0, PT, |R11|, +INF , PT ;  /* 0x7f8000000b00780b */ /* 0x000fe40003f1c200 */
[----:B------:R-:W-:-:S04]  /*df20*/  ISETP.LT.U32.AND P1, PT, R6, R7, PT ;  /* 0x000000070600720c */ /* 0x000fc80003f21070 */
[----:B------:R-:W-:-:S13]  /*df30*/  ISETP.LT.OR.EX P0, PT, R4, R3, !P0, P1 ;  /* 0x000000030400720c */ /* 0x000fda0004701710 */
.L_x_5859:
[----:B------:R-:W-:Y:S05]  /*df40*/  BSYNC B1 ;  /* 0x0000000000017941 */ /* 0x000fea0003800000 */
.L_x_5857:
[----:B------:R-:W-:Y:S02]  /*df50*/  SEL R6, R6, R7, P0 ;  /* 0x0000000706067207 */ /* 0x000fe40000000000 */
[----:B------:R-:W-:Y:S02]  /*df60*/  SEL R3, R4, R3, P0 ;  /* 0x0000000304037207 */ /* 0x000fe40000000000 */
[----:B------:R-:W-:-:S07]  /*df70*/  FSEL R11, R18, R11, P0 ;  /* 0x0000000b120b7208 */ /* 0x000fce0000000000 */
.L_x_5706:
[----:B------:R-:W-:Y:S05]  /*df80*/  BSYNC B0 ;  /* 0x0000000000007941 */ /* 0x000fea0003800000 */
.L_x_5705:
        /* <DEDUP_REMOVED lines=19> */
.L_x_5866:
        /* <DEDUP_REMOVED lines=22> */
.L_x_5864:
[----:B--2---:R-:W-:Y:S02]  /*e220*/  FSETP.GTU.FTZ.AND P0, PT, |R10|, +INF , PT ;  /* 0x7f8000000a00780b */ /* 0x004fe40003f1c200 */
[----:B---3--:R-:W-:-:S04]  /*e230*/  ISETP.LT.U32.AND P1, PT, R6, R4, PT ;  /* 0x000000040600720c */ /* 0x008fc80003f21070 */
[----:B------:R-:W-:-:S13]  /*e240*/  ISETP.LT.OR.EX P0, PT, R3, R5, !P0, P1 ;  /* 0x000000050300720c */ /* 0x000fda0004701710 */
.L_x_5865:
[----:B------:R-:W-:Y:S05]  /*e250*/  BSYNC B1 ;  /* 0x0000000000017941 */ /* 0x000fea0003800000 */
.L_x_5863:
[----:B------:R-:W-:Y:S02]  /*e260*/  SEL R6, R6, R4, P0 ;  /* 0x0000000406067207 */ /* 0x000fe40000000000 */
[----:B------:R-:W-:Y:S02]  /*e270*/  FSEL R11, R11, R10, P0 ;  /* 0x0000000a0b0b7208 */ /* 0x000fe40000000000 */
[----:B------:R-:W-:Y:S01]  /*e280*/  SEL R3, R3, R5, P0 ;  /* 0x0000000503037207 */ /* 0x000fe20000000000 */
[----:B-1----:R-:W-:Y:S02]  /*e290*/  IMAD.MOV.U32 R2, RZ, RZ, R6 ;  /* 0x000000ffff027224 */ /* 0x002fe400078e0006 */
[----:B------:R1:W-:Y:S04]  /*e2a0*/  STS [R7], R11 ;  /* 0x0000000b07007388 */ /* 0x0003e80000000800 */
[----:B------:R1:W-:Y:S02]  /*e2b0*/  STS.64 [R7+0x8], R2 ;  /* 0x0000080207007388 */ /* 0x0003e40000000a00 */
.L_x_5862:
[----:B------:R-:W-:Y:S05]  /*e2c0*/  BSYNC B0 ;  /* 0x0000000000007941 */ /* 0x000fea0003800000 */
.L_x_5861:
[----:B------:R-:W-:Y:S02]  /*e2d0*/  ISETP.GT.AND P0, PT, R9, 0x1, PT ;  /* 0x000000010900780c */ /* 0x000fe40003f04270 */
[----:B------:R-:W-:-:S11]  /*e2e0*/  SHF.R.S32.HI R9, RZ, 0x1, R9 ;  /* 0x00000001ff097819 */ /* 0x000fd60000011409 */
[----:B------:R-:W-:Y:S05]  /*e2f0*/  @P0 BRA `(.L_x_5866) ;  /* 0xfffffffc00700947 */ /* 0x000fea000383ffff */
.L_x_5860:
[----:B------:R-:W-:Y:S02]  /*e300*/  ULDC UR4, c[0x0][0x240] ;  /* 0x0000900000047ab9 */ /* 0x000fe40000000800 */
[----:B------:R-:W-:-:S13]  /*e310*/  ISETP.NE.AND P0, PT, RZ, UR4, PT ;  /* 0x00000004ff007c0c */ /* 0x000fda000bf05270 */
[----:B------:R-:W-:Y:S05]  /*e320*/  @!P0 BRA `(.L_x_5867) ;  /* 0x0000000400508947 */ /* 0x000fea0003800000 */
[----:B------:R-:W3:Y:S02]  /*e330*/  LDC R13, c[0x0][RZ] ;  /* 0x00000000ff0d7b82 */ /* 0x000ee40000000800 */
[----:B---3--:R-:W-:Y:S02]  /*e340*/  ISETP.GT.AND P0, PT, R13, 0x20, PT ;  /* 0x000000200d00780c */ /* 0x008fe40003f04270 */
[----:B------:R-:W-:-:S11]  /*e350*/  MOV R4, R13 ;  /* 0x0000000d00047202 */ /* 0x000fd60000000f00 */
        /* <DEDUP_REMOVED lines=15> */
[----:B------:R-:W-:-:S07]  /*e450*/  IMAD.MOV.U32 R9, RZ, RZ, R5 ;  /* 0x000000ffff097224 */ /* 0x000fce00078e0005 */
.L_x_5874:
[----:B-1-3--:R-:W-:Y:S01]  /*e460*/  IMAD.IADD R2, R8, 0x1, R9 ;  /* 0x0000000108027824 */ /* 0x00afe200078e0209 */
[----:B------:R-:W-:Y:S04]  /*e470*/  BAR.SYNC.DEFER_BLOCKING 0x0 ;  /* 0x0000000000007b1d */ /* 0x000fe80000010000 */
[----:B------:R-:W-:Y:S02]  /*e480*/  ISETP.GE.U32.AND P0, PT, R2, R13, PT ;  /* 0x0000000d0200720c */ /* 0x000fe40003f06070 */
[----:B------:R-:W-:Y:S02]  /*e490*/  BSSY B0, `(.L_x_5869) ;  /* 0x000001c000007945 */ /* 0x000fe40003800000 */
[----:B------:R-:W-:-:S13]  /*e4a0*/  ISETP.GE.U32.OR P0, PT, R8, R9, P0 ;  /* 0x000000090800720c */ /* 0x000fda0000706470 */
[----:B------:R-:W-:Y:S05]  /*e4b0*/  @P0 BRA `(.L_x_5870) ;  /* 0x0000000000640947 */ /* 0x000fea0003800000 */
[----:B------:R-:W-:Y:S01]  /*e4c0*/  LEA R2, R9, R7, 0x4 ;  /* 0x0000000709027211 */ /* 0x000fe200078e20ff */
[----:B------:R-:W-:Y:S01]  /*e4d0*/  BSSY B1, `(.L_x_5871) ;  /* 0x0000011000017945 */ /* 0x000fe20003800000 */
[----:B------:R-:W-:-:S03]  /*e4e0*/  FSETP.GTU.FTZ.AND P0, PT, |R11|, +INF , PT ;  /* 0x7f8000000b00780b */ /* 0x000fc60003f1c200 */
[----:B------:R1:W2:Y:S04]  /*e4f0*/  LDS R10, [R2] ;  /* 0x00000000020a7984 */ /* 0x0002a80000000800 */
[----:B------:R1:W3:Y:S06]  /*e500*/  LDS.64 R4, [R2+0x8] ;  /* 0x0000080002047984 */ /* 0x0002ec0000000a00 */
        /* <DEDUP_REMOVED lines=10> */
.L_x_5872:
[----:B--2---:R-:W-:Y:S02]  /*e5b0*/  FSETP.GTU.FTZ.AND P0, PT, |R10|, +INF , PT ;  /* 0x7f8000000a00780b */ /* 0x004fe40003f1c200 */
[----:B---3--:R-:W-:-:S04]  /*e5c0*/  ISETP.LT.U32.AND P1, PT, R6, R4, PT ;  /* 0x000000040600720c */ /* 0x008fc80003f21070 */
[----:B------:R-:W-:-:S13]  /*e5d0*/  ISETP.LT.OR.EX P0, PT, R3, R5, !P0, P1 ;  /* 0x000000050300720c */ /* 0x000fda0004701710 */
.L_x_5873:
[----:B------:R-:W-:Y:S05]  /*e5e0*/  BSYNC B1 ;  /* 0x0000000000017941 */ /* 0x000fea0003800000 */
.L_x_5871:
[----:B------:R-:W-:Y:S02]  /*e5f0*/  SEL R6, R6, R4, P0 ;  /* 0x0000000406067207 */ /* 0x000fe40000000000 */
[----:B------:R-:W-:Y:S02]  /*e600*/  FSEL R11, R11, R10, P0 ;  /* 0x0000000a0b0b7208 */ /* 0x000fe40000000000 */
[----:B------:R-:W-:Y:S01]  /*e610*/  SEL R3, R3, R5, P0 ;  /* 0x0000000503037207 */ /* 0x000fe20000000000 */
[----:B-1----:R-:W-:Y:S02]  /*e620*/  IMAD.MOV.U32 R2, RZ, RZ, R6 ;  /* 0x000000ffff027224 */ /* 0x002fe400078e0006 */
[----:B------:R1:W-:Y:S04]  /*e630*/  STS [R7], R11 ;  /* 0x0000000b07007388 */ /* 0x0003e80000000800 */
[----:B------:R1:W-:Y:S02]  /*e640*/  STS.64 [R7+0x8], R2 ;  /* 0x0000080207007388 */ /* 0x0003e40000000a00 */
.L_x_5870:
[----:B------:R-:W-:Y:S05]  /*e650*/  BSYNC B0 ;  /* 0x0000000000007941 */ /* 0x000fea0003800000 */
.L_x_5869:
[----:B------:R-:W-:-:S04]  /*e660*/  SHF.R.S32.HI R9, RZ, 0x1, R9 ;  /* 0x00000001ff097819 */ /* 0x000fc80000011409 */
[----:B------:R-:W-:-:S13]  /*e670*/  ISETP.GE.AND P0, PT, R9, 0x20, PT ;  /* 0x000000200900780c */ /* 0x000fda0003f06270 */
[----:B------:R-:W-:Y:S05]  /*e680*/  @P0 BRA `(.L_x_5874) ;  /* 0xfffffffc00740947 */ /* 0x000fea000383ffff */
[----:B------:R-:W-:-:S07]  /*e690*/  IMAD.MOV.U32 R4, RZ, RZ, 0x20 ;  /* 0x00000020ff047424 */ /* 0x000fce00078e00ff */
.L_x_5868:
[----:B------:R-:W-:Y:S01]  /*e6a0*/  BAR.SYNC.DEFER_BLOCKING 0x0 ;  /* 0x0000000000007b1d */ /* 0x000fe20000010000 */
[----:B------:R-:W-:-:S13]  /*e6b0*/  ISETP.GE.AND P0, PT, R4, 0x2, PT ;  /* 0x000000020400780c */ /* 0x000fda0003f06270 */
[----:B------:R-:W-:Y:S05]  /*e6c0*/  @!P0 BRA `(.L_x_5867) ;  /* 0x0000000000688947 */ /* 0x000fea0003800000 */
[----:B-123-5:R-:W-:-:S07]  /*e6d0*/  IMAD.MOV.U32 R2, RZ, RZ, 0x1 ;  /* 0x00000001ff027424 */ /* 0x02efce00078e00ff */
.L_x_5878:
        /* <DEDUP_REMOVED lines=15> */
.L_x_5876:
[----:B--2---:R-:W-:Y:S02]  /*e7d0*/  FSETP.GTU.FTZ.AND P0, PT, |R10|, +INF , PT ;  /* 0x7f8000000a00780b */ /* 0x004fe40003f1c200 */
[----:B----4-:R-:W-:-:S04]  /*e7e0*/  ISETP.LT.U32.AND P1, PT, R6, R7, PT ;  /* 0x000000070600720c */ /* 0x010fc80003f21070 */
[----:B---3--:R-:W-:-:S13]  /*e7f0*/  ISETP.LT.OR.EX P0, PT, R3, R12, !P0, P1 ;  /* 0x0000000c0300720c */ /* 0x008fda0004701710 */
.L_x_5877:
[----:B------:R-:W-:Y:S05]  /*e800*/  BSYNC B0 ;  /* 0x0000000000007941 */ /* 0x000fea0003800000 */
.L_x_5875:
[----:B-1----:R-:W-:Y:S01]  /*e810*/  IMAD.SHL.U32 R2, R2, 0x2, RZ ;  /* 0x0000000202027824 */ /* 0x002fe200078e00ff */
[----:B------:R-:W-:Y:S02]  /*e820*/  FSEL R11, R11, R10, P0 ;  /* 0x0000000a0b0b7208 */ /* 0x000fe40000000000 */
[----:B------:R-:W-:Y:S02]  /*e830*/  SEL R6, R6, R7, P0 ;  /* 0x0000000706067207 */ /* 0x000fe40000000000 */
[----:B------:R-:W-:Y:S02]  /*e840*/  ISETP.GE.AND P1, PT, R2, R4, PT ;  /* 0x000000040200720c */ /* 0x000fe40003f26270 */
[----:B------:R-:W-:-:S11]  /*e850*/  SEL R3, R3, R12, P0 ;  /* 0x0000000c03037207 */ /* 0x000fd60000000000 */
[----:B------:R-:W-:Y:S05]  /*e860*/  @!P1 BRA `(.L_x_5878) ;  /* 0xfffffffc009c9947 */ /* 0x000fea000383ffff */
.L_x_5867:
[----:B------:R-:W4:Y:S01]  /*e870*/  LDC R9, c[0x0][0x3fc] ;  /* 0x0000ff00ff097b82 */ /* 0x000f220000000800 */
[----:B------:R-:W-:Y:S01]  /*e880*/  ULDC UR4, c[0x0][0x24c] ;  /* 0x0000930000047ab9 */ /* 0x000fe20000000800 */
[----:B-123-5:R-:W-:Y:S01]  /*e890*/  HFMA2.MMA R2, -RZ, RZ, 0, 0 ;  /* 0x00000000ff027435 */ /* 0x02efe200000001ff */
        /* <DEDUP_REMOVED lines=282> */
.L_x_5879:
        /* <DEDUP_REMOVED lines=8> */
[----:B------:R-:W-:Y:S02]  /*fac0*/  IMAD.MOV.U32 R5, RZ, RZ, RZ ;  /* 0x000000ffff057224 */ /* 0x000fe400078e00ff */
[----:B------:R-:W-:-:S07]  /*fad0*/  IMAD.MOV.U32 R16, RZ, RZ, 0x10 ;  /* 0x00000010ff107424 */ /* 0x000fce00078e00ff */
.L_x_5883:
        /* <DEDUP_REMOVED lines=9> */
[----:B0-----:R-:W-:Y:S05]  /*fb70*/  CALL.REL.NOINC `($__internal_49_$__cuda_sm20_rem_u64) ;  /* 0x00000040000c7944 */ /* 0x001fea0003c00000 */
[----:B------:R-:W-:Y:S05]  /*fb80*/  BRA `(.L_x_5882) ;  /* 0x00000000004c7947 */ /* 0x000fea0003800000 */
.L_x_5881:
        /* <DEDUP_REMOVED lines=19> */
.L_x_5882:
        /* <DEDUP_REMOVED lines=10> */
[----:B0-----:R-:W-:Y:S05]  /*fd60*/  CALL.REL.NOINC `($__internal_48_$__cuda_sm20_div_u64) ;  /* 0x0000003800787944 */ /* 0x001fea0003c00000 */
[----:B------:R-:W-:Y:S02]  /*fd70*/  IMAD.MOV.U32 R12, RZ, RZ, R14 ;  /* 0x000000ffff0c7224 */ /* 0x000fe400078e000e */
[----:B------:R-:W-:Y:S01]  /*fd80*/  IMAD.MOV.U32 R13, RZ, RZ, R15 ;  /* 0x000000ffff0d7224 */ /* 0x000fe200078e000f */
[----:B------:R-:W-:Y:S06]  /*fd90*/  BRA `(.L_x_5885) ;  /* 0x00000000004c7947 */ /* 0x000fec0003800000 */
.L_x_5884:
[----:B------:R-:W1:Y:S01]  /*fda0*/  I2F.U32.RP R9, R10 ;  /* 0x0000000a00097306 */ /* 0x000e620000209000 */
[----:B------:R-:W-:-:S07]  /*fdb0*/  ISETP.NE.U32.AND P3, PT, R10, RZ, PT ;  /* 0x000000ff0a00720c */ /* 0x000fce0003f65070 */
[----:B-1----:R-:W1:Y:S02]  /*fdc0*/  MUFU.RCP R9, R9 ;  /* 0x0000000900097308 */ /* 0x002e640000001000 */
[----:B-1----:R-:W-:-:S06]  /*fdd0*/  IADD3 R4, R9, 0xffffffe, RZ ;  /* 0x0ffffffe09047810 */ /* 0x002fcc0007ffe0ff */
[----:B------:R1:W2:Y:S02]  /*fde0*/  F2I.FTZ.U32.TRUNC.NTZ R5, R4 ;  /* 0x0000000400057305 */ /* 0x0002a4000021f000 */
[----:B-1----:R-:W-:Y:S02]  /*fdf0*/  IMAD.MOV.U32 R4, RZ, RZ, RZ ;  /* 0x000000ffff047224 */ /* 0x002fe400078e00ff */
        /* <DEDUP_REMOVED lines=13> */
.L_x_5885:
[----:B------:R-:W-:Y:S05]  /*fed0*/  @!P2 BRA `(.L_x_5886) ;  /* 0x000000000014a947 */ /* 0x000fea0003800000 */
[----:B------:R-:W-:Y:S01]  /*fee0*/  IMAD.MOV.U32 R5, RZ, RZ, 0x8 ;  /* 0x00000008ff057424 */ /* 0x000fe200078e00ff */
[----:B------:R-:W-:Y:S01]  /*fef0*/  MOV R9, 0xff20 ;  /* 0x0000ff2000097802 */ /* 0x000fe20000000f00 */
[----:B------:R-:W-:-:S07]  /*ff00*/  IMAD.MOV.U32 R4, RZ, RZ, RZ ;  /* 0x000000ffff047224 */ /* 0x000fce00078e00ff */
[----:B0-----:R-:W-:Y:S05]  /*ff10*/  CALL.REL.NOINC `($__internal_48_$__cuda_sm20_div_u64) ;  /* 0x00000038000c7944 */ /* 0x001fea0003c00000 */
[----:B------:R-:W-:Y:S05]  /*ff20*/  BRA `(.L_x_5887) ;  /* 0x00000000004c7947 */ /* 0x000fea0003800000 */
.L_x_5886:
[----:B------:R-:W1:Y:S01]  /*ff30*/  I2F.U32.RP R9, R10 ;  /* 0x0000000a00097306 */ /* 0x000e620000209000 */
[----:B------:R-:W-:-:S07]  /*ff40*/  ISETP.NE.U32.AND P2, PT, R10, RZ, PT ;  /* 0x000000ff0a00720c */ /* 0x000fce0003f45070 */
[----:B-1----:R-:W1:Y:S02]  /*ff50*/  MUFU.RCP R9, R9 ;  /* 0x0000000900097308 */ /* 0x002e640000001000 */
[----:B-1----:R-:W-:-:S06]  /*ff60*/  IADD3 R4, R9, 0xffffffe, RZ ;  /* 0x0ffffffe09047810 */ /* 0x002fcc0007ffe0ff */
        /* <DEDUP_REMOVED lines=15> */
.L_x_5887:
        /* <DEDUP_REMOVED lines=10> */
[----:B------:R-:W-:Y:S05]  /*10100*/  CALL.REL.NOINC `($__internal_48_$__cuda_sm20_div_u64) ;  /* 0x0000003400907944 */ /* 0x000fea0003c00000 */
[----:B------:R-:W-:Y:S02]  /*10110*/  IMAD.MOV.U32 R4, RZ, RZ, R14 ;  /* 0x000000ffff047224 */ /* 0x000fe400078e000e */
[----:B------:R-:W-:Y:S01]  /*10120*/  IMAD.MOV.U32 R5, RZ, RZ, R15 ;  /* 0x000000ffff057224 */ /* 0x000fe200078e000f */
[----:B------:R-:W-:Y:S06]  /*10130*/  BRA `(.L_x_5890) ;  /* 0x00000000004c7947 */ /* 0x000fec0003800000 */
.L_x_5889:
        /* <DEDUP_REMOVED lines=19> */
.L_x_5890:
[----:B------:R-:W-:Y:S05]  /*10270*/  BSYNC B0 ;  /* 0x0000000000007941 */ /* 0x000fea0003800000 */
.L_x_5888:
[----:B------:R-:W-:Y:S02]  /*10280*/  ULDC.64 UR4, c[0x0][0x610] ;  /* 0x0001840000047ab9 */ /* 0x000fe40000000a00 */
[----:B------:R-:W-:-:S04]  /*10290*/  IADD3 R4, P0, R4, UR4, RZ ;  /* 0x0000000404047c10 */ /* 0x000fc8000ff1e0ff */
[----:B------:R-:W-:-:S05]  /*102a0*/  IADD3.X R5, R5, UR5, RZ, P0, !PT ;  /* 0x0000000505057c10 */ /* 0x000fca00087fe4ff */
[----:B------:R-:W-:-:S07]  /*102b0*/  IMAD.MOV.U32 R9, RZ, RZ, R5 ;  /* 0x000000ffff097224 */ /* 0x000fce00078e0005 */
.L_x_5880:
        /* <DEDUP_REMOVED lines=287> */
.L_x_5892:
        /* <DEDUP_REMOVED lines=14> */
.L_x_5894:
[----:B------:R-:W-:Y:S05]  /*11590*/  BSYNC B0 ;  /* 0x0000000000007941 */ /* 0x000fea0003800000 */
.L_x_5893:
        /* <DEDUP_REMOVED lines=17> */
.L_x_5896:
[----:B------:R-:W-:Y:S05]  /*116b0*/  BSYNC B0 ;  /* 0x0000000000007941 */ /* 0x000fea0003800000 */
.L_x_5895:
        /* <DEDUP_REMOVED lines=34> */
.L_x_5898:
[----:B------:R-:W-:Y:S05]  /*118e0*/  BSYNC B0 ;  /* 0x0000000000007941 */ /* 0x000fea0003800000 */
.L_x_5897:
        /* <DEDUP_REMOVED lines=36> */
.L_x_5903:
        /* <DEDUP_REMOVED lines=23> */
.L_x_5902:
[----:B------:R-:W-:Y:S05]  /*11ca0*/  BRA `(.L_x_5901) ;  /* 0x0000000000847947 */ /* 0x000fea0003800000 */
.L_x_5900:
        /* <DEDUP_REMOVED lines=10> */
.L_x_5904:
        /* <DEDUP_REMOVED lines=23> */
.L_x_5901:
[----:B------:R-:W-:Y:S05]  /*11ec0*/  BSYNC B0 ;  /* 0x0000000000007941 */ /* 0x000fea0003800000 */
.L_x_5899:
        /* <DEDUP_REMOVED lines=16> */
.L_x_5911:
        /* <DEDUP_REMOVED lines=22> */
.L_x_5909:
[----:B-1----:R-:W-:Y:S02]  /*12130*/  FSETP.GTU.FTZ.AND P0, PT, |R16|, +INF , PT ;  /* 0x7f8000001000780b */ /* 0x002fe40003f1c200 */
[----:B--2---:R-:W-:-:S04]  /*12140*/  ISETP.LT.U32.AND P2, PT, R6, R12, PT ;  /* 0x0000000c0600720c */ /* 0x004fc80003f41070 */
[----:B------:R-:W-:-:S13]  /*12150*/  ISETP.LT.OR.EX P0, PT, R11, R13, !P0, P2 ;  /* 0x0000000d0b00720c */ /* 0x000fda0004701720 */
.L_x_5910:
[----:B------:R-:W-:Y:S05]  /*12160*/  BSYNC B1 ;  /* 0x0000000000017941 */ /* 0x000fea0003800000 */
.L_x_5908:
[----:B------:R-:W-:Y:S02]  /*12170*/  SEL R11, R11, R13, P0 ;  /* 0x0000000d0b0b7207 */ /* 0x000fe40000000000 */
[----:B------:R-:W-:Y:S02]  /*12180*/  SEL R6, R6, R12, P0 ;  /* 0x0000000c06067207 */ /* 0x000fe40000000000 */
[----:B------:R-:W-:Y:S01]  /*12190*/  FSEL R3, R3, R16, P0 ;  /* 0x0000001003037208 */ /* 0x000fe20000000000 */
[----:B------:R-:W-:Y:S01]  /*121a0*/  IMAD.MOV.U32 R13, RZ, RZ, R11 ;  /* 0x000000ffff0d7224 */ /* 0x000fe200078e000b */
[----:B------:R-:W-:-:S03]  /*121b0*/  MOV R12, R6 ;  /* 0x00000006000c7202 */ /* 0x000fc60000000f00 */
[----:B------:R1:W-:Y:S04]  /*121c0*/  STS [R10], R3 ;  /* 0x000000030a007388 */ /* 0x0003e80000000800 */
[----:B------:R1:W-:Y:S02]  /*121d0*/  STS.64 [R10+0x8], R12 ;  /* 0x0000080c0a007388 */ /* 0x0003e40000000a00 */
.L_x_5907:
[----:B------:R-:W-:Y:S05]  /*121e0*/  BSYNC B0 ;  /* 0x0000000000007941 */ /* 0x000fea0003800000 */
.L_x_5906:
[----:B------:R-:W-:Y:S02]  /*121f0*/  ISETP.GT.AND P0, PT, R15, 0x1, PT ;  /* 0x000000010f00780c */ /* 0x000fe40003f04270 */
[----:B------:R-:W-:-:S11]  /*12200*/  SHF.R.S32.HI R15, RZ, 0x1, R15 ;  /* 0x00000001ff0f7819 */ /* 0x000fd6000001140f */
[----:B------:R-:W-:Y:S05]  /*12210*/  @P0 BRA `(.L_x_5911) ;  /* 0xfffffffc006c0947 */ /* 0x000fea000383ffff */
.L_x_5905:
        /* <DEDUP_REMOVED lines=15> */
.L_x_5919:
        /* <DEDUP_REMOVED lines=21> */
.L_x_5917:
[----:B-1----:R-:W-:Y:S02]  /*12460*/  FSETP.GTU.FTZ.AND P0, PT, |R16|, +INF , PT ;  /* 0x7f8000001000780b */ /* 0x002fe40003f1c200 */
[----:B--2---:R-:W-:-:S04]  /*12470*/  ISETP.LT.U32.AND P2, PT, R6, R12, PT ;  /* 0x0000000c0600720c */ /* 0x004fc80003f41070 */
[----:B------:R-:W-:-:S13]  /*12480*/  ISETP.LT.OR.EX P0, PT, R11, R13, !P0, P2 ;  /* 0x0000000d0b00720c */ /* 0x000fda0004701720 */
.L_x_5918:
[----:B------:R-:W-:Y:S05]  /*12490*/  BSYNC B1 ;  /* 0x0000000000017941 */ /* 0x000fea0003800000 */
.L_x_5916:
[----:B------:R-:W-:Y:S02]  /*124a0*/  SEL R6, R6, R12, P0 ;  /* 0x0000000c06067207 */ /* 0x000fe40000000000 */
[----:B------:R-:W-:Y:S02]  /*124b0*/  SEL R11, R11, R13, P0 ;  /* 0x0000000d0b0b7207 */ /* 0x000fe40000000000 */
[----:B------:R-:W-:Y:S01]  /*124c0*/  FSEL R3, R3, R16, P0 ;  /* 0x0000001003037208 */ /* 0x000fe20000000000 */
[----:B------:R-:W-:Y:S02]  /*124d0*/  IMAD.MOV.U32 R12, RZ, RZ, R6 ;  /* 0x000000ffff0c7224 */ /* 0x000fe400078e0006 */
[----:B------:R-:W-:Y:S02]  /*124e0*/  IMAD.MOV.U32 R13, RZ, RZ, R11 ;  /* 0x000000ffff0d7224 */ /* 0x000fe400078e000b */
[----:B------:R1:W-:Y:S04]  /*124f0*/  STS [R10], R3 ;  /* 0x000000030a007388 */ /* 0x0003e80000000800 */
[----:B------:R1:W-:Y:S02]  /*12500*/  STS.64 [R10+0x8], R12 ;  /* 0x0000080c0a007388 */ /* 0x0003e40000000a00 */
.L_x_5915:
[----:B------:R-:W-:Y:S05]  /*12510*/  BSYNC B0 ;  /* 0x0000000000007941 */ /* 0x000fea0003800000 */
.L_x_5914:
[----:B------:R-:W-:-:S04]  /*12520*/  SHF.R.S32.HI R14, RZ, 0x1, R14 ;  /* 0x00000001ff0e7819 */ /* 0x000fc8000001140e */
[----:B------:R-:W-:-:S13]  /*12530*/  ISETP.GE.AND P0, PT, R14, 0x20, PT ;  /* 0x000000200e00780c */ /* 0x000fda0003f06270 */
[----:B------:R-:W-:Y:S05]  /*12540*/  @P0 BRA `(.L_x_5919) ;  /* 0xfffffffc00700947 */ /* 0x000fea000383ffff */
[----:B0-----:R-:W-:-:S07]  /*12550*/  MOV R0, 0x20 ;  /* 0x0000002000007802 */ /* 0x001fce0000000f00 */
.L_x_5913:
[----:B------:R-:W-:Y:S01]  /*12560*/  BAR.SYNC.DEFER_BLOCKING 0x0 ;  /* 0x0000000000007b1d */ /* 0x000fe20000010000 */
[----:B------:R-:W-:-:S13]  /*12570*/  ISETP.GE.AND P0, PT, R0, 0x2, PT ;  /* 0x000000020000780c */ /* 0x000fda0003f06270 */
[----:B------:R-:W-:Y:S05]  /*12580*/  @!P0 BRA `(.L_x_5912) ;  /* 0x0000000000688947 */ /* 0x000fea0003800000 */
[----:B------:R-:W-:-:S07]  /*12590*/  IMAD.MOV.U32 R7, RZ, RZ, 0x1 ;  /* 0x00000001ff077424 */ /* 0x000fce00078e00ff */
.L_x_5923:
        /* <DEDUP_REMOVED lines=15> */
.L_x_5921:
[----:B--2---:R-:W-:Y:S02]  /*12690*/  FSETP.GTU.FTZ.AND P0, PT, |R10|, +INF , PT ;  /* 0x7f8000000a00780b */ /* 0x004fe40003f1c200 */
[----:B----4-:R-:W-:-:S04]  /*126a0*/  ISETP.LT.U32.AND P2, PT, R6, R13, PT ;  /* 0x0000000d0600720c */ /* 0x010fc80003f41070 */
[----:B---3--:R-:W-:-:S13]  /*126b0*/  ISETP.LT.OR.EX P0, PT, R11, R12, !P0, P2 ;  /* 0x0000000c0b00720c */ /* 0x008fda0004701720 */
.L_x_5922:
[----:B------:R-:W-:Y:S05]  /*126c0*/  BSYNC B0 ;  /* 0x0000000000007941 */ /* 0x000fea0003800000 */
.L_x_5920:
[----:B-1----:R-:W-:Y:S01]  /*126d0*/  IMAD.SHL.U32 R7, R7, 0x2, RZ ;  /* 0x0000000207077824 */ /* 0x002fe200078e00ff */
[----:B------:R-:W-:Y:S02]  /*126e0*/  FSEL R3, R3, R10, P0 ;  /* 0x0000000a03037208 */ /* 0x000fe40000000000 */
[----:B------:R-:W-:Y:S02]  /*126f0*/  SEL R6, R6, R13, P0 ;  /* 0x0000000d06067207 */ /* 0x000fe40000000000 */
[----:B------:R-:W-:Y:S02]  /*12700*/  ISETP.GE.AND P2, PT, R7, R0, PT ;  /* 0x000000000700720c */ /* 0x000fe40003f46270 */
[----:B------:R-:W-:-:S11]  /*12710*/  SEL R11, R11, R12, P0 ;  /* 0x0000000c0b0b7207 */ /* 0x000fd60000000000 */
[----:B------:R-:W-:Y:S05]  /*12720*/  @!P2 BRA `(.L_x_5923) ;  /* 0xfffffffc009ca947 */ /* 0x000fea000383ffff */
.L_x_5912:
        /* <DEDUP_REMOVED lines=31> */
.L_x_5925:
        /* <DEDUP_REMOVED lines=20> */
.L_x_5927:
[----:B------:R-:W-:Y:S02]  /*12a60*/  ULDC.64 UR4, c[0x0][0x600] ;  /* 0x0001800000047ab9 */ /* 0x000fe40000000a00 */
[----:B------:R-:W-:-:S05]  /*12a70*/  IADD3 R2, P0, R2, UR4, RZ ;  /* 0x0000000402027c10 */ /* 0x000fca000ff1e0ff */
[----:B------:R-:W-:-:S05]  /*12a80*/  IMAD.X R3, RZ, RZ, UR5, P0 ;  /* 0x00000005ff037e24 */ /* 0x000fca00080e06ff */
[----:B------:R-:W-:Y:S01]  /*12a90*/  STG.E.64 desc[UR36][R2.64], R16 ;  /* 0x0000001002007986 */ /* 0x000fe2000c101b24 */
[----:B------:R-:W-:Y:S05]  /*12aa0*/  EXIT ;  /* 0x000000000000794d */ /* 0x000fea0003800000 */
.L_x_5926:
[----:B------:R-:W-:Y:S04]  /*12ab0*/  STG.E.64 desc[UR36][R4.64+0x8], R16 ;  /* 0x0000081004007986 */ /* 0x000fe8000c101b24 */
[----:B------:R-:W-:Y:S01]  /*12ac0*/  STG.E desc[UR36][R4.64], R3 ;  /* 0x0000000304007986 */ /* 0x000fe2000c101924 */
[----:B------:R-:W-:Y:S05]  /*12ad0*/  EXIT ;  /* 0x000000000000794d */ /* 0x000fea0003800000 */
.L_x_5924:
        /* <DEDUP_REMOVED lines=17> */
.L_x_5929:
[----:B------:R-:W-:-:S07]  /*12bf0*/  CS2R R16, SRZ ;  /* 0x0000000000107805 */ /* 0x000fce000001ff00 */
.L_x_5928:
        /* <DEDUP_REMOVED lines=22> */
.L_x_5931:
[----:B------:R-:W-:Y:S02]  /*12d60*/  ULDC.64 UR4, c[0x0][0x600] ;  /* 0x0001800000047ab9 */ /* 0x000fe40000000a00 */
[----:B------:R-:W-:-:S05]  /*12d70*/  IADD3 R2, P0, R2, UR4, RZ ;  /* 0x0000000402027c10 */ /* 0x000fca000ff1e0ff */
[----:B------:R-:W-:-:S05]  /*12d80*/  IMAD.X R3, RZ, RZ, UR5, P0 ;  /* 0x00000005ff037e24 */ /* 0x000fca00080e06ff */
[----:B------:R-:W-:Y:S01]  /*12d90*/  STG.E.64 desc[UR36][R2.64], R16 ;  /* 0x0000001002007986 */ /* 0x000fe2000c101b24 */
[----:B------:R-:W-:Y:S05]  /*12da0*/  EXIT ;  /* 0x000000000000794d */ /* 0x000fea0003800000 */
.L_x_5930:
        /* <DEDUP_REMOVED lines=16> */
.L_x_5932:
[----:B------:R-:W-:Y:S05]  /*12eb0*/  EXIT ;  /* 0x000000000000794d */ /* 0x000fea0003800000 */
.L_x_5891:
        /* <DEDUP_REMOVED lines=47> */
.L_x_5934:
        /* <DEDUP_REMOVED lines=20> */
.L_x_5936:
[----:B------:R-:W-:Y:S02]  /*132f0*/  ULDC.64 UR4, c[0x0][0x600] ;  /* 0x0001800000047ab9 */ /* 0x000fe40000000a00 */
[----:B------:R-:W-:-:S05]  /*13300*/  IADD3 R2, P0, R2, UR4, RZ ;  /* 0x0000000402027c10 */ /* 0x000fca000ff1e0ff */
[----:B------:R-:W-:-:S05]  /*13310*/  IMAD.X R3, RZ, RZ, UR5, P0 ;  /* 0x00000005ff037e24 */ /* 0x000fca00080e06ff */
[----:B------:R-:W-:Y:S01]  /*13320*/  STG.E.64 desc[UR36][R2.64], R16 ;  /* 0x0000001002007986 */ /* 0x000fe2000c101b24 */
[----:B------:R-:W-:Y:S05]  /*13330*/  EXIT ;  /* 0x000000000000794d */ /* 0x000fea0003800000 */
.L_x_5935:
[----:B------:R-:W-:Y:S04]  /*13340*/  STG.E.64 desc[UR36][R4.64+0x8], R16 ;  /* 0x0000081004007986 */ /* 0x000fe8000c101b24 */
[----:B------:R-:W-:Y:S01]  /*13350*/  STG.E desc[UR36][R4.64], R11 ;  /* 0x0000000b04007986 */ /* 0x000fe2000c101924 */
[----:B------:R-:W-:Y:S05]  /*13360*/  EXIT ;  /* 0x000000000000794d */ /* 0x000fea0003800000 */
.L_x_5933:
        /* <DEDUP_REMOVED lines=17> */
.L_x_5938:
[----:B------:R-:W-:-:S07]  /*13480*/  CS2R R16, SRZ ;  /* 0x0000000000107805 */ /* 0x000fce000001ff00 */
.L_x_5937:
        /* <DEDUP_REMOVED lines=22> */
.L_x_5940:
[----:B------:R-:W-:Y:S02]  /*135f0*/  ULDC.64 UR4, c[0x0][0x600] ;  /* 0x0001800000047ab9 */ /* 0x000fe40000000a00 */
[----:B------:R-:W-:-:S05]  /*13600*/  IADD3 R2, P0, R2, UR4, RZ ;  /* 0x0000000402027c10 */ /* 0x000fca000ff1e0ff */
[----:B------:R-:W-:-:S05]  /*13610*/  IMAD.X R3, RZ, RZ, UR5, P0 ;  /* 0x00000005ff037e24 */ /* 0x000fca00080e06ff */
[----:B------:R-:W-:Y:S01]  /*13620*/  STG.E.64 desc[UR36][R2.64], R16 ;  /* 0x0000001002007986 */ /* 0x000fe2000c101b24 */
[----:B------:R-:W-:Y:S05]  /*13630*/  EXIT ;  /* 0x000000000000794d */ /* 0x000fea0003800000 */
.L_x_5939:
        /* <DEDUP_REMOVED lines=16> */
.L_x_5941:
[----:B------:R-:W-:Y:S05]  /*13740*/  EXIT ;  /* 0x000000000000794d */ /* 0x000fea0003800000 */
        .weak           $__internal_48_$__cuda_sm20_div_u64
        .type           $__internal_48_$__cuda_sm20_div_u64,@function
        .size           $__internal_48_$__cuda_sm20_div_u64,($__internal_49_$__cuda_sm20_rem_u64 - $__internal_48_$__cuda_sm20_div_u64)
$__internal_48_$__cuda_sm20_div_u64:
        /* <DEDUP_REMOVED lines=69> */
[----:B------:R-:W-:Y:S06]  /*13ba0*/  RET.REL.NODEC R4 `(_ZN2at6native13reduce_kernelILi512ELi1ENS0_8ReduceOpIN3c104HalfENS0_9ArgMinOpsIfEEjlLi4ELi4EEEEEvT1_) ;  /* 0xfffffec404147950 */ /* 0x000fec0003c3ffff */
        .weak           $__internal_49_$__cuda_sm20_rem_u64
        .type           $__internal_49_$__cuda_sm20_rem_u64,@function
        .size           $__internal_49_$__cuda_sm20_rem_u64,(.L_x_7006 - $__internal_49_$__cuda_sm20_rem_u64)
$__internal_49_$__cuda_sm20_rem_u64:
        /* <DEDUP_REMOVED lines=65> */
[----:B------:R-:W-:Y:S06]  /*13fc0*/  RET.REL.NODEC R4 `(_ZN2at6native13reduce_kernelILi512ELi1ENS0_8ReduceOpIN3c104HalfENS0_9ArgMinOpsIfEEjlLi4ELi4EEEEEvT1_) ;  /* 0xfffffec0040c7950 */ /* 0x000fec0003c3ffff */
.L_x_5942:
        /* <DEDUP_REMOVED lines=11> */
.L_x_7006:


//--------------------- .text._ZN2at6native13reduce_kernelILi256ELi2ENS0_8ReduceOpIN3c104HalfENS0_9ArgMinOpsIfEEjlLi4ELi4EEEEEvT1_ --------------------------
	.section	.text._ZN2at6native13reduce_kernelILi256ELi2ENS0_8ReduceOpIN3c104HalfENS0_9ArgMinOpsIfEEjlLi4ELi4EEEEEvT1_,"ax",@progbits
	.align	128
        .global         _ZN2at6native13reduce_kernelILi256ELi2ENS0_8ReduceOpIN3c104HalfENS0_9ArgMinOpsIfEEjlLi4ELi4EEEEEvT1_
        .type           _ZN2at6native13reduce_kernelILi256ELi2ENS0_8ReduceOpIN3c104HalfENS0_9ArgMinOpsIfEEjlLi4ELi4EEEEEvT1_,@function
        .size           _ZN2at6native13reduce_kernelILi256ELi2ENS0_8ReduceOpIN3c104HalfENS0_9ArgMinOpsIfEEjlLi4ELi4EEEEEvT1_,(.L_x_7008 - _ZN2at6native13reduce_kernelILi256ELi2ENS0_8ReduceOpIN3c104HalfENS0_9ArgMinOpsIfEEjlLi4ELi4EEEEEvT1_)
        .other          _ZN2at6native13reduce_kernelILi256ELi2ENS0_8ReduceOpIN3c104HalfENS0_9ArgMinOpsIfEEjlLi4ELi4EEEEEvT1_,@"STO_CUDA_ENTRY STV_DEFAULT"
_ZN2at6native13reduce_kernelILi256ELi2ENS0_8ReduceOpIN3c104HalfENS0_9ArgMinOpsIfEEjlLi4ELi4EEEEEvT1_:
.text._ZN2at6native13reduce_kernelILi256ELi2ENS0_8ReduceOpIN3c104HalfENS0_9ArgMinOpsIfEEjlLi4ELi4EEEEEvT1_:
        /* <DEDUP_REMOVED lines=293> */
.L_x_5943:
        /* <DEDUP_REMOVED lines=35> */
.L_x_5947:
        /* <DEDUP_REMOVED lines=29> */
.L_x_5953:
[----:B------:R-:W-:Y:S05]  /*1650*/  BSYNC B2 ;  /* 0x0000000000027941 */ /* 0x000fea0003800000 */
.L_x_5952:
        /* <DEDUP_REMOVED lines=12> */
[----:B0-----:R-:W-:Y:S02]  /*1720*/  @!P1 IMAD.MOV.U32 R6, RZ, RZ, R14 ;  /* 0x000000ffff069224 */ /* 0x001fe400078e000e */
[----:B------:R-:W-:-:S03]  /*1730*/  @!P1 IMAD.MOV.U32 R10, RZ, RZ, R15 ;  /* 0x000000ffff0a9224 */ /* 0x000fc600078e000f */
[----:B------:R-:W-:Y:S01]  /*1740*/  @!P1 ISETP.GT.U32.AND P0, PT, R13, R6, PT ;  /* 0x000000060d00920c */ /* 0x000fe20003f04070 */
[----:B------:R-:W-:-:S03]  /*1750*/  @P1 IMAD.MOV.U32 R6, RZ, RZ, R14 ;  /* 0x000000ffff061224 */ /* 0x000fc600078e000e */
[----:B------:R-:W-:Y:S01]  /*1760*/  @!P1 ISETP.GT.AND.EX P0, PT, RZ, R10, PT, P0 ;  /* 0x0000000aff00920c */ /* 0x000fe20003f04300 */
[----:B------:R-:W-:Y:S02]  /*1770*/  @P1 IMAD.MOV.U32 R10, RZ, RZ, R15 ;  /* 0x000000ffff0a1224 */ /* 0x000fe400078e000f */
        /* <DEDUP_REMOVED lines=13> */
.L_x_5951:
[----:B------:R-:W-:Y:S05]  /*1850*/  BSYNC B1 ;  /* 0x0000000000017941 */ /* 0x000fea0003800000 */
.L_x_5950:
[----:B------:R-:W0:Y:S01]  /*1860*/  LDC R12, c[0x0][0x22c] ;  /* 0x00008b00ff0c7b82 */ /* 0x000e220000000800 */
[C---:B------:R-:W-:Y:S02]  /*1870*/  IADD3 R5, P0, -R11.reuse, 0x4, RZ ;  /* 0x000000040b057810 */ /* 0x040fe40007f1e1ff */
[----:B------:R-:W-:Y:S02]  /*1880*/  IADD3 R23, -R11, 0x4, RZ ;  /* 0x000000040b177810 */ /* 0x000fe40007ffe1ff */
[----:B------:R-:W-:Y:S01]  /*1890*/  LEA R18, P1, R5, R18, 0x1 ;  /* 0x0000001205127211 */ /* 0x000fe200078208ff */
[----:B------:R-:W-:-:S05]  /*18a0*/  IMAD.X R4, RZ, RZ, -0x1, P0 ;  /* 0xffffffffff047424 */ /* 0x000fca00000e06ff */
[----:B------:R-:W-:Y:S02]  /*18b0*/  LEA.HI.X R19, R5, R19, R4, 0x1, P1 ;  /* 0x0000001305137211 */ /* 0x000fe400008f0c04 */
[----:B0-----:R-:W-:-:S07]  /*18c0*/  IADD3 R12, R11, -0x4, R12 ;  /* 0xfffffffc0b0c7810 */ /* 0x001fce0007ffe00c */
.L_x_5949:
[----:B------:R-:W-:Y:S05]  /*18d0*/  BSYNC B0 ;  /* 0x0000000000007941 */ /* 0x000fea0003800000 */
.L_x_5948:
        /* <DEDUP_REMOVED lines=20> */
.L_x_5965:
        /* <DEDUP_REMOVED lines=33> */
.L_x_5957:
[----:B------:R-:W-:Y:S02]  /*1c30*/  FSETP.GTU.FTZ.AND P0, PT, |R25|, +INF , PT ;  /* 0x7f8000001900780b */ /* 0x000fe40003f1c200 */
[----:B------:R-:W-:-:S04]  /*1c40*/  ISETP.LT.U32.AND P1, PT, R13, R14, PT ;  /* 0x0000000e0d00720c */ /* 0x000fc80003f21070 */
[----:B------:R-:W-:-:S13]  /*1c50*/  ISETP.LT.OR.EX P0, PT, R11, RZ, !P0, P1 ;  /* 0x000000ff0b00720c */ /* 0x000fda0004701710 */
.L_x_5958:
[----:B------:R-:W-:Y:S05]  /*1c60*/  BSYNC B1 ;  /* 0x0000000000017941 */ /* 0x000fea0003800000 */
.L_x_5956:
[----:B------:R-:W-:Y:S01]  /*1c70*/  FSETP.GTU.FTZ.AND P1, PT, |R7|, +INF , PT ;  /* 0x7f8000000700780b */ /* 0x000fe20003f3c200 */
[----:B------:R-:W-:Y:S01]  /*1c80*/  BSSY B1, `(.L_x_5959) ;  /* 0x0000013000017945 */ /* 0x000fe20003800000 */
[----:B------:R-:W-:Y:S01]  /*1c90*/  SEL R13, R13, R14, P0 ;  /* 0x0000000e0d0d7207 */ /* 0x000fe20000000000 */
[----:B------:R-:W-:Y:S01]  /*1ca0*/  HADD2.F32 R14, -RZ, R5.H0_H0 ;  /* 0x20000005ff0e7230 */ /* 0x000fe20000004100 */
        /* <DEDUP_REMOVED lines=13> */
.L_x_5960:
[----:B------:R-:W-:Y:S02]  /*1d80*/  FSETP.GTU.FTZ.AND P0, PT, |R14|, +INF , PT ;  /* 0x7f8000000e00780b */ /* 0x000fe40003f1c200 */
[----:B------:R-:W-:-:S04]  /*1d90*/  ISETP.LT.U32.AND P1, PT, R9, R20, PT ;  /* 0x000000140900720c */ /* 0x000fc80003f21070 */
[----:B------:R-:W-:-:S13]  /*1da0*/  ISETP.LT.OR.EX P0, PT, R8, RZ, !P0, P1 ;  /* 0x000000ff0800720c */ /* 0x000fda0004701710 */
.L_x_5961:
[----:B------:R-:W-:Y:S05]  /*1db0*/  BSYNC B1 ;  /* 0x0000000000017941 */ /* 0x000fea0003800000 */
.L_x_5959:
[----:B------:R-:W-:Y:S01]  /*1dc0*/  FSETP.GTU.FTZ.AND P1, PT, |R35|, +INF , PT ;  /* 0x7f8000002300780b */ /* 0x000fe20003f3c200 */
[----:B------:R-:W-:Y:S01]  /*1dd0*/  BSSY B1, `(.L_x_5962) ;  /* 0x0000013000017945 */ /* 0x000fe20003800000 */
[----:B------:R-:W-:Y:S01]  /*1de0*/  SEL R9, R9, R20, P0 ;  /* 0x0000001409097207 */ /* 0x000fe20000000000 */
[----:B------:R-:W-:Y:S01]  /*1df0*/  HADD2.F32 R20, -RZ, R5.H1_H1 ;  /* 0x30000005ff147230 */ /* 0x000fe20000004100 */
        /* <DEDUP_REMOVED lines=13> */
.L_x_5963:
[----:B------:R-:W-:Y:S02]  /*1ed0*/  FSETP.GTU.FTZ.AND P0, PT, |R20|, +INF , PT ;  /* 0x7f8000001400780b */ /* 0x000fe40003f1c200 */
[----:B------:R-:W-:-:S04]  /*1ee0*/  ISETP.LT.U32.AND P1, PT, R34, R21, PT ;  /* 0x000000152200720c */ /* 0x000fc80003f21070 */
[----:B------:R-:W-:-:S13]  /*1ef0*/  ISETP.LT.OR.EX P0, PT, R33, RZ, !P0, P1 ;  /* 0x000000ff2100720c */ /* 0x000fda0004701710 */
.L_x_5964:
[----:B------:R-:W-:Y:S05]  /*1f00*/  BSYNC B1 ;  /* 0x0000000000017941 */ /* 0x000fea0003800000 */
.L_x_5962:
        /* <DEDUP_REMOVED lines=9> */
.L_x_5955:
[----:B------:R-:W-:Y:S05]  /*1fa0*/  BSYNC B0 ;  /* 0x0000000000007941 */ /* 0x000fea0003800000 */
.L_x_5954:
        /* <DEDUP_REMOVED lines=12> */
.L_x_5967:
[----:B------:R-:W-:Y:S05]  /*2070*/  BSYNC B0 ;  /* 0x0000000000007941 */ /* 0x000fea0003800000 */
.L_x_5966:
        /* <DEDUP_REMOVED lines=28> */
.L_x_5969:
[----:B------:R-:W-:Y:S05]  /*2240*/  BSYNC B0 ;  /* 0x0000000000007941 */ /* 0x000fea0003800000 */
.L_x_5968:
        /* <DEDUP_REMOVED lines=12> */
.L_x_5971:
[----:B------:R-:W-:Y:S02]  /*2310*/  FSETP.GTU.FTZ.AND P0, PT, |R10|, +INF , PT ;  /* 0x7f8000000a00780b */ /* 0x000fe40003f1c200 */
[----:B------:R-:W-:-:S04]  /*2320*/  ISETP.LT.U32.AND P1, PT, R6, R13, PT ;  /* 0x0000000d0600720c */ /* 0x000fc80003f21070 */
[----:B------:R-:W-:-:S13]  /*2330*/  ISETP.LT.OR.EX P0, PT, R0, R11, !P0, P1 ;  /* 0x0000000b0000720c */ /* 0x000fda0004701710 */
.L_x_5972:
[----:B------:R-:W-:Y:S05]  /*2340*/  BSYNC B0 ;  /* 0x0000000000007941 */ /* 0x000fea0003800000 */
.L_x_5970:
        /* <DEDUP_REMOVED lines=15> */
.L_x_5974:
[----:B------:R-:W-:Y:S02]  /*2440*/  FSETP.GTU.FTZ.AND P0, PT, |R7|, +INF , PT ;  /* 0x7f8000000700780b */ /* 0x000fe40003f1c200 */
[----:B------:R-:W-:-:S04]  /*2450*/  ISETP.LT.U32.AND P1, PT, R6, R9, PT ;  /* 0x000000090600720c */ /* 0x000fc80003f21070 */
[----:B------:R-:W-:-:S13]  /*2460*/  ISETP.LT.OR.EX P0, PT, R11, R8, !P0, P1 ;  /* 0x000000080b00720c */ /* 0x000fda0004701710 */
.L_x_5975:
[----:B------:R-:W-:Y:S05]  /*2470*/  BSYNC B0 ;  /* 0x0000000000007941 */ /* 0x000fea0003800000 */
.L_x_5973:
        /* <DEDUP_REMOVED lines=15> */
.L_x_5977:
[----:B------:R-:W-:Y:S02]  /*2570*/  FSETP.GTU.FTZ.AND P0, PT, |R35|, +INF , PT ;  /* 0x7f8000002300780b */ /* 0x000fe40003f1c200 */
[----:B------:R-:W-:-:S04]  /*2580*/  ISETP.LT.U32.AND P1, PT, R9, R34, PT ;  /* 0x000000220900720c */ /* 0x000fc80003f21070 */
[----:B------:R-:W-:-:S13]  /*2590*/  ISETP.LT.OR.EX P0, PT, R8, R33, !P0, P1 ;  /* 0x000000210800720c */ /* 0x000fda0004701710 */
.L_x_5978:
[----:B------:R-:W-:Y:S05]  /*25a0*/  BSYNC B0 ;  /* 0x0000000000007941 */ /* 0x000fea0003800000 */
.L_x_5976:
[----:B------:R-:W-:Y:S02]  /*25b0*/  FSEL R35, R10, R35, P0 ;  /* 0x000000230a237208 */ /* 0x000fe40000000000 */
[----:B------:R-:W-:Y:S02]  /*25c0*/  CS2R R10, SRZ ;  /* 0x00000000000a7805 */ /* 0x000fe4000001ff00 */
[----:B------:R-:W-:Y:S01]  /*25d0*/  SEL R34, R9, R34, P0 ;  /* 0x0000002209227207 */ /* 0x000fe20000000000 */
[----:B------:R-:W-:Y:S01]  /*25e0*/  IMAD.MOV.U32 R7, RZ, RZ, RZ ;  /* 0x000000ffff077224 */ /* 0x000fe200078e00ff */
[----:B------:R-:W-:Y:S01]  /*25f0*/  SEL R33, R8, R33, P0 ;  /* 0x0000002108217207 */ /* 0x000fe20000000000 */
[----:B------:R-:W-:Y:S06]  /*2600*/  BRA `(.L_x_5945) ;  /* 0x000000ec001c7947 */ /* 0x000fec0003800000 */
.L_x_5946:
        /* <DEDUP_REMOVED lines=58> */
.L_x_6008:
        /* <DEDUP_REMOVED lines=298> */
.L_x_5983:
[----:B------:R-:W-:-:S04]  /*3c50*/  LOP3.LUT R29, R38, 0xfffffffc, RZ, 0xc0, !PT ;  /* 0xfffffffc261d7812 */ /* 0x000fc800078ec0ff */
[----:B------:R-:W-:-:S05]  /*3c60*/  IADD3 R28, P0, R18, R29, RZ ;  /* 0x0000001d121c7210 */ /* 0x000fca0007f1e0ff */
[----:B------:R-:W-:-:S05]  /*3c70*/  IMAD.X R29, RZ, RZ, R19, P0 ;  /* 0x000000ffff1d7224 */ /* 0x000fca00000e0613 */
[----:B------:R-:W2:Y:S02]  /*3c80*/  LDG.E R28, desc[UR60][R28.64] ;  /* 0x0000003c1c1c7981 */ /* 0x000ea4000c1e1900 */
[----:B--2---:R-:W-:Y:S01]  /*3c90*/  PRMT R43, R28, 0x5432, R28 ;  /* 0x000054321c2b7816 */ /* 0x004fe2000000001c */
        /* <DEDUP_REMOVED lines=247> */
.L_x_5984:
[----:B------:R-:W-:Y:S01]  /*4c10*/  LOP3.LUT R29, R36, 0xfffffffc, RZ, 0xc0, !PT ;  /* 0xfffffffc241d7812 */ /* 0x000fe200078ec0ff */
[----:B------:R-:W-:-:S03]  /*4c20*/  ULDC UR36, c[0x0][0x234] ;  /* 0x00008d0000247ab9 */ /* 0x000fc60000000800 */
[----:B------:R-:W-:-:S05]  /*4c30*/  IADD3 R28, P0, R18, R29, RZ ;  /* 0x0000001d121c7210 */ /* 0x000fca0007f1e0ff */
[----:B------:R-:W-:-:S05]  /*4c40*/  IMAD.X R29, RZ, RZ, R19, P0 ;  /* 0x000000ffff1d7224 */ /* 0x000fca00000e0613 */
[----:B------:R-:W2:Y:S01]  /*4c50*/  LDG.E R28, desc[UR60][R28.64] ;  /* 0x0000003c1c1c7981 */ /* 0x000ea2000c1e1900 */
[----:B------:R-:W-:Y:S01]  /*4c60*/  IMAD.U32 R36, RZ, RZ, UR36 ;  /* 0x00000024ff247e24 */ /* 0x000fe2000f8e00ff */
[----:B------:R-:W-:-:S03]  /*4c70*/  CS2R R30, SRZ ;  /* 0x00000000001e7805 */ /* 0x000fc6000001ff00 */
[----:B------:R-:W-:Y:S01]  /*4c80*/  IMAD.IADD R41, R37, 0x1, R36 ;  /* 0x0000000125297824 */ /* 0x000fe200078e0224 */
[----:B--2---:R-:W-:Y:S01]  /*4c90*/  PRMT R44, R28, 0x5432, R28 ;  /* 0x000054321c2c7816 */ /* 0x004fe2000000001c */
        /* <DEDUP_REMOVED lines=235> */
.L_x_5985:
[----:B------:R-:W-:-:S04]  /*5b50*/  LOP3.LUT R29, R31, 0xfffffffc, RZ, 0xc0, !PT ;  /* 0xfffffffc1f1d7812 */ /* 0x000fc800078ec0ff */
[----:B------:R-:W-:-:S05]  /*5b60*/  IADD3 R28, P0, R18, R29, RZ ;  /* 0x0000001d121c7210 */ /* 0x000fca0007f1e0ff */
[----:B------:R-:W-:-:S05]  /*5b70*/  IMAD.X R29, RZ, RZ, R19, P0 ;  /* 0x000000ffff1d7224 */ /* 0x000fca00000e0613 */
[----:B------:R-:W2:Y:S01]  /*5b80*/  LDG.E R28, desc[UR60][R28.64] ;  /* 0x0000003c1c1c7981 */ /* 0x000ea2000c1e1900 */
[----:B------:R-:W-:Y:S01]  /*5b90*/  IMAD R47, R36, 0x2, R41 ;  /* 0x00000002242f7824 */ /* 0x000fe200078e0229 */
[----:B--2---:R-:W-:Y:S01]  /*5ba0*/  PRMT R31, R28, 0x5432, R28 ;  /* 0x000054321c1f7816 */ /* 0x004fe2000000001c */
        /* <DEDUP_REMOVED lines=245> */
.L_x_5986:
[----:B------:R-:W-:-:S04]  /*6b00*/  LOP3.LUT R29, R30, 0xfffffffc, RZ, 0xc0, !PT ;  /* 0xfffffffc1e1d7812 */ /* 0x000fc800078ec0ff */
[----:B------:R-:W-:-:S05]  /*6b10*/  IADD3 R28, P0, R18, R29, RZ ;  /* 0x0000001d121c7210 */ /* 0x000fca0007f1e0ff */
[----:B------:R-:W-:-:S05]  /*6b20*/  IMAD.X R29, RZ, RZ, R19, P0 ;  /* 0x000000ffff1d7224 */ /* 0x000fca00000e0613 */
[----:B------:R-:W2:Y:S01]  /*6b30*/  LDG.E R28, desc[UR60][R28.64] ;  /* 0x0000003c1c1c7981 */ /* 0x000ea2000c1e1900 */
[C---:B------:R-:W-:Y:S01]  /*6b40*/  FSETP.GTU.FTZ.AND P2, PT, |R0|.reuse, +INF , PT ;  /* 0x7f8000000000780b */ /* 0x040fe20003f5c200 */
[----:B------:R-:W-:Y:S01]  /*6b50*/  HADD2.F32 R39, -RZ, R43.H1_H1 ;  /* 0x3000002bff277230 */ /* 0x000fe20000004100 */
        /* <DEDUP_REMOVED lines=16> */
[----:B------:R-:W-:Y:S02]  /*6c60*/  SEL R3, R3, RZ, P0 ;  /* 0x000000ff03037207 */ /* 0x000fe40000000000 */
[----:B--2---:R-:W-:-:S05]  /*6c70*/  PRMT R45, R28, 0x5432, R28 ;  /* 0x000054321c2d7816 */ /* 0x004fca000000001c */
        /* <DEDUP_REMOVED lines=10> */
.L_x_5988:
[----:B------:R-:W-:Y:S02]  /*6d20*/  FSETP.GTU.FTZ.AND P0, PT, |R30|, +INF , PT ;  /* 0x7f8000001e00780b */ /* 0x000fe40003f1c200 */
[----:B------:R-:W-:-:S04]  /*6d30*/  ISETP.LT.U32.AND P2, PT, R7, R37, PT ;  /* 0x000000250700720c */ /* 0x000fc80003f41070 */
[----:B------:R-:W-:-:S13]  /*6d40*/  ISETP.LT.OR.EX P0, PT, R6, RZ, !P0, P2 ;  /* 0x000000ff0600720c */ /* 0x000fda0004701720 */
.L_x_5989:
[----:B------:R-:W-:Y:S05]  /*6d50*/  BSYNC B1 ;  /* 0x0000000000017941 */ /* 0x000fea0003800000 */
.L_x_5987:
[----:B------:R-:W-:Y:S01]  /*6d60*/  FSETP.GTU.FTZ.AND P2, PT, |R9|, +INF , PT ;  /* 0x7f8000000900780b */ /* 0x000fe20003f5c200 */
[----:B------:R-:W-:Y:S01]  /*6d70*/  BSSY B1, `(.L_x_5990) ;  /* 0x0000012000017945 */ /* 0x000fe20003800000 */
[----:B------:R-:W-:Y:S01]  /*6d80*/  FSEL R5, R5, R30, P0 ;  /* 0x0000001e05057208 */ /* 0x000fe20000000000 */
[----:B------:R-:W-:Y:S01]  /*6d90*/  HADD2.F32 R30, -RZ, R44.H1_H1 ;  /* 0x3000002cff1e7230 */ /* 0x000fe20000004100 */
        /* <DEDUP_REMOVED lines=12> */
.L_x_5991:
[----:B------:R-:W-:Y:S02]  /*6e60*/  FSETP.GTU.FTZ.AND P0, PT, |R30|, +INF , PT ;  /* 0x7f8000001e00780b */ /* 0x000fe40003f1c200 */
[----:B------:R-:W-:-:S04]  /*6e70*/  ISETP.LT.U32.AND P2, PT, R11, R41, PT ;  /* 0x000000290b00720c */ /* 0x000fc80003f41070 */
[----:B------:R-:W-:-:S13]  /*6e80*/  ISETP.LT.OR.EX P0, PT, R8, RZ, !P0, P2 ;  /* 0x000000ff0800720c */ /* 0x000fda0004701720 */
.L_x_5992:
[----:B------:R-:W-:Y:S05]  /*6e90*/  BSYNC B1 ;  /* 0x0000000000017941 */ /* 0x000fea0003800000 */
.L_x_5990:
        /* <DEDUP_REMOVED lines=16> */
.L_x_5994:
[----:B------:R-:W-:Y:S02]  /*6fa0*/  FSETP.GTU.FTZ.AND P0, PT, |R29|, +INF , PT ;  /* 0x7f8000001d00780b */ /* 0x000fe40003f1c200 */
[----:B------:R-:W-:-:S04]  /*6fb0*/  ISETP.LT.U32.AND P2, PT, R12, R41, PT ;  /* 0x000000290c00720c */ /* 0x000fc80003f41070 */
[----:B------:R-:W-:-:S13]  /*6fc0*/  ISETP.LT.OR.EX P0, PT, R13, RZ, !P0, P2 ;  /* 0x000000ff0d00720c */ /* 0x000fda0004701720 */
.L_x_5995:
[----:B------:R-:W-:Y:S05]  /*6fd0*/  BSYNC B1 ;  /* 0x0000000000017941 */ /* 0x000fea0003800000 */
.L_x_5993:
[----:B------:R-:W-:Y:S01]  /*6fe0*/  FSETP.GTU.FTZ.AND P2, PT, |R14|, +INF , PT ;  /* 0x7f8000000e00780b */ /* 0x000fe20003f5c200 */
[----:B------:R-:W-:Y:S01]  /*6ff0*/  BSSY B1, `(.L_x_5996) ;  /* 0x0000013000017945 */ /* 0x000fe20003800000 */
[----:B------:R-:W-:Y:S01]  /*7000*/  FSEL R10, R10, R29, P0 ;  /* 0x0000001d0a0a7208 */ /* 0x000fe20000000000 */
[----:B------:R-:W-:Y:S01]  /*7010*/  HADD2.F32 R29, -RZ, R31.H1_H1 ;  /* 0x3000001fff1d7230 */ /* 0x000fe20000004100 */
        /* <DEDUP_REMOVED lines=13> */
.L_x_5997:
[----:B------:R-:W-:Y:S02]  /*70f0*/  FSETP.GTU.FTZ.AND P0, PT, |R29|, +INF , PT ;  /* 0x7f8000001d00780b */ /* 0x000fe40003f1c200 */
[----:B------:R-:W-:-:S04]  /*7100*/  ISETP.LT.U32.AND P2, PT, R22, R41, PT ;  /* 0x000000291600720c */ /* 0x000fc80003f41070 */
[----:B------:R-:W-:-:S13]  /*7110*/  ISETP.LT.OR.EX P0, PT, R21, RZ, !P0, P2 ;  /* 0x000000ff1500720c */ /* 0x000fda0004701720 */
.L_x_5998:
[----:B------:R-:W-:Y:S05]  /*7120*/  BSYNC B1 ;  /* 0x0000000000017941 */ /* 0x000fea0003800000 */
.L_x_5996:
[----:B------:R-:W-:Y:S01]  /*7130*/  FSETP.GTU.FTZ.AND P2, PT, |R23|, +INF , PT ;  /* 0x7f8000001700780b */ /* 0x000fe20003f5c200 */
[----:B------:R-:W-:Y:S01]  /*7140*/  BSSY B1, `(.L_x_5999) ;  /* 0x0000012000017945 */ /* 0x000fe20003800000 */
[----:B------:R-:W-:Y:S01]  /*7150*/  FSEL R14, R14, R29, P0 ;  /* 0x0000001d0e0e7208 */ /* 0x000fe20000000000 */
[----:B------:R-:W-:Y:S01]  /*7160*/  HADD2.F32 R30, -RZ, R31.H0_H0 ;  /* 0x2000001fff1e7230 */ /* 0x000fe20000004100 */
        /* <DEDUP_REMOVED lines=12> */
.L_x_6000:
[----:B------:R-:W-:Y:S02]  /*7230*/  FSETP.GTU.FTZ.AND P0, PT, |R30|, +INF , PT ;  /* 0x7f8000001e00780b */ /* 0x000fe40003f1c200 */
[----:B------:R-:W-:-:S04]  /*7240*/  ISETP.LT.U32.AND P2, PT, R32, R41, PT ;  /* 0x000000292000720c */ /* 0x000fc80003f41070 */
[----:B------:R-:W-:-:S13]  /*7250*/  ISETP.LT.OR.EX P0, PT, R25, RZ, !P0, P2 ;  /* 0x000000ff1900720c */ /* 0x000fda0004701720 */
.L_x_6001:
[----:B------:R-:W-:Y:S05]  /*7260*/  BSYNC B1 ;  /* 0x0000000000017941 */ /* 0x000fea0003800000 */
.L_x_5999:
[----:B------:R-:W-:Y:S01]  /*7270*/  FSETP.GTU.FTZ.AND P2, PT, |R35|, +INF , PT ;  /* 0x7f8000002300780b */ /* 0x000fe20003f5c200 */
[----:B------:R-:W-:Y:S01]  /*7280*/  BSSY B1, `(.L_x_6002) ;  /* 0x0000012000017945 */ /* 0x000fe20003800000 */
[----:B------:R-:W-:Y:S01]  /*7290*/  FSEL R23, R23, R30, P0 ;  /* 0x0000001e17177208 */ /* 0x000fe20000000000 */
[----:B------:R-:W-:Y:S01]  /*72a0*/  HADD2.F32 R30, -RZ, R45.H1_H1 ;  /* 0x3000002dff1e7230 */ /* 0x000fe20000004100 */
        /* <DEDUP_REMOVED lines=12> */
.L_x_6003:
[----:B------:R-:W-:Y:S02]  /*7370*/  FSETP.GTU.FTZ.AND P0, PT, |R30|, +INF , PT ;  /* 0x7f8000001e00780b */ /* 0x000fe40003f1c200 */
[----:B------:R-:W-:-:S04]  /*7380*/  ISETP.LT.U32.AND P2, PT, R34, R47, PT ;  /* 0x0000002f2200720c */ /* 0x000fc80003f41070 */
[----:B------:R-:W-:-:S13]  /*7390*/  ISETP.LT.OR.EX P0, PT, R33, RZ, !P0, P2 ;  /* 0x000000ff2100720c */ /* 0x000fda0004701720 */
.L_x_6004:
[----:B------:R-:W-:Y:S05]  /*73a0*/  BSYNC B1 ;  /* 0x0000000000017941 */ /* 0x000fea0003800000 */
.L_x_6002:
        /* <DEDUP_REMOVED lines=16> */
.L_x_6006:
[----:B------:R-:W-:Y:S02]  /*74b0*/  FSETP.GTU.FTZ.AND P0, PT, |R39|, +INF , PT ;  /* 0x7f8000002700780b */ /* 0x000fe40003f1c200 */
[----:B------:R-:W-:-:S04]  /*74c0*/  ISETP.LT.U32.AND P2, PT, R20, R47, PT ;  /* 0x0000002f1400720c */ /* 0x000fc80003f41070 */
[----:B------:R-:W-:-:S13]  /*74d0*/  ISETP.LT.OR.EX P0, PT, R15, RZ, !P0, P2 ;  /* 0x000000ff0f00720c */ /* 0x000fda0004701720 */
.L_x_6007:
[----:B------:R-:W-:Y:S05]  /*74e0*/  BSYNC B1 ;  /* 0x0000000000017941 */ /* 0x000fea0003800000 */
.L_x_6005:
        /* <DEDUP_REMOVED lines=9> */
.L_x_5982:
[----:B------:R-:W-:Y:S05]  /*7580*/  BSYNC B0 ;  /* 0x0000000000007941 */ /* 0x000fea0003800000 */
.L_x_5981:
        /* <DEDUP_REMOVED lines=280> */
.L_x_6011:
[----:B0-----:R-:W-:-:S04]  /*8710*/  LOP3.LUT R27, R30, 0xfffffffc, RZ, 0xc0, !PT ;  /* 0xfffffffc1e1b7812 */ /* 0x001fc800078ec0ff */
[----:B------:R-:W-:-:S05]  /*8720*/  IADD3 R26, P2, R18, R27, RZ ;  /* 0x0000001b121a7210 */ /* 0x000fca0007f5e0ff */
[----:B------:R-:W-:-:S05]  /*8730*/  IMAD.X R27, RZ, RZ, R19, P2 ;  /* 0x000000ffff1b7224 */ /* 0x000fca00010e0613 */
[----:B------:R-:W2:Y:S01]  /*8740*/  LDG.E R26, desc[UR60][R26.64] ;  /* 0x0000003c1a1a7981 */ /* 0x000ea2000c1e1900 */
[----:B------:R-:W-:-:S05]  /*8750*/  IMAD.IADD R39, R37, 0x1, R36 ;  /* 0x0000000125277824 */ /* 0x000fca00078e0224 */
[----:B------:R-:W-:Y:S02]  /*8760*/  ISETP.GE.U32.AND P2, PT, R39, R40, PT ;  /* 0x000000282700720c */ /* 0x000fe40003f46070 */
[----:B--2---:R-:W-:-:S11]  /*8770*/  PRMT R43, R26, 0x5432, R26 ;  /* 0x000054321a2b7816 */ /* 0x004fd6000000001a */
        /* <DEDUP_REMOVED lines=275> */
.L_x_6012:
[----:B------:R-:W-:-:S04]  /*98b0*/  LOP3.LUT R27, R30, 0xfffffffc, RZ, 0xc0, !PT ;  /* 0xfffffffc1e1b7812 */ /* 0x000fc800078ec0ff */
        /* <DEDUP_REMOVED lines=281> */
.L_x_6013:
        /* <DEDUP_REMOVED lines=282> */
.L_x_6014:
[----:B------:R-:W-:-:S04]  /*bbf0*/  LOP3.LUT R27, R30, 0xfffffffc, RZ, 0xc0, !PT ;  /* 0xfffffffc1e1b7812 */ /* 0x000fc800078ec0ff */
[----:B------:R-:W-:-:S05]  /*bc00*/  IADD3 R18, P1, R18, R27, RZ ;  /* 0x0000001b12127210 */ /* 0x000fca0007f3e0ff */
[----:B------:R-:W-:-:S05]  /*bc10*/  IMAD.X R19, RZ, RZ, R19, P1 ;  /* 0x000000ffff137224 */ /* 0x000fca00008e0613 */
[----:B------:R-:W2:Y:S02]  /*bc20*/  LDG.E R18, desc[UR60][R18.64] ;  /* 0x0000003c12127981 */ /* 0x000ea4000c1e1900 */
[----:B--2---:R-:W-:-:S07]  /*bc30*/  PRMT R45, R18, 0x5432, R18 ;  /* 0x00005432122d7816 */ /* 0x004fce0000000012 */
.L_x_6010:
[----:B------:R-:W-:Y:S05]  /*bc40*/  BSYNC B0 ;  /* 0x0000000000007941 */ /* 0x000fea0003800000 */
.L_x_6009:
[----:B------:R-:W-:Y:S04]  /*bc50*/  BSSY B0, `(.L_x_6015) ;  /* 0x00000ab000007945 */ /* 0x000fe80003800000 */
[----:B------:R-:W-:Y:S05]  /*bc60*/  @P0 BRA `(.L_x_6016) ;  /* 0x0000000800a40947 */ /* 0x000fea0003800000 */
[----:B------:R-:W-:Y:S01]  /*bc70*/  FSETP.GTU.FTZ.AND P0, PT, |R0|, +INF , PT ;  /* 0x7f8000000000780b */ /* 0x000fe20003f1c200 */
[----:B------:R-:W-:Y:S01]  /*bc80*/  BSSY B1, `(.L_x_6017) ;  /* 0x000000f000017945 */ /* 0x000fe20003800000 */
[----:B------:R-:W-:-:S11]  /*bc90*/  HADD2.F32 R19, -RZ, R43.H1_H1 ;  /* 0x3000002bff137230 */ /* 0x000fd60000004100 */
        /* <DEDUP_REMOVED lines=10> */
.L_x_6018:
[----:B------:R-:W-:Y:S02]  /*bd40*/  FSETP.GTU.FTZ.AND P0, PT, |R19|, +INF , PT ;  /* 0x7f8000001300780b */ /* 0x000fe40003f1c200 */
[----:B------:R-:W-:-:S04]  /*bd50*/  ISETP.LT.U32.AND P1, PT, R4, R37, PT ;  /* 0x000000250400720c */ /* 0x000fc80003f21070 */
[----:B------:R-:W-:-:S13]  /*bd60*/  ISETP.LT.OR.EX P0, PT, R3, RZ, !P0, P1 ;  /* 0x000000ff0300720c */ /* 0x000fda0004701710 */
.L_x_6019:
[----:B------:R-:W-:Y:S05]  /*bd70*/  BSYNC B1 ;  /* 0x0000000000017941 */ /* 0x000fea0003800000 */
.L_x_6017:
[----:B------:R-:W-:Y:S01]  /*bd80*/  FSETP.GTU.FTZ.AND P1, PT, |R5|, +INF , PT ;  /* 0x7f8000000500780b */ /* 0x000fe20003f3c200 */
[----:B------:R-:W-:Y:S01]  /*bd90*/  BSSY B1, `(.L_x_6020) ;  /* 0x0000012000017945 */ /* 0x000fe20003800000 */
[----:B------:R-:W-:Y:S01]  /*bda0*/  FSEL R0, R0, R19, P0 ;  /* 0x0000001300007208 */ /* 0x000fe20000000000 */
[----:B0-----:R-:W-:Y:S01]  /*bdb0*/  HADD2.F32 R26, -RZ, R43.H0_H0 ;  /* 0x2000002bff1a7230 */ /* 0x001fe20000004100 */
        /* <DEDUP_REMOVED lines=12> */
.L_x_6021:
[----:B------:R-:W-:Y:S02]  /*be80*/  FSETP.GTU.FTZ.AND P0, PT, |R26|, +INF , PT ;  /* 0x7f8000001a00780b */ /* 0x000fe40003f1c200 */
[----:B------:R-:W-:-:S04]  /*be90*/  ISETP.LT.U32.AND P1, PT, R7, R37, PT ;  /* 0x000000250700720c */ /* 0x000fc80003f21070 */
[----:B------:R-:W-:-:S13]  /*bea0*/  ISETP.LT.OR.EX P0, PT, R6, RZ, !P0, P1 ;  /* 0x000000ff0600720c */ /* 0x000fda0004701710 */
.L_x_6022:
[----:B------:R-:W-:Y:S05]  /*beb0*/  BSYNC B1 ;  /* 0x0000000000017941 */ /* 0x000fea0003800000 */
.L_x_6020:
        /* <DEDUP_REMOVED lines=8> */
[----:B------:R-:W-:-:S11]  /*bf40*/  HADD2.F32 R26, -RZ, R44.H1_H1 ;  /* 0x3000002cff1a7230 */ /* 0x000fd60000004100 */
        /* <DEDUP_REMOVED lines=10> */
.L_x_6024:
[----:B------:R-:W-:Y:S02]  /*bff0*/  FSETP.GTU.FTZ.AND P0, PT, |R26|, +INF , PT ;  /* 0x7f8000001a00780b */ /* 0x000fe40003f1c200 */
[----:B------:R-:W-:-:S04]  /*c000*/  ISETP.LT.U32.AND P1, PT, R11, R29, PT ;  /* 0x0000001d0b00720c */ /* 0x000fc80003f21070 */
[----:B------:R-:W-:-:S13]  /*c010*/  ISETP.LT.OR.EX P0, PT, R8, RZ, !P0, P1 ;  /* 0x000000ff0800720c */ /* 0x000fda0004701710 */
.L_x_6025:
[----:B------:R-:W-:Y:S05]  /*c020*/  BSYNC B1 ;  /* 0x0000000000017941 */ /* 0x000fea0003800000 */
.L_x_6023:
        /* <DEDUP_REMOVED lines=16> */
.L_x_6027:
[----:B------:R-:W-:Y:S02]  /*c130*/  FSETP.GTU.FTZ.AND P0, PT, |R19|, +INF , PT ;  /* 0x7f8000001300780b */ /* 0x000fe40003f1c200 */
[----:B------:R-:W-:-:S04]  /*c140*/  ISETP.LT.U32.AND P1, PT, R12, R29, PT ;  /* 0x0000001d0c00720c */ /* 0x000fc80003f21070 */
[----:B------:R-:W-:-:S13]  /*c150*/  ISETP.LT.OR.EX P0, PT, R13, RZ, !P0, P1 ;  /* 0x000000ff0d00720c */ /* 0x000fda0004701710 */
.L_x_6028:
[----:B------:R-:W-:Y:S05]  /*c160*/  BSYNC B1 ;  /* 0x0000000000017941 */ /* 0x000fea0003800000 */
.L_x_6026:
        /* <DEDUP_REMOVED lines=19> */
.L_x_6030:
[----:B------:R-:W-:Y:S02]  /*c2a0*/  FSETP.GTU.FTZ.AND P0, PT, |R19|, +INF , PT ;  /* 0x7f8000001300780b */ /* 0x000fe40003f1c200 */
[----:B------:R-:W-:-:S04]  /*c2b0*/  ISETP.LT.U32.AND P1, PT, R22, R27, PT ;  /* 0x0000001b1600720c */ /* 0x000fc80003f21070 */
[----:B------:R-:W-:-:S13]  /*c2c0*/  ISETP.LT.OR.EX P0, PT, R21, RZ, !P0, P1 ;  /* 0x000000ff1500720c */ /* 0x000fda0004701710 */
.L_x_6031:
[----:B------:R-:W-:Y:S05]  /*c2d0*/  BSYNC B1 ;  /* 0x0000000000017941 */ /* 0x000fea0003800000 */
.L_x_6029:
        /* <DEDUP_REMOVED lines=16> */
.L_x_6033:
[----:B------:R-:W-:Y:S02]  /*c3e0*/  FSETP.GTU.FTZ.AND P0, PT, |R26|, +INF , PT ;  /* 0x7f8000001a00780b */ /* 0x000fe40003f1c200 */
[----:B------:R-:W-:-:S04]  /*c3f0*/  ISETP.LT.U32.AND P1, PT, R32, R27, PT ;  /* 0x0000001b2000720c */ /* 0x000fc80003f21070 */
[----:B------:R-:W-:-:S13]  /*c400*/  ISETP.LT.OR.EX P0, PT, R25, RZ, !P0, P1 ;  /* 0x000000ff1900720c */ /* 0x000fda0004701710 */
.L_x_6034:
[----:B------:R-:W-:Y:S05]  /*c410*/  BSYNC B1 ;  /* 0x0000000000017941 */ /* 0x000fea0003800000 */
.L_x_6032:
        /* <DEDUP_REMOVED lines=19> */
.L_x_6036:
[----:B------:R-:W-:Y:S02]  /*c550*/  FSETP.GTU.FTZ.AND P0, PT, |R26|, +INF , PT ;  /* 0x7f8000001a00780b */ /* 0x000fe40003f1c200 */
[----:B------:R-:W-:-:S04]  /*c560*/  ISETP.LT.U32.AND P1, PT, R34, R19, PT ;  /* 0x000000132200720c */ /* 0x000fc80003f21070 */
[----:B------:R-:W-:-:S13]  /*c570*/  ISETP.LT.OR.EX P0, PT, R33, RZ, !P0, P1 ;  /* 0x000000ff2100720c */ /* 0x000fda0004701710 */
.L_x_6037:
[----:B------:R-:W-:Y:S05]  /*c580*/  BSYNC B1 ;  /* 0x0000000000017941 */ /* 0x000fea0003800000 */
.L_x_6035:
        /* <DEDUP_REMOVED lines=16> */
.L_x_6039:
[----:B------:R-:W-:Y:S02]  /*c690*/  FSETP.GTU.FTZ.AND P0, PT, |R45|, +INF , PT ;  /* 0x7f8000002d00780b */ /* 0x000fe40003f1c200 */
[----:B------:R-:W-:-:S04]  /*c6a0*/  ISETP.LT.U32.AND P1, PT, R20, R19, PT ;  /* 0x000000131400720c */ /* 0x000fc80003f21070 */
[----:B------:R-:W-:-:S13]  /*c6b0*/  ISETP.LT.OR.EX P0, PT, R15, RZ, !P0, P1 ;  /* 0x000000ff0f00720c */ /* 0x000fda0004701710 */
.L_x_6040:
[----:B------:R-:W-:Y:S05]  /*c6c0*/  BSYNC B1 ;  /* 0x0000000000017941 */ /* 0x000fea0003800000 */
.L_x_6038:
[----:B------:R-:W-:Y:S02]  /*c6d0*/  FSEL R24, R24, R45, P0 ;  /* 0x0000002d18187208 */ /* 0x000fe40000000000 */
[----:B------:R-:W-:Y:S02]  /*c6e0*/  SEL R20, R20, R19, P0 ;  /* 0x0000001314147207 */ /* 0x000fe40000000000 */
[----:B------:R-:W-:-:S07]  /*c6f0*/  SEL R15, R15, RZ, P0 ;  /* 0x000000ff0f0f7207 */ /* 0x000fce0000000000 */
.L_x_6016:
[----:B------:R-:W-:Y:S05]  /*c700*/  BSYNC B0 ;  /* 0x0000000000007941 */ /* 0x000fea0003800000 */
.L_x_6015:
        /* <DEDUP_REMOVED lines=12> */
.L_x_6042:
[----:B------:R-:W-:Y:S02]  /*c7d0*/  FSETP.GTU.FTZ.AND P0, PT, |R9|, +INF , PT ;  /* 0x7f8000000900780b */ /* 0x000fe40003f1c200 */
[----:B------:R-:W-:-:S04]  /*c7e0*/  ISETP.LT.U32.AND P1, PT, R4, R11, PT ;  /* 0x0000000b0400720c */ /* 0x000fc80003f21070 */
[----:B------:R-:W-:-:S13]  /*c7f0*/  ISETP.LT.OR.EX P0, PT, R3, R8, !P0, P1 ;  /* 0x000000080300720c */ /* 0x000fda0004701710 */
.L_x_6043:
[----:B------:R-:W-:Y:S05]  /*c800*/  BSYNC B0 ;  /* 0x0000000000007941 */ /* 0x000fea0003800000 */
.L_x_6041:
        /* <DEDUP_REMOVED lines=15> */
.L_x_6045:
[----:B------:R-:W-:Y:S02]  /*c900*/  FSETP.GTU.FTZ.AND P0, PT, |R10|, +INF , PT ;  /* 0x7f8000000a00780b */ /* 0x000fe40003f1c200 */
[----:B------:R-:W-:-:S04]  /*c910*/  ISETP.LT.U32.AND P1, PT, R7, R12, PT ;  /* 0x0000000c0700720c */ /* 0x000fc80003f21070 */
[----:B------:R-:W-:-:S13]  /*c920*/  ISETP.LT.OR.EX P0, PT, R6, R13, !P0, P1 ;  /* 0x0000000d0600720c */ /* 0x000fda0004701710 */
.L_x_6046:
[----:B------:R-:W-:Y:S05]  /*c930*/  BSYNC B0 ;  /* 0x0000000000007941 */ /* 0x000fea0003800000 */
.L_x_6044:
        /* <DEDUP_REMOVED lines=15> */
.L_x_6048:
[----:B------:R-:W-:Y:S02]  /*ca30*/  FSETP.GTU.FTZ.AND P0, PT, |R14|, +INF , PT ;  /* 0x7f8000000e00780b */ /* 0x000fe40003f1c200 */
[----:B------:R-:W-:-:S04]  /*ca40*/  ISETP.LT.U32.AND P1, PT, R11, R22, PT ;  /* 0x000000160b00720c */ /* 0x000fc80003f21070 */
[----:B------:R-:W-:-:S13]  /*ca50*/  ISETP.LT.OR.EX P0, PT, R8, R21, !P0, P1 ;  /* 0x000000150800720c */ /* 0x000fda0004701710 */
.L_x_6049:
[----:B------:R-:W-:Y:S05]  /*ca60*/  BSYNC B0 ;  /* 0x0000000000007941 */ /* 0x000fea0003800000 */
.L_x_6047:
        /* <DEDUP_REMOVED lines=15> */
.L_x_6051:
[----:B------:R-:W-:Y:S02]  /*cb60*/  FSETP.GTU.FTZ.AND P0, PT, |R23|, +INF , PT ;  /* 0x7f8000001700780b */ /* 0x000fe40003f1c200 */
[----:B------:R-:W-:-:S04]  /*cb70*/  ISETP.LT.U32.AND P1, PT, R7, R32, PT ;  /* 0x000000200700720c */ /* 0x000fc80003f21070 */
[----:B------:R-:W-:-:S13]  /*cb80*/  ISETP.LT.OR.EX P0, PT, R6, R25, !P0, P1 ;  /* 0x000000190600720c */ /* 0x000fda0004701710 */
.L_x_6052:
[----:B------:R-:W-:Y:S05]  /*cb90*/  BSYNC B0 ;  /* 0x0000000000007941 */ /* 0x000fea0003800000 */
.L_x_6050:
        /* <DEDUP_REMOVED lines=15> */
.L_x_6054:
[----:B------:R-:W-:Y:S02]  /*cc90*/  FSETP.GTU.FTZ.AND P0, PT, |R35|, +INF , PT ;  /* 0x7f8000002300780b */ /* 0x000fe40003f1c200 */
[----:B------:R-:W-:-:S04]  /*cca0*/  ISETP.LT.U32.AND P1, PT, R11, R34, PT ;  /* 0x000000220b00720c */ /* 0x000fc80003f21070 */
[----:B------:R-:W-:-:S13]  /*ccb0*/  ISETP.LT.OR.EX P0, PT, R8, R33, !P0, P1 ;  /* 0x000000210800720c */ /* 0x000fda0004701710 */
.L_x_6055:
[----:B------:R-:W-:Y:S05]  /*ccc0*/  BSYNC B0 ;  /* 0x0000000000007941 */ /* 0x000fea0003800000 */
.L_x_6053:
        /* <DEDUP_REMOVED lines=15> */
.L_x_6057:
[----:B------:R-:W-:Y:S02]  /*cdc0*/  FSETP.GTU.FTZ.AND P0, PT, |R24|, +INF , PT ;  /* 0x7f8000001800780b */ /* 0x000fe40003f1c200 */
[----:B------:R-:W-:-:S04]  /*cdd0*/  ISETP.LT.U32.AND P1, PT, R7, R20, PT ;  /* 0x000000140700720c */ /* 0x000fc80003f21070 */
[----:B------:R-:W-:-:S13]  /*cde0*/  ISETP.LT.OR.EX P0, PT, R6, R15, !P0, P1 ;  /* 0x0000000f0600720c */ /* 0x000fda0004701710 */
.L_x_6058:
[----:B------:R-:W-:Y:S05]  /*cdf0*/  BSYNC B0 ;  /* 0x0000000000007941 */ /* 0x000fea0003800000 */
.L_x_6056:
[----:B------:R-:W-:Y:S02]  /*ce00*/  SEL R10, R7, R20, P0 ;  /* 0x00000014070a7207 */ /* 0x000fe40000000000 */
[----:B------:R-:W-:Y:S02]  /*ce10*/  SEL R11, R6, R15, P0 ;  /* 0x0000000f060b7207 */ /* 0x000fe40000000000 */
[----:B------:R-:W-:Y:S01]  /*ce20*/  FSEL R7, R23, R24, P0 ;  /* 0x0000001817077208 */ /* 0x000fe20000000000 */
[----:B------:R-:W-:Y:S06]  /*ce30*/  BRA `(.L_x_5945) ;  /* 0x0000004400107947 */ /* 0x000fec0003800000 */
.L_x_5980:
        /* <DEDUP_REMOVED lines=40> */
.L_x_6082:
[----:B------:R-:W-:-:S05]  /*d0c0*/  IMAD R4, R38, R37, RZ ;  /* 0x0000002526047224 */ /* 0x000fca00078e02ff */
[----:B------:R-:W-:-:S05]  /*d0d0*/  SHF.R.U32.HI R5, RZ, 0x1, R4 ;  /* 0x00000001ff057819 */ /* 0x000fca0000011604 */
[----:B------:R-:W-:-:S05]  /*d0e0*/  IMAD.WIDE.U32 R4, R5, 0x4, R18 ;  /* 0x0000000405047825 */ /* 0x000fca00078e0012 */
[----:B------:R1:W2:Y:S01]  /*d0f0*/  LDG.E R42, desc[UR60][R4.64] ;  /* 0x0000003c042a7981 */ /* 0x0002a2000c1e1900 */
        /* <DEDUP_REMOVED lines=10> */
[--C-:B-1----:R-:W-:Y:S02]  /*d1a0*/  IMAD.WIDE.U32 R4, R9, 0x4, R18.reuse ;  /* 0x0000000409047825 */ /* 0x102fe400078e0012 */
[----:B------:R0:W3:Y:S02]  /*d1b0*/  LDG.E R6, desc[UR60][R6.64] ;  /* 0x0000003c06067981 */ /* 0x0000e4000c1e1900 */
[----:B------:R-:W-:Y:S02]  /*d1c0*/  IMAD.WIDE.U32 R8, R43, 0x4, R18 ;  /* 0x000000042b087825 */ /* 0x000fe400078e0012 */
[----:B------:R-:W4:Y:S04]  /*d1d0*/  LDG.E R4, desc[UR60][R4.64] ;  /* 0x0000003c04047981 */ /* 0x000f28000c1e1900 */
[----:B------:R3:W5:Y:S01]  /*d1e0*/  LDG.E R44, desc[UR60][R8.64] ;  /* 0x0000003c082c7981 */ /* 0x000762000c1e1900 */
[----:B------:R-:W-:Y:S01]  /*d1f0*/  FSETP.GTU.FTZ.AND P1, PT, |R11|, +INF , PT ;  /* 0x7f8000000b00780b */ /* 0x000fe20003f3c200 */
[----:B------:R-:W-:-:S12]  /*d200*/  BSSY B1, `(.L_x_6061) ;  /* 0x0000023000017945 */ /* 0x000fd80003800000 */
[----:B------:R-:W-:-:S04]  /*d210*/  @!P1 ISETP.GE.U32.AND P0, PT, R14, R37, PT ;  /* 0x000000250e00920c */ /* 0x000fc80003f06070 */
[----:B------:R-:W-:Y:S01]  /*d220*/  @!P1 ISETP.GE.AND.EX P0, PT, R12, RZ, PT, P0 ;  /* 0x000000ff0c00920c */ /* 0x000fe20003f06300 */
[----:B--2---:R-:W-:Y:S01]  /*d230*/  HADD2.F32 R46, -RZ, R42.H0_H0 ;  /* 0x2000002aff2e7230 */ /* 0x004fe20000004100 */
[----:B0-----:R-:W-:-:S04]  /*d240*/  PRMT R7, R42, 0x7610, R42 ;  /* 0x000076102a077816 */ /* 0x001fc8000000002a */
[CC--:B------:R-:W-:Y:S01]  /*d250*/  FSETP.NEU.OR P3, PT, R11.reuse, R46.reuse, P1 ;  /* 0x0000002e0b00720b */ /* 0x0c0fe20000f6d400 */
[----:B------:R-:W-:Y:S01]  /*d260*/  HADD2.F32 R42, -RZ, R7.H1_H1 ;  /* 0x30000007ff2a7230 */ /* 0x000fe20000004100 */
        /* <DEDUP_REMOVED lines=10> */
[----:B------:R-:W-:Y:S02]  /*d310*/  FSEL R11, R11, R46, P0 ;  /* 0x0000002e0b0b7208 */ /* 0x000fe40000000000 */
[----:B----4-:R-:W-:Y:S02]  /*d320*/  PRMT R9, R4, 0x7610, R4 ;  /* 0x0000761004097816 */ /* 0x010fe40000000004 */
[----:B-----5:R-:W-:Y:S02]  /*d330*/  PRMT R6, R44, 0x7610, R44 ;  /* 0x000076102c067816 */ /* 0x020fe4000000002c */
[----:B------:R-:W-:Y:S02]  /*d340*/  SEL R14, R14, R37, P0 ;  /* 0x000000250e0e7207 */ /* 0x000fe40000000000 */
[----:B------:R-:W-:-:S03]  /*d350*/  SEL R12, R12, RZ, P0 ;  /* 0x000000ff0c0c7207 */ /* 0x000fc60000000000 */
        /* <DEDUP_REMOVED lines=10> */
.L_x_6062:
[----:B------:R-:W-:Y:S02]  /*d400*/  FSETP.GTU.FTZ.AND P0, PT, |R42|, +INF , PT ;  /* 0x7f8000002a00780b */ /* 0x000fe40003f1c200 */
[----:B------:R-:W-:-:S04]  /*d410*/  ISETP.LT.U32.AND P1, PT, R20, R37, PT ;  /* 0x000000251400720c */ /* 0x000fc80003f21070 */
[----:B------:R-:W-:-:S13]  /*d420*/  ISETP.LT.OR.EX P0, PT, R15, RZ, !P0, P1 ;  /* 0x000000ff0f00720c */ /* 0x000fda0004701710 */
.L_x_6063:
[----:B------:R-:W-:Y:S05]  /*d430*/  BSYNC B1 ;  /* 0x0000000000017941 */ /* 0x000fea0003800000 */
.L_x_6061:
        /* <DEDUP_REMOVED lines=16> */
.L_x_6065:
[----:B------:R-:W-:Y:S02]  /*d540*/  FSETP.GTU.FTZ.AND P0, PT, |R5|, +INF , PT ;  /* 0x7f8000000500780b */ /* 0x000fe40003f1c200 */
[----:B------:R-:W-:-:S04]  /*d550*/  ISETP.LT.U32.AND P1, PT, R23, R40, PT ;  /* 0x000000281700720c */ /* 0x000fc80003f21070 */
[----:B------:R-:W-:-:S13]  /*d560*/  ISETP.LT.OR.EX P0, PT, R21, RZ, !P0, P1 ;  /* 0x000000ff1500720c */ /* 0x000fda0004701710 */
.L_x_6066:
[----:B------:R-:W-:Y:S05]  /*d570*/  BSYNC B1 ;  /* 0x0000000000017941 */ /* 0x000fea0003800000 */
.L_x_6064:
        /* <DEDUP_REMOVED lines=16> */
.L_x_6068:
[----:B------:R-:W-:Y:S02]  /*d680*/  FSETP.GTU.FTZ.AND P0, PT, |R5|, +INF , PT ;  /* 0x7f8000000500780b */ /* 0x000fe40003f1c200 */
[----:B------:R-:W-:-:S04]  /*d690*/  ISETP.LT.U32.AND P1, PT, R25, R40, PT ;  /* 0x000000281900720c */ /* 0x000fc80003f21070 */
[----:B------:R-:W-:-:S13]  /*d6a0*/  ISETP.LT.OR.EX P0, PT, R26, RZ, !P0, P1 ;  /* 0x000000ff1a00720c */ /* 0x000fda0004701710 */
.L_x_6069:
[----:B------:R-:W-:Y:S05]  /*d6b0*/  BSYNC B1 ;  /* 0x0000000000017941 */ /* 0x000fea0003800000 */
.L_x_6067:
[----:B------:R-:W-:Y:S01]  /*d6c0*/  FSETP.GTU.FTZ.AND P1, PT, |R27|, +INF , PT ;  /* 0x7f8000001b00780b */ /* 0x000fe20003f3c200 */
[----:B------:R-:W-:Y:S01]  /*d6d0*/  BSSY B1, `(.L_x_6070) ;  /* 0x0000012000017945 */ /* 0x000fe20003800000 */
[----:B------:R-:W-:Y:S01]  /*d6e0*/  SEL R25, R25, R40, P0 ;  /* 0x0000002819197207 */ /* 0x000fe20000000000 */
[----:B------:R-:W-:Y:S01]  /*d6f0*/  HADD2.F32 R40, -RZ, R9.H0_H0 ;  /* 0x20000009ff287230 */ /* 0x000fe20000004100 */
        /* <DEDUP_REMOVED lines=12> */
.L_x_6071:
[----:B------:R-:W-:Y:S02]  /*d7c0*/  FSETP.GTU.FTZ.AND P0, PT, |R40|, +INF , PT ;  /* 0x7f8000002800780b */ /* 0x000fe40003f1c200 */
[----:B------:R-:W-:-:S04]  /*d7d0*/  ISETP.LT.U32.AND P1, PT, R29, R41, PT ;  /* 0x000000291d00720c */ /* 0x000fc80003f21070 */
[----:B------:R-:W-:-:S13]  /*d7e0*/  ISETP.LT.OR.EX P0, PT, R28, RZ, !P0, P1 ;  /* 0x000000ff1c00720c */ /* 0x000fda0004701710 */
.L_x_6072:
[----:B------:R-:W-:Y:S05]  /*d7f0*/  BSYNC B1 ;  /* 0x0000000000017941 */ /* 0x000fea0003800000 */
.L_x_6070:
[----:B------:R-:W-:Y:S01]  /*d800*/  FSETP.GTU.FTZ.AND P1, PT, |R30|, +INF , PT ;  /* 0x7f8000001e00780b */ /* 0x000fe20003f3c200 */
[----:B------:R-:W-:Y:S01]  /*d810*/  BSSY B1, `(.L_x_6073) ;  /* 0x0000012000017945 */ /* 0x000fe20003800000 */
[----:B------:R-:W-:Y:S01]  /*d820*/  FSEL R27, R27, R40, P0 ;  /* 0x000000281b1b7208 */ /* 0x000fe20000000000 */
[----:B------:R-:W-:Y:S01]  /*d830*/  HADD2.F32 R5, -RZ, R9.H1_H1 ;  /* 0x30000009ff057230 */ /* 0x000fe20000004100 */
        /* <DEDUP_REMOVED lines=12> */
.L_x_6074:
[----:B------:R-:W-:Y:S02]  /*d900*/  FSETP.GTU.FTZ.AND P0, PT, |R5|, +INF , PT ;  /* 0x7f8000000500780b */ /* 0x000fe40003f1c200 */
[----:B------:R-:W-:-:S04]  /*d910*/  ISETP.LT.U32.AND P1, PT, R32, R41, PT ;  /* 0x000000292000720c */ /* 0x000fc80003f21070 */
[----:B------:R-:W-:-:S13]  /*d920*/  ISETP.LT.OR.EX P0, PT, R31, RZ, !P0, P1 ;  /* 0x000000ff1f00720c */ /* 0x000fda0004701710 */
.L_x_6075:
[----:B------:R-:W-:Y:S05]  /*d930*/  BSYNC B1 ;  /* 0x0000000000017941 */ /* 0x000fea0003800000 */
.L_x_6073:
        /* <DEDUP_REMOVED lines=16> */
.L_x_6077:
[----:B------:R-:W-:Y:S02]  /*da40*/  FSETP.GTU.FTZ.AND P0, PT, |R40|, +INF , PT ;  /* 0x7f8000002800780b */ /* 0x000fe40003f1c200 */
[----:B------:R-:W-:-:S04]  /*da50*/  ISETP.LT.U32.AND P1, PT, R34, R39, PT ;  /* 0x000000272200720c */ /* 0x000fc80003f21070 */
[----:B------:R-:W-:-:S13]  /*da60*/  ISETP.LT.OR.EX P0, PT, R33, RZ, !P0, P1 ;  /* 0x000000ff2100720c */ /* 0x000fda0004701710 */
.L_x_6078:
[----:B------:R-:W-:Y:S05]  /*da70*/  BSYNC B1 ;  /* 0x0000000000017941 */ /* 0x000fea0003800000 */
.L_x_6076:
        /* <DEDUP_REMOVED lines=16> */
.L_x_6080:
[----:B------:R-:W-:Y:S02]  /*db80*/  FSETP.GTU.FTZ.AND P0, PT, |R41|, +INF , PT ;  /* 0x7f8000002900780b */ /* 0x000fe40003f1c200 */
[----:B------:R-:W-:-:S04]  /*db90*/  ISETP.LT.U32.AND P1, PT, R10, R39, PT ;  /* 0x000000270a00720c */ /* 0x000fc80003f21070 */
[----:B------:R-:W-:-:S13]  /*dba0*/  ISETP.LT.OR.EX P0, PT, R3, RZ, !P0, P1 ;  /* 0x000000ff0300720c */ /* 0x000fda0004701710 */
.L_x_6081:
[----:B------:R-:W-:Y:S05]  /*dbb0*/  BSYNC B1 ;  /* 0x0000000000017941 */ /* 0x000fea0003800000 */
.L_x_6079:
        /* <DEDUP_REMOVED lines=9> */
.L_x_6060:
[----:B------:R-:W-:Y:S05]  /*dc50*/  BSYNC B0 ;  /* 0x0000000000007941 */ /* 0x000fea0003800000 */
.L_x_6059:
        /* <DEDUP_REMOVED lines=9> */
[----:B--2---:R-:W-:-:S11]  /*dcf0*/  PRMT R7, R4, 0x7610, R4 ;  /* 0x0000761004077816 */ /* 0x004fd60000000004 */
        /* <DEDUP_REMOVED lines=19> */
[----:B--2---:R-:W-:Y:S02]  /*de30*/  PRMT R9, R4, 0x7610, R4 ;  /* 0x0000761004097816 */ /* 0x004fe40000000004 */
[----:B---3--:R-:W-:-:S04]  /*de40*/  @!P0 PRMT R6, R18, 0x7610, R6 ;  /* 0x0000761012068816 */ /* 0x008fc80000000006 */
[----:B------:R-:W-:-:S07]  /*de50*/  @!P0 PRMT R6, R6, 0x7610, R18 ;  /* 0x0000761006068816 */ /* 0x000fce0000000012 */
.L_x_6084:
[----:B------:R-:W-:Y:S05]  /*de60*/  BSYNC B0 ;  /* 0x0000000000007941 */ /* 0x000fea0003800000 */
.L_x_6083:
[----:B------:R-:W-:Y:S04]  /*de70*/  BSSY B0, `(.L_x_6085) ;  /* 0x00000ab000007945 */ /* 0x000fe80003800000 */
        /* <DEDUP_REMOVED lines=14> */
.L_x_6088:
[----:B------:R-:W-:Y:S02]  /*df60*/  FSETP.GTU.FTZ.AND P0, PT, |R18|, +INF , PT ;  /* 0x7f8000001200780b */ /* 0x000fe40003f1c200 */
[----:B------:R-:W-:-:S04]  /*df70*/  ISETP.LT.U32.AND P1, PT, R14, R37, PT ;  /* 0x000000250e00720c */ /* 0x000fc80003f21070 */
[----:B------:R-:W-:-:S13]  /*df80*/  ISETP.LT.OR.EX P0, PT, R12, RZ, !P0, P1 ;  /* 0x000000ff0c00720c */ /* 0x000fda0004701710 */
.L_x_6089:
[----:B------:R-:W-:Y:S05]  /*df90*/  BSYNC B1 ;  /* 0x0000000000017941 */ /* 0x000fea0003800000 */
.L_x_6087:
        /* <DEDUP_REMOVED lines=16> */
.L_x_6091:
[----:B------:R-:W-:Y:S02]  /*e0a0*/  FSETP.GTU.FTZ.AND P0, PT, |R18|, +INF , PT ;  /* 0x7f8000001200780b */ /* 0x000fe40003f1c200 */
[----:B------:R-:W-:-:S04]  /*e0b0*/  ISETP.LT.U32.AND P1, PT, R20, R37, PT ;  /* 0x000000251400720c */ /* 0x000fc80003f21070 */
[----:B------:R-:W-:-:S13]  /*e0c0*/  ISETP.LT.OR.EX P0, PT, R15, RZ, !P0, P1 ;  /* 0x000000ff0f00720c */ /* 0x000fda0004701710 */
.L_x_6092:
[----:B------:R-:W-:Y:S05]  /*e0d0*/  BSYNC B1 ;  /* 0x0000000000017941 */ /* 0x000fea0003800000 */
.L_x_6090:
        /* <DEDUP_REMOVED lines=19> */
.L_x_6094:
[----:B------:R-:W-:Y:S02]  /*e210*/  FSETP.GTU.FTZ.AND P0, PT, |R5|, +INF , PT ;  /* 0x7f8000000500780b */ /* 0x000fe40003f1c200 */
[----:B------:R-:W-:-:S04]  /*e220*/  ISETP.LT.U32.AND P1, PT, R23, R38, PT ;  /* 0x000000261700720c */ /* 0x000fc80003f21070 */
[----:B------:R-:W-:-:S13]  /*e230*/  ISETP.LT.OR.EX P0, PT, R21, RZ, !P0, P1 ;  /* 0x000000ff1500720c */ /* 0x000fda0004701710 */
.L_x_6095:
[----:B------:R-:W-:Y:S05]  /*e240*/  BSYNC B1 ;  /* 0x0000000000017941 */ /* 0x000fea0003800000 */
.L_x_6093:
        /* <DEDUP_REMOVED lines=16> */
.L_x_6097:
[----:B------:R-:W-:Y:S02]  /*e350*/  FSETP.GTU.FTZ.AND P0, PT, |R5|, +INF , PT ;  /* 0x7f8000000500780b */ /* 0x000fe40003f1c200 */
[----:B------:R-:W-:-:S04]  /*e360*/  ISETP.LT.U32.AND P1, PT, R25, R38, PT ;  /* 0x000000261900720c */ /* 0x000fc80003f21070 */
[----:B------:R-:W-:-:S13]  /*e370*/  ISETP.LT.OR.EX P0, PT, R26, RZ, !P0, P1 ;  /* 0x000000ff1a00720c */ /* 0x000fda0004701710 */
.L_x_6098:
[----:B------:R-:W-:Y:S05]  /*e380*/  BSYNC B1 ;  /* 0x0000000000017941 */ /* 0x000fea0003800000 */
.L_x_6096:
        /* <DEDUP_REMOVED lines=19> */
.L_x_6100:
[----:B------:R-:W-:Y:S02]  /*e4c0*/  FSETP.GTU.FTZ.AND P0, PT, |R8|, +INF , PT ;  /* 0x7f8000000800780b */ /* 0x000fe40003f1c200 */
[----:B------:R-:W-:-:S04]  /*e4d0*/  ISETP.LT.U32.AND P1, PT, R29, R7, PT ;  /* 0x000000071d00720c */ /* 0x000fc80003f21070 */
[----:B------:R-:W-:-:S13]  /*e4e0*/  ISETP.LT.OR.EX P0, PT, R28, RZ, !P0, P1 ;  /* 0x000000ff1c00720c */ /* 0x000fda0004701710 */
.L_x_6101:
[----:B------:R-:W-:Y:S05]  /*e4f0*/  BSYNC B1 ;  /* 0x0000000000017941 */ /* 0x000fea0003800000 */
.L_x_6099:
        /* <DEDUP_REMOVED lines=16> */
.L_x_6103:
[----:B------:R-:W-:Y:S02]  /*e600*/  FSETP.GTU.FTZ.AND P0, PT, |R9|, +INF , PT ;  /* 0x7f8000000900780b */ /* 0x000fe40003f1c200 */
[----:B------:R-:W-:-:S04]  /*e610*/  ISETP.LT.U32.AND P1, PT, R32, R7, PT ;  /* 0x000000072000720c */ /* 0x000fc80003f21070 */
[----:B------:R-:W-:-:S13]  /*e620*/  ISETP.LT.OR.EX P0, PT, R31, RZ, !P0, P1 ;  /* 0x000000ff1f00720c */ /* 0x000fda0004701710 */
.L_x_6104:
[----:B------:R-:W-:Y:S05]  /*e630*/  BSYNC B1 ;  /* 0x0000000000017941 */ /* 0x000fea0003800000 */
.L_x_6102:
        /* <DEDUP_REMOVED lines=19> */
.L_x_6106:
[----:B------:R-:W-:Y:S02]  /*e770*/  FSETP.GTU.FTZ.AND P0, PT, |R8|, +INF , PT ;  /* 0x7f8000000800780b */ /* 0x000fe40003f1c200 */
[----:B------:R-:W-:-:S04]  /*e780*/  ISETP.LT.U32.AND P1, PT, R34, R5, PT ;  /* 0x000000052200720c */ /* 0x000fc80003f21070 */
[----:B------:R-:W-:-:S13]  /*e790*/  ISETP.LT.OR.EX P0, PT, R33, RZ, !P0, P1 ;  /* 0x000000ff2100720c */ /* 0x000fda0004701710 */
.L_x_6107:
[----:B------:R-:W-:Y:S05]  /*e7a0*/  BSYNC B1 ;  /* 0x0000000000017941 */ /* 0x000fea0003800000 */
.L_x_6105:
        /* <DEDUP_REMOVED lines=16> */
.L_x_6109:
[----:B------:R-:W-:Y:S02]  /*e8b0*/  FSETP.GTU.FTZ.AND P0, PT, |R7|, +INF , PT ;  /* 0x7f8000000700780b */ /* 0x000fe40003f1c200 */
[----:B------:R-:W-:-:S04]  /*e8c0*/  ISETP.LT.U32.AND P1, PT, R10, R5, PT ;  /* 0x000000050a00720c */ /* 0x000fc80003f21070 */
[----:B------:R-:W-:-:S13]  /*e8d0*/  ISETP.LT.OR.EX P0, PT, R3, RZ, !P0, P1 ;  /* 0x000000ff0300720c */ /* 0x000fda0004701710 */
.L_x_6110:
[----:B------:R-:W-:Y:S05]  /*e8e0*/  BSYNC B1 ;  /* 0x0000000000017941 */ /* 0x000fea0003800000 */
.L_x_6108:
[----:B------:R-:W-:Y:S02]  /*e8f0*/  FSEL R0, R0, R7, P0 ;  /* 0x0000000700007208 */ /* 0x000fe40000000000 */
[----:B------:R-:W-:Y:S02]  /*e900*/  SEL R10, R10, R5, P0 ;  /* 0x000000050a0a7207 */ /* 0x000fe40000000000 */
[----:B------:R-:W-:-:S07]  /*e910*/  SEL R3, R3, RZ, P0 ;  /* 0x000000ff03037207 */ /* 0x000fce0000000000 */
.L_x_6086:
[----:B------:R-:W-:Y:S05]  /*e920*/  BSYNC B0 ;  /* 0x0000000000007941 */ /* 0x000fea0003800000 */
.L_x_6085:
        /* <DEDUP_REMOVED lines=12> */
.L_x_6112:
[----:B------:R-:W-:Y:S02]  /*e9f0*/  FSETP.GTU.FTZ.AND P0, PT, |R22|, +INF , PT ;  /* 0x7f8000001600780b */ /* 0x000fe40003f1c200 */
[----:B------:R-:W-:-:S04]  /*ea00*/  ISETP.LT.U32.AND P1, PT, R14, R23, PT ;  /* 0x000000170e00720c */ /* 0x000fc80003f21070 */
[----:B------:R-:W-:-:S13]  /*ea10*/  ISETP.LT.OR.EX P0, PT, R12, R21, !P0, P1 ;  /* 0x000000150c00720c */ /* 0x000fda0004701710 */
.L_x_6113:
[----:B------:R-:W-:Y:S05]  /*ea20*/  BSYNC B0 ;  /* 0x0000000000007941 */ /* 0x000fea0003800000 */
.L_x_6111:
        /* <DEDUP_REMOVED lines=15> */
.L_x_6115:
[----:B------:R-:W-:Y:S02]  /*eb20*/  FSETP.GTU.FTZ.AND P0, PT, |R24|, +INF , PT ;  /* 0x7f8000001800780b */ /* 0x000fe40003f1c200 */
[----:B------:R-:W-:-:S04]  /*eb30*/  ISETP.LT.U32.AND P1, PT, R20, R25, PT ;  /* 0x000000191400720c */ /* 0x000fc80003f21070 */
[----:B------:R-:W-:-:S13]  /*eb40*/  ISETP.LT.OR.EX P0, PT, R15, R26, !P0, P1 ;  /* 0x0000001a0f00720c */ /* 0x000fda0004701710 */
.L_x_6116:
[----:B------:R-:W-:Y:S05]  /*eb50*/  BSYNC B0 ;  /* 0x0000000000007941 */ /* 0x000fea0003800000 */
.L_x_6114:
        /* <DEDUP_REMOVED lines=15> */
.L_x_6118:
[----:B------:R-:W-:Y:S02]  /*ec50*/  FSETP.GTU.FTZ.AND P0, PT, |R27|, +INF , PT ;  /* 0x7f8000001b00780b */ /* 0x000fe40003f1c200 */
[----:B------:R-:W-:-:S04]  /*ec60*/  ISETP.LT.U32.AND P1, PT, R14, R29, PT ;  /* 0x0000001d0e00720c */ /* 0x000fc80003f21070 */
[----:B------:R-:W-:-:S13]  /*ec70*/  ISETP.LT.OR.EX P0, PT, R21, R28, !P0, P1 ;  /* 0x0000001c1500720c */ /* 0x000fda0004701710 */
.L_x_6119:
[----:B------:R-:W-:Y:S05]  /*ec80*/  BSYNC B0 ;  /* 0x0000000000007941 */ /* 0x000fea0003800000 */
.L_x_6117:
        /* <DEDUP_REMOVED lines=15> */
.L_x_6121:
[----:B------:R-:W-:Y:S02]  /*ed80*/  FSETP.GTU.FTZ.AND P0, PT, |R30|, +INF , PT ;  /* 0x7f8000001e00780b */ /* 0x000fe40003f1c200 */
[----:B------:R-:W-:-:S04]  /*ed90*/  ISETP.LT.U32.AND P1, PT, R25, R32, PT ;  /* 0x000000201900720c */ /* 0x000fc80003f21070 */
[----:B------:R-:W-:-:S13]  /*eda0*/  ISETP.LT.OR.EX P0, PT, R26, R31, !P0, P1 ;  /* 0x0000001f1a00720c */ /* 0x000fda0004701710 */
.L_x_6122:
[----:B------:R-:W-:Y:S05]  /*edb0*/  BSYNC B0 ;  /* 0x0000000000007941 */ /* 0x000fea0003800000 */
.L_x_6120:
        /* <DEDUP_REMOVED lines=15> */
.L_x_6124:
[----:B------:R-:W-:Y:S02]  /*eeb0*/  FSETP.GTU.FTZ.AND P0, PT, |R35|, +INF , PT ;  /* 0x7f8000002300780b */ /* 0x000fe40003f1c200 */
[----:B------:R-:W-:-:S04]  /*eec0*/  ISETP.LT.U32.AND P1, PT, R29, R34, PT ;  /* 0x000000221d00720c */ /* 0x000fc80003f21070 */
[----:B------:R-:W-:-:S13]  /*eed0*/  ISETP.LT.OR.EX P0, PT, R28, R33, !P0, P1 ;  /* 0x000000211c00720c */ /* 0x000fda0004701710 */
.L_x_6125:
[----:B------:R-:W-:Y:S05]  /*eee0*/  BSYNC B0 ;  /* 0x0000000000007941 */ /* 0x000fea0003800000 */
.L_x_6123:
        /* <DEDUP_REMOVED lines=15> */
.L_x_6127:
[----:B------:R-:W-:Y:S02]  /*efe0*/  FSETP.GTU.FTZ.AND P0, PT, |R0|, +INF , PT ;  /* 0x7f8000000000780b */ /* 0x000fe40003f1c200 */
[----:B------:R-:W-:-:S04]  /*eff0*/  ISETP.LT.U32.AND P1, PT, R25, R10, PT ;  /* 0x0000000a1900720c */ /* 0x000fc80003f21070 */
[----:B------:R-:W-:-:S13]  /*f000*/  ISETP.LT.OR.EX P0, PT, R26, R3, !P0, P1 ;  /* 0x000000031a00720c */ /* 0x000fda0004701710 */
.L_x_6128:
[----:B------:R-:W-:Y:S05]  /*f010*/  BSYNC B0 ;  /* 0x0000000000007941 */ /* 0x000fea0003800000 */
.L_x_6126:
[----:B------:R-:W-:Y:S02]  /*f020*/  SEL R10, R25, R10, P0 ;  /* 0x0000000a190a7207 */ /* 0x000fe40000000000 */
[----:B------:R-:W-:Y:S02]  /*f030*/  SEL R11, R26, R3, P0 ;  /* 0x000000031a0b7207 */ /* 0x000fe40000000000 */
[----:B------:R-:W-:Y:S01]  /*f040*/  FSEL R7, R7, R0, P0 ;  /* 0x0000000007077208 */ /* 0x000fe20000000000 */
[----:B------:R-:W-:Y:S06]  /*f050*/  BRA `(.L_x_5945) ;  /* 0x0000002000887947 */ /* 0x000fec0003800000 */
.L_x_5979:
        /* <DEDUP_REMOVED lines=49> */
.L_x_6152:
[----:B------:R-:W-:-:S05]  /*f370*/  SHF.R.U32.HI R9, RZ, 0x1, R37 ;  /* 0x00000001ff097819 */ /* 0x000fca0000011625 */
[----:B------:R-:W-:-:S05]  /*f380*/  IMAD.WIDE.U32 R8, R9, 0x4, R18 ;  /* 0x0000000409087825 */ /* 0x000fca00078e0012 */
[----:B------:R1:W2:Y:S01]  /*f390*/  LDG.E R40, desc[UR60][R8.64] ;  /* 0x0000003c08287981 */ /* 0x0002a2000c1e1900 */
        /* <DEDUP_REMOVED lines=8> */
[----:B------:R0:W3:Y:S02]  /*f420*/  LDG.E R6, desc[UR60][R6.64] ;  /* 0x0000003c06067981 */ /* 0x0000e4000c1e1900 */
[----:B-1----:R-:W-:Y:S02]  /*f430*/  IMAD.WIDE.U32 R8, R45, 0x4, R18 ;  /* 0x000000042d087825 */ /* 0x002fe400078e0012 */
        /* <DEDUP_REMOVED lines=16> */
[----:B----4-:R-:W-:Y:S02]  /*f540*/  PRMT R9, R4, 0x7610, R4 ;  /* 0x0000761004097816 */ /* 0x010fe40000000004 */
[----:B------:R-:W-:Y:S01]  /*f550*/  @!P1 ISETP.EQ.U32.AND P0, PT, R38, 0x1, PT ;  /* 0x000000012600980c */ /* 0x000fe20003f02070 */
[----:B------:R-:W-:Y:S01]  /*f560*/  HADD2.F32 R38, -RZ, R7.H1_H1 ;  /* 0x30000007ff267230 */ /* 0x000fe20000004100 */
[----:B------:R-:W-:-:S02]  /*f570*/  @P1 ISETP.LT.OR.EX P0, PT, R13, RZ, !P2, P3 ;  /* 0x000000ff0d00120c */ /* 0x000fc40005701730 */
[----:B------:R-:W-:Y:S02]  /*f580*/  FSETP.GTU.FTZ.AND P1, PT, |R31|, +INF , PT ;  /* 0x7f8000001f00780b */ /* 0x000fe40003f3c200 */
[----:B------:R-:W-:Y:S02]  /*f590*/  FSEL R30, R30, R45, P0 ;  /* 0x0000002d1e1e7208 */ /* 0x000fe40000000000 */
[----:B-----5:R-:W-:Y:S02]  /*f5a0*/  PRMT R6, R42, 0x7610, R42 ;  /* 0x000076102a067816 */ /* 0x020fe4000000002a */
[----:B------:R-:W-:Y:S02]  /*f5b0*/  SEL R23, R23, R37, P0 ;  /* 0x0000002517177207 */ /* 0x000fe40000000000 */
        /* <DEDUP_REMOVED lines=11> */
.L_x_6132:
[----:B------:R-:W-:Y:S02]  /*f670*/  FSETP.GTU.FTZ.AND P0, PT, |R38|, +INF , PT ;  /* 0x7f8000002600780b */ /* 0x000fe40003f1c200 */
[----:B------:R-:W-:-:S04]  /*f680*/  ISETP.LT.U32.AND P1, PT, R24, R37, PT ;  /* 0x000000251800720c */ /* 0x000fc80003f21070 */
[----:B------:R-:W-:-:S13]  /*f690*/  ISETP.LT.OR.EX P0, PT, R14, RZ, !P0, P1 ;  /* 0x000000ff0e00720c */ /* 0x000fda0004701710 */
.L_x_6133:
[----:B------:R-:W-:Y:S05]  /*f6a0*/  BSYNC B1 ;  /* 0x0000000000017941 */ /* 0x000fea0003800000 */
.L_x_6131:
        /* <DEDUP_REMOVED lines=16> */
.L_x_6135:
[----:B------:R-:W-:Y:S02]  /*f7b0*/  FSETP.GTU.FTZ.AND P0, PT, |R38|, +INF , PT ;  /* 0x7f8000002600780b */ /* 0x000fe40003f1c200 */
[----:B------:R-:W-:-:S04]  /*f7c0*/  ISETP.LT.U32.AND P1, PT, R26, R41, PT ;  /* 0x000000291a00720c */ /* 0x000fc80003f21070 */
[----:B------:R-:W-:-:S13]  /*f7d0*/  ISETP.LT.OR.EX P0, PT, R20, RZ, !P0, P1 ;  /* 0x000000ff1400720c */ /* 0x000fda0004701710 */
.L_x_6136:
[----:B------:R-:W-:Y:S05]  /*f7e0*/  BSYNC B1 ;  /* 0x0000000000017941 */ /* 0x000fea0003800000 */
.L_x_6134:
[----:B------:R-:W-:Y:S01]  /*f7f0*/  FSETP.GTU.FTZ.AND P1, PT, |R32|, +INF , PT ;  /* 0x7f8000002000780b */ /* 0x000fe20003f3c200 */
[----:B------:R-:W-:Y:S01]  /*f800*/  BSSY B1, `(.L_x_6137) ;  /* 0x0000012000017945 */ /* 0x000fe20003800000 */
[----:B------:R-:W-:Y:S01]  /*f810*/  FSEL R33, R33, R38, P0 ;  /* 0x0000002621217208 */ /* 0x000fe20000000000 */
[----:B------:R-:W-:Y:S01]  /*f820*/  HADD2.F32 R5, -RZ, R8.H1_H1 ;  /* 0x30000008ff057230 */ /* 0x000fe20000004100 */
        /* <DEDUP_REMOVED lines=12> */
.L_x_6138:
[----:B------:R-:W-:Y:S02]  /*f8f0*/  FSETP.GTU.FTZ.AND P0, PT, |R5|, +INF , PT ;  /* 0x7f8000000500780b */ /* 0x000fe40003f1c200 */
[----:B------:R-:W-:-:S04]  /*f900*/  ISETP.LT.U32.AND P1, PT, R25, R41, PT ;  /* 0x000000291900720c */ /* 0x000fc80003f21070 */
[----:B------:R-:W-:-:S13]  /*f910*/  ISETP.LT.OR.EX P0, PT, R15, RZ, !P0, P1 ;  /* 0x000000ff0f00720c */ /* 0x000fda0004701710 */
.L_x_6139:
[----:B------:R-:W-:Y:S05]  /*f920*/  BSYNC B1 ;  /* 0x0000000000017941 */ /* 0x000fea0003800000 */
.L_x_6137:
        /* <DEDUP_REMOVED lines=16> */
.L_x_6141:
[----:B------:R-:W-:Y:S02]  /*fa30*/  FSETP.GTU.FTZ.AND P0, PT, |R5|, +INF , PT ;  /* 0x7f8000000500780b */ /* 0x000fe40003f1c200 */
[----:B------:R-:W-:-:S04]  /*fa40*/  ISETP.LT.U32.AND P1, PT, R27, R43, PT ;  /* 0x0000002b1b00720c */ /* 0x000fc80003f21070 */
[----:B------:R-:W-:-:S13]  /*fa50*/  ISETP.LT.OR.EX P0, PT, R21, RZ, !P0, P1 ;  /* 0x000000ff1500720c */ /* 0x000fda0004701710 */
.L_x_6142:
[----:B------:R-:W-:Y:S05]  /*fa60*/  BSYNC B1 ;  /* 0x0000000000017941 */ /* 0x000fea0003800000 */
.L_x_6140:
        /* <DEDUP_REMOVED lines=16> */
.L_x_6144:
[----:B------:R-:W-:Y:S02]  /*fb70*/  FSETP.GTU.FTZ.AND P0, PT, |R38|, +INF , PT ;  /* 0x7f8000002600780b */ /* 0x000fe40003f1c200 */
[----:B------:R-:W-:-:S04]  /*fb80*/  ISETP.LT.U32.AND P1, PT, R28, R43, PT ;  /* 0x0000002b1c00720c */ /* 0x000fc80003f21070 */
[----:B------:R-:W-:-:S13]  /*fb90*/  ISETP.LT.OR.EX P0, PT, R22, RZ, !P0, P1 ;  /* 0x000000ff1600720c */ /* 0x000fda0004701710 */
.L_x_6145:
[----:B------:R-:W-:Y:S05]  /*fba0*/  BSYNC B1 ;  /* 0x0000000000017941 */ /* 0x000fea0003800000 */
.L_x_6143:
[----:B------:R-:W-:Y:S01]  /*fbb0*/  FSETP.GTU.FTZ.AND P1, PT, |R11|, +INF , PT ;  /* 0x7f8000000b00780b */ /* 0x000fe20003f3c200 */
[----:B------:R-:W-:Y:S01]  /*fbc0*/  BSSY B1, `(.L_x_6146) ;  /* 0x0000012000017945 */ /* 0x000fe20003800000 */
[----:B------:R-:W-:Y:S01]  /*fbd0*/  FSEL R35, R35, R38, P0 ;  /* 0x0000002623237208 */ /* 0x000fe20000000000 */
[----:B------:R-:W-:Y:S01]  /*fbe0*/  HADD2.F32 R38, -RZ, R6.H0_H0 ;  /* 0x20000006ff267230 */ /* 0x000fe20000004100 */
        /* <DEDUP_REMOVED lines=12> */
.L_x_6147:
[----:B------:R-:W-:Y:S02]  /*fcb0*/  FSETP.GTU.FTZ.AND P0, PT, |R38|, +INF , PT ;  /* 0x7f8000002600780b */ /* 0x000fe40003f1c200 */
[----:B------:R-:W-:-:S04]  /*fcc0*/  ISETP.LT.U32.AND P1, PT, R29, R39, PT ;  /* 0x000000271d00720c */ /* 0x000fc80003f21070 */
[----:B------:R-:W-:-:S13]  /*fcd0*/  ISETP.LT.OR.EX P0, PT, R12, RZ, !P0, P1 ;  /* 0x000000ff0c00720c */ /* 0x000fda0004701710 */
.L_x_6148:
[----:B------:R-:W-:Y:S05]  /*fce0*/  BSYNC B1 ;  /* 0x0000000000017941 */ /* 0x000fea0003800000 */
.L_x_6146:
        /* <DEDUP_REMOVED lines=16> */
.L_x_6150:
[----:B------:R-:W-:Y:S02]  /*fdf0*/  FSETP.GTU.FTZ.AND P0, PT, |R41|, +INF , PT ;  /* 0x7f8000002900780b */ /* 0x000fe40003f1c200 */
[----:B------:R-:W-:-:S04]  /*fe00*/  ISETP.LT.U32.AND P1, PT, R10, R39, PT ;  /* 0x000000270a00720c */ /* 0x000fc80003f21070 */
[----:B------:R-:W-:-:S13]  /*fe10*/  ISETP.LT.OR.EX P0, PT, R3, RZ, !P0, P1 ;  /* 0x000000ff0300720c */ /* 0x000fda0004701710 */
.L_x_6151:
[----:B------:R-:W-:Y:S05]  /*fe20*/  BSYNC B1 ;  /* 0x0000000000017941 */ /* 0x000fea0003800000 */
.L_x_6149:
        /* <DEDUP_REMOVED lines=9> */
.L_x_6130:
[----:B------:R-:W-:Y:S05]  /*fec0*/  BSYNC B0 ;  /* 0x0000000000007941 */ /* 0x000fea0003800000 */
.L_x_6129:
        /* <DEDUP_REMOVED lines=8> */
[----:B--2---:R-:W-:-:S11]  /*ff50*/  PRMT R7, R4, 0x7610, R4 ;  /* 0x0000761004077816 */ /* 0x004fd60000000004 */
        /* <DEDUP_REMOVED lines=16> */
[----:B--2---:R-:W-:Y:S02]  /*10060*/  PRMT R9, R4, 0x7610, R4 ;  /* 0x0000761004097816 */ /* 0x004fe40000000004 */
[----:B---3--:R-:W-:-:S04]  /*10070*/  @!P0 PRMT R6, R18, 0x7610, R6 ;  /* 0x0000761012068816 */ /* 0x008fc80000000006 */
[----:B------:R-:W-:-:S07]  /*10080*/  @!P0 PRMT R6, R6, 0x7610, R18 ;  /* 0x0000761006068816 */ /* 0x000fce0000000012 */
.L_x_6154:
[----:B------:R-:W-:Y:S05]  /*10090*/  BSYNC B0 ;  /* 0x0000000000007941 */ /* 0x000fea0003800000 */
.L_x_6153:
[----:B------:R-:W-:Y:S04]  /*100a0*/  BSSY B0, `(.L_x_6155) ;  /* 0x00000ab000007945 */ /* 0x000fe80003800000 */
[----:B------:R-:W-:Y:S05]  /*100b0*/  @P1 BRA `(.L_x_6156) ;  /* 0x0000000800a41947 */ /* 0x000fea0003800000 */
[----:B------:R-:W-:Y:S01]  /*100c0*/  FSETP.GTU.FTZ.AND P0, PT, |R30|, +INF , PT ;  /* 0x7f8000001e00780b */ /* 0x000fe20003f1c200 */
[----:B------:R-:W-:Y:S01]  /*100d0*/  BSSY B1, `(.L_x_6157) ;  /* 0x000000f000017945 */ /* 0x000fe20003800000 */
[----:B------:R-:W-:-:S11]  /*100e0*/  HADD2.F32 R5, -RZ, R7.H0_H0 ;  /* 0x20000007ff057230 */ /* 0x000fd60000004100 */
        /* <DEDUP_REMOVED lines=10> */
.L_x_6158:
[----:B------:R-:W-:Y:S02]  /*10190*/  FSETP.GTU.FTZ.AND P0, PT, |R5|, +INF , PT ;  /* 0x7f8000000500780b */ /* 0x000fe40003f1c200 */
[----:B------:R-:W-:-:S04]  /*101a0*/  ISETP.LT.U32.AND P1, PT, R23, R37, PT ;  /* 0x000000251700720c */ /* 0x000fc80003f21070 */
[----:B------:R-:W-:-:S13]  /*101b0*/  ISETP.LT.OR.EX P0, PT, R13, RZ, !P0, P1 ;  /* 0x000000ff0d00720c */ /* 0x000fda0004701710 */
.L_x_6159:
[----:B------:R-:W-:Y:S05]  /*101c0*/  BSYNC B1 ;  /* 0x0000000000017941 */ /* 0x000fea0003800000 */
.L_x_6157:
        /* <DEDUP_REMOVED lines=16> */
.L_x_6161:
[----:B------:R-:W-:Y:S02]  /*102d0*/  FSETP.GTU.FTZ.AND P0, PT, |R18|, +INF , PT ;  /* 0x7f8000001200780b */ /* 0x000fe40003f1c200 */
[----:B------:R-:W-:-:S04]  /*102e0*/  ISETP.LT.U32.AND P1, PT, R24, R37, PT ;  /* 0x000000251800720c */ /* 0x000fc80003f21070 */
[----:B------:R-:W-:-:S13]  /*102f0*/  ISETP.LT.OR.EX P0, PT, R14, RZ, !P0, P1 ;  /* 0x000000ff0e00720c */ /* 0x000fda0004701710 */
.L_x_6162:
[----:B------:R-:W-:Y:S05]  /*10300*/  BSYNC B1 ;  /* 0x0000000000017941 */ /* 0x000fea0003800000 */
.L_x_6160:
        /* <DEDUP_REMOVED lines=19> */
.L_x_6164:
[----:B------:R-:W-:Y:S02]  /*10440*/  FSETP.GTU.FTZ.AND P0, PT, |R18|, +INF , PT ;  /* 0x7f8000001200780b */ /* 0x000fe40003f1c200 */
[----:B------:R-:W-:-:S04]  /*10450*/  ISETP.LT.U32.AND P1, PT, R26, R19, PT ;  /* 0x000000131a00720c */ /* 0x000fc80003f21070 */
[----:B------:R-:W-:-:S13]  /*10460*/  ISETP.LT.OR.EX P0, PT, R20, RZ, !P0, P1 ;  /* 0x000000ff1400720c */ /* 0x000fda0004701710 */
.L_x_6165:
[----:B------:R-:W-:Y:S05]  /*10470*/  BSYNC B1 ;  /* 0x0000000000017941 */ /* 0x000fea0003800000 */
.L_x_6163:
        /* <DEDUP_REMOVED lines=16> */
.L_x_6167:
[----:B------:R-:W-:Y:S02]  /*10580*/  FSETP.GTU.FTZ.AND P0, PT, |R5|, +INF , PT ;  /* 0x7f8000000500780b */ /* 0x000fe40003f1c200 */
[----:B------:R-:W-:-:S04]  /*10590*/  ISETP.LT.U32.AND P1, PT, R25, R19, PT ;  /* 0x000000131900720c */ /* 0x000fc80003f21070 */
[----:B------:R-:W-:-:S13]  /*105a0*/  ISETP.LT.OR.EX P0, PT, R15, RZ, !P0, P1 ;  /* 0x000000ff0f00720c */ /* 0x000fda0004701710 */
.L_x_6168:
[----:B------:R-:W-:Y:S05]  /*105b0*/  BSYNC B1 ;  /* 0x0000000000017941 */ /* 0x000fea0003800000 */
.L_x_6166:
        /* <DEDUP_REMOVED lines=19> */
.L_x_6170:
[----:B------:R-:W-:Y:S02]  /*106f0*/  FSETP.GTU.FTZ.AND P0, PT, |R5|, +INF , PT ;  /* 0x7f8000000500780b */ /* 0x000fe40003f1c200 */
[----:B------:R-:W-:-:S04]  /*10700*/  ISETP.LT.U32.AND P1, PT, R27, R7, PT ;  /* 0x000000071b00720c */ /* 0x000fc80003f21070 */
[----:B------:R-:W-:-:S13]  /*10710*/  ISETP.LT.OR.EX P0, PT, R21, RZ, !P0, P1 ;  /* 0x000000ff1500720c */ /* 0x000fda0004701710 */
.L_x_6171:
[----:B------:R-:W-:Y:S05]  /*10720*/  BSYNC B1 ;  /* 0x0000000000017941 */ /* 0x000fea0003800000 */
.L_x_6169:
        /* <DEDUP_REMOVED lines=16> */
.L_x_6173:
[----:B------:R-:W-:Y:S02]  /*10830*/  FSETP.GTU.FTZ.AND P0, PT, |R8|, +INF , PT ;  /* 0x7f8000000800780b */ /* 0x000fe40003f1c200 */
[----:B------:R-:W-:-:S04]  /*10840*/  ISETP.LT.U32.AND P1, PT, R28, R7, PT ;  /* 0x000000071c00720c */ /* 0x000fc80003f21070 */
[----:B------:R-:W-:-:S13]  /*10850*/  ISETP.LT.OR.EX P0, PT, R22, RZ, !P0, P1 ;  /* 0x000000ff1600720c */ /* 0x000fda0004701710 */
.L_x_6174:
[----:B------:R-:W-:Y:S05]  /*10860*/  BSYNC B1 ;  /* 0x0000000000017941 */ /* 0x000fea0003800000 */
.L_x_6172:
        /* <DEDUP_REMOVED lines=19> */
.L_x_6176:
[----:B------:R-:W-:Y:S02]  /*109a0*/  FSETP.GTU.FTZ.AND P0, PT, |R8|, +INF , PT ;  /* 0x7f8000000800780b */ /* 0x000fe40003f1c200 */
[----:B------:R-:W-:-:S04]  /*109b0*/  ISETP.LT.U32.AND P1, PT, R29, R5, PT ;  /* 0x000000051d00720c */ /* 0x000fc80003f21070 */
[----:B------:R-:W-:-:S13]  /*109c0*/  ISETP.LT.OR.EX P0, PT, R12, RZ, !P0, P1 ;  /* 0x000000ff0c00720c */ /* 0x000fda0004701710 */
.L_x_6177:
[----:B------:R-:W-:Y:S05]  /*109d0*/  BSYNC B1 ;  /* 0x0000000000017941 */ /* 0x000fea0003800000 */
.L_x_6175:
        /* <DEDUP_REMOVED lines=16> */
.L_x_6179:
[----:B------:R-:W-:Y:S02]  /*10ae0*/  FSETP.GTU.FTZ.AND P0, PT, |R7|, +INF , PT ;  /* 0x7f8000000700780b */ /* 0x000fe40003f1c200 */
[----:B------:R-:W-:-:S04]  /*10af0*/  ISETP.LT.U32.AND P1, PT, R10, R5, PT ;  /* 0x000000050a00720c */ /* 0x000fc80003f21070 */
[----:B------:R-:W-:-:S13]  /*10b00*/  ISETP.LT.OR.EX P0, PT, R3, RZ, !P0, P1 ;  /* 0x000000ff0300720c */ /* 0x000fda0004701710 */
.L_x_6180:
[----:B------:R-:W-:Y:S05]  /*10b10*/  BSYNC B1 ;  /* 0x0000000000017941 */ /* 0x000fea0003800000 */
.L_x_6178:
[----:B------:R-:W-:Y:S02]  /*10b20*/  FSEL R0, R0, R7, P0 ;  /* 0x0000000700007208 */ /* 0x000fe40000000000 */
[----:B------:R-:W-:Y:S02]  /*10b30*/  SEL R10, R10, R5, P0 ;  /* 0x000000050a0a7207 */ /* 0x000fe40000000000 */
[----:B------:R-:W-:-:S07]  /*10b40*/  SEL R3, R3, RZ, P0 ;  /* 0x000000ff03037207 */ /* 0x000fce0000000000 */
.L_x_6156:
[----:B------:R-:W-:Y:S05]  /*10b50*/  BSYNC B0 ;  /* 0x0000000000007941 */ /* 0x000fea0003800000 */
.L_x_6155:
        /* <DEDUP_REMOVED lines=12> */
.L_x_6182:
[----:B------:R-:W-:Y:S02]  /*10c20*/  FSETP.GTU.FTZ.AND P0, PT, |R33|, +INF , PT ;  /* 0x7f8000002100780b */ /* 0x000fe40003f1c200 */
[----:B------:R-:W-:-:S04]  /*10c30*/  ISETP.LT.U32.AND P1, PT, R23, R26, PT ;  /* 0x0000001a1700720c */ /* 0x000fc80003f21070 */
[----:B------:R-:W-:-:S13]  /*10c40*/  ISETP.LT.OR.EX P0, PT, R13, R20, !P0, P1 ;  /* 0x000000140d00720c */ /* 0x000fda0004701710 */
.L_x_6183:
[----:B------:R-:W-:Y:S05]  /*10c50*/  BSYNC B0 ;  /* 0x0000000000007941 */ /* 0x000fea0003800000 */
.L_x_6181:
        /* <DEDUP_REMOVED lines=15> */
.L_x_6185:
[----:B------:R-:W-:Y:S02]  /*10d50*/  FSETP.GTU.FTZ.AND P0, PT, |R32|, +INF , PT ;  /* 0x7f8000002000780b */ /* 0x000fe40003f1c200 */
[----:B------:R-:W-:-:S04]  /*10d60*/  ISETP.LT.U32.AND P1, PT, R24, R25, PT ;  /* 0x000000191800720c */ /* 0x000fc80003f21070 */
[----:B------:R-:W-:-:S13]  /*10d70*/  ISETP.LT.OR.EX P0, PT, R14, R15, !P0, P1 ;  /* 0x0000000f0e00720c */ /* 0x000fda0004701710 */
.L_x_6186:
[----:B------:R-:W-:Y:S05]  /*10d80*/  BSYNC B0 ;  /* 0x0000000000007941 */ /* 0x000fea0003800000 */
.L_x_6184:
        /* <DEDUP_REMOVED lines=15> */
.L_x_6188:
[----:B------:R-:W-:Y:S02]  /*10e80*/  FSETP.GTU.FTZ.AND P0, PT, |R34|, +INF , PT ;  /* 0x7f8000002200780b */ /* 0x000fe40003f1c200 */
[----:B------:R-:W-:-:S04]  /*10e90*/  ISETP.LT.U32.AND P1, PT, R26, R27, PT ;  /* 0x0000001b1a00720c */ /* 0x000fc80003f21070 */
[----:B------:R-:W-:-:S13]  /*10ea0*/  ISETP.LT.OR.EX P0, PT, R20, R21, !P0, P1 ;  /* 0x000000151400720c */ /* 0x000fda0004701710 */
.L_x_6189:
[----:B------:R-:W-:Y:S05]  /*10eb0*/  BSYNC B0 ;  /* 0x0000000000007941 */ /* 0x000fea0003800000 */
.L_x_6187:
        /* <DEDUP_REMOVED lines=15> */
.L_x_6191:
[----:B------:R-:W-:Y:S02]  /*10fb0*/  FSETP.GTU.FTZ.AND P0, PT, |R35|, +INF , PT ;  /* 0x7f8000002300780b */ /* 0x000fe40003f1c200 */
[----:B------:R-:W-:-:S04]  /*10fc0*/  ISETP.LT.U32.AND P1, PT, R25, R28, PT ;  /* 0x0000001c1900720c */ /* 0x000fc80003f21070 */
[----:B------:R-:W-:-:S13]  /*10fd0*/  ISETP.LT.OR.EX P0, PT, R15, R22, !P0, P1 ;  /* 0x000000160f00720c */ /* 0x000fda0004701710 */
.L_x_6192:
[----:B------:R-:W-:Y:S05]  /*10fe0*/  BSYNC B0 ;  /* 0x0000000000007941 */ /* 0x000fea0003800000 */
.L_x_6190:
        /* <DEDUP_REMOVED lines=15> */
.L_x_6194:
[----:B------:R-:W-:Y:S02]  /*110e0*/  FSETP.GTU.FTZ.AND P0, PT, |R11|, +INF , PT ;  /* 0x7f8000000b00780b */ /* 0x000fe40003f1c200 */
[----:B------:R-:W-:-:S04]  /*110f0*/  ISETP.LT.U32.AND P1, PT, R26, R29, PT ;  /* 0x0000001d1a00720c */ /* 0x000fc80003f21070 */
[----:B------:R-:W-:-:S13]  /*11100*/  ISETP.LT.OR.EX P0, PT, R21, R12, !P0, P1 ;  /* 0x0000000c1500720c */ /* 0x000fda0004701710 */
.L_x_6195:
[----:B------:R-:W-:Y:S05]  /*11110*/  BSYNC B0 ;  /* 0x0000000000007941 */ /* 0x000fea0003800000 */
.L_x_6193:
        /* <DEDUP_REMOVED lines=15> */
.L_x_6197:
[----:B------:R-:W-:Y:S02]  /*11210*/  FSETP.GTU.FTZ.AND P0, PT, |R0|, +INF , PT ;  /* 0x7f8000000000780b */ /* 0x000fe40003f1c200 */
[----:B------:R-:W-:-:S04]  /*11220*/  ISETP.LT.U32.AND P1, PT, R25, R10, PT ;  /* 0x0000000a1900720c */ /* 0x000fc80003f21070 */
[----:B------:R-:W-:-:S13]  /*11230*/  ISETP.LT.OR.EX P0, PT, R22, R3, !P0, P1 ;  /* 0x000000031600720c */ /* 0x000fda0004701710 */
.L_x_6198:
[----:B------:R-:W-:Y:S05]  /*11240*/  BSYNC B0 ;  /* 0x0000000000007941 */ /* 0x000fea0003800000 */
.L_x_6196:
[----:B------:R-:W-:Y:S02]  /*11250*/  SEL R10, R25, R10, P0 ;  /* 0x0000000a190a7207 */ /* 0x000fe40000000000 */
[----:B------:R-:W-:Y:S02]  /*11260*/  SEL R11, R22, R3, P0 ;  /* 0x00000003160b7207 */ /* 0x000fe40000000000 */
[----:B------:R-:W-:-:S07]  /*11270*/  FSEL R7, R7, R0, P0 ;  /* 0x0000000007077208 */ /* 0x000fce0000000000 */
.L_x_5945:
[----:B------:R-:W-:Y:S05]  /*11280*/  BSYNC B6 ;  /* 0x0000000000067941 */ /* 0x000fea0003800000 */
.L_x_5944:
        /* <DEDUP_REMOVED lines=20> */
.L_x_6208:
        /* <DEDUP_REMOVED lines=25> */
.L_x_6203:
[----:B---3--:R-:W-:Y:S02]  /*11560*/  FSETP.GTU.FTZ.AND P0, PT, |R18|, +INF , PT ;  /* 0x7f8000001200780b */ /* 0x008fe40003f1c200 */
[----:B0-----:R-:W-:-:S04]  /*11570*/  ISETP.LT.U32.AND P1, PT, R34, R4, PT ;  /* 0x000000042200720c */ /* 0x001fc80003f21070 */
[----:B------:R-:W-:-:S13]  /*11580*/  ISETP.LT.OR.EX P0, PT, R33, R5, !P0, P1 ;  /* 0x000000052100720c */ /* 0x000fda0004701710 */
.L_x_6204:
[----:B------:R-:W-:Y:S05]  /*11590*/  BSYNC B1 ;  /* 0x0000000000017941 */ /* 0x000fea0003800000 */
.L_x_6202:
        /* <DEDUP_REMOVED lines=15> */
.L_x_6206:
[----:B----4-:R-:W-:Y:S02]  /*11690*/  FSETP.GTU.FTZ.AND P0, PT, |R20|, +INF , PT ;  /* 0x7f8000001400780b */ /* 0x010fe40003f1c200 */
[----:B------:R-:W-:-:S04]  /*116a0*/  ISETP.LT.U32.AND P1, PT, R10, R8, PT ;  /* 0x000000080a00720c */ /* 0x000fc80003f21070 */
[----:B------:R-:W-:-:S13]  /*116b0*/  ISETP.LT.OR.EX P0, PT, R11, R9, !P0, P1 ;  /* 0x000000090b00720c */ /* 0x000fda0004701710 */
.L_x_6207:
[----:B------:R-:W-:Y:S05]  /*116c0*/  BSYNC B1 ;  /* 0x0000000000017941 */ /* 0x000fea0003800000 */
.L_x_6205:
        /* <DEDUP_REMOVED lines=8> */
.L_x_6201:
[----:B------:R-:W-:Y:S05]  /*11750*/  BSYNC B0 ;  /* 0x0000000000007941 */ /* 0x000fea0003800000 */
.L_x_6200:
[----:B------:R-:W-:Y:S02]  /*11760*/  ISETP.GT.AND P0, PT, R6, 0x1, PT ;  /* 0x000000010600780c */ /* 0x000fe40003f04270 */
[----:B------:R-:W-:-:S11]  /*11770*/  SHF.R.S32.HI R6, RZ, 0x1, R6 ;  /* 0x00000001ff067819 */ /* 0x000fd60000011406 */
[----:B------:R-:W-:Y:S05]  /*11780*/  @P0 BRA `(.L_x_6208) ;  /* 0xfffffffc00100947 */ /* 0x000fea000383ffff */
.L_x_6199:
        /* <DEDUP_REMOVED lines=23> */
.L_x_6219:
        /* <DEDUP_REMOVED lines=24> */
.L_x_6214:
[----:B----4-:R-:W-:Y:S02]  /*11a80*/  FSETP.GTU.FTZ.AND P0, PT, |R6|, +INF , PT ;  /* 0x7f8000000600780b */ /* 0x010fe40003f1c200 */
[----:B0-----:R-:W-:-:S04]  /*11a90*/  ISETP.LT.U32.AND P1, PT, R34, R4, PT ;  /* 0x000000042200720c */ /* 0x001fc80003f21070 */
[----:B------:R-:W-:-:S13]  /*11aa0*/  ISETP.LT.OR.EX P0, PT, R33, R5, !P0, P1 ;  /* 0x000000052100720c */ /* 0x000fda0004701710 */
.L_x_6215:
[----:B------:R-:W-:Y:S05]  /*11ab0*/  BSYNC B1 ;  /* 0x0000000000017941 */ /* 0x000fea0003800000 */
.L_x_6213:
        /* <DEDUP_REMOVED lines=15> */
.L_x_6217:
[----:B--2---:R-:W-:Y:S02]  /*11bb0*/  FSETP.GTU.FTZ.AND P0, PT, |R12|, +INF , PT ;  /* 0x7f8000000c00780b */ /* 0x004fe40003f1c200 */
[----:B------:R-:W-:-:S04]  /*11bc0*/  ISETP.LT.U32.AND P1, PT, R10, R8, PT ;  /* 0x000000080a00720c */ /* 0x000fc80003f21070 */
[----:B------:R-:W-:-:S13]  /*11bd0*/  ISETP.LT.OR.EX P0, PT, R11, R9, !P0, P1 ;  /* 0x000000090b00720c */ /* 0x000fda0004701710 */
.L_x_6218:
[----:B------:R-:W-:Y:S05]  /*11be0*/  BSYNC B1 ;  /* 0x0000000000017941 */ /* 0x000fea0003800000 */
.L_x_6216:
        /* <DEDUP_REMOVED lines=8> */
.L_x_6212:
[----:B------:R-:W-:Y:S05]  /*11c70*/  BSYNC B0 ;  /* 0x0000000000007941 */ /* 0x000fea0003800000 */
.L_x_6211:
[----:B------:R-:W-:-:S04]  /*11c80*/  SHF.R.S32.HI R3, RZ, 0x1, R3 ;  /* 0x00000001ff037819 */ /* 0x000fc80000011403 */
[----:B------:R-:W-:-:S13]  /*11c90*/  ISETP.GE.AND P0, PT, R3, 0x20, PT ;  /* 0x000000200300780c */ /* 0x000fda0003f06270 */
[----:B------:R-:W-:Y:S05]  /*11ca0*/  @P0 BRA `(.L_x_6219) ;  /* 0xfffffffc00140947 */ /* 0x000fea000383ffff */
[----:B---3--:R-:W-:-:S07]  /*11cb0*/  IMAD.MOV.U32 R0, RZ, RZ, 0x20 ;  /* 0x00000020ff007424 */ /* 0x008fce00078e00ff */
.L_x_6210:
[----:B------:R-:W-:Y:S01]  /*11cc0*/  ISETP.GE.AND P0, PT, R0, 0x2, PT ;  /* 0x000000020000780c */ /* 0x000fe20003f06270 */
[----:B------:R-:W-:Y:S05]  /*11cd0*/  WARPSYNC.ALL ;  /* 0x0000000000007948 */ /* 0x000fea0003800000 */
[----:B------:R-:W-:Y:S07]  /*11ce0*/  BAR.SYNC.DEFER_BLOCKING 0x0 ;  /* 0x0000000000007b1d */ /* 0x000fee0000010000 */
[----:B------:R-:W-:Y:S05]  /*11cf0*/  @!P0 BRA `(.L_x_6209) ;  /* 0x0000000000c08947 */ /* 0x000fea0003800000 */
[----:B------:R-:W-:-:S07]  /*11d00*/  IMAD.MOV.U32 R4, RZ, RZ, 0x1 ;  /* 0x00000001ff047424 */ /* 0x000fce00078e00ff */
.L_x_6226:
        /* <DEDUP_REMOVED lines=15> */
.L_x_6221:
[----:B0-----:R-:W-:Y:S02]  /*11e00*/  FSETP.GTU.FTZ.AND P0, PT, |R6|, +INF , PT ;  /* 0x7f8000000600780b */ /* 0x001fe40003f1c200 */
[----:B------:R-:W-:-:S04]  /*11e10*/  ISETP.LT.U32.AND P1, PT, R34, R5, PT ;  /* 0x000000052200720c */ /* 0x000fc80003f21070 */
[----:B------:R-:W-:-:S13]  /*11e20*/  ISETP.LT.OR.EX P0, PT, R33, R8, !P0, P1 ;  /* 0x000000082100720c */ /* 0x000fda0004701710 */
.L_x_6222:
[----:B------:R-:W-:Y:S05]  /*11e30*/  BSYNC B0 ;  /* 0x0000000000007941 */ /* 0x000fea0003800000 */
.L_x_6220:
        /* <DEDUP_REMOVED lines=18> */
.L_x_6224:
[----:B--2---:R-:W-:Y:S02]  /*11f60*/  FSETP.GTU.FTZ.AND P0, PT, |R12|, +INF , PT ;  /* 0x7f8000000c00780b */ /* 0x004fe40003f1c200 */
[----:B-1----:R-:W-:-:S04]  /*11f70*/  ISETP.LT.U32.AND P1, PT, R10, R9, PT ;  /* 0x000000090a00720c */ /* 0x002fc80003f21070 */
[----:B---3--:R-:W-:-:S13]  /*11f80*/  ISETP.LT.OR.EX P0, PT, R11, R14, !P0, P1 ;  /* 0x0000000e0b00720c */ /* 0x008fda0004701710 */
.L_x_6225:
[----:B------:R-:W-:Y:S05]  /*11f90*/  BSYNC B0 ;  /* 0x0000000000007941 */ /* 0x000fea0003800000 */
.L_x_6223:
[----:B0-----:R-:W-:Y:S01]  /*11fa0*/  IMAD.SHL.U32 R4, R4, 0x2, RZ ;  /* 0x0000000204047824 */ /* 0x001fe200078e00ff */
[----:B------:R-:W-:Y:S02]  /*11fb0*/  FSEL R7, R7, R12, P0 ;  /* 0x0000000c07077208 */ /* 0x000fe40000000000 */
[----:B------:R-:W-:Y:S02]  /*11fc0*/  SEL R10, R10, R9, P0 ;  /* 0x000000090a0a7207 */ /* 0x000fe40000000000 */
[----:B------:R-:W-:Y:S02]  /*11fd0*/  ISETP.GE.AND P1, PT, R4, R0, PT ;  /* 0x000000000400720c */ /* 0x000fe40003f26270 */
[----:B------:R-:W-:-:S11]  /*11fe0*/  SEL R11, R11, R14, P0 ;  /* 0x0000000e0b0b7207 */ /* 0x000fd60000000000 */
[----:B------:R-:W-:Y:S05]  /*11ff0*/  @!P1 BRA `(.L_x_6226) ;  /* 0xfffffffc00449947 */ /* 0x000fea000383ffff */
.L_x_6209:
        /* <DEDUP_REMOVED lines=284> */
.L_x_6227:
        /* <DEDUP_REMOVED lines=281> */
.L_x_6228:
        /* <DEDUP_REMOVED lines=11> */
.L_x_6234:
        /* <DEDUP_REMOVED lines=9> */
[----:B0---4-:R-:W-:Y:S05]  /*14490*/  CALL.REL.NOINC `($__internal_51_$__cuda_sm20_rem_u64) ;  /* 0x0000006400147944 */ /* 0x011fea0003c00000 */
[----:B------:R-:W-:Y:S02]  /*144a0*/  IMAD.MOV.U32 R4, RZ, RZ, R12 ;  /* 0x000000ffff047224 */ /* 0x000fe400078e000c */
[----:B------:R-:W-:Y:S01]  /*144b0*/  IMAD.MOV.U32 R5, RZ, RZ, R13 ;  /* 0x000000ffff057224 */ /* 0x000fe200078e000d */
[----:B------:R-:W-:Y:S06]  /*144c0*/  BRA `(.L_x_6233) ;  /* 0x00000000004c7947 */ /* 0x000fec0003800000 */
.L_x_6232:
        /* <DEDUP_REMOVED lines=19> */
.L_x_6233:
[----:B------:R-:W-:Y:S05]  /*14600*/  BSYNC B1 ;  /* 0x0000000000017941 */ /* 0x000fea0003800000 */
.L_x_6231:
[----:B------:R-:W-:Y:S01]  /*14610*/  ISETP.NE.U32.AND P0, PT, R4, RZ, PT ;  /* 0x000000ff0400720c */ /* 0x000fe20003f05070 */
[----:B------:R-:W-:Y:S02]  /*14620*/  IMAD.MOV.U32 R8, RZ, RZ, R6 ;  /* 0x000000ffff087224 */ /* 0x000fe400078e0006 */
[----:B------:R-:W-:Y:S01]  /*14630*/  IMAD.MOV.U32 R12, RZ, RZ, R9 ;  /* 0x000000ffff0c7224 */ /* 0x000fe200078e0009 */
[----:B------:R-:W-:-:S13]  /*14640*/  ISETP.NE.AND.EX P0, PT, R5, RZ, PT, P0 ;  /* 0x000000ff0500720c */ /* 0x000fda0003f05300 */
[----:B------:R-:W-:Y:S05]  /*14650*/  @P0 BRA `(.L_x_6234) ;  /* 0xfffffffc00680947 */ /* 0x000fea000383ffff */
[----:B------:R-:W-:Y:S05]  /*14660*/  BSYNC B0 ;  /* 0x0000000000007941 */ /* 0x000fea0003800000 */
.L_x_6230:
[----:B------:R-:W-:Y:S01]  /*14670*/  ISETP.NE.U32.AND P2, PT, R9, RZ, PT ;  /* 0x000000ff0900720c */ /* 0x000fe20003f45070 */
[----:B------:R-:W-:-:S12]  /*14680*/  BSSY B0, `(.L_x_6235) ;  /* 0x000001c000007945 */ /* 0x000fd80003800000 */
[----:B------:R-:W-:Y:S05]  /*14690*/  @!P2 BRA `(.L_x_6236) ;  /* 0x00000000001ca947 */ /* 0x000fea0003800000 */
[----:B------:R-:W-:Y:S01]  /*146a0*/  IMAD.MOV.U32 R8, RZ, RZ, 0x10 ;  /* 0x00000010ff087424 */ /* 0x000fe200078e00ff */
[----:B------:R-:W-:Y:S01]  /*146b0*/  MOV R12, 0x146e0 ;  /* 0x000146e0000c7802 */ /* 0x000fe20000000f00 */
[----:B------:R-:W-:-:S07]  /*146c0*/  IMAD.MOV.U32 R13, RZ, RZ, RZ ;  /* 0x000000ffff0d7224 */ /* 0x000fce00078e00ff */
[----:B0---4-:R-:W-:Y:S05]  /*146d0*/  CALL.REL.NOINC `($__internal_50_$__cuda_sm20_div_u64) ;  /* 0x0000005c00707944 */ /* 0x011fea0003c00000 */
[----:B------:R-:W-:Y:S02]  /*146e0*/  IMAD.MOV.U32 R4, RZ, RZ, R8 ;  /* 0x000000ffff047224 */ /* 0x000fe400078e0008 */
[----:B------:R-:W-:Y:S01]  /*146f0*/  IMAD.MOV.U32 R5, RZ, RZ, R15 ;  /* 0x000000ffff057224 */ /* 0x000fe200078e000f */
[----:B------:R-:W-:Y:S06]  /*14700*/  BRA `(.L_x_6237) ;  /* 0x00000000004c7947 */ /* 0x000fec0003800000 */
.L_x_6236:
        /* <DEDUP_REMOVED lines=19> */
.L_x_6237:
[----:B------:R-:W-:Y:S05]  /*14840*/  BSYNC B0 ;  /* 0x0000000000007941 */ /* 0x000fea0003800000 */
.L_x_6235:
[----:B------:R-:W-:Y:S04]  /*14850*/  BSSY B0, `(.L_x_6238) ;  /* 0x000001c000007945 */ /* 0x000fe80003800000 */
        /* <DEDUP_REMOVED lines=8> */
.L_x_6239:
        /* <DEDUP_REMOVED lines=19> */
.L_x_6240:
[----:B------:R-:W-:Y:S05]  /*14a10*/  BSYNC B0 ;  /* 0x0000000000007941 */ /* 0x000fea0003800000 */
.L_x_6238:
        /* <DEDUP_REMOVED lines=10> */
[----:B0---4-:R-:W-:Y:S05]  /*14ac0*/  CALL.REL.NOINC `($__internal_50_$__cuda_sm20_div_u64) ;  /* 0x0000005800747944 */ /* 0x011fea0003c00000 */
[----:B------:R-:W-:Y:S02]  /*14ad0*/  IMAD.MOV.U32 R4, RZ, RZ, R8 ;  /* 0x000000ffff047224 */ /* 0x000fe400078e0008 */
[----:B------:R-:W-:Y:S01]  /*14ae0*/  IMAD.MOV.U32 R5, RZ, RZ, R15 ;  /* 0x000000ffff057224 */ /* 0x000fe200078e000f */
[----:B------:R-:W-:Y:S06]  /*14af0*/  BRA `(.L_x_6243) ;  /* 0x00000000004c7947 */ /* 0x000fec0003800000 */
.L_x_6242:
        /* <DEDUP_REMOVED lines=19> */
.L_x_6243:
[----:B------:R-:W-:Y:S05]  /*14c30*/  BSYNC B0 ;  /* 0x0000000000007941 */ /* 0x000fea0003800000 */
.L_x_6241:
[----:B------:R-:W-:Y:S02]  /*14c40*/  ULDC.64 UR4, c[0x0][0x610] ;  /* 0x0001840000047ab9 */ /* 0x000fe40000000a00 */
[----:B------:R-:W-:-:S04]  /*14c50*/  IADD3 R4, P0, R4, UR4, RZ ;  /* 0x0000000404047c10 */ /* 0x000fc8000ff1e0ff */
[----:B------:R-:W-:-:S05]  /*14c60*/  IADD3.X R5, R5, UR5, RZ, P0, !PT ;  /* 0x0000000505057c10 */ /* 0x000fca00087fe4ff */
[----:B------:R-:W-:-:S07]  /*14c70*/  IMAD.MOV.U32 R6, RZ, RZ, R5 ;  /* 0x000000ffff067224 */ /* 0x000fce00078e0005 */
.L_x_6229:
        /* <DEDUP_REMOVED lines=288> */
.L_x_6245:
        /* <DEDUP_REMOVED lines=275> */
.L_x_6246:
        /* <DEDUP_REMOVED lines=14> */
.L_x_6248:
[----:B------:R-:W-:Y:S05]  /*17090*/  BSYNC B0 ;  /* 0x0000000000007941 */ /* 0x000fea0003800000 */
.L_x_6247:
        /* <DEDUP_REMOVED lines=18> */
.L_x_6250:
[----:B------:R-:W-:Y:S05]  /*171c0*/  BSYNC B0 ;  /* 0x0000000000007941 */ /* 0x000fea0003800000 */
.L_x_6249:
        /* <DEDUP_REMOVED lines=35> */
.L_x_6252:
[----:B------:R-:W-:Y:S05]  /*17400*/  BSYNC B0 ;  /* 0x0000000000007941 */ /* 0x000fea0003800000 */
.L_x_6251:
        /* <DEDUP_REMOVED lines=42> */
.L_x_6260:
        /* <DEDUP_REMOVED lines=35> */
.L_x_6258:
[----:B-----5:R-:W-:Y:S02]  /*178e0*/  FSETP.GTU.FTZ.AND P0, PT, |R26|, +INF , PT ;  /* 0x7f8000001a00780b */ /* 0x020fe40003f1c200 */
[----:B------:R-:W-:-:S04]  /*178f0*/  ISETP.LT.U32.AND P2, PT, R8, R22, PT ;  /* 0x000000160800720c */ /* 0x000fc80003f41070 */
[----:B------:R-:W-:-:S13]  /*17900*/  ISETP.LT.OR.EX P0, PT, R13, R23, !P0, P2 ;  /* 0x000000170d00720c */ /* 0x000fda0004701720 */
.L_x_6259:
[----:B------:R-:W-:Y:S05]  /*17910*/  BSYNC B2 ;  /* 0x0000000000027941 */ /* 0x000fea0003800000 */
.L_x_6257:
[----:B------:R-:W-:Y:S02]  /*17920*/  SEL R8, R8, R22, P0 ;  /* 0x0000001608087207 */ /* 0x000fe40000000000 */
[----:B------:R-:W-:Y:S02]  /*17930*/  SEL R13, R13, R23, P0 ;  /* 0x000000170d0d7207 */ /* 0x000fe40000000000 */
[----:B------:R-:W-:Y:S01]  /*17940*/  FSEL R7, R7, R26, P0 ;  /* 0x0000001a07077208 */ /* 0x000fe20000000000 */
[----:B------:R-:W-:Y:S06]  /*17950*/  @!P3 BRA `(.L_x_6260) ;  /* 0xfffffffc0054b947 */ /* 0x000fec000383ffff */
[----:B------:R-:W-:Y:S05]  /*17960*/  BSYNC B1 ;  /* 0x0000000000017941 */ /* 0x000fea0003800000 */
.L_x_6256:
[----:B------:R-:W-:Y:S05]  /*17970*/  BRA `(.L_x_6255) ;  /* 0x0000000000f07947 */ /* 0x000fea0003800000 */
.L_x_6254:
        /* <DEDUP_REMOVED lines=16> */
.L_x_6264:
        /* <DEDUP_REMOVED lines=36> */
.L_x_6262:
[----:B-----5:R-:W-:Y:S02]  /*17cc0*/  FSETP.GTU.FTZ.AND P0, PT, |R30|, +INF , PT ;  /* 0x7f8000001e00780b */ /* 0x020fe40003f1c200 */
[----:B------:R-:W-:-:S04]  /*17cd0*/  ISETP.LT.U32.AND P2, PT, R8, R22, PT ;  /* 0x000000160800720c */ /* 0x000fc80003f41070 */
[----:B------:R-:W-:-:S13]  /*17ce0*/  ISETP.LT.OR.EX P0, PT, R13, R23, !P0, P2 ;  /* 0x000000170d00720c */ /* 0x000fda0004701720 */
.L_x_6263:
[----:B------:R-:W-:Y:S05]  /*17cf0*/  BSYNC B1 ;  /* 0x0000000000017941 */ /* 0x000fea0003800000 */
.L_x_6261:
[----:B------:R-:W-:Y:S02]  /*17d00*/  SEL R8, R8, R22, P0 ;  /* 0x0000001608087207 */ /* 0x000fe40000000000 */
[----:B------:R-:W-:Y:S02]  /*17d10*/  SEL R13, R13, R23, P0 ;  /* 0x000000170d0d7207 */ /* 0x000fe40000000000 */
[----:B------:R-:W-:Y:S01]  /*17d20*/  FSEL R7, R7, R30, P0 ;  /* 0x0000001e07077208 */ /* 0x000fe20000000000 */
[----:B------:R-:W-:Y:S06]  /*17d30*/  @!P3 BRA `(.L_x_6264) ;  /* 0xfffffffc0050b947 */ /* 0x000fec000383ffff */
.L_x_6255:
[----:B------:R-:W-:Y:S05]  /*17d40*/  BSYNC B0 ;  /* 0x0000000000007941 */ /* 0x000fea0003800000 */
.L_x_6253:
        /* <DEDUP_REMOVED lines=19> */
.L_x_6274:
        /* <DEDUP_REMOVED lines=24> */
.L_x_6269:
[----:B--2---:R-:W-:Y:S02]  /*18000*/  FSETP.GTU.FTZ.AND P0, PT, |R22|, +INF , PT ;  /* 0x7f8000001600780b */ /* 0x004fe40003f1c200 */
[----:B----4-:R-:W-:-:S04]  /*18010*/  ISETP.LT.U32.AND P2, PT, R0, R16, PT ;  /* 0x000000100000720c */ /* 0x010fc80003f41070 */
[----:B------:R-:W-:-:S13]  /*18020*/  ISETP.LT.OR.EX P0, PT, R11, R17, !P0, P2 ;  /* 0x000000110b00720c */ /* 0x000fda0004701720 */
.L_x_6270:
[----:B------:R-:W-:Y:S05]  /*18030*/  BSYNC B1 ;  /* 0x0000000000017941 */ /* 0x000fea0003800000 */
.L_x_6268:
        /* <DEDUP_REMOVED lines=15> */
.L_x_6272:
[----:B---3--:R-:W-:Y:S02]  /*18130*/  FSETP.GTU.FTZ.AND P0, PT, |R24|, +INF , PT ;  /* 0x7f8000001800780b */ /* 0x008fe40003f1c200 */
[----:B0-----:R-:W-:-:S04]  /*18140*/  ISETP.LT.U32.AND P2, PT, R8, R20, PT ;  /* 0x000000140800720c */ /* 0x001fc80003f41070 */
[----:B------:R-:W-:-:S13]  /*18150*/  ISETP.LT.OR.EX P0, PT, R13, R21, !P0, P2 ;  /* 0x000000150d00720c */ /* 0x000fda0004701720 */
.L_x_6273:
[----:B------:R-:W-:Y:S05]  /*18160*/  BSYNC B1 ;  /* 0x0000000000017941 */ /* 0x000fea0003800000 */
.L_x_6271:
        /* <DEDUP_REMOVED lines=10> */
.L_x_6267:
[----:B------:R-:W-:Y:S05]  /*18210*/  BSYNC B0 ;  /* 0x0000000000007941 */ /* 0x000fea0003800000 */
.L_x_6266:
[----:B------:R-:W-:Y:S02]  /*18220*/  ISETP.GT.AND P0, PT, R14, 0x1, PT ;  /* 0x000000010e00780c */ /* 0x000fe40003f04270 */
[----:B------:R-:W-:-:S11]  /*18230*/  SHF.R.S32.HI R14, RZ, 0x1, R14 ;  /* 0x00000001ff0e7819 */ /* 0x000fd6000001140e */
[----:B------:R-:W-:Y:S05]  /*18240*/  @P0 BRA `(.L_x_6274) ;  /* 0xfffffffc000c0947 */ /* 0x000fea000383ffff */
.L_x_6265:
        /* <DEDUP_REMOVED lines=18> */
.L_x_6285:
        /* <DEDUP_REMOVED lines=23> */
.L_x_6280:
[----:B--2---:R-:W-:Y:S02]  /*184e0*/  FSETP.GTU.FTZ.AND P0, PT, |R12|, +INF , PT ;  /* 0x7f8000000c00780b */ /* 0x004fe40003f1c200 */
[----:B----4-:R-:W-:-:S04]  /*184f0*/  ISETP.LT.U32.AND P2, PT, R0, R16, PT ;  /* 0x000000100000720c */ /* 0x010fc80003f41070 */
[----:B------:R-:W-:-:S13]  /*18500*/  ISETP.LT.OR.EX P0, PT, R11, R17, !P0, P2 ;  /* 0x000000110b00720c */ /* 0x000fda0004701720 */
.L_x_6281:
[----:B------:R-:W-:Y:S05]  /*18510*/  BSYNC B1 ;  /* 0x0000000000017941 */ /* 0x000fea0003800000 */
.L_x_6279:
        /* <DEDUP_REMOVED lines=15> */
.L_x_6283:
[----:B---3--:R-:W-:Y:S02]  /*18610*/  FSETP.GTU.FTZ.AND P0, PT, |R22|, +INF , PT ;  /* 0x7f8000001600780b */ /* 0x008fe40003f1c200 */
[----:B0-----:R-:W-:-:S04]  /*18620*/  ISETP.LT.U32.AND P2, PT, R8, R20, PT ;  /* 0x000000140800720c */ /* 0x001fc80003f41070 */
[----:B------:R-:W-:-:S13]  /*18630*/  ISETP.LT.OR.EX P0, PT, R13, R21, !P0, P2 ;  /* 0x000000150d00720c */ /* 0x000fda0004701720 */
.L_x_6284:
[----:B------:R-:W-:Y:S05]  /*18640*/  BSYNC B1 ;  /* 0x0000000000017941 */ /* 0x000fea0003800000 */
.L_x_6282:
        /* <DEDUP_REMOVED lines=10> */
.L_x_6278:
[----:B------:R-:W-:Y:S05]  /*186f0*/  BSYNC B0 ;  /* 0x0000000000007941 */ /* 0x000fea0003800000 */
.L_x_6277:
[----:B------:R-:W-:-:S04]  /*18700*/  SHF.R.S32.HI R14, RZ, 0x1, R14 ;  /* 0x00000001ff0e7819 */ /* 0x000fc8000001140e */
[----:B------:R-:W-:-:S13]  /*18710*/  ISETP.GE.AND P0, PT, R14, 0x20, PT ;  /* 0x000000200e00780c */ /* 0x000fda0003f06270 */
[----:B------:R-:W-:Y:S05]  /*18720*/  @P0 BRA `(.L_x_6285) ;  /* 0xfffffffc00100947 */ /* 0x000fea000383ffff */
[----:B-1----:R-:W-:-:S07]  /*18730*/  IMAD.MOV.U32 R3, RZ, RZ, 0x20 ;  /* 0x00000020ff037424 */ /* 0x002fce00078e00ff */
.L_x_6276:
[----:B------:R-:W-:Y:S01]  /*18740*/  BAR.SYNC.DEFER_BLOCKING 0x0 ;  /* 0x0000000000007b1d */ /* 0x000fe20000010000 */
[----:B------:R-:W-:-:S13]  /*18750*/  ISETP.GE.AND P0, PT, R3, 0x2, PT ;  /* 0x000000020300780c */ /* 0x000fda0003f06270 */
[----:B------:R-:W-:Y:S05]  /*18760*/  @!P0 BRA `(.L_x_6275) ;  /* 0x0000000000c08947 */ /* 0x000fea0003800000 */
[----:B------:R-:W-:-:S07]  /*18770*/  IMAD.MOV.U32 R2, RZ, RZ, 0x1 ;  /* 0x00000001ff027424 */ /* 0x000fce00078e00ff */
.L_x_6292:
        /* <DEDUP_REMOVED lines=15> */
.L_x_6287:
[----:B--2---:R-:W-:Y:S02]  /*18870*/  FSETP.GTU.FTZ.AND P0, PT, |R12|, +INF , PT ;  /* 0x7f8000000c00780b */ /* 0x004fe40003f1c200 */
[----:B----4-:R-:W-:-:S04]  /*18880*/  ISETP.LT.U32.AND P2, PT, R0, R15, PT ;  /* 0x0000000f0000720c */ /* 0x010fc80003f41070 */
[----:B---3--:R-:W-:-:S13]  /*18890*/  ISETP.LT.OR.EX P0, PT, R11, R14, !P0, P2 ;  /* 0x0000000e0b00720c */ /* 0x008fda0004701720 */
.L_x_6288:
[----:B------:R-:W-:Y:S05]  /*188a0*/  BSYNC B0 ;  /* 0x0000000000007941 */ /* 0x000fea0003800000 */
.L_x_6286:
        /* <DEDUP_REMOVED lines=18> */
.L_x_6290:
[----:B---3--:R-:W-:Y:S02]  /*189d0*/  FSETP.GTU.FTZ.AND P0, PT, |R16|, +INF , PT ;  /* 0x7f8000001000780b */ /* 0x008fe40003f1c200 */
[----:B----4-:R-:W-:-:S04]  /*189e0*/  ISETP.LT.U32.AND P2, PT, R8, R17, PT ;  /* 0x000000110800720c */ /* 0x010fc80003f41070 */
[----:B-1----:R-:W-:-:S13]  /*189f0*/  ISETP.LT.OR.EX P0, PT, R13, R20, !P0, P2 ;  /* 0x000000140d00720c */ /* 0x002fda0004701720 */
.L_x_6291:
[----:B------:R-:W-:Y:S05]  /*18a00*/  BSYNC B0 ;  /* 0x0000000000007941 */ /* 0x000fea0003800000 */
.L_x_6289:
[----:B--2---:R-:W-:Y:S01]  /*18a10*/  IMAD.SHL.U32 R2, R2, 0x2, RZ ;  /* 0x0000000202027824 */ /* 0x004fe200078e00ff */
[----:B------:R-:W-:Y:S02]  /*18a20*/  FSEL R7, R7, R16, P0 ;  /* 0x0000001007077208 */ /* 0x000fe40000000000 */
[----:B------:R-:W-:Y:S02]  /*18a30*/  SEL R8, R8, R17, P0 ;  /* 0x0000001108087207 */ /* 0x000fe40000000000 */
[----:B------:R-:W-:Y:S02]  /*18a40*/  ISETP.GE.AND P2, PT, R2, R3, PT ;  /* 0x000000030200720c */ /* 0x000fe40003f46270 */
[----:B------:R-:W-:-:S11]  /*18a50*/  SEL R13, R13, R20, P0 ;  /* 0x000000140d0d7207 */ /* 0x000fd60000000000 */
[----:B------:R-:W-:Y:S05]  /*18a60*/  @!P2 BRA `(.L_x_6292) ;  /* 0xfffffffc0044a947 */ /* 0x000fea000383ffff */
.L_x_6275:
        /* <DEDUP_REMOVED lines=50> */
.L_x_6294:
        /* <DEDUP_REMOVED lines=21> */
.L_x_6296:
        /* <DEDUP_REMOVED lines=22> */
.L_x_6297:
[----:B------:R-:W-:Y:S02]  /*19040*/  ULDC.64 UR4, c[0x0][0x600] ;  /* 0x0001800000047ab9 */ /* 0x000fe40000000a00 */
[----:B------:R-:W-:-:S05]  /*19050*/  IADD3 R18, P0, R18, UR4, RZ ;  /* 0x0000000412127c10 */ /* 0x000fca000ff1e0ff */
[----:B------:R-:W-:-:S05]  /*19060*/  IMAD.X R19, RZ, RZ, UR5, P0 ;  /* 0x00000005ff137e24 */ /* 0x000fca00080e06ff */
[----:B------:R-:W-:Y:S01]  /*19070*/  STG.E.64 desc[UR60][R18.64], R16 ;  /* 0x0000001012007986 */ /* 0x000fe2000c101b3c */
[----:B------:R-:W-:Y:S05]  /*19080*/  EXIT ;  /* 0x000000000000794d */ /* 0x000fea0003800000 */
.L_x_6295:
[----:B------:R-:W-:Y:S04]  /*19090*/  STG.E.64 desc[UR60][R4.64+0x8], R22 ;  /* 0x0000081604007986 */ /* 0x000fe8000c101b3c */
[----:B------:R-:W-:Y:S04]  /*190a0*/  STG.E.64 desc[UR60][R4.64+0x18], R16 ;  /* 0x0000181004007986 */ /* 0x000fe8000c101b3c */
[----:B------:R-:W-:Y:S04]  /*190b0*/  STG.E desc[UR60][R4.64], R9 ;  /* 0x0000000904007986 */ /* 0x000fe8000c10193c */
[----:B------:R-:W-:Y:S01]  /*190c0*/  STG.E desc[UR60][R4.64+0x10], R7 ;  /* 0x0000100704007986 */ /* 0x000fe2000c10193c */
[----:B------:R-:W-:Y:S05]  /*190d0*/  EXIT ;  /* 0x000000000000794d */ /* 0x000fea0003800000 */
.L_x_6293:
        /* <DEDUP_REMOVED lines=17> */
.L_x_6299:
[----:B------:R-:W-:Y:S02]  /*191f0*/  CS2R R22, SRZ ;  /* 0x0000000000167805 */ /* 0x000fe4000001ff00 */
[----:B------:R-:W-:-:S07]  /*19200*/  CS2R R16, SRZ ;  /* 0x0000000000107805 */ /* 0x000fce000001ff00 */
.L_x_6298:
        /* <DEDUP_REMOVED lines=23> */
.L_x_6301:
        /* <DEDUP_REMOVED lines=22> */
.L_x_6302:
[----:B------:R-:W-:Y:S02]  /*194e0*/  ULDC.64 UR4, c[0x0][0x600] ;  /* 0x0001800000047ab9 */ /* 0x000fe40000000a00 */
[----:B------:R-:W-:-:S05]  /*194f0*/  IADD3 R18, P0, R18, UR4, RZ ;  /* 0x0000000412127c10 */ /* 0x000fca000ff1e0ff */
[----:B------:R-:W-:-:S05]  /*19500*/  IMAD.X R19, RZ, RZ, UR5, P0 ;  /* 0x00000005ff137e24 */ /* 0x000fca00080e06ff */
[----:B------:R-:W-:Y:S01]  /*19510*/  STG.E.64 desc[UR60][R18.64], R16 ;  /* 0x0000001012007986 */ /* 0x000fe2000c101b3c */
[----:B------:R-:W-:Y:S05]  /*19520*/  EXIT ;  /* 0x000000000000794d */ /* 0x000fea0003800000 */
.L_x_6300:
        /* <DEDUP_REMOVED lines=16> */
.L_x_6303:
        /* <DEDUP_REMOVED lines=15> */
.L_x_6304:
[----:B------:R-:W-:Y:S05]  /*19720*/  EXIT ;  /* 0x000000000000794d */ /* 0x000fea0003800000 */
.L_x_6244:
        /* <DEDUP_REMOVED lines=61> */
.L_x_6306:
        /* <DEDUP_REMOVED lines=21> */
.L_x_6308:
        /* <DEDUP_REMOVED lines=22> */
.L_x_6309:
[----:B------:R-:W-:Y:S02]  /*19db0*/  ULDC.64 UR4, c[0x0][0x600] ;  /* 0x0001800000047ab9 */ /* 0x000fe40000000a00 */
[----:B------:R-:W-:-:S05]  /*19dc0*/  IADD3 R18, P0, R18, UR4, RZ ;  /* 0x0000000412127c10 */ /* 0x000fca000ff1e0ff */
[----:B------:R-:W-:-:S05]  /*19dd0*/  IMAD.X R19, RZ, RZ, UR5, P0 ;  /* 0x00000005ff137e24 */ /* 0x000fca00080e06ff */
[----:B------:R-:W-:Y:S01]  /*19de0*/  STG.E.64 desc[UR60][R18.64], R16 ;  /* 0x0000001012007986 */ /* 0x000fe2000c101b3c */
[----:B------:R-:W-:Y:S05]  /*19df0*/  EXIT ;  /* 0x000000000000794d */ /* 0x000fea0003800000 */
.L_x_6307:
[----:B------:R-:W-:Y:S04]  /*19e00*/  STG.E.64 desc[UR60][R4.64+0x8], R22 ;  /* 0x0000081604007986 */ /* 0x000fe8000c101b3c */
[----:B------:R-:W-:Y:S04]  /*19e10*/  STG.E.64 desc[UR60][R4.64+0x18], R16 ;  /* 0x0000181004007986 */ /* 0x000fe8000c101b3c */
[----:B------:R-:W-:Y:S04]  /*19e20*/  STG.E desc[UR60][R4.64], R35 ;  /* 0x0000002304007986 */ /* 0x000fe8000c10193c */
[----:B------:R-:W-:Y:S01]  /*19e30*/  STG.E desc[UR60][R4.64+0x10], R7 ;  /* 0x0000100704007986 */ /* 0x000fe2000c10193c */
[----:B------:R-:W-:Y:S05]  /*19e40*/  EXIT ;  /* 0x000000000000794d */ /* 0x000fea0003800000 */
.L_x_6305:
        /* <DEDUP_REMOVED lines=17> */
.L_x_6311:
[----:B------:R-:W-:Y:S02]  /*19f60*/  CS2R R16, SRZ ;  /* 0x0000000000107805 */ /* 0x000fe4000001ff00 */
[----:B------:R-:W-:-:S07]  /*19f70*/  CS2R R22, SRZ ;  /* 0x0000000000167805 */ /* 0x000fce000001ff00 */
.L_x_6310:
        /* <DEDUP_REMOVED lines=23> */
.L_x_6313:
        /* <DEDUP_REMOVED lines=22> */
.L_x_6314:
[----:B------:R-:W-:Y:S02]  /*1a250*/  ULDC.64 UR4, c[0x0][0x600] ;  /* 0x0001800000047ab9 */ /* 0x000fe40000000a00 */
[----:B------:R-:W-:-:S05]  /*1a260*/  IADD3 R18, P0, R18, UR4, RZ ;  /* 0x0000000412127c10 */ /* 0x000fca000ff1e0ff */
[----:B------:R-:W-:-:S05]  /*1a270*/  IMAD.X R19, RZ, RZ, UR5, P0 ;  /* 0x00000005ff137e24 */ /* 0x000fca00080e06ff */
[----:B------:R-:W-:Y:S01]  /*1a280*/  STG.E.64 desc[UR60][R18.64], R16 ;  /* 0x0000001012007986 */ /* 0x000fe2000c101b3c */
[----:B------:R-:W-:Y:S05]  /*1a290*/  EXIT ;  /* 0x000000000000794d */ /* 0x000fea0003800000 */
.L_x_6312:
        /* <DEDUP_REMOVED lines=16> */
.L_x_6315:
        /* <DEDUP_REMOVED lines=15> */
.L_x_6316:
[----:B------:R-:W-:Y:S05]  /*1a490*/  EXIT ;  /* 0x000000000000794d */ /* 0x000fea0003800000 */
        .weak           $__internal_50_$__cuda_sm20_div_u64
        .type           $__internal_50_$__cuda_sm20_div_u64,@function
        .size           $__internal_50_$__cuda_sm20_div_u64,($__internal_51_$__cuda_sm20_rem_u64 - $__internal_50_$__cuda_sm20_div_u64)
$__internal_50_$__cuda_sm20_div_u64:
        /* <DEDUP_REMOVED lines=68> */
[----:B------:R-:W-:Y:S06]  /*1a8e0*/  RET.REL.NODEC R12 `(_ZN2at6native13reduce_kernelILi256ELi2ENS0_8ReduceOpIN3c104HalfENS0_9ArgMinOpsIfEEjlLi4ELi4EEEEEvT1_) ;  /* 0xfffffe540cc47950 */ /* 0x000fec0003c3ffff */
        .weak           $__internal_51_$__cuda_sm20_rem_u64
        .type           $__internal_51_$__cuda_sm20_rem_u64,@function
        .size           $__internal_51_$__cuda_sm20_rem_u64,(.L_x_7008 - $__internal_51_$__cuda_sm20_rem_u64)
$__internal_51_$__cuda_sm20_rem_u64:
        /* <DEDUP_REMOVED lines=65> */
[----:B------:R-:W-:Y:S06]  /*1ad00*/  RET.REL.NODEC R4 `(_ZN2at6native13reduce_kernelILi256ELi2ENS0_8ReduceOpIN3c104HalfENS0_9ArgMinOpsIfEEjlLi4ELi4EEEEEvT1_) ;  /* 0xfffffe5004bc7950 */ /* 0x000fec0003c3ffff */
.L_x_6317:
        /* <DEDUP_REMOVED lines=15> */
.L_x_7008:


//--------------------- .text._ZN2at6native13reduce_kernelILi128ELi4ENS0_8ReduceOpIN3c104HalfENS0_9ArgMinOpsIfEEjlLi4ELi4EEEEEvT1_ --------------------------
	.section	.text._ZN2at6native13reduce_kernelILi128ELi4ENS0_8ReduceOpIN3c104HalfENS0_9ArgMinOpsIfEEjlLi4ELi4EEEEEvT1_,"ax",@progbits
	.align	128
        .global         _ZN2at6native13reduce_kernelILi128ELi4ENS0_8ReduceOpIN3c104HalfENS0_9ArgMinOpsIfEEjlLi4ELi4EEEEEvT1_
        .type           _ZN2at6native13reduce_kernelILi128ELi4ENS0_8ReduceOpIN3c104HalfENS0_9ArgMinOpsIfEEjlLi4ELi4EEEEEvT1_,@function
        .size           _ZN2at6native13reduce_kernelILi128ELi4ENS0_8ReduceOpIN3c104HalfENS0_9ArgMinOpsIfEEjlLi4ELi4EEEEEvT1_,(.L_x_7010 - _ZN2at6native13reduce_kernelILi128ELi4ENS0_8ReduceOpIN3c104HalfENS0_9ArgMinOpsIfEEjlLi4ELi4EEEEEvT1_)
        .other          _ZN2at6native13reduce_kernelILi128ELi4ENS0_8ReduceOpIN3c104HalfENS0_9ArgMinOpsIfEEjlLi4ELi4EEEEEvT1_,@"STO_CUDA_ENTRY STV_DEFAULT"
_ZN2at6native13reduce_kernelILi128ELi4ENS0_8ReduceOpIN3c104HalfENS0_9ArgMinOpsIfEEjlLi4ELi4EEEEEvT1_:
.text._ZN2at6native13reduce_kernelILi128ELi4ENS0_8ReduceOpIN3c104HalfENS0_9ArgMinOpsIfEEjlLi4ELi4EEEEEvT1_:
        /* <DEDUP_REMOVED lines=293> */
.L_x_6318:
        /* <DEDUP_REMOVED lines=10> */
[----:B------:R-:W-:Y:S01]  /*12f0*/  ISETP.GE.U32.OR P0, PT, R5, UR4, P0 ;  /* 0x0000000405007c0c */ /* 0x000fe20008706470 */
[----:B------:R-:W-:-:S02]  /*1300*/  IMAD.MOV.U32 R0, RZ, RZ, RZ ;  /* 0x000000ffff007224 */ /* 0x000fc400078e00ff */
[----:B------:R-:W-:Y:S02]  /*1310*/  IMAD.MOV.U32 R47, RZ, RZ, RZ ;  /* 0x000000ffff2f7224 */ /* 0x000fe400078e00ff */
[----:B------:R-:W-:Y:S02]  /*1320*/  IMAD.MOV.U32 R53, RZ, RZ, RZ ;  /* 0x000000ffff357224 */ /* 0x000fe400078e00ff */
[----:B------:R-:W-:Y:S02]  /*1330*/  IMAD.MOV.U32 R24, RZ, RZ, RZ ;  /* 0x000000ffff187224 */ /* 0x000fe400078e00ff */
[----:B------:R-:W-:Y:S02]  /*1340*/  IMAD.MOV.U32 R13, RZ, RZ, RZ ;  /* 0x000000ffff0d7224 */ /* 0x000fe400078e00ff */
[----:B------:R-:W-:Y:S02]  /*1350*/  IMAD.MOV.U32 R7, RZ, RZ, RZ ;  /* 0x000000ffff077224 */ /* 0x000fe400078e00ff */
        /* <DEDUP_REMOVED lines=24> */
.L_x_6322:
        /* <DEDUP_REMOVED lines=29> */
.L_x_6328:
[----:B------:R-:W-:Y:S05]  /*16b0*/  BSYNC B2 ;  /* 0x0000000000027941 */ /* 0x000fea0003800000 */
.L_x_6327:
        /* <DEDUP_REMOVED lines=27> */
.L_x_6326:
[----:B------:R-:W-:Y:S05]  /*1870*/  BSYNC B1 ;  /* 0x0000000000017941 */ /* 0x000fea0003800000 */
.L_x_6325:
[----:B------:R-:W0:Y:S01]  /*1880*/  LDC R8, c[0x0][0x22c] ;  /* 0x00008b00ff087b82 */ /* 0x000e220000000800 */
[C---:B------:R-:W-:Y:S02]  /*1890*/  IADD3 R7, P0, -R9.reuse, 0x4, RZ ;  /* 0x0000000409077810 */ /* 0x040fe40007f1e1ff */
[----:B------:R-:W-:Y:S02]  /*18a0*/  IADD3 R19, -R9, 0x4, RZ ;  /* 0x0000000409137810 */ /* 0x000fe40007ffe1ff */
[----:B------:R-:W-:Y:S01]  /*18b0*/  LEA R58, P1, R7, R58, 0x1 ;  /* 0x0000003a073a7211 */ /* 0x000fe200078208ff */
[----:B------:R-:W-:-:S05]  /*18c0*/  IMAD.X R6, RZ, RZ, -0x1, P0 ;  /* 0xffffffffff067424 */ /* 0x000fca00000e06ff */
[----:B------:R-:W-:Y:S02]  /*18d0*/  LEA.HI.X R59, R7, R59, R6, 0x1, P1 ;  /* 0x0000003b073b7211 */ /* 0x000fe400008f0c06 */
[----:B0-----:R-:W-:-:S07]  /*18e0*/  IADD3 R5, R9, -0x4, R8 ;  /* 0xfffffffc09057810 */ /* 0x001fce0007ffe008 */
.L_x_6324:
[----:B------:R-:W-:Y:S05]  /*18f0*/  BSYNC B0 ;  /* 0x0000000000007941 */ /* 0x000fea0003800000 */
.L_x_6323:
        /* <DEDUP_REMOVED lines=20> */
.L_x_6340:
[----:B------:R-:W-:-:S06]  /*1a40*/  IMAD.WIDE.U32 R6, R11, 0x8, R58 ;  /* 0x000000080b067825 */ /* 0x000fcc00078e003a */
[----:B------:R-:W2:Y:S01]  /*1a50*/  LDG.E.64 R6, desc[UR60][R6.64] ;  /* 0x0000003c06067981 */ /* 0x000ea2000c1e1b00 */
[----:B------:R-:W-:Y:S01]  /*1a60*/  FSETP.GTU.FTZ.AND P1, PT, |R4|, +INF , PT ;  /* 0x7f8000000400780b */ /* 0x000fe20003f3c200 */
[----:B------:R-:W-:Y:S01]  /*1a70*/  IMAD.IADD R25, R8, 0x1, R19 ;  /* 0x0000000108197824 */ /* 0x000fe200078e0213 */
[----:B------:R-:W-:Y:S03]  /*1a80*/  BSSY B1, `(.L_x_6331) ;  /* 0x0000020000017945 */ /* 0x000fe60003800000 */
[----:B------:R-:W-:-:S08]  /*1a90*/  VIADD R22, R25, 0x1 ;  /* 0x0000000119167836 */ /* 0x000fd00000000000 */
[----:B------:R-:W-:-:S04]  /*1aa0*/  @!P1 ISETP.GE.U32.AND P0, PT, R0, R25, PT ;  /* 0x000000190000920c */ /* 0x000fc80003f06070 */
        /* <DEDUP_REMOVED lines=10> */
[----:B------:R-:W-:Y:S01]  /*1b50*/  HADD2.F32 R8, -RZ, R6.H1_H1 ;  /* 0x30000006ff087230 */ /* 0x000fe20000004100 */
        /* <DEDUP_REMOVED lines=15> */
.L_x_6332:
[----:B------:R-:W-:Y:S02]  /*1c50*/  FSETP.GTU.FTZ.AND P0, PT, |R8|, +INF , PT ;  /* 0x7f8000000800780b */ /* 0x000fe40003f1c200 */
[----:B------:R-:W-:-:S04]  /*1c60*/  ISETP.LT.U32.AND P1, PT, R15, R22, PT ;  /* 0x000000160f00720c */ /* 0x000fc80003f21070 */
[----:B------:R-:W-:-:S13]  /*1c70*/  ISETP.LT.OR.EX P0, PT, R12, RZ, !P0, P1 ;  /* 0x000000ff0c00720c */ /* 0x000fda0004701710 */
.L_x_6333:
[----:B------:R-:W-:Y:S05]  /*1c80*/  BSYNC B1 ;  /* 0x0000000000017941 */ /* 0x000fea0003800000 */
.L_x_6331:
[----:B------:R-:W-:Y:S01]  /*1c90*/  FSETP.GTU.FTZ.AND P1, PT, |R10|, +INF , PT ;  /* 0x7f8000000a00780b */ /* 0x000fe20003f3c200 */
[----:B------:R-:W-:Y:S01]  /*1ca0*/  BSSY B1, `(.L_x_6334) ;  /* 0x0000013000017945 */ /* 0x000fe20003800000 */
[----:B------:R-:W-:Y:S01]  /*1cb0*/  FSEL R13, R13, R8, P0 ;  /* 0x000000080d0d7208 */ /* 0x000fe20000000000 */
[----:B------:R-:W-:Y:S01]  /*1cc0*/  HADD2.F32 R23, -RZ, R7.H0_H0 ;  /* 0x20000007ff177230 */ /* 0x000fe20000004100 */
        /* <DEDUP_REMOVED lines=13> */
.L_x_6335:
[----:B------:R-:W-:Y:S02]  /*1da0*/  FSETP.GTU.FTZ.AND P0, PT, |R23|, +INF , PT ;  /* 0x7f8000001700780b */ /* 0x000fe40003f1c200 */
[----:B------:R-:W-:-:S04]  /*1db0*/  ISETP.LT.U32.AND P1, PT, R14, R27, PT ;  /* 0x0000001b0e00720c */ /* 0x000fc80003f21070 */
[----:B------:R-:W-:-:S13]  /*1dc0*/  ISETP.LT.OR.EX P0, PT, R20, RZ, !P0, P1 ;  /* 0x000000ff1400720c */ /* 0x000fda0004701710 */
.L_x_6336:
[----:B------:R-:W-:Y:S05]  /*1dd0*/  BSYNC B1 ;  /* 0x0000000000017941 */ /* 0x000fea0003800000 */
.L_x_6334:
        /* <DEDUP_REMOVED lines=17> */
.L_x_6338:
[----:B------:R-:W-:Y:S02]  /*1ef0*/  FSETP.GTU.FTZ.AND P0, PT, |R22|, +INF , PT ;  /* 0x7f8000001600780b */ /* 0x000fe40003f1c200 */
[----:B------:R-:W-:-:S04]  /*1f00*/  ISETP.LT.U32.AND P1, PT, R24, R25, PT ;  /* 0x000000191800720c */ /* 0x000fc80003f21070 */
[----:B------:R-:W-:-:S13]  /*1f10*/  ISETP.LT.OR.EX P0, PT, R21, RZ, !P0, P1 ;  /* 0x000000ff1500720c */ /* 0x000fda0004701710 */
.L_x_6339:
[----:B------:R-:W-:Y:S05]  /*1f20*/  BSYNC B1 ;  /* 0x0000000000017941 */ /* 0x000fea0003800000 */
.L_x_6337:
        /* <DEDUP_REMOVED lines=9> */
.L_x_6330:
[----:B------:R-:W-:Y:S05]  /*1fc0*/  BSYNC B0 ;  /* 0x0000000000007941 */ /* 0x000fea0003800000 */
.L_x_6329:
        /* <DEDUP_REMOVED lines=12> */
.L_x_6342:
[----:B------:R-:W-:Y:S05]  /*2090*/  BSYNC B0 ;  /* 0x0000000000007941 */ /* 0x000fea0003800000 */
.L_x_6341:
        /* <DEDUP_REMOVED lines=28> */
.L_x_6344:
[----:B------:R-:W-:Y:S05]  /*2260*/  BSYNC B0 ;  /* 0x0000000000007941 */ /* 0x000fea0003800000 */
.L_x_6343:
        /* <DEDUP_REMOVED lines=12> */
.L_x_6346:
[----:B------:R-:W-:Y:S02]  /*2330*/  FSETP.GTU.FTZ.AND P0, PT, |R13|, +INF , PT ;  /* 0x7f8000000d00780b */ /* 0x000fe40003f1c200 */
[----:B------:R-:W-:-:S04]  /*2340*/  ISETP.LT.U32.AND P1, PT, R0, R15, PT ;  /* 0x0000000f0000720c */ /* 0x000fc80003f21070 */
[----:B------:R-:W-:-:S13]  /*2350*/  ISETP.LT.OR.EX P0, PT, R3, R12, !P0, P1 ;  /* 0x0000000c0300720c */ /* 0x000fda0004701710 */
.L_x_6347:
[----:B------:R-:W-:Y:S05]  /*2360*/  BSYNC B0 ;  /* 0x0000000000007941 */ /* 0x000fea0003800000 */
.L_x_6345:
        /* <DEDUP_REMOVED lines=15> */
.L_x_6349:
[----:B------:R-:W-:Y:S02]  /*2460*/  FSETP.GTU.FTZ.AND P0, PT, |R10|, +INF , PT ;  /* 0x7f8000000a00780b */ /* 0x000fe40003f1c200 */
[----:B------:R-:W-:-:S04]  /*2470*/  ISETP.LT.U32.AND P1, PT, R15, R14, PT ;  /* 0x0000000e0f00720c */ /* 0x000fc80003f21070 */
[----:B------:R-:W-:-:S13]  /*2480*/  ISETP.LT.OR.EX P0, PT, R3, R20, !P0, P1 ;  /* 0x000000140300720c */ /* 0x000fda0004701710 */
.L_x_6350:
[----:B------:R-:W-:Y:S05]  /*2490*/  BSYNC B0 ;  /* 0x0000000000007941 */ /* 0x000fea0003800000 */
.L_x_6348:
        /* <DEDUP_REMOVED lines=15> */
.L_x_6352:
[----:B------:R-:W-:Y:S02]  /*2590*/  FSETP.GTU.FTZ.AND P0, PT, |R9|, +INF , PT ;  /* 0x7f8000000900780b */ /* 0x000fe40003f1c200 */
[----:B------:R-:W-:-:S04]  /*25a0*/  ISETP.LT.U32.AND P1, PT, R15, R24, PT ;  /* 0x000000180f00720c */ /* 0x000fc80003f21070 */
[----:B------:R-:W-:-:S13]  /*25b0*/  ISETP.LT.OR.EX P0, PT, R20, R21, !P0, P1 ;  /* 0x000000151400720c */ /* 0x000fda0004701710 */
.L_x_6353:
[----:B------:R-:W-:Y:S05]  /*25c0*/  BSYNC B0 ;  /* 0x0000000000007941 */ /* 0x000fea0003800000 */
.L_x_6351:
[----:B------:R-:W-:Y:S01]  /*25d0*/  SEL R24, R15, R24, P0 ;  /* 0x000000180f187207 */ /* 0x000fe20000000000 */
[----:B------:R-:W-:Y:S01]  /*25e0*/  IMAD.MOV.U32 R0, RZ, RZ, RZ ;  /* 0x000000ffff007224 */ /* 0x000fe200078e00ff */
[----:B------:R-:W-:Y:S01]  /*25f0*/  FSEL R7, R10, R9, P0 ;  /* 0x000000090a077208 */ /* 0x000fe20000000000 */
[----:B------:R-:W-:Y:S01]  /*2600*/  IMAD.MOV.U32 R47, RZ, RZ, RZ ;  /* 0x000000ffff2f7224 */ /* 0x000fe200078e00ff */
[----:B------:R-:W-:Y:S01]  /*2610*/  SEL R13, R20, R21, P0 ;  /* 0x00000015140d7207 */ /* 0x000fe20000000000 */
[----:B------:R-:W-:Y:S01]  /*2620*/  IMAD.MOV.U32 R53, RZ, RZ, RZ ;  /* 0x000000ffff357224 */ /* 0x000fe200078e00ff */
[----:B------:R-:W-:Y:S01]  /*2630*/  CS2R R26, SRZ ;  /* 0x00000000001a7805 */ /* 0x000fe2000001ff00 */
[----:B------:R-:W-:Y:S01]  /*2640*/  IMAD.MOV.U32 R15, RZ, RZ, RZ ;  /* 0x000000ffff0f7224 */ /* 0x000fe200078e00ff */
[----:B------:R-:W-:Y:S01]  /*2650*/  CS2R R8, SRZ ;  /* 0x0000000000087805 */ /* 0x000fe2000001ff00 */
[----:B------:R-:W-:Y:S01]  /*2660*/  IMAD.MOV.U32 R49, RZ, RZ, RZ ;  /* 0x000000ffff317224 */ /* 0x000fe200078e00ff */
[----:B------:R-:W-:Y:S06]  /*2670*/  BRA `(.L_x_6320) ;  /* 0x0000014400f07947 */ /* 0x000fec0003800000 */
.L_x_6321:
        /* <DEDUP_REMOVED lines=33> */
[--C-:B------:R-:W-:Y:S02]  /*2890*/  IMAD.MOV.U32 R5, RZ, RZ, R11.reuse ;  /* 0x000000ffff057224 */ /* 0x100fe400078e000b */
[--C-:B------:R-:W-:Y:S02]  /*28a0*/  IMAD.MOV.U32 R4, RZ, RZ, R12.reuse ;  /* 0x000000ffff047224 */ /* 0x100fe400078e000c */
        /* <DEDUP_REMOVED lines=72> */
.L_x_6407:
        /* <DEDUP_REMOVED lines=298> */
.L_x_6358:
[----:B------:R-:W-:-:S04]  /*3fd0*/  LOP3.LUT R41, R62, 0xfffffff8, RZ, 0xc0, !PT ;  /* 0xfffffff83e297812 */ /* 0x000fc800078ec0ff */
[----:B------:R-:W-:-:S05]  /*3fe0*/  IADD3 R40, P0, R58, R41, RZ ;  /* 0x000000293a287210 */ /* 0x000fca0007f1e0ff */
[----:B------:R-:W-:-:S06]  /*3ff0*/  IMAD.X R41, RZ, RZ, R59, P0 ;  /* 0x000000ffff297224 */ /* 0x000fcc00000e063b */
[----:B------:R-:W2:Y:S02]  /*4000*/  LDG.E.64 R40, desc[UR60][R40.64] ;  /* 0x0000003c28287981 */ /* 0x000ea4000c1e1b00 */
[----:B--2---:R-:W-:Y:S02]  /*4010*/  PRMT R63, R40, 0x7610, R40 ;  /* 0x00007610283f7816 */ /* 0x004fe40000000028 */
        /* <DEDUP_REMOVED lines=238> */
.L_x_6359:
[----:B------:R-:W-:Y:S01]  /*4f00*/  LOP3.LUT R41, R57, 0xfffffff8, RZ, 0xc0, !PT ;  /* 0xfffffff839297812 */ /* 0x000fe200078ec0ff */
[----:B------:R-:W-:-:S03]  /*4f10*/  ULDC UR36, c[0x0][0x234] ;  /* 0x00008d0000247ab9 */ /* 0x000fc60000000800 */
[----:B------:R-:W-:-:S05]  /*4f20*/  IADD3 R40, P0, R58, R41, RZ ;  /* 0x000000293a287210 */ /* 0x000fca0007f1e0ff */
[----:B------:R-:W-:-:S06]  /*4f30*/  IMAD.X R41, RZ, RZ, R59, P0 ;  /* 0x000000ffff297224 */ /* 0x000fcc00000e063b */
[----:B------:R-:W2:Y:S01]  /*4f40*/  LDG.E.64 R40, desc[UR60][R40.64] ;  /* 0x0000003c28287981 */ /* 0x000ea2000c1e1b00 */
[----:B------:R-:W-:Y:S01]  /*4f50*/  IMAD.U32 R57, RZ, RZ, UR36 ;  /* 0x00000024ff397e24 */ /* 0x000fe2000f8e00ff */
[----:B------:R-:W-:-:S03]  /*4f60*/  CS2R R64, SRZ ;  /* 0x0000000000407805 */ /* 0x000fc6000001ff00 */
[----:B------:R-:W-:Y:S01]  /*4f70*/  IMAD.IADD R62, R55, 0x1, R57 ;  /* 0x00000001373e7824 */ /* 0x000fe200078e0239 */
[--C-:B--2---:R-:W-:Y:S02]  /*4f80*/  PRMT R66, R66, 0x5410, R40.reuse ;  /* 0x0000541042427816 */ /* 0x104fe40000000028 */
[----:B------:R-:W-:Y:S02]  /*4f90*/  PRMT R67, R67, 0x7610, R40 ;  /* 0x0000761043437816 */ /* 0x000fe40000000028 */
        /* <DEDUP_REMOVED lines=236> */
.L_x_6360:
[----:B------:R-:W-:-:S04]  /*5e60*/  LOP3.LUT R41, R65, 0xfffffff8, RZ, 0xc0, !PT ;  /* 0xfffffff841297812 */ /* 0x000fc800078ec0ff */
[----:B------:R-:W-:-:S05]  /*5e70*/  IADD3 R40, P0, R58, R41, RZ ;  /* 0x000000293a287210 */ /* 0x000fca0007f1e0ff */
[----:B------:R-:W-:-:S06]  /*5e80*/  IMAD.X R41, RZ, RZ, R59, P0 ;  /* 0x000000ffff297224 */ /* 0x000fcc00000e063b */
[----:B------:R-:W2:Y:S02]  /*5e90*/  LDG.E.64 R40, desc[UR60][R40.64] ;  /* 0x0000003c28287981 */ /* 0x000ea4000c1e1b00 */
[C-C-:B--2---:R-:W-:Y:S02]  /*5ea0*/  PRMT R69, R40.reuse, 0x5410, R41.reuse ;  /* 0x0000541028457816 */ /* 0x144fe40000000029 */
[----:B------:R-:W-:Y:S01]  /*5eb0*/  PRMT R72, R40, 0x7632, R41 ;  /* 0x0000763228487816 */ /* 0x000fe20000000029 */
[----:B------:R-:W-:Y:S06]  /*5ec0*/  @!P1 BRA `(.L_x_6361) ;  /* 0x0000000c00ac9947 */ /* 0x000fec0003800000 */
[----:B------:R-:W-:Y:S01]  /*5ed0*/  IMAD.IADD R40, R62, 0x1, R57 ;  /* 0x000000013e287824 */ /* 0x000fe200078e0239 */
[----:B------:R-:W-:-:S03]  /*5ee0*/  ISETP.NE.AND P0, PT, R38, 0x1, PT ;  /* 0x000000012600780c */ /* 0x000fc60003f05270 */
        /* <DEDUP_REMOVED lines=233> */
.L_x_6361:
[----:B------:R-:W-:-:S04]  /*6d80*/  LOP3.LUT R41, R64, 0xfffffff8, RZ, 0xc0, !PT ;  /* 0xfffffff840297812 */ /* 0x000fc800078ec0ff */
[----:B------:R-:W-:-:S05]  /*6d90*/  IADD3 R40, P0, R58, R41, RZ ;  /* 0x000000293a287210 */ /* 0x000fca0007f1e0ff */
[----:B------:R-:W-:-:S06]  /*6da0*/  IMAD.X R41, RZ, RZ, R59, P0 ;  /* 0x000000ffff297224 */ /* 0x000fcc00000e063b */
[----:B------:R-:W2:Y:S01]  /*6db0*/  LDG.E.64 R40, desc[UR60][R40.64] ;  /* 0x0000003c28287981 */ /* 0x000ea2000c1e1b00 */
[C---:B------:R-:W-:Y:S01]  /*6dc0*/  FSETP.GTU.FTZ.AND P2, PT, |R47|.reuse, +INF , PT ;  /* 0x7f8000002f00780b */ /* 0x040fe20003f5c200 */
[----:B------:R-:W-:Y:S01]  /*6dd0*/  HADD2.F32 R64, -RZ, R63.H0_H0 ;  /* 0x2000003fff407230 */ /* 0x000fe20000004100 */
        /* <DEDUP_REMOVED lines=10> */
[----:B------:R-:W-:Y:S02]  /*6e80*/  @!P2 ISETP.EQ.U32.AND P0, PT, R60, 0x1, PT ;  /* 0x000000013c00a80c */ /* 0x000fe40003f02070 */
[----:B------:R-:W-:Y:S02]  /*6e90*/  @P2 ISETP.LT.OR.EX P0, PT, R46, RZ, !P3, P4 ;  /* 0x000000ff2e00220c */ /* 0x000fe40005f01740 */
[----:B------:R-:W-:Y:S02]  /*6ea0*/  FSETP.GTU.FTZ.AND P2, PT, |R44|, +INF , PT ;  /* 0x7f8000002c00780b */ /* 0x000fe40003f5c200 */
[----:B------:R-:W-:-:S02]  /*6eb0*/  FSEL R47, R47, R64, P0 ;  /* 0x000000402f2f7208 */ /* 0x000fc40000000000 */
[----:B------:R-:W-:Y:S02]  /*6ec0*/  SEL R45, R45, R55, P0 ;  /* 0x000000372d2d7207 */ /* 0x000fe40000000000 */
[----:B------:R-:W-:Y:S02]  /*6ed0*/  SEL R46, R46, RZ, P0 ;  /* 0x000000ff2e2e7207 */ /* 0x000fe40000000000 */
[C-C-:B--2---:R-:W-:Y:S02]  /*6ee0*/  PRMT R74, R40.reuse, 0x5410, R41.reuse ;  /* 0x00005410284a7816 */ /* 0x144fe40000000029 */
[----:B------:R-:W-:Y:S01]  /*6ef0*/  PRMT R75, R40, 0x7632, R41 ;  /* 0x00007632284b7816 */ /* 0x000fe20000000029 */
[----:B------:R-:W-:Y:S02]  /*6f00*/  HADD2.F32 R41, -RZ, R63.H1_H1 ;  /* 0x3000003fff297230 */ /* 0x000fe40000004100 */
        /* <DEDUP_REMOVED lines=10> */
.L_x_6363:
[----:B------:R-:W-:Y:S02]  /*6fb0*/  FSETP.GTU.FTZ.AND P0, PT, |R41|, +INF , PT ;  /* 0x7f8000002900780b */ /* 0x000fe40003f1c200 */
[----:B------:R-:W-:-:S04]  /*6fc0*/  ISETP.LT.U32.AND P2, PT, R42, R55, PT ;  /* 0x000000372a00720c */ /* 0x000fc80003f41070 */
[----:B------:R-:W-:-:S13]  /*6fd0*/  ISETP.LT.OR.EX P0, PT, R43, RZ, !P0, P2 ;  /* 0x000000ff2b00720c */ /* 0x000fda0004701720 */
.L_x_6364:
[----:B------:R-:W-:Y:S05]  /*6fe0*/  BSYNC B1 ;  /* 0x0000000000017941 */ /* 0x000fea0003800000 */
.L_x_6362:
        /* <DEDUP_REMOVED lines=16> */
.L_x_6366:
[----:B------:R-:W-:Y:S02]  /*70f0*/  FSETP.GTU.FTZ.AND P0, PT, |R60|, +INF , PT ;  /* 0x7f8000003c00780b */ /* 0x000fe40003f1c200 */
[----:B------:R-:W-:-:S04]  /*7100*/  ISETP.LT.U32.AND P2, PT, R35, R55, PT ;  /* 0x000000372300720c */ /* 0x000fc80003f41070 */
[----:B------:R-:W-:-:S13]  /*7110*/  ISETP.LT.OR.EX P0, PT, R36, RZ, !P0, P2 ;  /* 0x000000ff2400720c */ /* 0x000fda0004701720 */
.L_x_6367:
[----:B------:R-:W-:Y:S05]  /*7120*/  BSYNC B1 ;  /* 0x0000000000017941 */ /* 0x000fea0003800000 */
.L_x_6365:
        /* <DEDUP_REMOVED lines=16> */
.L_x_6369:
[----:B------:R-:W-:Y:S02]  /*7230*/  FSETP.GTU.FTZ.AND P0, PT, |R41|, +INF , PT ;  /* 0x7f8000002900780b */ /* 0x000fe40003f1c200 */
[----:B------:R-:W-:-:S04]  /*7240*/  ISETP.LT.U32.AND P2, PT, R32, R55, PT ;  /* 0x000000372000720c */ /* 0x000fc80003f41070 */
[----:B------:R-:W-:-:S13]  /*7250*/  ISETP.LT.OR.EX P0, PT, R33, RZ, !P0, P2 ;  /* 0x000000ff2100720c */ /* 0x000fda0004701720 */
.L_x_6370:
[----:B------:R-:W-:Y:S05]  /*7260*/  BSYNC B1 ;  /* 0x0000000000017941 */ /* 0x000fea0003800000 */
.L_x_6368:
        /* <DEDUP_REMOVED lines=16> */
.L_x_6372:
[----:B------:R-:W-:Y:S02]  /*7370*/  FSETP.GTU.FTZ.AND P0, PT, |R60|, +INF , PT ;  /* 0x7f8000003c00780b */ /* 0x000fe40003f1c200 */
[----:B------:R-:W-:-:S04]  /*7380*/  ISETP.LT.U32.AND P2, PT, R29, R62, PT ;  /* 0x0000003e1d00720c */ /* 0x000fc80003f41070 */
[----:B------:R-:W-:-:S13]  /*7390*/  ISETP.LT.OR.EX P0, PT, R30, RZ, !P0, P2 ;  /* 0x000000ff1e00720c */ /* 0x000fda0004701720 */
.L_x_6373:
[----:B------:R-:W-:Y:S05]  /*73a0*/  BSYNC B1 ;  /* 0x0000000000017941 */ /* 0x000fea0003800000 */
.L_x_6371:
        /* <DEDUP_REMOVED lines=16> */
.L_x_6375:
[----:B------:R-:W-:Y:S02]  /*74b0*/  FSETP.GTU.FTZ.AND P0, PT, |R41|, +INF , PT ;  /* 0x7f8000002900780b */ /* 0x000fe40003f1c200 */
[----:B------:R-:W-:-:S04]  /*74c0*/  ISETP.LT.U32.AND P2, PT, R26, R62, PT ;  /* 0x0000003e1a00720c */ /* 0x000fc80003f41070 */
[----:B------:R-:W-:-:S13]  /*74d0*/  ISETP.LT.OR.EX P0, PT, R27, RZ, !P0, P2 ;  /* 0x000000ff1b00720c */ /* 0x000fda0004701720 */
.L_x_6376:
[----:B------:R-:W-:Y:S05]  /*74e0*/  BSYNC B1 ;  /* 0x0000000000017941 */ /* 0x000fea0003800000 */
.L_x_6374:
        /* <DEDUP_REMOVED lines=16> */
.L_x_6378:
[----:B------:R-:W-:Y:S02]  /*75f0*/  FSETP.GTU.FTZ.AND P0, PT, |R60|, +INF , PT ;  /* 0x7f8000003c00780b */ /* 0x000fe40003f1c200 */
[----:B------:R-:W-:-:S04]  /*7600*/  ISETP.LT.U32.AND P2, PT, R23, R62, PT ;  /* 0x0000003e1700720c */ /* 0x000fc80003f41070 */
[----:B------:R-:W-:-:S13]  /*7610*/  ISETP.LT.OR.EX P0, PT, R24, RZ, !P0, P2 ;  /* 0x000000ff1800720c */ /* 0x000fda0004701720 */
.L_x_6379:
[----:B------:R-:W-:Y:S05]  /*7620*/  BSYNC B1 ;  /* 0x0000000000017941 */ /* 0x000fea0003800000 */
.L_x_6377:
        /* <DEDUP_REMOVED lines=16> */
.L_x_6381:
[----:B------:R-:W-:Y:S02]  /*7730*/  FSETP.GTU.FTZ.AND P0, PT, |R41|, +INF , PT ;  /* 0x7f8000002900780b */ /* 0x000fe40003f1c200 */
[----:B------:R-:W-:-:S04]  /*7740*/  ISETP.LT.U32.AND P2, PT, R20, R62, PT ;  /* 0x0000003e1400720c */ /* 0x000fc80003f41070 */
[----:B------:R-:W-:-:S13]  /*7750*/  ISETP.LT.OR.EX P0, PT, R21, RZ, !P0, P2 ;  /* 0x000000ff1500720c */ /* 0x000fda0004701720 */
.L_x_6382:
[----:B------:R-:W-:Y:S05]  /*7760*/  BSYNC B1 ;  /* 0x0000000000017941 */ /* 0x000fea0003800000 */
.L_x_6380:
[----:B------:R-:W-:Y:S01]  /*7770*/  FSETP.GTU.FTZ.AND P2, PT, |R48|, +INF , PT ;  /* 0x7f8000003000780b */ /* 0x000fe20003f5c200 */
[----:B------:R-:W-:Y:S01]  /*7780*/  BSSY B1, `(.L_x_6383) ;  /* 0x0000013000017945 */ /* 0x000fe20003800000 */
[----:B------:R-:W-:Y:S01]  /*7790*/  FSEL R22, R22, R41, P0 ;  /* 0x0000002916167208 */ /* 0x000fe20000000000 */
[----:B------:R-:W-:Y:S01]  /*77a0*/  HADD2.F32 R41, -RZ, R69.H0_H0 ;  /* 0x20000045ff297230 */ /* 0x000fe20000004100 */
[----:B------:R-:W-:Y:S01]  /*77b0*/  SEL R20, R20, R62, P0 ;  /* 0x0000003e14147207 */ /* 0x000fe20000000000 */
[----:B------:R-:W-:Y:S01]  /*77c0*/  IMAD.IADD R62, R62, 0x1, R57 ;  /* 0x000000013e3e7824 */ /* 0x000fe200078e0239 */
        /* <DEDUP_REMOVED lines=11> */
.L_x_6384:
[----:B------:R-:W-:Y:S02]  /*7880*/  FSETP.GTU.FTZ.AND P0, PT, |R41|, +INF , PT ;  /* 0x7f8000002900780b */ /* 0x000fe40003f1c200 */
[----:B------:R-:W-:-:S04]  /*7890*/  ISETP.LT.U32.AND P2, PT, R3, R62, PT ;  /* 0x0000003e0300720c */ /* 0x000fc80003f41070 */
[----:B------:R-:W-:-:S13]  /*78a0*/  ISETP.LT.OR.EX P0, PT, R0, RZ, !P0, P2 ;  /* 0x000000ff0000720c */ /* 0x000fda0004701720 */
.L_x_6385:
[----:B------:R-:W-:Y:S05]  /*78b0*/  BSYNC B1 ;  /* 0x0000000000017941 */ /* 0x000fea0003800000 */
.L_x_6383:
        /* <DEDUP_REMOVED lines=16> */
.L_x_6387:
[----:B------:R-:W-:Y:S02]  /*79c0*/  FSETP.GTU.FTZ.AND P0, PT, |R60|, +INF , PT ;  /* 0x7f8000003c00780b */ /* 0x000fe40003f1c200 */
[----:B------:R-:W-:-:S04]  /*79d0*/  ISETP.LT.U32.AND P2, PT, R5, R62, PT ;  /* 0x0000003e0500720c */ /* 0x000fc80003f41070 */
[----:B------:R-:W-:-:S13]  /*79e0*/  ISETP.LT.OR.EX P0, PT, R4, RZ, !P0, P2 ;  /* 0x000000ff0400720c */ /* 0x000fda0004701720 */
.L_x_6388:
[----:B------:R-:W-:Y:S05]  /*79f0*/  BSYNC B1 ;  /* 0x0000000000017941 */ /* 0x000fea0003800000 */
.L_x_6386:
        /* <DEDUP_REMOVED lines=16> */
.L_x_6390:
[----:B------:R-:W-:Y:S02]  /*7b00*/  FSETP.GTU.FTZ.AND P0, PT, |R41|, +INF , PT ;  /* 0x7f8000002900780b */ /* 0x000fe40003f1c200 */
[----:B------:R-:W-:-:S04]  /*7b10*/  ISETP.LT.U32.AND P2, PT, R7, R62, PT ;  /* 0x0000003e0700720c */ /* 0x000fc80003f41070 */
[----:B------:R-:W-:-:S13]  /*7b20*/  ISETP.LT.OR.EX P0, PT, R6, RZ, !P0, P2 ;  /* 0x000000ff0600720c */ /* 0x000fda0004701720 */
.L_x_6391:
[----:B------:R-:W-:Y:S05]  /*7b30*/  BSYNC B1 ;  /* 0x0000000000017941 */ /* 0x000fea0003800000 */
.L_x_6389:
        /* <DEDUP_REMOVED lines=16> */
.L_x_6393:
[----:B------:R-:W-:Y:S02]  /*7c40*/  FSETP.GTU.FTZ.AND P0, PT, |R60|, +INF , PT ;  /* 0x7f8000003c00780b */ /* 0x000fe40003f1c200 */
[----:B------:R-:W-:-:S04]  /*7c50*/  ISETP.LT.U32.AND P2, PT, R9, R62, PT ;  /* 0x0000003e0900720c */ /* 0x000fc80003f41070 */
[----:B------:R-:W-:-:S13]  /*7c60*/  ISETP.LT.OR.EX P0, PT, R8, RZ, !P0, P2 ;  /* 0x000000ff0800720c */ /* 0x000fda0004701720 */
.L_x_6394:
[----:B------:R-:W-:Y:S05]  /*7c70*/  BSYNC B1 ;  /* 0x0000000000017941 */ /* 0x000fea0003800000 */
.L_x_6392:
        /* <DEDUP_REMOVED lines=17> */
.L_x_6396:
[----:B------:R-:W-:Y:S02]  /*7d90*/  FSETP.GTU.FTZ.AND P0, PT, |R41|, +INF , PT ;  /* 0x7f8000002900780b */ /* 0x000fe40003f1c200 */
[----:B------:R-:W-:-:S04]  /*7da0*/  ISETP.LT.U32.AND P2, PT, R13, R62, PT ;  /* 0x0000003e0d00720c */ /* 0x000fc80003f41070 */
[----:B------:R-:W-:-:S13]  /*7db0*/  ISETP.LT.OR.EX P0, PT, R12, RZ, !P0, P2 ;  /* 0x000000ff0c00720c */ /* 0x000fda0004701720 */
.L_x_6397:
[----:B------:R-:W-:Y:S05]  /*7dc0*/  BSYNC B1 ;  /* 0x0000000000017941 */ /* 0x000fea0003800000 */
.L_x_6395:
        /* <DEDUP_REMOVED lines=16> */
.L_x_6399:
[----:B------:R-:W-:Y:S02]  /*7ed0*/  FSETP.GTU.FTZ.AND P0, PT, |R60|, +INF , PT ;  /* 0x7f8000003c00780b */ /* 0x000fe40003f1c200 */
[----:B------:R-:W-:-:S04]  /*7ee0*/  ISETP.LT.U32.AND P2, PT, R15, R62, PT ;  /* 0x0000003e0f00720c */ /* 0x000fc80003f41070 */
[----:B------:R-:W-:-:S13]  /*7ef0*/  ISETP.LT.OR.EX P0, PT, R14, RZ, !P0, P2 ;  /* 0x000000ff0e00720c */ /* 0x000fda0004701720 */
.L_x_6400:
[----:B------:R-:W-:Y:S05]  /*7f00*/  BSYNC B1 ;  /* 0x0000000000017941 */ /* 0x000fea0003800000 */
.L_x_6398:
        /* <DEDUP_REMOVED lines=16> */
.L_x_6402:
[----:B------:R-:W-:Y:S02]  /*8010*/  FSETP.GTU.FTZ.AND P0, PT, |R41|, +INF , PT ;  /* 0x7f8000002900780b */ /* 0x000fe40003f1c200 */
[----:B------:R-:W-:-:S04]  /*8020*/  ISETP.LT.U32.AND P2, PT, R19, R62, PT ;  /* 0x0000003e1300720c */ /* 0x000fc80003f41070 */
[----:B------:R-:W-:-:S13]  /*8030*/  ISETP.LT.OR.EX P0, PT, R18, RZ, !P0, P2 ;  /* 0x000000ff1200720c */ /* 0x000fda0004701720 */
.L_x_6403:
[----:B------:R-:W-:Y:S05]  /*8040*/  BSYNC B1 ;  /* 0x0000000000017941 */ /* 0x000fea0003800000 */
.L_x_6401:
        /* <DEDUP_REMOVED lines=16> */
.L_x_6405:
[----:B------:R-:W-:Y:S02]  /*8150*/  FSETP.GTU.FTZ.AND P0, PT, |R41|, +INF , PT ;  /* 0x7f8000002900780b */ /* 0x000fe40003f1c200 */
[----:B------:R-:W-:-:S04]  /*8160*/  ISETP.LT.U32.AND P2, PT, R11, R62, PT ;  /* 0x0000003e0b00720c */ /* 0x000fc80003f41070 */
[----:B------:R-:W-:-:S13]  /*8170*/  ISETP.LT.OR.EX P0, PT, R10, RZ, !P0, P2 ;  /* 0x000000ff0a00720c */ /* 0x000fda0004701720 */
.L_x_6406:
[----:B------:R-:W-:Y:S05]  /*8180*/  BSYNC B1 ;  /* 0x0000000000017941 */ /* 0x000fea0003800000 */
.L_x_6404:
        /* <DEDUP_REMOVED lines=9> */
.L_x_6357:
[----:B------:R-:W-:Y:S05]  /*8220*/  BSYNC B0 ;  /* 0x0000000000007941 */ /* 0x000fea0003800000 */
.L_x_6356:
        /* <DEDUP_REMOVED lines=280> */
.L_x_6410:
[----:B------:R-:W-:-:S04]  /*93b0*/  LOP3.LUT R39, R65, 0xfffffff8, RZ, 0xc0, !PT ;  /* 0xfffffff841277812 */ /* 0x000fc800078ec0ff */
[----:B------:R-:W-:-:S05]  /*93c0*/  IADD3 R38, P2, R58, R39, RZ ;  /* 0x000000273a267210 */ /* 0x000fca0007f5e0ff */
[----:B------:R-:W-:-:S06]  /*93d0*/  IMAD.X R39, RZ, RZ, R59, P2 ;  /* 0x000000ffff277224 */ /* 0x000fcc00010e063b */
[----:B------:R-:W2:Y:S01]  /*93e0*/  LDG.E.64 R38, desc[UR60][R38.64] ;  /* 0x0000003c26267981 */ /* 0x000ea2000c1e1b00 */
[----:B------:R-:W-:-:S05]  /*93f0*/  IMAD.IADD R65, R55, 0x1, R57 ;  /* 0x0000000137417824 */ /* 0x000fca00078e0239 */
[----:B------:R-:W-:Y:S02]  /*9400*/  ISETP.GE.U32.AND P2, PT, R65, R60, PT ;  /* 0x0000003c4100720c */ /* 0x000fe40003f46070 */
[----:B--2---:R-:W-:Y:S02]  /*9410*/  PRMT R63, R38, 0x7610, R38 ;  /* 0x00007610263f7816 */ /* 0x004fe40000000026 */
[C---:B------:R-:W-:Y:S02]  /*9420*/  PRMT R66, R39.reuse, 0x7610, R66 ;  /* 0x0000761027427816 */ /* 0x040fe40000000042 */
[----:B------:R-:W-:-:S07]  /*9430*/  PRMT R67, R39, 0x7632, R67 ;  /* 0x0000763227437816 */ /* 0x000fce0000000043 */
        /* <DEDUP_REMOVED lines=275> */
.L_x_6411:
[----:B------:R-:W-:-:S04]  /*a570*/  LOP3.LUT R39, R73, 0xfffffff8, RZ, 0xc0, !PT ;  /* 0xfffffff849277812 */ /* 0x000fc800078ec0ff */
[----:B------:R-:W-:-:S05]  /*a580*/  IADD3 R38, P2, R58, R39, RZ ;  /* 0x000000273a267210 */ /* 0x000fca0007f5e0ff */
[----:B------:R-:W-:-:S06]  /*a590*/  IMAD.X R39, RZ, RZ, R59, P2 ;  /* 0x000000ffff277224 */ /* 0x000fcc00010e063b */
[----:B------:R-:W2:Y:S01]  /*a5a0*/  LDG.E.64 R38, desc[UR60][R38.64] ;  /* 0x0000003c26267981 */ /* 0x000ea2000c1e1b00 */
[----:B------:R-:W-:-:S05]  /*a5b0*/  IMAD.IADD R65, R65, 0x1, R57 ;  /* 0x0000000141417824 */ /* 0x000fca00078e0239 */
[----:B------:R-:W-:Y:S02]  /*a5c0*/  ISETP.GE.U32.AND P2, PT, R65, R60, PT ;  /* 0x0000003c4100720c */ /* 0x000fe40003f46070 */
[--C-:B--2---:R-:W-:Y:S02]  /*a5d0*/  PRMT R66, R66, 0x5410, R38.reuse ;  /* 0x0000541042427816 */ /* 0x104fe40000000026 */
[----:B------:R-:W-:Y:S02]  /*a5e0*/  PRMT R67, R67, 0x7610, R38 ;  /* 0x0000761043437816 */ /* 0x000fe40000000026 */
        /* <DEDUP_REMOVED lines=276> */
.L_x_6412:
[----:B------:R-:W-:-:S04]  /*b730*/  LOP3.LUT R39, R62, 0xfffffff8, RZ, 0xc0, !PT ;  /* 0xfffffff83e277812 */ /* 0x000fc800078ec0ff */
[----:B------:R-:W-:-:S05]  /*b740*/  IADD3 R38, P2, R58, R39, RZ ;  /* 0x000000273a267210 */ /* 0x000fca0007f5e0ff */
[----:B------:R-:W-:-:S06]  /*b750*/  IMAD.X R39, RZ, RZ, R59, P2 ;  /* 0x000000ffff277224 */ /* 0x000fcc00010e063b */
[----:B------:R-:W2:Y:S01]  /*b760*/  LDG.E.64 R38, desc[UR60][R38.64] ;  /* 0x0000003c26267981 */ /* 0x000ea2000c1e1b00 */
[----:B------:R-:W-:-:S05]  /*b770*/  IMAD.IADD R65, R65, 0x1, R57 ;  /* 0x0000000141417824 */ /* 0x000fca00078e0239 */
[----:B------:R-:W-:Y:S02]  /*b780*/  ISETP.GE.U32.AND P2, PT, R65, R60, PT ;  /* 0x0000003c4100720c */ /* 0x000fe40003f46070 */
[C-C-:B--2---:R-:W-:Y:S02]  /*b790*/  PRMT R69, R38.reuse, 0x5410, R39.reuse ;  /* 0x0000541026457816 */ /* 0x144fe40000000027 */
        /* <DEDUP_REMOVED lines=276> */
.L_x_6413:
[----:B------:R-:W-:-:S04]  /*c8e0*/  LOP3.LUT R39, R62, 0xfffffff8, RZ, 0xc0, !PT ;  /* 0xfffffff83e277812 */ /* 0x000fc800078ec0ff */
[----:B------:R-:W-:-:S05]  /*c8f0*/  IADD3 R38, P1, R58, R39, RZ ;  /* 0x000000273a267210 */ /* 0x000fca0007f3e0ff */
[----:B------:R-:W-:-:S06]  /*c900*/  IMAD.X R39, RZ, RZ, R59, P1 ;  /* 0x000000ffff277224 */ /* 0x000fcc00008e063b */
[----:B------:R-:W2:Y:S02]  /*c910*/  LDG.E.64 R38, desc[UR60][R38.64] ;  /* 0x0000003c26267981 */ /* 0x000ea4000c1e1b00 */
[C-C-:B--2---:R-:W-:Y:S02]  /*c920*/  PRMT R74, R38.reuse, 0x5410, R39.reuse ;  /* 0x00005410264a7816 */ /* 0x144fe40000000027 */
[----:B------:R-:W-:-:S07]  /*c930*/  PRMT R75, R38, 0x7632, R39 ;  /* 0x00007632264b7816 */ /* 0x000fce0000000027 */
.L_x_6409:
[----:B------:R-:W-:Y:S05]  /*c940*/  BSYNC B0 ;  /* 0x0000000000007941 */ /* 0x000fea0003800000 */
.L_x_6408:
[----:B------:R-:W-:Y:S04]  /*c950*/  BSSY B0, `(.L_x_6414) ;  /* 0x000014b000007945 */ /* 0x000fe80003800000 */
        /* <DEDUP_REMOVED lines=14> */
.L_x_6417:
[----:B------:R-:W-:Y:S02]  /*ca40*/  FSETP.GTU.FTZ.AND P0, PT, |R40|, +INF , PT ;  /* 0x7f8000002800780b */ /* 0x000fe40003f1c200 */
[----:B------:R-:W-:-:S04]  /*ca50*/  ISETP.LT.U32.AND P1, PT, R45, R55, PT ;  /* 0x000000372d00720c */ /* 0x000fc80003f21070 */
[----:B------:R-:W-:-:S13]  /*ca60*/  ISETP.LT.OR.EX P0, PT, R46, RZ, !P0, P1 ;  /* 0x000000ff2e00720c */ /* 0x000fda0004701710 */
.L_x_6418:
[----:B------:R-:W-:Y:S05]  /*ca70*/  BSYNC B1 ;  /* 0x0000000000017941 */ /* 0x000fea0003800000 */
.L_x_6416:
        /* <DEDUP_REMOVED lines=16> */
.L_x_6420:
[----:B------:R-:W-:Y:S02]  /*cb80*/  FSETP.GTU.FTZ.AND P0, PT, |R63|, +INF , PT ;  /* 0x7f8000003f00780b */ /* 0x000fe40003f1c200 */
[----:B------:R-:W-:-:S04]  /*cb90*/  ISETP.LT.U32.AND P1, PT, R42, R55, PT ;  /* 0x000000372a00720c */ /* 0x000fc80003f21070 */
[----:B------:R-:W-:-:S13]  /*cba0*/  ISETP.LT.OR.EX P0, PT, R43, RZ, !P0, P1 ;  /* 0x000000ff2b00720c */ /* 0x000fda0004701710 */
.L_x_6421:
[----:B------:R-:W-:Y:S05]  /*cbb0*/  BSYNC B1 ;  /* 0x0000000000017941 */ /* 0x000fea0003800000 */
.L_x_6419:
        /* <DEDUP_REMOVED lines=16> */
.L_x_6423:
[----:B------:R-:W-:Y:S02]  /*ccc0*/  FSETP.GTU.FTZ.AND P0, PT, |R40|, +INF , PT ;  /* 0x7f8000002800780b */ /* 0x000fe40003f1c200 */
[----:B------:R-:W-:-:S04]  /*ccd0*/  ISETP.LT.U32.AND P1, PT, R35, R55, PT ;  /* 0x000000372300720c */ /* 0x000fc80003f21070 */
[----:B------:R-:W-:-:S13]  /*cce0*/  ISETP.LT.OR.EX P0, PT, R36, RZ, !P0, P1 ;  /* 0x000000ff2400720c */ /* 0x000fda0004701710 */
.L_x_6424:
[----:B------:R-:W-:Y:S05]  /*ccf0*/  BSYNC B1 ;  /* 0x0000000000017941 */ /* 0x000fea0003800000 */
.L_x_6422:
        /* <DEDUP_REMOVED lines=16> */
.L_x_6426:
[----:B------:R-:W-:Y:S02]  /*ce00*/  FSETP.GTU.FTZ.AND P0, PT, |R39|, +INF , PT ;  /* 0x7f8000002700780b */ /* 0x000fe40003f1c200 */
[----:B------:R-:W-:-:S04]  /*ce10*/  ISETP.LT.U32.AND P1, PT, R32, R55, PT ;  /* 0x000000372000720c */ /* 0x000fc80003f21070 */
[----:B------:R-:W-:-:S13]  /*ce20*/  ISETP.LT.OR.EX P0, PT, R33, RZ, !P0, P1 ;  /* 0x000000ff2100720c */ /* 0x000fda0004701710 */
.L_x_6427:
[----:B------:R-:W-:Y:S05]  /*ce30*/  BSYNC B1 ;  /* 0x0000000000017941 */ /* 0x000fea0003800000 */
.L_x_6425:
        /* <DEDUP_REMOVED lines=19> */
.L_x_6429:
[----:B------:R-:W-:Y:S02]  /*cf70*/  FSETP.GTU.FTZ.AND P0, PT, |R66|, +INF , PT ;  /* 0x7f8000004200780b */ /* 0x000fe40003f1c200 */
[----:B------:R-:W-:-:S04]  /*cf80*/  ISETP.LT.U32.AND P1, PT, R29, R38, PT ;  /* 0x000000261d00720c */ /* 0x000fc80003f21070 */
[----:B------:R-:W-:-:S13]  /*cf90*/  ISETP.LT.OR.EX P0, PT, R30, RZ, !P0, P1 ;  /* 0x000000ff1e00720c */ /* 0x000fda0004701710 */
.L_x_6430:
[----:B------:R-:W-:Y:S05]  /*cfa0*/  BSYNC B1 ;  /* 0x0000000000017941 */ /* 0x000fea0003800000 */
.L_x_6428:
        /* <DEDUP_REMOVED lines=16> */
.L_x_6432:
[----:B------:R-:W-:Y:S02]  /*d0b0*/  FSETP.GTU.FTZ.AND P0, PT, |R67|, +INF , PT ;  /* 0x7f8000004300780b */ /* 0x000fe40003f1c200 */
[----:B------:R-:W-:-:S04]  /*d0c0*/  ISETP.LT.U32.AND P1, PT, R26, R38, PT ;  /* 0x000000261a00720c */ /* 0x000fc80003f21070 */
[----:B------:R-:W-:-:S13]  /*d0d0*/  ISETP.LT.OR.EX P0, PT, R27, RZ, !P0, P1 ;  /* 0x000000ff1b00720c */ /* 0x000fda0004701710 */
.L_x_6433:
[----:B------:R-:W-:Y:S05]  /*d0e0*/  BSYNC B1 ;  /* 0x0000000000017941 */ /* 0x000fea0003800000 */
.L_x_6431:
        /* <DEDUP_REMOVED lines=16> */
.L_x_6435:
[----:B------:R-:W-:Y:S02]  /*d1f0*/  FSETP.GTU.FTZ.AND P0, PT, |R40|, +INF , PT ;  /* 0x7f8000002800780b */ /* 0x000fe40003f1c200 */
[----:B------:R-:W-:-:S04]  /*d200*/  ISETP.LT.U32.AND P1, PT, R23, R38, PT ;  /* 0x000000261700720c */ /* 0x000fc80003f21070 */
[----:B------:R-:W-:-:S13]  /*d210*/  ISETP.LT.OR.EX P0, PT, R24, RZ, !P0, P1 ;  /* 0x000000ff1800720c */ /* 0x000fda0004701710 */
.L_x_6436:
[----:B------:R-:W-:Y:S05]  /*d220*/  BSYNC B1 ;  /* 0x0000000000017941 */ /* 0x000fea0003800000 */
.L_x_6434:
        /* <DEDUP_REMOVED lines=16> */
.L_x_6438:
[----:B------:R-:W-:Y:S02]  /*d330*/  FSETP.GTU.FTZ.AND P0, PT, |R41|, +INF , PT ;  /* 0x7f8000002900780b */ /* 0x000fe40003f1c200 */
[----:B------:R-:W-:-:S04]  /*d340*/  ISETP.LT.U32.AND P1, PT, R20, R38, PT ;  /* 0x000000261400720c */ /* 0x000fc80003f21070 */
[----:B------:R-:W-:-:S13]  /*d350*/  ISETP.LT.OR.EX P0, PT, R21, RZ, !P0, P1 ;  /* 0x000000ff1500720c */ /* 0x000fda0004701710 */
.L_x_6439:
[----:B------:R-:W-:Y:S05]  /*d360*/  BSYNC B1 ;  /* 0x0000000000017941 */ /* 0x000fea0003800000 */
.L_x_6437:
        /* <DEDUP_REMOVED lines=19> */
.L_x_6441:
[----:B------:R-:W-:Y:S02]  /*d4a0*/  FSETP.GTU.FTZ.AND P0, PT, |R39|, +INF , PT ;  /* 0x7f8000002700780b */ /* 0x000fe40003f1c200 */
[----:B------:R-:W-:-:S04]  /*d4b0*/  ISETP.LT.U32.AND P1, PT, R3, R40, PT ;  /* 0x000000280300720c */ /* 0x000fc80003f21070 */
[----:B------:R-:W-:-:S13]  /*d4c0*/  ISETP.LT.OR.EX P0, PT, R0, RZ, !P0, P1 ;  /* 0x000000ff0000720c */ /* 0x000fda0004701710 */
.L_x_6442:
[----:B------:R-:W-:Y:S05]  /*d4d0*/  BSYNC B1 ;  /* 0x0000000000017941 */ /* 0x000fea0003800000 */
.L_x_6440:
        /* <DEDUP_REMOVED lines=16> */
.L_x_6444:
[----:B------:R-:W-:Y:S02]  /*d5e0*/  FSETP.GTU.FTZ.AND P0, PT, |R58|, +INF , PT ;  /* 0x7f8000003a00780b */ /* 0x000fe40003f1c200 */
[----:B------:R-:W-:-:S04]  /*d5f0*/  ISETP.LT.U32.AND P1, PT, R5, R40, PT ;  /* 0x000000280500720c */ /* 0x000fc80003f21070 */
[----:B------:R-:W-:-:S13]  /*d600*/  ISETP.LT.OR.EX P0, PT, R4, RZ, !P0, P1 ;  /* 0x000000ff0400720c */ /* 0x000fda0004701710 */
.L_x_6445:
[----:B------:R-:W-:Y:S05]  /*d610*/  BSYNC B1 ;  /* 0x0000000000017941 */ /* 0x000fea0003800000 */
.L_x_6443:
        /* <DEDUP_REMOVED lines=16> */
.L_x_6447:
[----:B------:R-:W-:Y:S02]  /*d720*/  FSETP.GTU.FTZ.AND P0, PT, |R69|, +INF , PT ;  /* 0x7f8000004500780b */ /* 0x000fe40003f1c200 */
[----:B------:R-:W-:-:S04]  /*d730*/  ISETP.LT.U32.AND P1, PT, R7, R40, PT ;  /* 0x000000280700720c */ /* 0x000fc80003f21070 */
[----:B------:R-:W-:-:S13]  /*d740*/  ISETP.LT.OR.EX P0, PT, R6, RZ, !P0, P1 ;  /* 0x000000ff0600720c */ /* 0x000fda0004701710 */
.L_x_6448:
[----:B------:R-:W-:Y:S05]  /*d750*/  BSYNC B1 ;  /* 0x0000000000017941 */ /* 0x000fea0003800000 */
.L_x_6446:
        /* <DEDUP_REMOVED lines=16> */
.L_x_6450:
[----:B------:R-:W-:Y:S02]  /*d860*/  FSETP.GTU.FTZ.AND P0, PT, |R72|, +INF , PT ;  /* 0x7f8000004800780b */ /* 0x000fe40003f1c200 */
[----:B------:R-:W-:-:S04]  /*d870*/  ISETP.LT.U32.AND P1, PT, R9, R40, PT ;  /* 0x000000280900720c */ /* 0x000fc80003f21070 */
[----:B------:R-:W-:-:S13]  /*d880*/  ISETP.LT.OR.EX P0, PT, R8, RZ, !P0, P1 ;  /* 0x000000ff0800720c */ /* 0x000fda0004701710 */
.L_x_6451:
[----:B------:R-:W-:Y:S05]  /*d890*/  BSYNC B1 ;  /* 0x0000000000017941 */ /* 0x000fea0003800000 */
.L_x_6449:
        /* <DEDUP_REMOVED lines=19> */
.L_x_6453:
[----:B------:R-:W-:Y:S02]  /*d9d0*/  FSETP.GTU.FTZ.AND P0, PT, |R39|, +INF , PT ;  /* 0x7f8000002700780b */ /* 0x000fe40003f1c200 */
[----:B------:R-:W-:-:S04]  /*d9e0*/  ISETP.LT.U32.AND P1, PT, R13, R58, PT ;  /* 0x0000003a0d00720c */ /* 0x000fc80003f21070 */
[----:B------:R-:W-:-:S13]  /*d9f0*/  ISETP.LT.OR.EX P0, PT, R12, RZ, !P0, P1 ;  /* 0x000000ff0c00720c */ /* 0x000fda0004701710 */
.L_x_6454:
[----:B------:R-:W-:Y:S05]  /*da00*/  BSYNC B1 ;  /* 0x0000000000017941 */ /* 0x000fea0003800000 */
.L_x_6452:
        /* <DEDUP_REMOVED lines=16> */
.L_x_6456:
[----:B------:R-:W-:Y:S02]  /*db10*/  FSETP.GTU.FTZ.AND P0, PT, |R40|, +INF , PT ;  /* 0x7f8000002800780b */ /* 0x000fe40003f1c200 */
[----:B------:R-:W-:-:S04]  /*db20*/  ISETP.LT.U32.AND P1, PT, R15, R58, PT ;  /* 0x0000003a0f00720c */ /* 0x000fc80003f21070 */
[----:B------:R-:W-:-:S13]  /*db30*/  ISETP.LT.OR.EX P0, PT, R14, RZ, !P0, P1 ;  /* 0x000000ff0e00720c */ /* 0x000fda0004701710 */
.L_x_6457:
[----:B------:R-:W-:Y:S05]  /*db40*/  BSYNC B1 ;  /* 0x0000000000017941 */ /* 0x000fea0003800000 */
.L_x_6455:
        /* <DEDUP_REMOVED lines=16> */
.L_x_6459:
[----:B------:R-:W-:Y:S02]  /*dc50*/  FSETP.GTU.FTZ.AND P0, PT, |R39|, +INF , PT ;  /* 0x7f8000002700780b */ /* 0x000fe40003f1c200 */
[----:B------:R-:W-:-:S04]  /*dc60*/  ISETP.LT.U32.AND P1, PT, R19, R58, PT ;  /* 0x0000003a1300720c */ /* 0x000fc80003f21070 */
[----:B------:R-:W-:-:S13]  /*dc70*/  ISETP.LT.OR.EX P0, PT, R18, RZ, !P0, P1 ;  /* 0x000000ff1200720c */ /* 0x000fda0004701710 */
.L_x_6460:
[----:B------:R-:W-:Y:S05]  /*dc80*/  BSYNC B1 ;  /* 0x0000000000017941 */ /* 0x000fea0003800000 */
.L_x_6458:
        /* <DEDUP_REMOVED lines=16> */
.L_x_6462:
[----:B------:R-:W-:Y:S02]  /*dd90*/  FSETP.GTU.FTZ.AND P0, PT, |R75|, +INF , PT ;  /* 0x7f8000004b00780b */ /* 0x000fe40003f1c200 */
[----:B------:R-:W-:-:S04]  /*dda0*/  ISETP.LT.U32.AND P1, PT, R11, R58, PT ;  /* 0x0000003a0b00720c */ /* 0x000fc80003f21070 */
[----:B------:R-:W-:-:S13]  /*ddb0*/  ISETP.LT.OR.EX P0, PT, R10, RZ, !P0, P1 ;  /* 0x000000ff0a00720c */ /* 0x000fda0004701710 */
.L_x_6463:
[----:B------:R-:W-:Y:S05]  /*ddc0*/  BSYNC B1 ;  /* 0x0000000000017941 */ /* 0x000fea0003800000 */
.L_x_6461:
[----:B------:R-:W-:Y:S02]  /*ddd0*/  FSEL R54, R54, R75, P0 ;  /* 0x0000004b36367208 */ /* 0x000fe40000000000 */
[----:B------:R-:W-:Y:S02]  /*dde0*/  SEL R11, R11, R58, P0 ;  /* 0x0000003a0b0b7207 */ /* 0x000fe40000000000 */
[----:B------:R-:W-:-:S07]  /*ddf0*/  SEL R10, R10, RZ, P0 ;  /* 0x000000ff0a0a7207 */ /* 0x000fce0000000000 */
.L_x_6415:
[----:B------:R-:W-:Y:S05]  /*de00*/  BSYNC B0 ;  /* 0x0000000000007941 */ /* 0x000fea0003800000 */
.L_x_6414:
        /* <DEDUP_REMOVED lines=12> */
.L_x_6465:
[----:B------:R-:W-:Y:S02]  /*ded0*/  FSETP.GTU.FTZ.AND P0, PT, |R31|, +INF , PT ;  /* 0x7f8000001f00780b */ /* 0x000fe40003f1c200 */
[----:B------:R-:W-:-:S04]  /*dee0*/  ISETP.LT.U32.AND P1, PT, R45, R29, PT ;  /* 0x0000001d2d00720c */ /* 0x000fc80003f21070 */
[----:B------:R-:W-:-:S13]  /*def0*/  ISETP.LT.OR.EX P0, PT, R46, R30, !P0, P1 ;  /* 0x0000001e2e00720c */ /* 0x000fda0004701710 */
.L_x_6466:
[----:B------:R-:W-:Y:S05]  /*df00*/  BSYNC B0 ;  /* 0x0000000000007941 */ /* 0x000fea0003800000 */
.L_x_6464:
        /* <DEDUP_REMOVED lines=15> */
.L_x_6468:
[----:B------:R-:W-:Y:S02]  /*e000*/  FSETP.GTU.FTZ.AND P0, PT, |R28|, +INF , PT ;  /* 0x7f8000001c00780b */ /* 0x000fe40003f1c200 */
[----:B------:R-:W-:-:S04]  /*e010*/  ISETP.LT.U32.AND P1, PT, R42, R26, PT ;  /* 0x0000001a2a00720c */ /* 0x000fc80003f21070 */
[----:B------:R-:W-:-:S13]  /*e020*/  ISETP.LT.OR.EX P0, PT, R43, R27, !P0, P1 ;  /* 0x0000001b2b00720c */ /* 0x000fda0004701710 */
.L_x_6469:
[----:B------:R-:W-:Y:S05]  /*e030*/  BSYNC B0 ;  /* 0x0000000000007941 */ /* 0x000fea0003800000 */
.L_x_6467:
        /* <DEDUP_REMOVED lines=15> */
.L_x_6471:
[----:B------:R-:W-:Y:S02]  /*e130*/  FSETP.GTU.FTZ.AND P0, PT, |R25|, +INF , PT ;  /* 0x7f8000001900780b */ /* 0x000fe40003f1c200 */
[----:B------:R-:W-:-:S04]  /*e140*/  ISETP.LT.U32.AND P1, PT, R35, R23, PT ;  /* 0x000000172300720c */ /* 0x000fc80003f21070 */
[----:B------:R-:W-:-:S13]  /*e150*/  ISETP.LT.OR.EX P0, PT, R36, R24, !P0, P1 ;  /* 0x000000182400720c */ /* 0x000fda0004701710 */
.L_x_6472:
[----:B------:R-:W-:Y:S05]  /*e160*/  BSYNC B0 ;  /* 0x0000000000007941 */ /* 0x000fea0003800000 */
.L_x_6470:
        /* <DEDUP_REMOVED lines=15> */
.L_x_6474:
[----:B------:R-:W-:Y:S02]  /*e260*/  FSETP.GTU.FTZ.AND P0, PT, |R22|, +INF , PT ;  /* 0x7f8000001600780b */ /* 0x000fe40003f1c200 */
[----:B------:R-:W-:-:S04]  /*e270*/  ISETP.LT.U32.AND P1, PT, R32, R20, PT ;  /* 0x000000142000720c */ /* 0x000fc80003f21070 */
[----:B------:R-:W-:-:S13]  /*e280*/  ISETP.LT.OR.EX P0, PT, R33, R21, !P0, P1 ;  /* 0x000000152100720c */ /* 0x000fda0004701710 */
.L_x_6475:
[----:B------:R-:W-:Y:S05]  /*e290*/  BSYNC B0 ;  /* 0x0000000000007941 */ /* 0x000fea0003800000 */
.L_x_6473:
        /* <DEDUP_REMOVED lines=15> */
.L_x_6477:
[----:B------:R-:W-:Y:S02]  /*e390*/  FSETP.GTU.FTZ.AND P0, PT, |R48|, +INF , PT ;  /* 0x7f8000003000780b */ /* 0x000fe40003f1c200 */
[----:B------:R-:W-:-:S04]  /*e3a0*/  ISETP.LT.U32.AND P1, PT, R38, R3, PT ;  /* 0x000000032600720c */ /* 0x000fc80003f21070 */
[----:B------:R-:W-:-:S13]  /*e3b0*/  ISETP.LT.OR.EX P0, PT, R39, R0, !P0, P1 ;  /* 0x000000002700720c */ /* 0x000fda0004701710 */
.L_x_6478:
[----:B------:R-:W-:Y:S05]  /*e3c0*/  BSYNC B0 ;  /* 0x0000000000007941 */ /* 0x000fea0003800000 */
.L_x_6476:
        /* <DEDUP_REMOVED lines=15> */
.L_x_6480:
[----:B------:R-:W-:Y:S02]  /*e4c0*/  FSETP.GTU.FTZ.AND P0, PT, |R49|, +INF , PT ;  /* 0x7f8000003100780b */ /* 0x000fe40003f1c200 */
[----:B------:R-:W-:-:S04]  /*e4d0*/  ISETP.LT.U32.AND P1, PT, R42, R5, PT ;  /* 0x000000052a00720c */ /* 0x000fc80003f21070 */
[----:B------:R-:W-:-:S13]  /*e4e0*/  ISETP.LT.OR.EX P0, PT, R27, R4, !P0, P1 ;  /* 0x000000041b00720c */ /* 0x000fda0004701710 */
.L_x_6481:
[----:B------:R-:W-:Y:S05]  /*e4f0*/  BSYNC B0 ;  /* 0x0000000000007941 */ /* 0x000fea0003800000 */
.L_x_6479:
        /* <DEDUP_REMOVED lines=15> */
.L_x_6483:
[----:B------:R-:W-:Y:S02]  /*e5f0*/  FSETP.GTU.FTZ.AND P0, PT, |R50|, +INF , PT ;  /* 0x7f8000003200780b */ /* 0x000fe40003f1c200 */
[----:B------:R-:W-:-:S04]  /*e600*/  ISETP.LT.U32.AND P1, PT, R26, R7, PT ;  /* 0x000000071a00720c */ /* 0x000fc80003f21070 */
[----:B------:R-:W-:-:S13]  /*e610*/  ISETP.LT.OR.EX P0, PT, R29, R6, !P0, P1 ;  /* 0x000000061d00720c */ /* 0x000fda0004701710 */
.L_x_6484:
[----:B------:R-:W-:Y:S05]  /*e620*/  BSYNC B0 ;  /* 0x0000000000007941 */ /* 0x000fea0003800000 */
.L_x_6482:
        /* <DEDUP_REMOVED lines=15> */
.L_x_6486:
[----:B------:R-:W-:Y:S02]  /*e720*/  FSETP.GTU.FTZ.AND P0, PT, |R51|, +INF , PT ;  /* 0x7f8000003300780b */ /* 0x000fe40003f1c200 */
[----:B------:R-:W-:-:S04]  /*e730*/  ISETP.LT.U32.AND P1, PT, R32, R9, PT ;  /* 0x000000092000720c */ /* 0x000fc80003f21070 */
[----:B------:R-:W-:-:S13]  /*e740*/  ISETP.LT.OR.EX P0, PT, R21, R8, !P0, P1 ;  /* 0x000000081500720c */ /* 0x000fda0004701710 */
.L_x_6487:
[----:B------:R-:W-:Y:S05]  /*e750*/  BSYNC B0 ;  /* 0x0000000000007941 */ /* 0x000fea0003800000 */
.L_x_6485:
        /* <DEDUP_REMOVED lines=15> */
.L_x_6489:
[----:B------:R-:W-:Y:S02]  /*e850*/  FSETP.GTU.FTZ.AND P0, PT, |R52|, +INF , PT ;  /* 0x7f8000003400780b */ /* 0x000fe40003f1c200 */
[----:B------:R-:W-:-:S04]  /*e860*/  ISETP.LT.U32.AND P1, PT, R24, R13, PT ;  /* 0x0000000d1800720c */ /* 0x000fc80003f21070 */
[----:B------:R-:W-:-:S13]  /*e870*/  ISETP.LT.OR.EX P0, PT, R39, R12, !P0, P1 ;  /* 0x0000000c2700720c */ /* 0x000fda0004701710 */
.L_x_6490:
[----:B------:R-:W-:Y:S05]  /*e880*/  BSYNC B0 ;  /* 0x0000000000007941 */ /* 0x000fea0003800000 */
.L_x_6488:
        /* <DEDUP_REMOVED lines=15> */
.L_x_6492:
[----:B------:R-:W-:Y:S02]  /*e980*/  FSETP.GTU.FTZ.AND P0, PT, |R53|, +INF , PT ;  /* 0x7f8000003500780b */ /* 0x000fe40003f1c200 */
[----:B------:R-:W-:-:S04]  /*e990*/  ISETP.LT.U32.AND P1, PT, R42, R15, PT ;  /* 0x0000000f2a00720c */ /* 0x000fc80003f21070 */
[----:B------:R-:W-:-:S13]  /*e9a0*/  ISETP.LT.OR.EX P0, PT, R27, R14, !P0, P1 ;  /* 0x0000000e1b00720c */ /* 0x000fda0004701710 */
.L_x_6493:
[----:B------:R-:W-:Y:S05]  /*e9b0*/  BSYNC B0 ;  /* 0x0000000000007941 */ /* 0x000fea0003800000 */
.L_x_6491:
        /* <DEDUP_REMOVED lines=15> */
.L_x_6495:
[----:B------:R-:W-:Y:S02]  /*eab0*/  FSETP.GTU.FTZ.AND P0, PT, |R56|, +INF , PT ;  /* 0x7f8000003800780b */ /* 0x000fe40003f1c200 */
[----:B------:R-:W-:-:S04]  /*eac0*/  ISETP.LT.U32.AND P1, PT, R26, R19, PT ;  /* 0x000000131a00720c */ /* 0x000fc80003f21070 */
[----:B------:R-:W-:-:S13]  /*ead0*/  ISETP.LT.OR.EX P0, PT, R29, R18, !P0, P1 ;  /* 0x000000121d00720c */ /* 0x000fda0004701710 */
.L_x_6496:
[----:B------:R-:W-:Y:S05]  /*eae0*/  BSYNC B0 ;  /* 0x0000000000007941 */ /* 0x000fea0003800000 */
.L_x_6494:
        /* <DEDUP_REMOVED lines=15> */
.L_x_6498:
[----:B------:R-:W-:Y:S02]  /*ebe0*/  FSETP.GTU.FTZ.AND P0, PT, |R54|, +INF , PT ;  /* 0x7f8000003600780b */ /* 0x000fe40003f1c200 */
[----:B------:R-:W-:-:S04]  /*ebf0*/  ISETP.LT.U32.AND P1, PT, R32, R11, PT ;  /* 0x0000000b2000720c */ /* 0x000fc80003f21070 */
[----:B------:R-:W-:-:S13]  /*ec00*/  ISETP.LT.OR.EX P0, PT, R21, R10, !P0, P1 ;  /* 0x0000000a1500720c */ /* 0x000fda0004701710 */
.L_x_6499:
[----:B------:R-:W-:Y:S05]  /*ec10*/  BSYNC B0 ;  /* 0x0000000000007941 */ /* 0x000fea0003800000 */
.L_x_6497:
[----:B------:R-:W-:Y:S02]  /*ec20*/  SEL R8, R32, R11, P0 ;  /* 0x0000000b20087207 */ /* 0x000fe40000000000 */
[----:B------:R-:W-:Y:S02]  /*ec30*/  SEL R49, R21, R10, P0 ;  /* 0x0000000a15317207 */ /* 0x000fe40000000000 */
[----:B------:R-:W-:Y:S01]  /*ec40*/  FSEL R9, R9, R54, P0 ;  /* 0x0000003609097208 */ /* 0x000fe20000000000 */
[----:B------:R-:W-:Y:S06]  /*ec50*/  BRA `(.L_x_6320) ;  /* 0x0000008000787947 */ /* 0x000fec0003800000 */
.L_x_6355:
        /* <DEDUP_REMOVED lines=88> */
.L_x_6547:
[----:B------:R-:W-:-:S05]  /*f1e0*/  IMAD R32, R65, R55, RZ ;  /* 0x0000003741207224 */ /* 0x000fca00078e02ff */
[----:B------:R-:W-:-:S05]  /*f1f0*/  SHF.R.U32.HI R33, RZ, 0x2, R32 ;  /* 0x00000002ff217819 */ /* 0x000fca0000011620 */
[----:B------:R-:W-:-:S06]  /*f200*/  IMAD.WIDE.U32 R32, R33, 0x8, R58 ;  /* 0x0000000821207825 */ /* 0x000fcc00078e003a */
[----:B------:R-:W2:Y:S01]  /*f210*/  LDG.E.64 R32, desc[UR60][R32.64] ;  /* 0x0000003c20207981 */ /* 0x000ea2000c1e1b00 */
[----:B------:R-:W-:-:S04]  /*f220*/  IMAD.IADD R66, R55, 0x1, R57 ;  /* 0x0000000137427824 */ /* 0x000fc800078e0239 */
[--C-:B------:R-:W-:Y:S02]  /*f230*/  IMAD.IADD R60, R66, 0x1, R57.reuse ;  /* 0x00000001423c7824 */ /* 0x100fe400078e0239 */
[C---:B------:R-:W-:Y:S02]  /*f240*/  IMAD R34, R65.reuse, R66, RZ ;  /* 0x0000004241227224 */ /* 0x040fe400078e02ff */
[C---:B------:R-:W-:Y:S02]  /*f250*/  IMAD R36, R65.reuse, R60, RZ ;  /* 0x0000003c41247224 */ /* 0x040fe400078e02ff */
[----:B------:R-:W-:Y:S01]  /*f260*/  IMAD.IADD R67, R60, 0x1, R57 ;  /* 0x000000013c437824 */ /* 0x000fe200078e0239 */
[----:B------:R-:W-:Y:S02]  /*f270*/  SHF.R.U32.HI R35, RZ, 0x2, R34 ;  /* 0x00000002ff237819 */ /* 0x000fe40000011622 */
[----:B------:R-:W-:Y:S01]  /*f280*/  SHF.R.U32.HI R39, RZ, 0x2, R36 ;  /* 0x00000002ff277819 */ /* 0x000fe20000011624 */
[----:B------:R-:W-:-:S02]  /*f290*/  IMAD R37, R65, R67, RZ ;  /* 0x0000004341257224 */ /* 0x000fc400078e02ff */
        /* <DEDUP_REMOVED lines=11> */
[----:B--2---:R-:W-:Y:S01]  /*f350*/  HADD2.F32 R69, -RZ, R32.H0_H0 ;  /* 0x20000020ff457230 */ /* 0x004fe20000004100 */
[----:B------:R-:W-:Y:S02]  /*f360*/  PRMT R71, R33, 0x7610, R32 ;  /* 0x0000761021477816 */ /* 0x000fe40000000020 */
[----:B------:R-:W-:Y:S02]  /*f370*/  PRMT R72, R32, 0x7610, R72 ;  /* 0x0000761020487816 */ /* 0x000fe40000000048 */
        /* <DEDUP_REMOVED lines=12> */
[----:B----4-:R-:W-:Y:S02]  /*f440*/  PRMT R68, R38, 0x7610, R35 ;  /* 0x0000761026447816 */ /* 0x010fe40000000023 */
[----:B------:R-:W-:Y:S02]  /*f450*/  FSEL R64, R64, R69, P0 ;  /* 0x0000004540407208 */ /* 0x000fe40000000000 */
        /* <DEDUP_REMOVED lines=15> */
.L_x_6503:
[----:B------:R-:W-:Y:S02]  /*f550*/  FSETP.GTU.FTZ.AND P0, PT, |R32|, +INF , PT ;  /* 0x7f8000002000780b */ /* 0x000fe40003f1c200 */
[----:B------:R-:W-:-:S04]  /*f560*/  ISETP.LT.U32.AND P1, PT, R53, R55, PT ;  /* 0x000000373500720c */ /* 0x000fc80003f21070 */
[----:B------:R-:W-:-:S13]  /*f570*/  ISETP.LT.OR.EX P0, PT, R54, RZ, !P0, P1 ;  /* 0x000000ff3600720c */ /* 0x000fda0004701710 */
.L_x_6504:
[----:B------:R-:W-:Y:S05]  /*f580*/  BSYNC B1 ;  /* 0x0000000000017941 */ /* 0x000fea0003800000 */
.L_x_6502:
        /* <DEDUP_REMOVED lines=16> */
.L_x_6506:
[----:B------:R-:W-:Y:S02]  /*f690*/  FSETP.GTU.FTZ.AND P0, PT, |R33|, +INF , PT ;  /* 0x7f8000002100780b */ /* 0x000fe40003f1c200 */
[----:B------:R-:W-:-:S04]  /*f6a0*/  ISETP.LT.U32.AND P1, PT, R50, R55, PT ;  /* 0x000000373200720c */ /* 0x000fc80003f21070 */
[----:B------:R-:W-:-:S13]  /*f6b0*/  ISETP.LT.OR.EX P0, PT, R51, RZ, !P0, P1 ;  /* 0x000000ff3300720c */ /* 0x000fda0004701710 */
.L_x_6507:
[----:B------:R-:W-:Y:S05]  /*f6c0*/  BSYNC B1 ;  /* 0x0000000000017941 */ /* 0x000fea0003800000 */
.L_x_6505:
        /* <DEDUP_REMOVED lines=16> */
.L_x_6509:
[----:B------:R-:W-:Y:S02]  /*f7d0*/  FSETP.GTU.FTZ.AND P0, PT, |R32|, +INF , PT ;  /* 0x7f8000002000780b */ /* 0x000fe40003f1c200 */
[----:B------:R-:W-:-:S04]  /*f7e0*/  ISETP.LT.U32.AND P1, PT, R47, R55, PT ;  /* 0x000000372f00720c */ /* 0x000fc80003f21070 */
[----:B------:R-:W-:-:S13]  /*f7f0*/  ISETP.LT.OR.EX P0, PT, R48, RZ, !P0, P1 ;  /* 0x000000ff3000720c */ /* 0x000fda0004701710 */
.L_x_6510:
[----:B------:R-:W-:Y:S05]  /*f800*/  BSYNC B1 ;  /* 0x0000000000017941 */ /* 0x000fea0003800000 */
.L_x_6508:
        /* <DEDUP_REMOVED lines=16> */
.L_x_6512:
[----:B------:R-:W-:Y:S02]  /*f910*/  FSETP.GTU.FTZ.AND P0, PT, |R33|, +INF , PT ;  /* 0x7f8000002100780b */ /* 0x000fe40003f1c200 */
[----:B------:R-:W-:-:S04]  /*f920*/  ISETP.LT.U32.AND P1, PT, R44, R66, PT ;  /* 0x000000422c00720c */ /* 0x000fc80003f21070 */
[----:B------:R-:W-:-:S13]  /*f930*/  ISETP.LT.OR.EX P0, PT, R45, RZ, !P0, P1 ;  /* 0x000000ff2d00720c */ /* 0x000fda0004701710 */
.L_x_6513:
[----:B------:R-:W-:Y:S05]  /*f940*/  BSYNC B1 ;  /* 0x0000000000017941 */ /* 0x000fea0003800000 */
.L_x_6511:
        /* <DEDUP_REMOVED lines=16> */
.L_x_6515:
[----:B------:R-:W-:Y:S02]  /*fa50*/  FSETP.GTU.FTZ.AND P0, PT, |R32|, +INF , PT ;  /* 0x7f8000002000780b */ /* 0x000fe40003f1c200 */
[----:B------:R-:W-:-:S04]  /*fa60*/  ISETP.LT.U32.AND P1, PT, R41, R66, PT ;  /* 0x000000422900720c */ /* 0x000fc80003f21070 */
[----:B------:R-:W-:-:S13]  /*fa70*/  ISETP.LT.OR.EX P0, PT, R42, RZ, !P0, P1 ;  /* 0x000000ff2a00720c */ /* 0x000fda0004701710 */
.L_x_6516:
[----:B------:R-:W-:Y:S05]  /*fa80*/  BSYNC B1 ;  /* 0x0000000000017941 */ /* 0x000fea0003800000 */
.L_x_6514:
        /* <DEDUP_REMOVED lines=16> */
.L_x_6518:
[----:B------:R-:W-:Y:S02]  /*fb90*/  FSETP.GTU.FTZ.AND P0, PT, |R33|, +INF , PT ;  /* 0x7f8000002100780b */ /* 0x000fe40003f1c200 */
[----:B------:R-:W-:-:S04]  /*fba0*/  ISETP.LT.U32.AND P1, PT, R30, R66, PT ;  /* 0x000000421e00720c */ /* 0x000fc80003f21070 */
[----:B------:R-:W-:-:S13]  /*fbb0*/  ISETP.LT.OR.EX P0, PT, R31, RZ, !P0, P1 ;  /* 0x000000ff1f00720c */ /* 0x000fda0004701710 */
.L_x_6519:
[----:B------:R-:W-:Y:S05]  /*fbc0*/  BSYNC B1 ;  /* 0x0000000000017941 */ /* 0x000fea0003800000 */
.L_x_6517:
        /* <DEDUP_REMOVED lines=16> */
.L_x_6521:
[----:B------:R-:W-:Y:S02]  /*fcd0*/  FSETP.GTU.FTZ.AND P0, PT, |R32|, +INF , PT ;  /* 0x7f8000002000780b */ /* 0x000fe40003f1c200 */
[----:B------:R-:W-:-:S04]  /*fce0*/  ISETP.LT.U32.AND P1, PT, R27, R66, PT ;  /* 0x000000421b00720c */ /* 0x000fc80003f21070 */
[----:B------:R-:W-:-:S13]  /*fcf0*/  ISETP.LT.OR.EX P0, PT, R28, RZ, !P0, P1 ;  /* 0x000000ff1c00720c */ /* 0x000fda0004701710 */
.L_x_6522:
[----:B------:R-:W-:Y:S05]  /*fd00*/  BSYNC B1 ;  /* 0x0000000000017941 */ /* 0x000fea0003800000 */
.L_x_6520:
        /* <DEDUP_REMOVED lines=16> */
.L_x_6524:
[----:B------:R-:W-:Y:S02]  /*fe10*/  FSETP.GTU.FTZ.AND P0, PT, |R33|, +INF , PT ;  /* 0x7f8000002100780b */ /* 0x000fe40003f1c200 */
[----:B------:R-:W-:-:S04]  /*fe20*/  ISETP.LT.U32.AND P1, PT, R24, R60, PT ;  /* 0x0000003c1800720c */ /* 0x000fc80003f21070 */
[----:B------:R-:W-:-:S13]  /*fe30*/  ISETP.LT.OR.EX P0, PT, R25, RZ, !P0, P1 ;  /* 0x000000ff1900720c */ /* 0x000fda0004701710 */
.L_x_6525:
[----:B------:R-:W-:Y:S05]  /*fe40*/  BSYNC B1 ;  /* 0x0000000000017941 */ /* 0x000fea0003800000 */
.L_x_6523:
        /* <DEDUP_REMOVED lines=16> */
.L_x_6527:
[----:B------:R-:W-:Y:S02]  /*ff50*/  FSETP.GTU.FTZ.AND P0, PT, |R34|, +INF , PT ;  /* 0x7f8000002200780b */ /* 0x000fe40003f1c200 */
[----:B------:R-:W-:-:S04]  /*ff60*/  ISETP.LT.U32.AND P1, PT, R21, R60, PT ;  /* 0x0000003c1500720c */ /* 0x000fc80003f21070 */
[----:B------:R-:W-:-:S13]  /*ff70*/  ISETP.LT.OR.EX P0, PT, R22, RZ, !P0, P1 ;  /* 0x000000ff1600720c */ /* 0x000fda0004701710 */
.L_x_6528:
[----:B------:R-:W-:Y:S05]  /*ff80*/  BSYNC B1 ;  /* 0x0000000000017941 */ /* 0x000fea0003800000 */
.L_x_6526:
        /* <DEDUP_REMOVED lines=16> */
.L_x_6530:
[----:B------:R-:W-:Y:S02]  /*10090*/  FSETP.GTU.FTZ.AND P0, PT, |R33|, +INF , PT ;  /* 0x7f8000002100780b */ /* 0x000fe40003f1c200 */
[----:B------:R-:W-:-:S04]  /*100a0*/  ISETP.LT.U32.AND P1, PT, R14, R60, PT ;  /* 0x0000003c0e00720c */ /* 0x000fc80003f21070 */
[----:B------:R-:W-:-:S13]  /*100b0*/  ISETP.LT.OR.EX P0, PT, R15, RZ, !P0, P1 ;  /* 0x000000ff0f00720c */ /* 0x000fda0004701710 */
.L_x_6531:
[----:B------:R-:W-:Y:S05]  /*100c0*/  BSYNC B1 ;  /* 0x0000000000017941 */ /* 0x000fea0003800000 */
.L_x_6529:
        /* <DEDUP_REMOVED lines=16> */
.L_x_6533:
[----:B------:R-:W-:Y:S02]  /*101d0*/  FSETP.GTU.FTZ.AND P0, PT, |R34|, +INF , PT ;  /* 0x7f8000002200780b */ /* 0x000fe40003f1c200 */
[----:B------:R-:W-:-:S04]  /*101e0*/  ISETP.LT.U32.AND P1, PT, R11, R60, PT ;  /* 0x0000003c0b00720c */ /* 0x000fc80003f21070 */
[----:B------:R-:W-:-:S13]  /*101f0*/  ISETP.LT.OR.EX P0, PT, R12, RZ, !P0, P1 ;  /* 0x000000ff0c00720c */ /* 0x000fda0004701710 */
.L_x_6534:
[----:B------:R-:W-:Y:S05]  /*10200*/  BSYNC B1 ;  /* 0x0000000000017941 */ /* 0x000fea0003800000 */
.L_x_6532:
        /* <DEDUP_REMOVED lines=16> */
.L_x_6536:
[----:B------:R-:W-:Y:S02]  /*10310*/  FSETP.GTU.FTZ.AND P0, PT, |R33|, +INF , PT ;  /* 0x7f8000002100780b */ /* 0x000fe40003f1c200 */
[----:B------:R-:W-:-:S04]  /*10320*/  ISETP.LT.U32.AND P1, PT, R6, R67, PT ;  /* 0x000000430600720c */ /* 0x000fc80003f21070 */
[----:B------:R-:W-:-:S13]  /*10330*/  ISETP.LT.OR.EX P0, PT, R7, RZ, !P0, P1 ;  /* 0x000000ff0700720c */ /* 0x000fda0004701710 */
.L_x_6537:
[----:B------:R-:W-:Y:S05]  /*10340*/  BSYNC B1 ;  /* 0x0000000000017941 */ /* 0x000fea0003800000 */
.L_x_6535:
        /* <DEDUP_REMOVED lines=16> */
.L_x_6539:
[----:B------:R-:W-:Y:S02]  /*10450*/  FSETP.GTU.FTZ.AND P0, PT, |R34|, +INF , PT ;  /* 0x7f8000002200780b */ /* 0x000fe40003f1c200 */
[----:B------:R-:W-:-:S04]  /*10460*/  ISETP.LT.U32.AND P1, PT, R0, R67, PT ;  /* 0x000000430000720c */ /* 0x000fc80003f21070 */
[----:B------:R-:W-:-:S13]  /*10470*/  ISETP.LT.OR.EX P0, PT, R3, RZ, !P0, P1 ;  /* 0x000000ff0300720c */ /* 0x000fda0004701710 */
.L_x_6540:
[----:B------:R-:W-:Y:S05]  /*10480*/  BSYNC B1 ;  /* 0x0000000000017941 */ /* 0x000fea0003800000 */
.L_x_6538:
        /* <DEDUP_REMOVED lines=16> */
.L_x_6542:
[----:B------:R-:W-:Y:S02]  /*10590*/  FSETP.GTU.FTZ.AND P0, PT, |R33|, +INF , PT ;  /* 0x7f8000002100780b */ /* 0x000fe40003f1c200 */
[----:B------:R-:W-:-:S04]  /*105a0*/  ISETP.LT.U32.AND P1, PT, R19, R67, PT ;  /* 0x000000431300720c */ /* 0x000fc80003f21070 */
[----:B------:R-:W-:-:S13]  /*105b0*/  ISETP.LT.OR.EX P0, PT, R18, RZ, !P0, P1 ;  /* 0x000000ff1200720c */ /* 0x000fda0004701710 */
.L_x_6543:
[----:B------:R-:W-:Y:S05]  /*105c0*/  BSYNC B1 ;  /* 0x0000000000017941 */ /* 0x000fea0003800000 */
.L_x_6541:
        /* <DEDUP_REMOVED lines=16> */
.L_x_6545:
[----:B------:R-:W-:Y:S02]  /*106d0*/  FSETP.GTU.FTZ.AND P0, PT, |R33|, +INF , PT ;  /* 0x7f8000002100780b */ /* 0x000fe40003f1c200 */
[----:B------:R-:W-:-:S04]  /*106e0*/  ISETP.LT.U32.AND P1, PT, R8, R67, PT ;  /* 0x000000430800720c */ /* 0x000fc80003f21070 */
[----:B------:R-:W-:-:S13]  /*106f0*/  ISETP.LT.OR.EX P0, PT, R9, RZ, !P0, P1 ;  /* 0x000000ff0900720c */ /* 0x000fda0004701710 */
.L_x_6546:
[----:B------:R-:W-:Y:S05]  /*10700*/  BSYNC B1 ;  /* 0x0000000000017941 */ /* 0x000fea0003800000 */
.L_x_6544:
        /* <DEDUP_REMOVED lines=9> */
.L_x_6501:
[----:B------:R-:W-:Y:S05]  /*107a0*/  BSYNC B0 ;  /* 0x0000000000007941 */ /* 0x000fea0003800000 */
.L_x_6500:
        /* <DEDUP_REMOVED lines=9> */
[----:B--2---:R-:W-:Y:S02]  /*10840*/  PRMT R72, R32, 0x7610, R72 ;  /* 0x0000761020487816 */ /* 0x004fe40000000048 */
[----:B------:R-:W-:Y:S02]  /*10850*/  PRMT R71, R33, 0x7610, R32 ;  /* 0x0000761021477816 */ /* 0x000fe40000000020 */
[----:B------:R-:W-:-:S07]  /*10860*/  PRMT R70, R70, 0x7610, R33 ;  /* 0x0000761046467816 */ /* 0x000fce0000000021 */
        /* <DEDUP_REMOVED lines=19> */
[----:B------:R-:W2:Y:S04]  /*109a0*/  LDG.E.64 R32, desc[UR60][R32.64] ;  /* 0x0000003c20207981 */ /* 0x000ea8000c1e1b00 */
[----:B------:R-:W3:Y:S01]  /*109b0*/  @!P0 LDG.E.64 R34, desc[UR60][R34.64] ;  /* 0x0000003c22228981 */ /* 0x000ee2000c1e1b00 */
[----:B--2---:R-:W-:Y:S02]  /*109c0*/  PRMT R68, R32, 0x7610, R68 ;  /* 0x0000761020447816 */ /* 0x004fe40000000044 */
[----:B------:R-:W-:Y:S02]  /*109d0*/  PRMT R38, R33, 0x7610, R32 ;  /* 0x0000761021267816 */ /* 0x000fe40000000020 */
[----:B---3--:R-:W-:-:S02]  /*109e0*/  @!P0 PRMT R36, R34, 0x7610, R36 ;  /* 0x0000761022248816 */ /* 0x008fc40000000024 */
[----:B------:R-:W-:Y:S02]  /*109f0*/  @!P0 PRMT R37, R35, 0x7610, R37 ;  /* 0x0000761023258816 */ /* 0x000fe40000000025 */
[----:B------:R-:W-:Y:S02]  /*10a00*/  PRMT R39, R33, 0x7632, R39 ;  /* 0x0000763221277816 */ /* 0x000fe40000000027 */
[----:B------:R-:W-:Y:S02]  /*10a10*/  @!P0 PRMT R36, R36, 0x7610, R34 ;  /* 0x0000761024248816 */ /* 0x000fe40000000022 */
[----:B------:R-:W-:-:S07]  /*10a20*/  @!P0 PRMT R37, R37, 0x7610, R35 ;  /* 0x0000761025258816 */ /* 0x000fce0000000023 */
.L_x_6549:
[----:B------:R-:W-:Y:S05]  /*10a30*/  BSYNC B0 ;  /* 0x0000000000007941 */ /* 0x000fea0003800000 */
.L_x_6548:
[----:B------:R-:W-:Y:S04]  /*10a40*/  BSSY B0, `(.L_x_6550) ;  /* 0x000014b000007945 */ /* 0x000fe80003800000 */
        /* <DEDUP_REMOVED lines=14> */
.L_x_6553:
[----:B------:R-:W-:Y:S02]  /*10b30*/  FSETP.GTU.FTZ.AND P0, PT, |R33|, +INF , PT ;  /* 0x7f8000002100780b */ /* 0x000fe40003f1c200 */
[----:B------:R-:W-:-:S04]  /*10b40*/  ISETP.LT.U32.AND P1, PT, R62, R55, PT ;  /* 0x000000373e00720c */ /* 0x000fc80003f21070 */
[----:B------:R-:W-:-:S13]  /*10b50*/  ISETP.LT.OR.EX P0, PT, R63, RZ, !P0, P1 ;  /* 0x000000ff3f00720c */ /* 0x000fda0004701710 */
.L_x_6554:
[----:B------:R-:W-:Y:S05]  /*10b60*/  BSYNC B1 ;  /* 0x0000000000017941 */ /* 0x000fea0003800000 */
.L_x_6552:
        /* <DEDUP_REMOVED lines=16> */
.L_x_6556:
[----:B------:R-:W-:Y:S02]  /*10c70*/  FSETP.GTU.FTZ.AND P0, PT, |R34|, +INF , PT ;  /* 0x7f8000002200780b */ /* 0x000fe40003f1c200 */
[----:B------:R-:W-:-:S04]  /*10c80*/  ISETP.LT.U32.AND P1, PT, R53, R55, PT ;  /* 0x000000373500720c */ /* 0x000fc80003f21070 */
[----:B------:R-:W-:-:S13]  /*10c90*/  ISETP.LT.OR.EX P0, PT, R54, RZ, !P0, P1 ;  /* 0x000000ff3600720c */ /* 0x000fda0004701710 */
.L_x_6557:
[----:B------:R-:W-:Y:S05]  /*10ca0*/  BSYNC B1 ;  /* 0x0000000000017941 */ /* 0x000fea0003800000 */
.L_x_6555:
        /* <DEDUP_REMOVED lines=16> */
.L_x_6559:
[----:B------:R-:W-:Y:S02]  /*10db0*/  FSETP.GTU.FTZ.AND P0, PT, |R71|, +INF , PT ;  /* 0x7f8000004700780b */ /* 0x000fe40003f1c200 */
[----:B------:R-:W-:-:S04]  /*10dc0*/  ISETP.LT.U32.AND P1, PT, R50, R55, PT ;  /* 0x000000373200720c */ /* 0x000fc80003f21070 */
[----:B------:R-:W-:-:S13]  /*10dd0*/  ISETP.LT.OR.EX P0, PT, R51, RZ, !P0, P1 ;  /* 0x000000ff3300720c */ /* 0x000fda0004701710 */
.L_x_6560:
[----:B------:R-:W-:Y:S05]  /*10de0*/  BSYNC B1 ;  /* 0x0000000000017941 */ /* 0x000fea0003800000 */
.L_x_6558:
        /* <DEDUP_REMOVED lines=16> */
.L_x_6562:
[----:B------:R-:W-:Y:S02]  /*10ef0*/  FSETP.GTU.FTZ.AND P0, PT, |R34|, +INF , PT ;  /* 0x7f8000002200780b */ /* 0x000fe40003f1c200 */
[----:B------:R-:W-:-:S04]  /*10f00*/  ISETP.LT.U32.AND P1, PT, R47, R55, PT ;  /* 0x000000372f00720c */ /* 0x000fc80003f21070 */
[----:B------:R-:W-:-:S13]  /*10f10*/  ISETP.LT.OR.EX P0, PT, R48, RZ, !P0, P1 ;  /* 0x000000ff3000720c */ /* 0x000fda0004701710 */
.L_x_6563:
[----:B------:R-:W-:Y:S05]  /*10f20*/  BSYNC B1 ;  /* 0x0000000000017941 */ /* 0x000fea0003800000 */
.L_x_6561:
        /* <DEDUP_REMOVED lines=19> */
.L_x_6565:
[----:B------:R-:W-:Y:S02]  /*11060*/  FSETP.GTU.FTZ.AND P0, PT, |R35|, +INF , PT ;  /* 0x7f8000002300780b */ /* 0x000fe40003f1c200 */
[----:B------:R-:W-:-:S04]  /*11070*/  ISETP.LT.U32.AND P1, PT, R44, R32, PT ;  /* 0x000000202c00720c */ /* 0x000fc80003f21070 */
[----:B------:R-:W-:-:S13]  /*11080*/  ISETP.LT.OR.EX P0, PT, R45, RZ, !P0, P1 ;  /* 0x000000ff2d00720c */ /* 0x000fda0004701710 */
.L_x_6566:
[----:B------:R-:W-:Y:S05]  /*11090*/  BSYNC B1 ;  /* 0x0000000000017941 */ /* 0x000fea0003800000 */
.L_x_6564:
        /* <DEDUP_REMOVED lines=16> */
.L_x_6568:
[----:B------:R-:W-:Y:S02]  /*111a0*/  FSETP.GTU.FTZ.AND P0, PT, |R34|, +INF , PT ;  /* 0x7f8000002200780b */ /* 0x000fe40003f1c200 */
[----:B------:R-:W-:-:S04]  /*111b0*/  ISETP.LT.U32.AND P1, PT, R41, R32, PT ;  /* 0x000000202900720c */ /* 0x000fc80003f21070 */
[----:B------:R-:W-:-:S13]  /*111c0*/  ISETP.LT.OR.EX P0, PT, R42, RZ, !P0, P1 ;  /* 0x000000ff2a00720c */ /* 0x000fda0004701710 */
.L_x_6569:
[----:B------:R-:W-:Y:S05]  /*111d0*/  BSYNC B1 ;  /* 0x0000000000017941 */ /* 0x000fea0003800000 */
.L_x_6567:
        /* <DEDUP_REMOVED lines=16> */
.L_x_6571:
[----:B------:R-:W-:Y:S02]  /*112e0*/  FSETP.GTU.FTZ.AND P0, PT, |R69|, +INF , PT ;  /* 0x7f8000004500780b */ /* 0x000fe40003f1c200 */
[----:B------:R-:W-:-:S04]  /*112f0*/  ISETP.LT.U32.AND P1, PT, R30, R32, PT ;  /* 0x000000201e00720c */ /* 0x000fc80003f21070 */
[----:B------:R-:W-:-:S13]  /*11300*/  ISETP.LT.OR.EX P0, PT, R31, RZ, !P0, P1 ;  /* 0x000000ff1f00720c */ /* 0x000fda0004701710 */
.L_x_6572:
[----:B------:R-:W-:Y:S05]  /*11310*/  BSYNC B1 ;  /* 0x0000000000017941 */ /* 0x000fea0003800000 */
.L_x_6570:
        /* <DEDUP_REMOVED lines=16> */
.L_x_6574:
[----:B------:R-:W-:Y:S02]  /*11420*/  FSETP.GTU.FTZ.AND P0, PT, |R34|, +INF , PT ;  /* 0x7f8000002200780b */ /* 0x000fe40003f1c200 */
[----:B------:R-:W-:-:S04]  /*11430*/  ISETP.LT.U32.AND P1, PT, R27, R32, PT ;  /* 0x000000201b00720c */ /* 0x000fc80003f21070 */
[----:B------:R-:W-:-:S13]  /*11440*/  ISETP.LT.OR.EX P0, PT, R28, RZ, !P0, P1 ;  /* 0x000000ff1c00720c */ /* 0x000fda0004701710 */
.L_x_6575:
[----:B------:R-:W-:Y:S05]  /*11450*/  BSYNC B1 ;  /* 0x0000000000017941 */ /* 0x000fea0003800000 */
.L_x_6573:
        /* <DEDUP_REMOVED lines=19> */
.L_x_6577:
[----:B------:R-:W-:Y:S02]  /*11590*/  FSETP.GTU.FTZ.AND P0, PT, |R35|, +INF , PT ;  /* 0x7f8000002300780b */ /* 0x000fe40003f1c200 */
[----:B------:R-:W-:-:S04]  /*115a0*/  ISETP.LT.U32.AND P1, PT, R24, R33, PT ;  /* 0x000000211800720c */ /* 0x000fc80003f21070 */
[----:B------:R-:W-:-:S13]  /*115b0*/  ISETP.LT.OR.EX P0, PT, R25, RZ, !P0, P1 ;  /* 0x000000ff1900720c */ /* 0x000fda0004701710 */
.L_x_6578:
[----:B------:R-:W-:Y:S05]  /*115c0*/  BSYNC B1 ;  /* 0x0000000000017941 */ /* 0x000fea0003800000 */
.L_x_6576:
        /* <DEDUP_REMOVED lines=16> */
.L_x_6580:
[----:B------:R-:W-:Y:S02]  /*116d0*/  FSETP.GTU.FTZ.AND P0, PT, |R34|, +INF , PT ;  /* 0x7f8000002200780b */ /* 0x000fe40003f1c200 */
[----:B------:R-:W-:-:S04]  /*116e0*/  ISETP.LT.U32.AND P1, PT, R21, R33, PT ;  /* 0x000000211500720c */ /* 0x000fc80003f21070 */
[----:B------:R-:W-:-:S13]  /*116f0*/  ISETP.LT.OR.EX P0, PT, R22, RZ, !P0, P1 ;  /* 0x000000ff1600720c */ /* 0x000fda0004701710 */
.L_x_6581:
[----:B------:R-:W-:Y:S05]  /*11700*/  BSYNC B1 ;  /* 0x0000000000017941 */ /* 0x000fea0003800000 */
.L_x_6579:
        /* <DEDUP_REMOVED lines=16> */
.L_x_6583:
[----:B------:R-:W-:Y:S02]  /*11810*/  FSETP.GTU.FTZ.AND P0, PT, |R35|, +INF , PT ;  /* 0x7f8000002300780b */ /* 0x000fe40003f1c200 */
[----:B------:R-:W-:-:S04]  /*11820*/  ISETP.LT.U32.AND P1, PT, R14, R33, PT ;  /* 0x000000210e00720c */ /* 0x000fc80003f21070 */
[----:B------:R-:W-:-:S13]  /*11830*/  ISETP.LT.OR.EX P0, PT, R15, RZ, !P0, P1 ;  /* 0x000000ff0f00720c */ /* 0x000fda0004701710 */
.L_x_6584:
[----:B------:R-:W-:Y:S05]  /*11840*/  BSYNC B1 ;  /* 0x0000000000017941 */ /* 0x000fea0003800000 */
.L_x_6582:
        /* <DEDUP_REMOVED lines=16> */
.L_x_6586:
[----:B------:R-:W-:Y:S02]  /*11950*/  FSETP.GTU.FTZ.AND P0, PT, |R34|, +INF , PT ;  /* 0x7f8000002200780b */ /* 0x000fe40003f1c200 */
[----:B------:R-:W-:-:S04]  /*11960*/  ISETP.LT.U32.AND P1, PT, R11, R33, PT ;  /* 0x000000210b00720c */ /* 0x000fc80003f21070 */
[----:B------:R-:W-:-:S13]  /*11970*/  ISETP.LT.OR.EX P0, PT, R12, RZ, !P0, P1 ;  /* 0x000000ff0c00720c */ /* 0x000fda0004701710 */
.L_x_6587:
[----:B------:R-:W-:Y:S05]  /*11980*/  BSYNC B1 ;  /* 0x0000000000017941 */ /* 0x000fea0003800000 */
.L_x_6585:
        /* <DEDUP_REMOVED lines=19> */
.L_x_6589:
[----:B------:R-:W-:Y:S02]  /*11ac0*/  FSETP.GTU.FTZ.AND P0, PT, |R33|, +INF , PT ;  /* 0x7f8000002100780b */ /* 0x000fe40003f1c200 */
[----:B------:R-:W-:-:S04]  /*11ad0*/  ISETP.LT.U32.AND P1, PT, R6, R57, PT ;  /* 0x000000390600720c */ /* 0x000fc80003f21070 */
[----:B------:R-:W-:-:S13]  /*11ae0*/  ISETP.LT.OR.EX P0, PT, R7, RZ, !P0, P1 ;  /* 0x000000ff0700720c */ /* 0x000fda0004701710 */
.L_x_6590:
[----:B------:R-:W-:Y:S05]  /*11af0*/  BSYNC B1 ;  /* 0x0000000000017941 */ /* 0x000fea0003800000 */
.L_x_6588:
        /* <DEDUP_REMOVED lines=16> */
.L_x_6592:
[----:B------:R-:W-:Y:S02]  /*11c00*/  FSETP.GTU.FTZ.AND P0, PT, |R36|, +INF , PT ;  /* 0x7f8000002400780b */ /* 0x000fe40003f1c200 */
[----:B------:R-:W-:-:S04]  /*11c10*/  ISETP.LT.U32.AND P1, PT, R0, R57, PT ;  /* 0x000000390000720c */ /* 0x000fc80003f21070 */
[----:B------:R-:W-:-:S13]  /*11c20*/  ISETP.LT.OR.EX P0, PT, R3, RZ, !P0, P1 ;  /* 0x000000ff0300720c */ /* 0x000fda0004701710 */
.L_x_6593:
[----:B------:R-:W-:Y:S05]  /*11c30*/  BSYNC B1 ;  /* 0x0000000000017941 */ /* 0x000fea0003800000 */
.L_x_6591:
        /* <DEDUP_REMOVED lines=16> */
.L_x_6595:
[----:B------:R-:W-:Y:S02]  /*11d40*/  FSETP.GTU.FTZ.AND P0, PT, |R33|, +INF , PT ;  /* 0x7f8000002100780b */ /* 0x000fe40003f1c200 */
[----:B------:R-:W-:-:S04]  /*11d50*/  ISETP.LT.U32.AND P1, PT, R19, R57, PT ;  /* 0x000000391300720c */ /* 0x000fc80003f21070 */
[----:B------:R-:W-:-:S13]  /*11d60*/  ISETP.LT.OR.EX P0, PT, R18, RZ, !P0, P1 ;  /* 0x000000ff1200720c */ /* 0x000fda0004701710 */
.L_x_6596:
[----:B------:R-:W-:Y:S05]  /*11d70*/  BSYNC B1 ;  /* 0x0000000000017941 */ /* 0x000fea0003800000 */
.L_x_6594:
        /* <DEDUP_REMOVED lines=16> */
.L_x_6598:
[----:B------:R-:W-:Y:S02]  /*11e80*/  FSETP.GTU.FTZ.AND P0, PT, |R37|, +INF , PT ;  /* 0x7f8000002500780b */ /* 0x000fe40003f1c200 */
[----:B------:R-:W-:-:S04]  /*11e90*/  ISETP.LT.U32.AND P1, PT, R8, R57, PT ;  /* 0x000000390800720c */ /* 0x000fc80003f21070 */
[----:B------:R-:W-:-:S13]  /*11ea0*/  ISETP.LT.OR.EX P0, PT, R9, RZ, !P0, P1 ;  /* 0x000000ff0900720c */ /* 0x000fda0004701710 */
.L_x_6599:
[----:B------:R-:W-:Y:S05]  /*11eb0*/  BSYNC B1 ;  /* 0x0000000000017941 */ /* 0x000fea0003800000 */
.L_x_6597:
[----:B------:R-:W-:Y:S02]  /*11ec0*/  FSEL R4, R4, R37, P0 ;  /* 0x0000002504047208 */ /* 0x000fe40000000000 */
[----:B------:R-:W-:Y:S02]  /*11ed0*/  SEL R8, R8, R57, P0 ;  /* 0x0000003908087207 */ /* 0x000fe40000000000 */
[----:B------:R-:W-:-:S07]  /*11ee0*/  SEL R9, R9, RZ, P0 ;  /* 0x000000ff09097207 */ /* 0x000fce0000000000 */
.L_x_6551:
[----:B------:R-:W-:Y:S05]  /*11ef0*/  BSYNC B0 ;  /* 0x0000000000007941 */ /* 0x000fea0003800000 */
.L_x_6550:
        /* <DEDUP_REMOVED lines=12> */
.L_x_6601:
[----:B------:R-:W-:Y:S02]  /*11fc0*/  FSETP.GTU.FTZ.AND P0, PT, |R46|, +INF , PT ;  /* 0x7f8000002e00780b */ /* 0x000fe40003f1c200 */
[----:B------:R-:W-:-:S04]  /*11fd0*/  ISETP.LT.U32.AND P1, PT, R62, R44, PT ;  /* 0x0000002c3e00720c */ /* 0x000fc80003f21070 */
[----:B------:R-:W-:-:S13]  /*11fe0*/  ISETP.LT.OR.EX P0, PT, R63, R45, !P0, P1 ;  /* 0x0000002d3f00720c */ /* 0x000fda0004701710 */
.L_x_6602:
[----:B------:R-:W-:Y:S05]  /*11ff0*/  BSYNC B0 ;  /* 0x0000000000007941 */ /* 0x000fea0003800000 */
.L_x_6600:
        /* <DEDUP_REMOVED lines=15> */
.L_x_6604:
[----:B------:R-:W-:Y:S02]  /*120f0*/  FSETP.GTU.FTZ.AND P0, PT, |R43|, +INF , PT ;  /* 0x7f8000002b00780b */ /* 0x000fe40003f1c200 */
[----:B------:R-:W-:-:S04]  /*12100*/  ISETP.LT.U32.AND P1, PT, R53, R41, PT ;  /* 0x000000293500720c */ /* 0x000fc80003f21070 */
[----:B------:R-:W-:-:S13]  /*12110*/  ISETP.LT.OR.EX P0, PT, R54, R42, !P0, P1 ;  /* 0x0000002a3600720c */ /* 0x000fda0004701710 */
.L_x_6605:
[----:B------:R-:W-:Y:S05]  /*12120*/  BSYNC B0 ;  /* 0x0000000000007941 */ /* 0x000fea0003800000 */
.L_x_6603:
        /* <DEDUP_REMOVED lines=15> */
.L_x_6607:
[----:B------:R-:W-:Y:S02]  /*12220*/  FSETP.GTU.FTZ.AND P0, PT, |R40|, +INF , PT ;  /* 0x7f8000002800780b */ /* 0x000fe40003f1c200 */
[----:B------:R-:W-:-:S04]  /*12230*/  ISETP.LT.U32.AND P1, PT, R50, R30, PT ;  /* 0x0000001e3200720c */ /* 0x000fc80003f21070 */
[----:B------:R-:W-:-:S13]  /*12240*/  ISETP.LT.OR.EX P0, PT, R51, R31, !P0, P1 ;  /* 0x0000001f3300720c */ /* 0x000fda0004701710 */
.L_x_6608:
[----:B------:R-:W-:Y:S05]  /*12250*/  BSYNC B0 ;  /* 0x0000000000007941 */ /* 0x000fea0003800000 */
.L_x_6606:
        /* <DEDUP_REMOVED lines=15> */
.L_x_6610:
[----:B------:R-:W-:Y:S02]  /*12350*/  FSETP.GTU.FTZ.AND P0, PT, |R29|, +INF , PT ;  /* 0x7f8000001d00780b */ /* 0x000fe40003f1c200 */
[----:B------:R-:W-:-:S04]  /*12360*/  ISETP.LT.U32.AND P1, PT, R47, R27, PT ;  /* 0x0000001b2f00720c */ /* 0x000fc80003f21070 */
[----:B------:R-:W-:-:S13]  /*12370*/  ISETP.LT.OR.EX P0, PT, R48, R28, !P0, P1 ;  /* 0x0000001c3000720c */ /* 0x000fda0004701710 */
.L_x_6611:
[----:B------:R-:W-:Y:S05]  /*12380*/  BSYNC B0 ;  /* 0x0000000000007941 */ /* 0x000fea0003800000 */
.L_x_6609:
        /* <DEDUP_REMOVED lines=15> */
.L_x_6613:
[----:B------:R-:W-:Y:S02]  /*12480*/  FSETP.GTU.FTZ.AND P0, PT, |R26|, +INF , PT ;  /* 0x7f8000001a00780b */ /* 0x000fe40003f1c200 */
[----:B------:R-:W-:-:S04]  /*12490*/  ISETP.LT.U32.AND P1, PT, R33, R24, PT ;  /* 0x000000182100720c */ /* 0x000fc80003f21070 */
[----:B------:R-:W-:-:S13]  /*124a0*/  ISETP.LT.OR.EX P0, PT, R34, R25, !P0, P1 ;  /* 0x000000192200720c */ /* 0x000fda0004701710 */
.L_x_6614:
[----:B------:R-:W-:Y:S05]  /*124b0*/  BSYNC B0 ;  /* 0x0000000000007941 */ /* 0x000fea0003800000 */
.L_x_6612:
        /* <DEDUP_REMOVED lines=15> */
.L_x_6616:
[----:B------:R-:W-:Y:S02]  /*125b0*/  FSETP.GTU.FTZ.AND P0, PT, |R23|, +INF , PT ;  /* 0x7f8000001700780b */ /* 0x000fe40003f1c200 */
[----:B------:R-:W-:-:S04]  /*125c0*/  ISETP.LT.U32.AND P1, PT, R36, R21, PT ;  /* 0x000000152400720c */ /* 0x000fc80003f21070 */
[----:B------:R-:W-:-:S13]  /*125d0*/  ISETP.LT.OR.EX P0, PT, R37, R22, !P0, P1 ;  /* 0x000000162500720c */ /* 0x000fda0004701710 */
.L_x_6617:
[----:B------:R-:W-:Y:S05]  /*125e0*/  BSYNC B0 ;  /* 0x0000000000007941 */ /* 0x000fea0003800000 */
.L_x_6615:
        /* <DEDUP_REMOVED lines=15> */
.L_x_6619:
[----:B------:R-:W-:Y:S02]  /*126e0*/  FSETP.GTU.FTZ.AND P0, PT, |R20|, +INF , PT ;  /* 0x7f8000001400780b */ /* 0x000fe40003f1c200 */
[----:B------:R-:W-:-:S04]  /*126f0*/  ISETP.LT.U32.AND P1, PT, R39, R14, PT ;  /* 0x0000000e2700720c */ /* 0x000fc80003f21070 */
[----:B------:R-:W-:-:S13]  /*12700*/  ISETP.LT.OR.EX P0, PT, R32, R15, !P0, P1 ;  /* 0x0000000f2000720c */ /* 0x000fda0004701710 */
.L_x_6620:
[----:B------:R-:W-:Y:S05]  /*12710*/  BSYNC B0 ;  /* 0x0000000000007941 */ /* 0x000fea0003800000 */
.L_x_6618:
        /* <DEDUP_REMOVED lines=15> */
.L_x_6622:
[----:B------:R-:W-:Y:S02]  /*12810*/  FSETP.GTU.FTZ.AND P0, PT, |R13|, +INF , PT ;  /* 0x7f8000000d00780b */ /* 0x000fe40003f1c200 */
[----:B------:R-:W-:-:S04]  /*12820*/  ISETP.LT.U32.AND P1, PT, R30, R11, PT ;  /* 0x0000000b1e00720c */ /* 0x000fc80003f21070 */
[----:B------:R-:W-:-:S13]  /*12830*/  ISETP.LT.OR.EX P0, PT, R41, R12, !P0, P1 ;  /* 0x0000000c2900720c */ /* 0x000fda0004701710 */
.L_x_6623:
[----:B------:R-:W-:Y:S05]  /*12840*/  BSYNC B0 ;  /* 0x0000000000007941 */ /* 0x000fea0003800000 */
.L_x_6621:
        /* <DEDUP_REMOVED lines=15> */
.L_x_6625:
[----:B------:R-:W-:Y:S02]  /*12940*/  FSETP.GTU.FTZ.AND P0, PT, |R10|, +INF , PT ;  /* 0x7f8000000a00780b */ /* 0x000fe40003f1c200 */
[----:B------:R-:W-:-:S04]  /*12950*/  ISETP.LT.U32.AND P1, PT, R33, R6, PT ;  /* 0x000000062100720c */ /* 0x000fc80003f21070 */
[----:B------:R-:W-:-:S13]  /*12960*/  ISETP.LT.OR.EX P0, PT, R34, R7, !P0, P1 ;  /* 0x000000072200720c */ /* 0x000fda0004701710 */
.L_x_6626:
[----:B------:R-:W-:Y:S05]  /*12970*/  BSYNC B0 ;  /* 0x0000000000007941 */ /* 0x000fea0003800000 */
.L_x_6624:
        /* <DEDUP_REMOVED lines=15> */
.L_x_6628:
[----:B------:R-:W-:Y:S02]  /*12a70*/  FSETP.GTU.FTZ.AND P0, PT, |R5|, +INF , PT ;  /* 0x7f8000000500780b */ /* 0x000fe40003f1c200 */
[----:B------:R-:W-:-:S04]  /*12a80*/  ISETP.LT.U32.AND P1, PT, R25, R0, PT ;  /* 0x000000001900720c */ /* 0x000fc80003f21070 */
[----:B------:R-:W-:-:S13]  /*12a90*/  ISETP.LT.OR.EX P0, PT, R22, R3, !P0, P1 ;  /* 0x000000031600720c */ /* 0x000fda0004701710 */
.L_x_6629:
[----:B------:R-:W-:Y:S05]  /*12aa0*/  BSYNC B0 ;  /* 0x0000000000007941 */ /* 0x000fea0003800000 */
.L_x_6627:
        /* <DEDUP_REMOVED lines=15> */
.L_x_6631:
[----:B------:R-:W-:Y:S02]  /*12ba0*/  FSETP.GTU.FTZ.AND P0, PT, |R56|, +INF , PT ;  /* 0x7f8000003800780b */ /* 0x000fe40003f1c200 */
[----:B------:R-:W-:-:S04]  /*12bb0*/  ISETP.LT.U32.AND P1, PT, R26, R19, PT ;  /* 0x000000131a00720c */ /* 0x000fc80003f21070 */
[----:B------:R-:W-:-:S13]  /*12bc0*/  ISETP.LT.OR.EX P0, PT, R15, R18, !P0, P1 ;  /* 0x000000120f00720c */ /* 0x000fda0004701710 */
.L_x_6632:
[----:B------:R-:W-:Y:S05]  /*12bd0*/  BSYNC B0 ;  /* 0x0000000000007941 */ /* 0x000fea0003800000 */
.L_x_6630:
        /* <DEDUP_REMOVED lines=15> */
.L_x_6634:
[----:B------:R-:W-:Y:S02]  /*12cd0*/  FSETP.GTU.FTZ.AND P0, PT, |R4|, +INF , PT ;  /* 0x7f8000000400780b */ /* 0x000fe40003f1c200 */
[----:B------:R-:W-:-:S04]  /*12ce0*/  ISETP.LT.U32.AND P1, PT, R21, R8, PT ;  /* 0x000000081500720c */ /* 0x000fc80003f21070 */
[----:B------:R-:W-:-:S13]  /*12cf0*/  ISETP.LT.OR.EX P0, PT, R12, R9, !P0, P1 ;  /* 0x000000090c00720c */ /* 0x000fda0004701710 */
.L_x_6635:
[----:B------:R-:W-:Y:S05]  /*12d00*/  BSYNC B0 ;  /* 0x0000000000007941 */ /* 0x000fea0003800000 */
.L_x_6633:
[----:B------:R-:W-:Y:S02]  /*12d10*/  SEL R49, R12, R9, P0 ;  /* 0x000000090c317207 */ /* 0x000fe40000000000 */
[----:B------:R-:W-:Y:S02]  /*12d20*/  SEL R8, R21, R8, P0 ;  /* 0x0000000815087207 */ /* 0x000fe40000000000 */
[----:B------:R-:W-:Y:S01]  /*12d30*/  FSEL R9, R23, R4, P0 ;  /* 0x0000000417097208 */ /* 0x000fe20000000000 */
[----:B------:R-:W-:Y:S06]  /*12d40*/  BRA `(.L_x_6320) ;  /* 0x00000040003c7947 */ /* 0x000fec0003800000 */
.L_x_6354:
        /* <DEDUP_REMOVED lines=97> */
.L_x_6683:
        /* <DEDUP_REMOVED lines=22> */
[CC--:B------:R-:W-:Y:S02]  /*134c0*/  FSETP.NEU.OR P3, PT, R21.reuse, R66.reuse, P1 ;  /* 0x000000421500720b */ /* 0x0c0fe40000f6d400 */
[----:B------:R-:W-:-:S04]  /*134d0*/  @!P1 FSETP.GEU.FTZ.AND P2, PT, R21, R66, PT ;  /* 0x000000421500920b */ /* 0x000fc80003f5e000 */
[----:B------:R-:W-:Y:S02]  /*134e0*/  @!P1 SEL R60, RZ, 0xffffffff, P2 ;  /* 0xffffffffff3c9807 */ /* 0x000fe40001000000 */
[----:B------:R-:W-:Y:S02]  /*134f0*/  @P1 FSETP.GTU.FTZ.AND P2, PT, |R66|, +INF , PT ;  /* 0x7f8000004200180b */ /* 0x000fe40003f5c200 */
[----:B---3--:R-:W-:Y:S01]  /*13500*/  PRMT R70, R36, 0x7610, R35 ;  /* 0x0000761024467816 */ /* 0x008fe20000000023 */
[----:B------:R-:W-:Y:S02]  /*13510*/  HADD2.F32 R35, -RZ, R71.H1_H1 ;  /* 0x30000047ff237230 */ /* 0x000fe40000004100 */
[----:B------:R-:W-:Y:S02]  /*13520*/  @!P3 SEL R60, RZ, 0xffffffff, P0 ;  /* 0xffffffffff3cb807 */ /* 0x000fe40000000000 */
[----:B------:R-:W-:Y:S02]  /*13530*/  @P1 ISETP.LT.U32.AND P3, PT, R45, R3, PT ;  /* 0x000000032d00120c */ /* 0x000fe40003f61070 */
[----:B------:R-:W-:-:S02]  /*13540*/  @!P1 LOP3.LUT R60, R60, 0x1, RZ, 0xc0, !PT ;  /* 0x000000013c3c9812 */ /* 0x000fc400078ec0ff */
[----:B------:R-:W-:Y:S02]  /*13550*/  PRMT R68, R37, 0x7610, R36 ;  /* 0x0000761025447816 */ /* 0x000fe40000000024 */
[----:B------:R-:W-:Y:S02]  /*13560*/  @!P1 ISETP.EQ.U32.AND P0, PT, R60, 0x1, PT ;  /* 0x000000013c00980c */ /* 0x000fe40003f02070 */
[----:B------:R-:W-:Y:S02]  /*13570*/  @P1 ISETP.LT.OR.EX P0, PT, R64, RZ, !P2, P3 ;  /* 0x000000ff4000120c */ /* 0x000fe40005701730 */
[----:B------:R-:W-:Y:S02]  /*13580*/  FSETP.GTU.FTZ.AND P1, PT, |R20|, +INF , PT ;  /* 0x7f8000001400780b */ /* 0x000fe40003f3c200 */
[----:B------:R-:W-:Y:S02]  /*13590*/  FSEL R21, R21, R66, P0 ;  /* 0x0000004215157208 */ /* 0x000fe40000000000 */
[----:B----4-:R-:W-:-:S02]  /*135a0*/  PRMT R66, R40, 0x7610, R37 ;  /* 0x0000761028427816 */ /* 0x010fc40000000025 */
[C---:B------:R-:W-:Y:S02]  /*135b0*/  PRMT R40, R41.reuse, 0x7610, R40 ;  /* 0x0000761029287816 */ /* 0x040fe40000000028 */
[----:B------:R-:W-:Y:S02]  /*135c0*/  PRMT R41, R41, 0x7632, R41 ;  /* 0x0000763229297816 */ /* 0x000fe40000000029 */
[----:B------:R-:W-:Y:S02]  /*135d0*/  SEL R45, R45, R3, P0 ;  /* 0x000000032d2d7207 */ /* 0x000fe40000000000 */
[----:B------:R-:W-:Y:S01]  /*135e0*/  SEL R64, R64, RZ, P0 ;  /* 0x000000ff40407207 */ /* 0x000fe20000000000 */
[----:B------:R-:W-:Y:S06]  /*135f0*/  @P1 BRA `(.L_x_6639) ;  /* 0x0000000000241947 */ /* 0x000fec0003800000 */
        /* <DEDUP_REMOVED lines=9> */
.L_x_6639:
[----:B------:R-:W-:Y:S02]  /*13690*/  FSETP.GTU.FTZ.AND P0, PT, |R35|, +INF , PT ;  /* 0x7f8000002300780b */ /* 0x000fe40003f1c200 */
[----:B------:R-:W-:-:S04]  /*136a0*/  ISETP.LT.U32.AND P1, PT, R44, R3, PT ;  /* 0x000000032c00720c */ /* 0x000fc80003f21070 */
[----:B------:R-:W-:-:S13]  /*136b0*/  ISETP.LT.OR.EX P0, PT, R63, RZ, !P0, P1 ;  /* 0x000000ff3f00720c */ /* 0x000fda0004701710 */
.L_x_6640:
[----:B------:R-:W-:Y:S05]  /*136c0*/  BSYNC B1 ;  /* 0x0000000000017941 */ /* 0x000fea0003800000 */
.L_x_6638:
        /* <DEDUP_REMOVED lines=16> */
.L_x_6642:
[----:B------:R-:W-:Y:S02]  /*137d0*/  FSETP.GTU.FTZ.AND P0, PT, |R34|, +INF , PT ;  /* 0x7f8000002200780b */ /* 0x000fe40003f1c200 */
[----:B------:R-:W-:-:S04]  /*137e0*/  ISETP.LT.U32.AND P1, PT, R43, R3, PT ;  /* 0x000000032b00720c */ /* 0x000fc80003f21070 */
[----:B------:R-:W-:-:S13]  /*137f0*/  ISETP.LT.OR.EX P0, PT, R62, RZ, !P0, P1 ;  /* 0x000000ff3e00720c */ /* 0x000fda0004701710 */
.L_x_6643:
[----:B------:R-:W-:Y:S05]  /*13800*/  BSYNC B1 ;  /* 0x0000000000017941 */ /* 0x000fea0003800000 */
.L_x_6641:
        /* <DEDUP_REMOVED lines=16> */
.L_x_6645:
[----:B------:R-:W-:Y:S02]  /*13910*/  FSETP.GTU.FTZ.AND P0, PT, |R35|, +INF , PT ;  /* 0x7f8000002300780b */ /* 0x000fe40003f1c200 */
[----:B------:R-:W-:-:S04]  /*13920*/  ISETP.LT.U32.AND P1, PT, R42, R3, PT ;  /* 0x000000032a00720c */ /* 0x000fc80003f21070 */
[----:B------:R-:W-:-:S13]  /*13930*/  ISETP.LT.OR.EX P0, PT, R61, RZ, !P0, P1 ;  /* 0x000000ff3d00720c */ /* 0x000fda0004701710 */
.L_x_6646:
[----:B------:R-:W-:Y:S05]  /*13940*/  BSYNC B1 ;  /* 0x0000000000017941 */ /* 0x000fea0003800000 */
.L_x_6644:
        /* <DEDUP_REMOVED lines=16> */
.L_x_6648:
[----:B------:R-:W-:Y:S02]  /*13a50*/  FSETP.GTU.FTZ.AND P0, PT, |R34|, +INF , PT ;  /* 0x7f8000002200780b */ /* 0x000fe40003f1c200 */
[----:B------:R-:W-:-:S04]  /*13a60*/  ISETP.LT.U32.AND P1, PT, R33, R69, PT ;  /* 0x000000452100720c */ /* 0x000fc80003f21070 */
[----:B------:R-:W-:-:S13]  /*13a70*/  ISETP.LT.OR.EX P0, PT, R57, RZ, !P0, P1 ;  /* 0x000000ff3900720c */ /* 0x000fda0004701710 */
.L_x_6649:
[----:B------:R-:W-:Y:S05]  /*13a80*/  BSYNC B1 ;  /* 0x0000000000017941 */ /* 0x000fea0003800000 */
.L_x_6647:
        /* <DEDUP_REMOVED lines=16> */
.L_x_6651:
[----:B------:R-:W-:Y:S02]  /*13b90*/  FSETP.GTU.FTZ.AND P0, PT, |R35|, +INF , PT ;  /* 0x7f8000002300780b */ /* 0x000fe40003f1c200 */
[----:B------:R-:W-:-:S04]  /*13ba0*/  ISETP.LT.U32.AND P1, PT, R32, R69, PT ;  /* 0x000000452000720c */ /* 0x000fc80003f21070 */
[----:B------:R-:W-:-:S13]  /*13bb0*/  ISETP.LT.OR.EX P0, PT, R56, RZ, !P0, P1 ;  /* 0x000000ff3800720c */ /* 0x000fda0004701710 */
.L_x_6652:
[----:B------:R-:W-:Y:S05]  /*13bc0*/  BSYNC B1 ;  /* 0x0000000000017941 */ /* 0x000fea0003800000 */
.L_x_6650:
        /* <DEDUP_REMOVED lines=16> */
.L_x_6654:
[----:B------:R-:W-:Y:S02]  /*13cd0*/  FSETP.GTU.FTZ.AND P0, PT, |R34|, +INF , PT ;  /* 0x7f8000002200780b */ /* 0x000fe40003f1c200 */
[----:B------:R-:W-:-:S04]  /*13ce0*/  ISETP.LT.U32.AND P1, PT, R31, R69, PT ;  /* 0x000000451f00720c */ /* 0x000fc80003f21070 */
[----:B------:R-:W-:-:S13]  /*13cf0*/  ISETP.LT.OR.EX P0, PT, R55, RZ, !P0, P1 ;  /* 0x000000ff3700720c */ /* 0x000fda0004701710 */
.L_x_6655:
[----:B------:R-:W-:Y:S05]  /*13d00*/  BSYNC B1 ;  /* 0x0000000000017941 */ /* 0x000fea0003800000 */
.L_x_6653:
        /* <DEDUP_REMOVED lines=16> */
.L_x_6657:
[----:B------:R-:W-:Y:S02]  /*13e10*/  FSETP.GTU.FTZ.AND P0, PT, |R35|, +INF , PT ;  /* 0x7f8000002300780b */ /* 0x000fe40003f1c200 */
[----:B------:R-:W-:-:S04]  /*13e20*/  ISETP.LT.U32.AND P1, PT, R30, R69, PT ;  /* 0x000000451e00720c */ /* 0x000fc80003f21070 */
[----:B------:R-:W-:-:S13]  /*13e30*/  ISETP.LT.OR.EX P0, PT, R54, RZ, !P0, P1 ;  /* 0x000000ff3600720c */ /* 0x000fda0004701710 */
.L_x_6658:
[----:B------:R-:W-:Y:S05]  /*13e40*/  BSYNC B1 ;  /* 0x0000000000017941 */ /* 0x000fea0003800000 */
.L_x_6656:
        /* <DEDUP_REMOVED lines=16> */
.L_x_6660:
[----:B------:R-:W-:Y:S02]  /*13f50*/  FSETP.GTU.FTZ.AND P0, PT, |R34|, +INF , PT ;  /* 0x7f8000002200780b */ /* 0x000fe40003f1c200 */
[----:B------:R-:W-:-:S04]  /*13f60*/  ISETP.LT.U32.AND P1, PT, R29, R67, PT ;  /* 0x000000431d00720c */ /* 0x000fc80003f21070 */
[----:B------:R-:W-:-:S13]  /*13f70*/  ISETP.LT.OR.EX P0, PT, R53, RZ, !P0, P1 ;  /* 0x000000ff3500720c */ /* 0x000fda0004701710 */
.L_x_6661:
[----:B------:R-:W-:Y:S05]  /*13f80*/  BSYNC B1 ;  /* 0x0000000000017941 */ /* 0x000fea0003800000 */
.L_x_6659:
        /* <DEDUP_REMOVED lines=16> */
.L_x_6663:
[----:B------:R-:W-:Y:S02]  /*14090*/  FSETP.GTU.FTZ.AND P0, PT, |R35|, +INF , PT ;  /* 0x7f8000002300780b */ /* 0x000fe40003f1c200 */
[----:B------:R-:W-:-:S04]  /*140a0*/  ISETP.LT.U32.AND P1, PT, R28, R67, PT ;  /* 0x000000431c00720c */ /* 0x000fc80003f21070 */
[----:B------:R-:W-:-:S13]  /*140b0*/  ISETP.LT.OR.EX P0, PT, R52, RZ, !P0, P1 ;  /* 0x000000ff3400720c */ /* 0x000fda0004701710 */
.L_x_6664:
[----:B------:R-:W-:Y:S05]  /*140c0*/  BSYNC B1 ;  /* 0x0000000000017941 */ /* 0x000fea0003800000 */
.L_x_6662:
        /* <DEDUP_REMOVED lines=16> */
.L_x_6666:
[----:B------:R-:W-:Y:S02]  /*141d0*/  FSETP.GTU.FTZ.AND P0, PT, |R34|, +INF , PT ;  /* 0x7f8000002200780b */ /* 0x000fe40003f1c200 */
[----:B------:R-:W-:-:S04]  /*141e0*/  ISETP.LT.U32.AND P1, PT, R27, R67, PT ;  /* 0x000000431b00720c */ /* 0x000fc80003f21070 */
[----:B------:R-:W-:-:S13]  /*141f0*/  ISETP.LT.OR.EX P0, PT, R51, RZ, !P0, P1 ;  /* 0x000000ff3300720c */ /* 0x000fda0004701710 */
.L_x_6667:
[----:B------:R-:W-:Y:S05]  /*14200*/  BSYNC B1 ;  /* 0x0000000000017941 */ /* 0x000fea0003800000 */
.L_x_6665:
        /* <DEDUP_REMOVED lines=16> */
.L_x_6669:
[----:B------:R-:W-:Y:S02]  /*14310*/  FSETP.GTU.FTZ.AND P0, PT, |R35|, +INF , PT ;  /* 0x7f8000002300780b */ /* 0x000fe40003f1c200 */
[----:B------:R-:W-:-:S04]  /*14320*/  ISETP.LT.U32.AND P1, PT, R26, R67, PT ;  /* 0x000000431a00720c */ /* 0x000fc80003f21070 */
[----:B------:R-:W-:-:S13]  /*14330*/  ISETP.LT.OR.EX P0, PT, R50, RZ, !P0, P1 ;  /* 0x000000ff3200720c */ /* 0x000fda0004701710 */
.L_x_6670:
[----:B------:R-:W-:Y:S05]  /*14340*/  BSYNC B1 ;  /* 0x0000000000017941 */ /* 0x000fea0003800000 */
.L_x_6668:
[----:B------:R-:W-:Y:S01]  /*14350*/  FSETP.GTU.FTZ.AND P1, PT, |R7|, +INF , PT ;  /* 0x7f8000000700780b */ /* 0x000fe20003f3c200 */
[----:B------:R-:W-:Y:S01]  /*14360*/  BSSY B1, `(.L_x_6671) ;  /* 0x0000012000017945 */ /* 0x000fe20003800000 */
[----:B------:R-:W-:Y:S01]  /*14370*/  FSEL R8, R8, R35, P0 ;  /* 0x0000002308087208 */ /* 0x000fe20000000000 */
[----:B-----5:R-:W-:Y:S01]  /*14380*/  HADD2.F32 R34, -RZ, R38.H0_H0 ;  /* 0x20000026ff227230 */ /* 0x020fe20000004100 */
        /* <DEDUP_REMOVED lines=12> */
.L_x_6672:
[----:B------:R-:W-:Y:S02]  /*14450*/  FSETP.GTU.FTZ.AND P0, PT, |R34|, +INF , PT ;  /* 0x7f8000002200780b */ /* 0x000fe40003f1c200 */
[----:B------:R-:W-:-:S04]  /*14460*/  ISETP.LT.U32.AND P1, PT, R24, R65, PT ;  /* 0x000000411800720c */ /* 0x000fc80003f21070 */
[----:B------:R-:W-:-:S13]  /*14470*/  ISETP.LT.OR.EX P0, PT, R48, RZ, !P0, P1 ;  /* 0x000000ff3000720c */ /* 0x000fda0004701710 */
.L_x_6673:
[----:B------:R-:W-:Y:S05]  /*14480*/  BSYNC B1 ;  /* 0x0000000000017941 */ /* 0x000fea0003800000 */
.L_x_6671:
        /* <DEDUP_REMOVED lines=16> */
.L_x_6675:
[----:B------:R-:W-:Y:S02]  /*14590*/  FSETP.GTU.FTZ.AND P0, PT, |R35|, +INF , PT ;  /* 0x7f8000002300780b */ /* 0x000fe40003f1c200 */
[----:B------:R-:W-:-:S04]  /*145a0*/  ISETP.LT.U32.AND P1, PT, R23, R65, PT ;  /* 0x000000411700720c */ /* 0x000fc80003f21070 */
[----:B------:R-:W-:-:S13]  /*145b0*/  ISETP.LT.OR.EX P0, PT, R47, RZ, !P0, P1 ;  /* 0x000000ff2f00720c */ /* 0x000fda0004701710 */
.L_x_6676:
[----:B------:R-:W-:Y:S05]  /*145c0*/  BSYNC B1 ;  /* 0x0000000000017941 */ /* 0x000fea0003800000 */
.L_x_6674:
        /* <DEDUP_REMOVED lines=16> */
.L_x_6678:
[----:B------:R-:W-:Y:S02]  /*146d0*/  FSETP.GTU.FTZ.AND P0, PT, |R35|, +INF , PT ;  /* 0x7f8000002300780b */ /* 0x000fe40003f1c200 */
[----:B------:R-:W-:-:S04]  /*146e0*/  ISETP.LT.U32.AND P1, PT, R22, R65, PT ;  /* 0x000000411600720c */ /* 0x000fc80003f21070 */
[----:B------:R-:W-:-:S13]  /*146f0*/  ISETP.LT.OR.EX P0, PT, R46, RZ, !P0, P1 ;  /* 0x000000ff2e00720c */ /* 0x000fda0004701710 */
.L_x_6679:
[----:B------:R-:W-:Y:S05]  /*14700*/  BSYNC B1 ;  /* 0x0000000000017941 */ /* 0x000fea0003800000 */
.L_x_6677:
        /* <DEDUP_REMOVED lines=16> */
.L_x_6681:
[----:B------:R-:W-:Y:S02]  /*14810*/  FSETP.GTU.FTZ.AND P0, PT, |R34|, +INF , PT ;  /* 0x7f8000002200780b */ /* 0x000fe40003f1c200 */
[----:B------:R-:W-:-:S04]  /*14820*/  ISETP.LT.U32.AND P1, PT, R25, R65, PT ;  /* 0x000000411900720c */ /* 0x000fc80003f21070 */
[----:B------:R-:W-:-:S13]  /*14830*/  ISETP.LT.OR.EX P0, PT, R49, RZ, !P0, P1 ;  /* 0x000000ff3100720c */ /* 0x000fda0004701710 */
.L_x_6682:
[----:B------:R-:W-:Y:S05]  /*14840*/  BSYNC B1 ;  /* 0x0000000000017941 */ /* 0x000fea0003800000 */
.L_x_6680:
        /* <DEDUP_REMOVED lines=9> */
.L_x_6637:
[----:B------:R-:W-:Y:S05]  /*148e0*/  BSYNC B0 ;  /* 0x0000000000007941 */ /* 0x000fea0003800000 */
.L_x_6636:
        /* <DEDUP_REMOVED lines=21> */
[----:B------:R-:W-:Y:S01]  /*14a40*/  IMAD.IADD R41, R37, 0x1, R0 ;  /* 0x0000000125297824 */ /* 0x000fe200078e0200 */
[----:B------:R-:W-:-:S04]  /*14a50*/  SHF.R.U32.HI R35, RZ, 0x2, R37 ;  /* 0x00000002ff237819 */ /* 0x000fc80000011625 */
[----:B------:R-:W-:Y:S01]  /*14a60*/  ISETP.GE.U32.AND P0, PT, R41, R60, PT ;  /* 0x0000003c2900720c */ /* 0x000fe20003f06070 */
[----:B------:R-:W-:-:S06]  /*14a70*/  IMAD.WIDE.U32 R34, R35, 0x8, R58 ;  /* 0x0000000823227825 */ /* 0x000fcc00078e003a */
[----:B------:R-:W2:Y:S06]  /*14a80*/  LDG.E.64 R34, desc[UR60][R34.64] ;  /* 0x0000003c22227981 */ /* 0x000eac000c1e1b00 */
[----:B------:R-:W-:-:S05]  /*14a90*/  @!P0 SHF.R.U32.HI R37, RZ, 0x2, R41 ;  /* 0x00000002ff258819 */ /* 0x000fca0000011629 */
[----:B------:R-:W-:-:S06]  /*14aa0*/  @!P0 IMAD.WIDE.U32 R36, R37, 0x8, R58 ;  /* 0x0000000825248825 */ /* 0x000fcc00078e003a */
[----:B------:R-:W3:Y:S01]  /*14ab0*/  @!P0 LDG.E.64 R36, desc[UR60][R36.64] ;  /* 0x0000003c24248981 */ /* 0x000ee2000c1e1b00 */
[----:B--2---:R-:W-:Y:S02]  /*14ac0*/  PRMT R66, R34, 0x7610, R66 ;  /* 0x0000761022427816 */ /* 0x004fe40000000042 */
[C---:B------:R-:W-:Y:S02]  /*14ad0*/  PRMT R40, R35.reuse, 0x7610, R34 ;  /* 0x0000761023287816 */ /* 0x040fe40000000022 */
[----:B------:R-:W-:Y:S02]  /*14ae0*/  PRMT R41, R35, 0x7632, R41 ;  /* 0x0000763223297816 */ /* 0x000fe40000000029 */
[----:B---3--:R-:W-:Y:S02]  /*14af0*/  @!P0 PRMT R38, R36, 0x7610, R38 ;  /* 0x0000761024268816 */ /* 0x008fe40000000026 */
[----:B------:R-:W-:Y:S02]  /*14b00*/  @!P0 PRMT R39, R37, 0x7610, R39 ;  /* 0x0000761025278816 */ /* 0x000fe40000000027 */
[----:B------:R-:W-:-:S02]  /*14b10*/  @!P0 PRMT R38, R38, 0x7610, R36 ;  /* 0x0000761026268816 */ /* 0x000fc40000000024 */
[----:B------:R-:W-:-:S07]  /*14b20*/  @!P0 PRMT R39, R39, 0x7610, R37 ;  /* 0x0000761027278816 */ /* 0x000fce0000000025 */
.L_x_6685:
[----:B------:R-:W-:Y:S05]  /*14b30*/  BSYNC B0 ;  /* 0x0000000000007941 */ /* 0x000fea0003800000 */
.L_x_6684:
        /* <DEDUP_REMOVED lines=15> */
.L_x_6689:
[----:B------:R-:W-:Y:S02]  /*14c30*/  FSETP.GTU.FTZ.AND P0, PT, |R36|, +INF , PT ;  /* 0x7f8000002400780b */ /* 0x000fe40003f1c200 */
[----:B------:R-:W-:-:S04]  /*14c40*/  ISETP.LT.U32.AND P1, PT, R45, R3, PT ;  /* 0x000000032d00720c */ /* 0x000fc80003f21070 */
[----:B------:R-:W-:-:S13]  /*14c50*/  ISETP.LT.OR.EX P0, PT, R64, RZ, !P0, P1 ;  /* 0x000000ff4000720c */ /* 0x000fda0004701710 */
.L_x_6690:
[----:B------:R-:W-:Y:S05]  /*14c60*/  BSYNC B1 ;  /* 0x0000000000017941 */ /* 0x000fea0003800000 */
.L_x_6688:
        /* <DEDUP_REMOVED lines=16> */
.L_x_6692:
[----:B------:R-:W-:Y:S02]  /*14d70*/  FSETP.GTU.FTZ.AND P0, PT, |R71|, +INF , PT ;  /* 0x7f8000004700780b */ /* 0x000fe40003f1c200 */
[----:B------:R-:W-:-:S04]  /*14d80*/  ISETP.LT.U32.AND P1, PT, R44, R3, PT ;  /* 0x000000032c00720c */ /* 0x000fc80003f21070 */
[----:B------:R-:W-:-:S13]  /*14d90*/  ISETP.LT.OR.EX P0, PT, R63, RZ, !P0, P1 ;  /* 0x000000ff3f00720c */ /* 0x000fda0004701710 */
.L_x_6693:
[----:B------:R-:W-:Y:S05]  /*14da0*/  BSYNC B1 ;  /* 0x0000000000017941 */ /* 0x000fea0003800000 */
.L_x_6691:
        /* <DEDUP_REMOVED lines=16> */
.L_x_6695:
[----:B------:R-:W-:Y:S02]  /*14eb0*/  FSETP.GTU.FTZ.AND P0, PT, |R72|, +INF , PT ;  /* 0x7f8000004800780b */ /* 0x000fe40003f1c200 */
[----:B------:R-:W-:-:S04]  /*14ec0*/  ISETP.LT.U32.AND P1, PT, R43, R3, PT ;  /* 0x000000032b00720c */ /* 0x000fc80003f21070 */
[----:B------:R-:W-:-:S13]  /*14ed0*/  ISETP.LT.OR.EX P0, PT, R62, RZ, !P0, P1 ;  /* 0x000000ff3e00720c */ /* 0x000fda0004701710 */
.L_x_6696:
[----:B------:R-:W-:Y:S05]  /*14ee0*/  BSYNC B1 ;  /* 0x0000000000017941 */ /* 0x000fea0003800000 */
.L_x_6694:
        /* <DEDUP_REMOVED lines=16> */
.L_x_6698:
[----:B------:R-:W-:Y:S02]  /*14ff0*/  FSETP.GTU.FTZ.AND P0, PT, |R37|, +INF , PT ;  /* 0x7f8000002500780b */ /* 0x000fe40003f1c200 */
[----:B------:R-:W-:-:S04]  /*15000*/  ISETP.LT.U32.AND P1, PT, R42, R3, PT ;  /* 0x000000032a00720c */ /* 0x000fc80003f21070 */
[----:B------:R-:W-:-:S13]  /*15010*/  ISETP.LT.OR.EX P0, PT, R61, RZ, !P0, P1 ;  /* 0x000000ff3d00720c */ /* 0x000fda0004701710 */
.L_x_6699:
[----:B------:R-:W-:Y:S05]  /*15020*/  BSYNC B1 ;  /* 0x0000000000017941 */ /* 0x000fea0003800000 */
.L_x_6697:
        /* <DEDUP_REMOVED lines=19> */
.L_x_6701:
[----:B------:R-:W-:Y:S02]  /*15160*/  FSETP.GTU.FTZ.AND P0, PT, |R70|, +INF , PT ;  /* 0x7f8000004600780b */ /* 0x000fe40003f1c200 */
[----:B------:R-:W-:-:S04]  /*15170*/  ISETP.LT.U32.AND P1, PT, R33, R35, PT ;  /* 0x000000232100720c */ /* 0x000fc80003f21070 */
[----:B------:R-:W-:-:S13]  /*15180*/  ISETP.LT.OR.EX P0, PT, R57, RZ, !P0, P1 ;  /* 0x000000ff3900720c */ /* 0x000fda0004701710 */
.L_x_6702:
[----:B------:R-:W-:Y:S05]  /*15190*/  BSYNC B1 ;  /* 0x0000000000017941 */ /* 0x000fea0003800000 */
.L_x_6700:
        /* <DEDUP_REMOVED lines=16> */
.L_x_6704:
[----:B------:R-:W-:Y:S02]  /*152a0*/  FSETP.GTU.FTZ.AND P0, PT, |R37|, +INF , PT ;  /* 0x7f8000002500780b */ /* 0x000fe40003f1c200 */
[----:B------:R-:W-:-:S04]  /*152b0*/  ISETP.LT.U32.AND P1, PT, R32, R35, PT ;  /* 0x000000232000720c */ /* 0x000fc80003f21070 */
[----:B------:R-:W-:-:S13]  /*152c0*/  ISETP.LT.OR.EX P0, PT, R56, RZ, !P0, P1 ;  /* 0x000000ff3800720c */ /* 0x000fda0004701710 */
.L_x_6705:
[----:B------:R-:W-:Y:S05]  /*152d0*/  BSYNC B1 ;  /* 0x0000000000017941 */ /* 0x000fea0003800000 */
.L_x_6703:
        /* <DEDUP_REMOVED lines=16> */
.L_x_6707:
[----:B------:R-:W-:Y:S02]  /*153e0*/  FSETP.GTU.FTZ.AND P0, PT, |R68|, +INF , PT ;  /* 0x7f8000004400780b */ /* 0x000fe40003f1c200 */
[----:B------:R-:W-:-:S04]  /*153f0*/  ISETP.LT.U32.AND P1, PT, R31, R35, PT ;  /* 0x000000231f00720c */ /* 0x000fc80003f21070 */
[----:B------:R-:W-:-:S13]  /*15400*/  ISETP.LT.OR.EX P0, PT, R55, RZ, !P0, P1 ;  /* 0x000000ff3700720c */ /* 0x000fda0004701710 */
.L_x_6708:
[----:B------:R-:W-:Y:S05]  /*15410*/  BSYNC B1 ;  /* 0x0000000000017941 */ /* 0x000fea0003800000 */
.L_x_6706:
        /* <DEDUP_REMOVED lines=16> */
.L_x_6710:
[----:B------:R-:W-:Y:S02]  /*15520*/  FSETP.GTU.FTZ.AND P0, PT, |R37|, +INF , PT ;  /* 0x7f8000002500780b */ /* 0x000fe40003f1c200 */
[----:B------:R-:W-:-:S04]  /*15530*/  ISETP.LT.U32.AND P1, PT, R30, R35, PT ;  /* 0x000000231e00720c */ /* 0x000fc80003f21070 */
[----:B------:R-:W-:-:S13]  /*15540*/  ISETP.LT.OR.EX P0, PT, R54, RZ, !P0, P1 ;  /* 0x000000ff3600720c */ /* 0x000fda0004701710 */
.L_x_6711:
[----:B------:R-:W-:Y:S05]  /*15550*/  BSYNC B1 ;  /* 0x0000000000017941 */ /* 0x000fea0003800000 */
.L_x_6709:
        /* <DEDUP_REMOVED lines=19> */
.L_x_6713:
[----:B------:R-:W-:Y:S02]  /*15690*/  FSETP.GTU.FTZ.AND P0, PT, |R66|, +INF , PT ;  /* 0x7f8000004200780b */ /* 0x000fe40003f1c200 */
[----:B------:R-:W-:-:S04]  /*156a0*/  ISETP.LT.U32.AND P1, PT, R29, R59, PT ;  /* 0x0000003b1d00720c */ /* 0x000fc80003f21070 */
[----:B------:R-:W-:-:S13]  /*156b0*/  ISETP.LT.OR.EX P0, PT, R53, RZ, !P0, P1 ;  /* 0x000000ff3500720c */ /* 0x000fda0004701710 */
.L_x_6714:
[----:B------:R-:W-:Y:S05]  /*156c0*/  BSYNC B1 ;  /* 0x0000000000017941 */ /* 0x000fea0003800000 */
.L_x_6712:
        /* <DEDUP_REMOVED lines=16> */
.L_x_6716:
[----:B------:R-:W-:Y:S02]  /*157d0*/  FSETP.GTU.FTZ.AND P0, PT, |R35|, +INF , PT ;  /* 0x7f8000002300780b */ /* 0x000fe40003f1c200 */
[----:B------:R-:W-:-:S04]  /*157e0*/  ISETP.LT.U32.AND P1, PT, R28, R59, PT ;  /* 0x0000003b1c00720c */ /* 0x000fc80003f21070 */
[----:B------:R-:W-:-:S13]  /*157f0*/  ISETP.LT.OR.EX P0, PT, R52, RZ, !P0, P1 ;  /* 0x000000ff3400720c */ /* 0x000fda0004701710 */
.L_x_6717:
[----:B------:R-:W-:Y:S05]  /*15800*/  BSYNC B1 ;  /* 0x0000000000017941 */ /* 0x000fea0003800000 */
.L_x_6715:
        /* <DEDUP_REMOVED lines=16> */
.L_x_6719:
[----:B------:R-:W-:Y:S02]  /*15910*/  FSETP.GTU.FTZ.AND P0, PT, |R40|, +INF , PT ;  /* 0x7f8000002800780b */ /* 0x000fe40003f1c200 */
[----:B------:R-:W-:-:S04]  /*15920*/  ISETP.LT.U32.AND P1, PT, R27, R59, PT ;  /* 0x0000003b1b00720c */ /* 0x000fc80003f21070 */
[----:B------:R-:W-:-:S13]  /*15930*/  ISETP.LT.OR.EX P0, PT, R51, RZ, !P0, P1 ;  /* 0x000000ff3300720c */ /* 0x000fda0004701710 */
.L_x_6720:
[----:B------:R-:W-:Y:S05]  /*15940*/  BSYNC B1 ;  /* 0x0000000000017941 */ /* 0x000fea0003800000 */
.L_x_6718:
        /* <DEDUP_REMOVED lines=16> */
.L_x_6722:
[----:B------:R-:W-:Y:S02]  /*15a50*/  FSETP.GTU.FTZ.AND P0, PT, |R41|, +INF , PT ;  /* 0x7f8000002900780b */ /* 0x000fe40003f1c200 */
[----:B------:R-:W-:-:S04]  /*15a60*/  ISETP.LT.U32.AND P1, PT, R26, R59, PT ;  /* 0x0000003b1a00720c */ /* 0x000fc80003f21070 */
[----:B------:R-:W-:-:S13]  /*15a70*/  ISETP.LT.OR.EX P0, PT, R50, RZ, !P0, P1 ;  /* 0x000000ff3200720c */ /* 0x000fda0004701710 */
.L_x_6723:
[----:B------:R-:W-:Y:S05]  /*15a80*/  BSYNC B1 ;  /* 0x0000000000017941 */ /* 0x000fea0003800000 */
.L_x_6721:
        /* <DEDUP_REMOVED lines=19> */
.L_x_6725:
[----:B------:R-:W-:Y:S02]  /*15bc0*/  FSETP.GTU.FTZ.AND P0, PT, |R34|, +INF , PT ;  /* 0x7f8000002200780b */ /* 0x000fe40003f1c200 */
[----:B------:R-:W-:-:S04]  /*15bd0*/  ISETP.LT.U32.AND P1, PT, R24, R3, PT ;  /* 0x000000031800720c */ /* 0x000fc80003f21070 */
[----:B------:R-:W-:-:S13]  /*15be0*/  ISETP.LT.OR.EX P0, PT, R48, RZ, !P0, P1 ;  /* 0x000000ff3000720c */ /* 0x000fda0004701710 */
.L_x_6726:
[----:B------:R-:W-:Y:S05]  /*15bf0*/  BSYNC B1 ;  /* 0x0000000000017941 */ /* 0x000fea0003800000 */
.L_x_6724:
        /* <DEDUP_REMOVED lines=16> */
.L_x_6728:
[----:B------:R-:W-:Y:S02]  /*15d00*/  FSETP.GTU.FTZ.AND P0, PT, |R35|, +INF , PT ;  /* 0x7f8000002300780b */ /* 0x000fe40003f1c200 */
[----:B------:R-:W-:-:S04]  /*15d10*/  ISETP.LT.U32.AND P1, PT, R23, R3, PT ;  /* 0x000000031700720c */ /* 0x000fc80003f21070 */
[----:B------:R-:W-:-:S13]  /*15d20*/  ISETP.LT.OR.EX P0, PT, R47, RZ, !P0, P1 ;  /* 0x000000ff2f00720c */ /* 0x000fda0004701710 */
.L_x_6729:
[----:B------:R-:W-:Y:S05]  /*15d30*/  BSYNC B1 ;  /* 0x0000000000017941 */ /* 0x000fea0003800000 */
.L_x_6727:
        /* <DEDUP_REMOVED lines=16> */
.L_x_6731:
[----:B------:R-:W-:Y:S02]  /*15e40*/  FSETP.GTU.FTZ.AND P0, PT, |R35|, +INF , PT ;  /* 0x7f8000002300780b */ /* 0x000fe40003f1c200 */
[----:B------:R-:W-:-:S04]  /*15e50*/  ISETP.LT.U32.AND P1, PT, R22, R3, PT ;  /* 0x000000031600720c */ /* 0x000fc80003f21070 */
[----:B------:R-:W-:-:S13]  /*15e60*/  ISETP.LT.OR.EX P0, PT, R46, RZ, !P0, P1 ;  /* 0x000000ff2e00720c */ /* 0x000fda0004701710 */
.L_x_6732:
[----:B------:R-:W-:Y:S05]  /*15e70*/  BSYNC B1 ;  /* 0x0000000000017941 */ /* 0x000fea0003800000 */
.L_x_6730:
        /* <DEDUP_REMOVED lines=16> */
.L_x_6734:
[----:B------:R-:W-:Y:S02]  /*15f80*/  FSETP.GTU.FTZ.AND P0, PT, |R34|, +INF , PT ;  /* 0x7f8000002200780b */ /* 0x000fe40003f1c200 */
[----:B------:R-:W-:-:S04]  /*15f90*/  ISETP.LT.U32.AND P1, PT, R25, R3, PT ;  /* 0x000000031900720c */ /* 0x000fc80003f21070 */
[----:B------:R-:W-:-:S13]  /*15fa0*/  ISETP.LT.OR.EX P0, PT, R49, RZ, !P0, P1 ;  /* 0x000000ff3100720c */ /* 0x000fda0004701710 */
.L_x_6735:
[----:B------:R-:W-:Y:S05]  /*15fb0*/  BSYNC B1 ;  /* 0x0000000000017941 */ /* 0x000fea0003800000 */
.L_x_6733:
[----:B------:R-:W-:Y:S02]  /*15fc0*/  FSEL R5, R5, R34, P0 ;  /* 0x0000002205057208 */ /* 0x000fe40000000000 */
[----:B------:R-:W-:Y:S02]  /*15fd0*/  SEL R25, R25, R3, P0 ;  /* 0x0000000319197207 */ /* 0x000fe40000000000 */
[----:B------:R-:W-:-:S07]  /*15fe0*/  SEL R49, R49, RZ, P0 ;  /* 0x000000ff31317207 */ /* 0x000fce0000000000 */
.L_x_6687:
[----:B------:R-:W-:Y:S05]  /*15ff0*/  BSYNC B0 ;  /* 0x0000000000007941 */ /* 0x000fea0003800000 */
.L_x_6686:
        /* <DEDUP_REMOVED lines=12> */
.L_x_6737:
[----:B------:R-:W-:Y:S02]  /*160c0*/  FSETP.GTU.FTZ.AND P0, PT, |R15|, +INF , PT ;  /* 0x7f8000000f00780b */ /* 0x000fe40003f1c200 */
[----:B------:R-:W-:-:S04]  /*160d0*/  ISETP.LT.U32.AND P1, PT, R45, R33, PT ;  /* 0x000000212d00720c */ /* 0x000fc80003f21070 */
[----:B------:R-:W-:-:S13]  /*160e0*/  ISETP.LT.OR.EX P0, PT, R64, R57, !P0, P1 ;  /* 0x000000394000720c */ /* 0x000fda0004701710 */
.L_x_6738:
[----:B------:R-:W-:Y:S05]  /*160f0*/  BSYNC B0 ;  /* 0x0000000000007941 */ /* 0x000fea0003800000 */
.L_x_6736:
        /* <DEDUP_REMOVED lines=15> */
.L_x_6740:
[----:B------:R-:W-:Y:S02]  /*161f0*/  FSETP.GTU.FTZ.AND P0, PT, |R14|, +INF , PT ;  /* 0x7f8000000e00780b */ /* 0x000fe40003f1c200 */
[----:B------:R-:W-:-:S04]  /*16200*/  ISETP.LT.U32.AND P1, PT, R44, R32, PT ;  /* 0x000000202c00720c */ /* 0x000fc80003f21070 */
[----:B------:R-:W-:-:S13]  /*16210*/  ISETP.LT.OR.EX P0, PT, R63, R56, !P0, P1 ;  /* 0x000000383f00720c */ /* 0x000fda0004701710 */
.L_x_6741:
[----:B------:R-:W-:Y:S05]  /*16220*/  BSYNC B0 ;  /* 0x0000000000007941 */ /* 0x000fea0003800000 */
.L_x_6739:
        /* <DEDUP_REMOVED lines=15> */
.L_x_6743:
[----:B------:R-:W-:Y:S02]  /*16320*/  FSETP.GTU.FTZ.AND P0, PT, |R13|, +INF , PT ;  /* 0x7f8000000d00780b */ /* 0x000fe40003f1c200 */
[----:B------:R-:W-:-:S04]  /*16330*/  ISETP.LT.U32.AND P1, PT, R43, R31, PT ;  /* 0x0000001f2b00720c */ /* 0x000fc80003f21070 */
[----:B------:R-:W-:-:S13]  /*16340*/  ISETP.LT.OR.EX P0, PT, R62, R55, !P0, P1 ;  /* 0x000000373e00720c */ /* 0x000fda0004701710 */
.L_x_6744:
[----:B------:R-:W-:Y:S05]  /*16350*/  BSYNC B0 ;  /* 0x0000000000007941 */ /* 0x000fea0003800000 */
.L_x_6742:
        /* <DEDUP_REMOVED lines=15> */
.L_x_6746:
[----:B------:R-:W-:Y:S02]  /*16450*/  FSETP.GTU.FTZ.AND P0, PT, |R12|, +INF , PT ;  /* 0x7f8000000c00780b */ /* 0x000fe40003f1c200 */
[----:B------:R-:W-:-:S04]  /*16460*/  ISETP.LT.U32.AND P1, PT, R42, R30, PT ;  /* 0x0000001e2a00720c */ /* 0x000fc80003f21070 */
[----:B------:R-:W-:-:S13]  /*16470*/  ISETP.LT.OR.EX P0, PT, R61, R54, !P0, P1 ;  /* 0x000000363d00720c */ /* 0x000fda0004701710 */
.L_x_6747:
[----:B------:R-:W-:Y:S05]  /*16480*/  BSYNC B0 ;  /* 0x0000000000007941 */ /* 0x000fea0003800000 */
.L_x_6745:
        /* <DEDUP_REMOVED lines=15> */
.L_x_6749:
[----:B------:R-:W-:Y:S02]  /*16580*/  FSETP.GTU.FTZ.AND P0, PT, |R11|, +INF , PT ;  /* 0x7f8000000b00780b */ /* 0x000fe40003f1c200 */
[----:B------:R-:W-:-:S04]  /*16590*/  ISETP.LT.U32.AND P1, PT, R34, R29, PT ;  /* 0x0000001d2200720c */ /* 0x000fc80003f21070 */
[----:B------:R-:W-:-:S13]  /*165a0*/  ISETP.LT.OR.EX P0, PT, R64, R53, !P0, P1 ;  /* 0x000000354000720c */ /* 0x000fda0004701710 */
.L_x_6750:
[----:B------:R-:W-:Y:S05]  /*165b0*/  BSYNC B0 ;  /* 0x0000000000007941 */ /* 0x000fea0003800000 */
.L_x_6748:
        /* <DEDUP_REMOVED lines=15> */
.L_x_6752:
[----:B------:R-:W-:Y:S02]  /*166b0*/  FSETP.GTU.FTZ.AND P0, PT, |R10|, +INF , PT ;  /* 0x7f8000000a00780b */ /* 0x000fe40003f1c200 */
[----:B------:R-:W-:-:S04]  /*166c0*/  ISETP.LT.U32.AND P1, PT, R3, R28, PT ;  /* 0x0000001c0300720c */ /* 0x000fc80003f21070 */
[----:B------:R-:W-:-:S13]  /*166d0*/  ISETP.LT.OR.EX P0, PT, R63, R52, !P0, P1 ;  /* 0x000000343f00720c */ /* 0x000fda0004701710 */
.L_x_6753:
[----:B------:R-:W-:Y:S05]  /*166e0*/  BSYNC B0 ;  /* 0x0000000000007941 */ /* 0x000fea0003800000 */
.L_x_6751:
        /* <DEDUP_REMOVED lines=15> */
.L_x_6755:
[----:B------:R-:W-:Y:S02]  /*167e0*/  FSETP.GTU.FTZ.AND P0, PT, |R9|, +INF , PT ;  /* 0x7f8000000900780b */ /* 0x000fe40003f1c200 */
[----:B------:R-:W-:-:S04]  /*167f0*/  ISETP.LT.U32.AND P1, PT, R14, R27, PT ;  /* 0x0000001b0e00720c */ /* 0x000fc80003f21070 */
[----:B------:R-:W-:-:S13]  /*16800*/  ISETP.LT.OR.EX P0, PT, R62, R51, !P0, P1 ;  /* 0x000000333e00720c */ /* 0x000fda0004701710 */
.L_x_6756:
[----:B------:R-:W-:Y:S05]  /*16810*/  BSYNC B0 ;  /* 0x0000000000007941 */ /* 0x000fea0003800000 */
.L_x_6754:
        /* <DEDUP_REMOVED lines=15> */
.L_x_6758:
[----:B------:R-:W-:Y:S02]  /*16910*/  FSETP.GTU.FTZ.AND P0, PT, |R8|, +INF , PT ;  /* 0x7f8000000800780b */ /* 0x000fe40003f1c200 */
[----:B------:R-:W-:-:S04]  /*16920*/  ISETP.LT.U32.AND P1, PT, R13, R26, PT ;  /* 0x0000001a0d00720c */ /* 0x000fc80003f21070 */
[----:B------:R-:W-:-:S13]  /*16930*/  ISETP.LT.OR.EX P0, PT, R61, R50, !P0, P1 ;  /* 0x000000323d00720c */ /* 0x000fda0004701710 */
.L_x_6759:
[----:B------:R-:W-:Y:S05]  /*16940*/  BSYNC B0 ;  /* 0x0000000000007941 */ /* 0x000fea0003800000 */
.L_x_6757:
        /* <DEDUP_REMOVED lines=15> */
.L_x_6761:
[----:B------:R-:W-:Y:S02]  /*16a40*/  FSETP.GTU.FTZ.AND P0, PT, |R7|, +INF , PT ;  /* 0x7f8000000700780b */ /* 0x000fe40003f1c200 */
[----:B------:R-:W-:-:S04]  /*16a50*/  ISETP.LT.U32.AND P1, PT, R29, R24, PT ;  /* 0x000000181d00720c */ /* 0x000fc80003f21070 */
[----:B------:R-:W-:-:S13]  /*16a60*/  ISETP.LT.OR.EX P0, PT, R53, R48, !P0, P1 ;  /* 0x000000303500720c */ /* 0x000fda0004701710 */
.L_x_6762:
[----:B------:R-:W-:Y:S05]  /*16a70*/  BSYNC B0 ;  /* 0x0000000000007941 */ /* 0x000fea0003800000 */
.L_x_6760:
        /* <DEDUP_REMOVED lines=15> */
.L_x_6764:
[----:B------:R-:W-:Y:S02]  /*16b70*/  FSETP.GTU.FTZ.AND P0, PT, |R6|, +INF , PT ;  /* 0x7f8000000600780b */ /* 0x000fe40003f1c200 */
[----:B------:R-:W-:-:S04]  /*16b80*/  ISETP.LT.U32.AND P1, PT, R28, R23, PT ;  /* 0x000000171c00720c */ /* 0x000fc80003f21070 */
[----:B------:R-:W-:-:S13]  /*16b90*/  ISETP.LT.OR.EX P0, PT, R52, R47, !P0, P1 ;  /* 0x0000002f3400720c */ /* 0x000fda0004701710 */
.L_x_6765:
[----:B------:R-:W-:Y:S05]  /*16ba0*/  BSYNC B0 ;  /* 0x0000000000007941 */ /* 0x000fea0003800000 */
.L_x_6763:
        /* <DEDUP_REMOVED lines=15> */
.L_x_6767:
[----:B------:R-:W-:Y:S02]  /*16ca0*/  FSETP.GTU.FTZ.AND P0, PT, |R4|, +INF , PT ;  /* 0x7f8000000400780b */ /* 0x000fe40003f1c200 */
[----:B------:R-:W-:-:S04]  /*16cb0*/  ISETP.LT.U32.AND P1, PT, R27, R22, PT ;  /* 0x000000161b00720c */ /* 0x000fc80003f21070 */
[----:B------:R-:W-:-:S13]  /*16cc0*/  ISETP.LT.OR.EX P0, PT, R51, R46, !P0, P1 ;  /* 0x0000002e3300720c */ /* 0x000fda0004701710 */
.L_x_6768:
[----:B------:R-:W-:Y:S05]  /*16cd0*/  BSYNC B0 ;  /* 0x0000000000007941 */ /* 0x000fea0003800000 */
.L_x_6766:
        /* <DEDUP_REMOVED lines=15> */
.L_x_6770:
[----:B------:R-:W-:Y:S02]  /*16dd0*/  FSETP.GTU.FTZ.AND P0, PT, |R5|, +INF , PT ;  /* 0x7f8000000500780b */ /* 0x000fe40003f1c200 */
[----:B------:R-:W-:-:S04]  /*16de0*/  ISETP.LT.U32.AND P1, PT, R10, R25, PT ;  /* 0x000000190a00720c */ /* 0x000fc80003f21070 */
[----:B------:R-:W-:-:S13]  /*16df0*/  ISETP.LT.OR.EX P0, PT, R50, R49, !P0, P1 ;  /* 0x000000313200720c */ /* 0x000fda0004701710 */
.L_x_6771:
[----:B------:R-:W-:Y:S05]  /*16e00*/  BSYNC B0 ;  /* 0x0000000000007941 */ /* 0x000fea0003800000 */
.L_x_6769:
[----:B------:R-:W-:Y:S02]  /*16e10*/  SEL R8, R10, R25, P0 ;  /* 0x000000190a087207 */ /* 0x000fe40000000000 */
[----:B------:R-:W-:Y:S02]  /*16e20*/  SEL R49, R50, R49, P0 ;  /* 0x0000003132317207 */ /* 0x000fe40000000000 */
[----:B------:R-:W-:-:S07]  /*16e30*/  FSEL R9, R12, R5, P0 ;  /* 0x000000050c097208 */ /* 0x000fce0000000000 */
.L_x_6320:
[----:B------:R-:W-:Y:S05]  /*16e40*/  BSYNC B6 ;  /* 0x0000000000067941 */ /* 0x000fea0003800000 */
.L_x_6319:
        /* <DEDUP_REMOVED lines=10> */
[----:B------:R-:W-:-:S02]  /*16ef0*/  IMAD.MOV.U32 R48, RZ, RZ, R8 ;  /* 0x000000ffff307224 */ /* 0x000fc400078e0008 */
[----:B-1----:R-:W-:Y:S01]  /*16f00*/  IMAD R3, R16, R25, R2 ;  /* 0x0000001910037224 */ /* 0x002fe200078e0202 */
[----:B0-----:R-:W-:Y:S02]  /*16f10*/  LEA R6, R5, R4, 0x18 ;  /* 0x0000000405067211 */ /* 0x001fe400078ec0ff */
        /* <DEDUP_REMOVED lines=13> */
.L_x_6787:
[----:B------:R-:W-:Y:S01]  /*16ff0*/  IMAD.IADD R5, R16, 0x1, R23 ;  /* 0x0000000110057824 */ /* 0x000fe200078e0217 */
[----:B------:R-:W-:Y:S05]  /*17000*/  WARPSYNC.ALL ;  /* 0x0000000000007948 */ /* 0x000fea0003800000 */
[----:B------:R-:W-:Y:S01]  /*17010*/  BAR.SYNC.DEFER_BLOCKING 0x0 ;  /* 0x0000000000007b1d */ /* 0x000fe20000010000 */
[----:B------:R-:W-:-:S04]  /*17020*/  ISETP.GE.U32.AND P0, PT, R5, R14, PT ;  /* 0x0000000e0500720c */ /* 0x000fc80003f06070 */
[----:B------:R-:W-:Y:S01]  /*17030*/  ISETP.GE.U32.OR P0, PT, R16, R23, P0 ;  /* 0x000000171000720c */ /* 0x000fe20000706470 */
[----:B------:R-:W-:-:S12]  /*17040*/  BSSY B0, `(.L_x_6773) ;  /* 0x0000063000007945 */ /* 0x000fd80003800000 */
[----:B-1----:R-:W-:Y:S05]  /*17050*/  @P0 BRA `(.L_x_6774) ;  /* 0x0000000400840947 */ /* 0x002fea0003800000 */
[----:B------:R-:W-:Y:S01]  /*17060*/  IMAD R5, R5, R25, R2 ;  /* 0x0000001905057224 */ /* 0x000fe200078e0202 */
[----:B------:R-:W-:Y:S01]  /*17070*/  FSETP.GTU.FTZ.AND P0, PT, |R7|, +INF , PT ;  /* 0x7f8000000700780b */ /* 0x000fe20003f1c200 */
[----:B------:R-:W-:Y:S02]  /*17080*/  BSSY B1, `(.L_x_6775) ;  /* 0x0000017000017945 */ /* 0x000fe40003800000 */
[----:B0-----:R-:W-:-:S05]  /*17090*/  IMAD R12, R5, 0x40, R6 ;  /* 0x00000040050c7824 */ /* 0x001fca00078e0206 */
        /* <DEDUP_REMOVED lines=18> */
.L_x_6776:
[----:B-1----:R-:W-:Y:S02]  /*171c0*/  FSETP.GTU.FTZ.AND P0, PT, |R22|, +INF , PT ;  /* 0x7f8000001600780b */ /* 0x002fe40003f1c200 */
[----:B0-----:R-:W-:-:S04]  /*171d0*/  ISETP.LT.U32.AND P1, PT, R24, R4, PT ;  /* 0x000000041800720c */ /* 0x001fc80003f21070 */
[----:B------:R-:W-:-:S13]  /*171e0*/  ISETP.LT.OR.EX P0, PT, R13, R5, !P0, P1 ;  /* 0x000000050d00720c */ /* 0x000fda0004701710 */
.L_x_6777:
[----:B------:R-:W-:Y:S05]  /*171f0*/  BSYNC B1 ;  /* 0x0000000000017941 */ /* 0x000fea0003800000 */
.L_x_6775:
        /* <DEDUP_REMOVED lines=15> */
.L_x_6779:
[----:B--2---:R-:W-:Y:S02]  /*172f0*/  FSETP.GTU.FTZ.AND P0, PT, |R28|, +INF , PT ;  /* 0x7f8000001c00780b */ /* 0x004fe40003f1c200 */
[----:B------:R-:W-:-:S04]  /*17300*/  ISETP.LT.U32.AND P1, PT, R0, R10, PT ;  /* 0x0000000a0000720c */ /* 0x000fc80003f21070 */
[----:B------:R-:W-:-:S13]  /*17310*/  ISETP.LT.OR.EX P0, PT, R47, R11, !P0, P1 ;  /* 0x0000000b2f00720c */ /* 0x000fda0004701710 */
.L_x_6780:
[----:B------:R-:W-:Y:S05]  /*17320*/  BSYNC B1 ;  /* 0x0000000000017941 */ /* 0x000fea0003800000 */
.L_x_6778:
        /* <DEDUP_REMOVED lines=15> */
.L_x_6782:
[----:B---3--:R-:W-:Y:S02]  /*17420*/  FSETP.GTU.FTZ.AND P0, PT, |R30|, +INF , PT ;  /* 0x7f8000001e00780b */ /* 0x008fe40003f1c200 */
[----:B------:R-:W-:-:S04]  /*17430*/  ISETP.LT.U32.AND P1, PT, R26, R18, PT ;  /* 0x000000121a00720c */ /* 0x000fc80003f21070 */
[----:B------:R-:W-:-:S13]  /*17440*/  ISETP.LT.OR.EX P0, PT, R27, R19, !P0, P1 ;  /* 0x000000131b00720c */ /* 0x000fda0004701710 */
.L_x_6783:
[----:B------:R-:W-:Y:S05]  /*17450*/  BSYNC B1 ;  /* 0x0000000000017941 */ /* 0x000fea0003800000 */
.L_x_6781:
        /* <DEDUP_REMOVED lines=15> */
.L_x_6785:
[----:B----4-:R-:W-:Y:S02]  /*17550*/  FSETP.GTU.FTZ.AND P0, PT, |R32|, +INF , PT ;  /* 0x7f8000002000780b */ /* 0x010fe40003f1c200 */
[----:B------:R-:W-:-:S04]  /*17560*/  ISETP.LT.U32.AND P1, PT, R8, R20, PT ;  /* 0x000000140800720c */ /* 0x000fc80003f21070 */
[----:B------:R-:W-:-:S13]  /*17570*/  ISETP.LT.OR.EX P0, PT, R49, R21, !P0, P1 ;  /* 0x000000153100720c */ /* 0x000fda0004701710 */
.L_x_6786:
[----:B------:R-:W-:Y:S05]  /*17580*/  BSYNC B1 ;  /* 0x0000000000017941 */ /* 0x000fea0003800000 */
.L_x_6784:
        /* <DEDUP_REMOVED lines=14> */
.L_x_6774:
[----:B------:R-:W-:Y:S05]  /*17670*/  BSYNC B0 ;  /* 0x0000000000007941 */ /* 0x000fea0003800000 */
.L_x_6773:
[----:B------:R-:W-:Y:S02]  /*17680*/  ISETP.GT.AND P0, PT, R23, 0x1, PT ;  /* 0x000000011700780c */ /* 0x000fe40003f04270 */
[----:B------:R-:W-:-:S11]  /*17690*/  SHF.R.S32.HI R23, RZ, 0x1, R23 ;  /* 0x00000001ff177819 */ /* 0x000fd60000011417 */
[----:B------:R-:W-:Y:S05]  /*176a0*/  @P0 BRA `(.L_x_6787) ;  /* 0xfffffff800500947 */ /* 0x000fea000383ffff */
.L_x_6772:
[----:B------:R-:W-:Y:S02]  /*176b0*/  ULDC UR4, c[0x0][0x240] ;  /* 0x0000900000047ab9 */ /* 0x000fe40000000800 */
[----:B------:R-:W-:-:S13]  /*176c0*/  ISETP.NE.AND P0, PT, RZ, UR4, PT ;  /* 0x00000004ff007c0c */ /* 0x000fda000bf05270 */
[----:B------:R-:W-:Y:S05]  /*176d0*/  @!P0 BRA `(.L_x_6788) ;  /* 0x0000000c009c8947 */ /* 0x000fea0003800000 */
[----:B------:R-:W2:Y:S02]  /*176e0*/  LDC R23, c[0x0][RZ] ;  /* 0x00000000ff177b82 */ /* 0x000ea40000000800 */
[----:B--2---:R-:W-:Y:S01]  /*176f0*/  ISETP.GT.AND P0, PT, R23, 0x20, PT ;  /* 0x000000201700780c */ /* 0x004fe20003f04270 */
[----:B01----:R-:W-:-:S12]  /*17700*/  IMAD.MOV.U32 R3, RZ, RZ, R23 ;  /* 0x000000ffff037224 */ /* 0x003fd800078e0017 */
        /* <DEDUP_REMOVED lines=24> */
.L_x_6804:
        /* <DEDUP_REMOVED lines=8> */
[----:B------:R-:W-:Y:S01]  /*17910*/  FSETP.GTU.FTZ.AND P0, PT, |R7|, +INF , PT ;  /* 0x7f8000000700780b */ /* 0x000fe20003f1c200 */
[----:B------:R-:W-:Y:S03]  /*17920*/  BSSY B1, `(.L_x_6792) ;  /* 0x0000016000017945 */ /* 0x000fe60003800000 */
[----:B0-----:R0:W1:Y:S04]  /*17930*/  LDS R12, [R6] ;  /* 0x00000000060c7984 */ /* 0x0010680000000800 */
        /* <DEDUP_REMOVED lines=17> */
.L_x_6793:
[----:B-1----:R-:W-:Y:S02]  /*17a50*/  FSETP.GTU.FTZ.AND P0, PT, |R12|, +INF , PT ;  /* 0x7f8000000c00780b */ /* 0x002fe40003f1c200 */
[----:B0-----:R-:W-:-:S04]  /*17a60*/  ISETP.LT.U32.AND P1, PT, R24, R4, PT ;  /* 0x000000041800720c */ /* 0x001fc80003f21070 */
[----:B------:R-:W-:-:S13]  /*17a70*/  ISETP.LT.OR.EX P0, PT, R13, R5, !P0, P1 ;  /* 0x000000050d00720c */ /* 0x000fda0004701710 */
.L_x_6794:
[----:B------:R-:W-:Y:S05]  /*17a80*/  BSYNC B1 ;  /* 0x0000000000017941 */ /* 0x000fea0003800000 */
.L_x_6792:
        /* <DEDUP_REMOVED lines=15> */
.L_x_6796:
[----:B--2---:R-:W-:Y:S02]  /*17b80*/  FSETP.GTU.FTZ.AND P0, PT, |R14|, +INF , PT ;  /* 0x7f8000000e00780b */ /* 0x004fe40003f1c200 */
[----:B------:R-:W-:-:S04]  /*17b90*/  ISETP.LT.U32.AND P1, PT, R0, R10, PT ;  /* 0x0000000a0000720c */ /* 0x000fc80003f21070 */
[----:B------:R-:W-:-:S13]  /*17ba0*/  ISETP.LT.OR.EX P0, PT, R47, R11, !P0, P1 ;  /* 0x0000000b2f00720c */ /* 0x000fda0004701710 */
.L_x_6797:
[----:B------:R-:W-:Y:S05]  /*17bb0*/  BSYNC B1 ;  /* 0x0000000000017941 */ /* 0x000fea0003800000 */
.L_x_6795:
        /* <DEDUP_REMOVED lines=15> */
.L_x_6799:
[----:B---3--:R-:W-:Y:S02]  /*17cb0*/  FSETP.GTU.FTZ.AND P0, PT, |R22|, +INF , PT ;  /* 0x7f8000001600780b */ /* 0x008fe40003f1c200 */
[----:B------:R-:W-:-:S04]  /*17cc0*/  ISETP.LT.U32.AND P1, PT, R26, R18, PT ;  /* 0x000000121a00720c */ /* 0x000fc80003f21070 */
[----:B------:R-:W-:-:S13]  /*17cd0*/  ISETP.LT.OR.EX P0, PT, R27, R19, !P0, P1 ;  /* 0x000000131b00720c */ /* 0x000fda0004701710 */
.L_x_6800:
[----:B------:R-:W-:Y:S05]  /*17ce0*/  BSYNC B1 ;  /* 0x0000000000017941 */ /* 0x000fea0003800000 */
.L_x_6798:
        /* <DEDUP_REMOVED lines=15> */
.L_x_6802:
[----:B----4-:R-:W-:Y:S02]  /*17de0*/  FSETP.GTU.FTZ.AND P0, PT, |R28|, +INF , PT ;  /* 0x7f8000001c00780b */ /* 0x010fe40003f1c200 */
[----:B------:R-:W-:-:S04]  /*17df0*/  ISETP.LT.U32.AND P1, PT, R8, R20, PT ;  /* 0x000000140800720c */ /* 0x000fc80003f21070 */
[----:B------:R-:W-:-:S13]  /*17e00*/  ISETP.LT.OR.EX P0, PT, R49, R21, !P0, P1 ;  /* 0x000000153100720c */ /* 0x000fda0004701710 */
.L_x_6803:
[----:B------:R-:W-:Y:S05]  /*17e10*/  BSYNC B1 ;  /* 0x0000000000017941 */ /* 0x000fea0003800000 */
.L_x_6801:
        /* <DEDUP_REMOVED lines=14> */
.L_x_6791:
[----:B------:R-:W-:Y:S05]  /*17f00*/  BSYNC B0 ;  /* 0x0000000000007941 */ /* 0x000fea0003800000 */
.L_x_6790:
[----:B------:R-:W-:-:S04]  /*17f10*/  SHF.R.S32.HI R3, RZ, 0x1, R3 ;  /* 0x00000001ff037819 */ /* 0x000fc80000011403 */
[----:B------:R-:W-:-:S13]  /*17f20*/  ISETP.GE.AND P0, PT, R3, 0x20, PT ;  /* 0x000000200300780c */ /* 0x000fda0003f06270 */
[----:B------:R-:W-:Y:S05]  /*17f30*/  @P0 BRA `(.L_x_6804) ;  /* 0xfffffff800540947 */ /* 0x000fea000383ffff */
[----:B------:R-:W-:-:S07]  /*17f40*/  IMAD.MOV.U32 R3, RZ, RZ, 0x20 ;  /* 0x00000020ff037424 */ /* 0x000fce00078e00ff */
.L_x_6789:
[----:B------:R-:W-:Y:S01]  /*17f50*/  ISETP.GE.AND P0, PT, R3, 0x2, PT ;  /* 0x000000020300780c */ /* 0x000fe20003f06270 */
[----:B------:R-:W-:Y:S05]  /*17f60*/  WARPSYNC.ALL ;  /* 0x0000000000007948 */ /* 0x000fea0003800000 */
[----:B------:R-:W-:Y:S07]  /*17f70*/  BAR.SYNC.DEFER_BLOCKING 0x0 ;  /* 0x0000000000007b1d */ /* 0x000fee0000010000 */
[----:B------:R-:W-:Y:S05]  /*17f80*/  @!P0 BRA `(.L_x_6788) ;  /* 0x0000000400708947 */ /* 0x000fea0003800000 */
[----:B------:R-:W-:-:S07]  /*17f90*/  IMAD.MOV.U32 R4, RZ, RZ, 0x1 ;  /* 0x00000001ff047424 */ /* 0x000fce00078e00ff */
.L_x_6817:
        /* <DEDUP_REMOVED lines=15> */
.L_x_6806:
[----:B---3--:R-:W-:Y:S02]  /*18090*/  FSETP.GTU.FTZ.AND P0, PT, |R6|, +INF , PT ;  /* 0x7f8000000600780b */ /* 0x008fe40003f1c200 */
[----:B0-----:R-:W-:-:S04]  /*180a0*/  ISETP.LT.U32.AND P1, PT, R24, R11, PT ;  /* 0x0000000b1800720c */ /* 0x001fc80003f21070 */
[----:B----4-:R-:W-:-:S13]  /*180b0*/  ISETP.LT.OR.EX P0, PT, R13, R10, !P0, P1 ;  /* 0x0000000a0d00720c */ /* 0x010fda0004701710 */
.L_x_6807:
[----:B------:R-:W-:Y:S05]  /*180c0*/  BSYNC B0 ;  /* 0x0000000000007941 */ /* 0x000fea0003800000 */
.L_x_6805:
[----:B------:R-:W-:Y:S01]  /*180d0*/  FSETP.GTU.FTZ.AND P1, PT, |R53|, +INF , PT ;  /* 0x7f8000003500780b */ /* 0x000fe20003f3c200 */
[----:B-1----:R0:W1:Y:S01]  /*180e0*/  SHFL.DOWN PT, R12, R53, R4, 0x1f ;  /* 0x08001f04350c7589 */ /* 0x00206200000e0000 */
[----:B------:R-:W-:Y:S01]  /*180f0*/  BSSY B0, `(.L_x_6808) ;  /* 0x0000013000007945 */ /* 0x000fe20003800000 */
[----:B--2---:R-:W-:Y:S02]  /*18100*/  SEL R24, R24, R11, P0 ;  /* 0x0000000b18187207 */ /* 0x004fe40000000000 */
[----:B------:R0:W2:Y:S01]  /*18110*/  SHFL.DOWN PT, R14, R47, R4, 0x1f ;  /* 0x08001f042f0e7589 */ /* 0x0000a200000e0000 */
[----:B------:R-:W-:Y:S02]  /*18120*/  SEL R13, R13, R10, P0 ;  /* 0x0000000a0d0d7207 */ /* 0x000fe40000000000 */
[----:B------:R-:W-:Y:S01]  /*18130*/  FSEL R7, R7, R6, P0 ;  /* 0x0000000607077208 */ /* 0x000fe20000000000 */
        /* <DEDUP_REMOVED lines=11> */
.L_x_6809:
[----:B-1----:R-:W-:Y:S02]  /*181f0*/  FSETP.GTU.FTZ.AND P0, PT, |R12|, +INF , PT ;  /* 0x7f8000000c00780b */ /* 0x002fe40003f1c200 */
[----:B---3--:R-:W-:-:S04]  /*18200*/  ISETP.LT.U32.AND P1, PT, R0, R19, PT ;  /* 0x000000130000720c */ /* 0x008fc80003f21070 */
[----:B--2---:R-:W-:-:S13]  /*18210*/  ISETP.LT.OR.EX P0, PT, R47, R14, !P0, P1 ;  /* 0x0000000e2f00720c */ /* 0x004fda0004701710 */
.L_x_6810:
[----:B------:R-:W-:Y:S05]  /*18220*/  BSYNC B0 ;  /* 0x0000000000007941 */ /* 0x000fea0003800000 */
.L_x_6808:
        /* <DEDUP_REMOVED lines=18> */
.L_x_6812:
[----:B--2---:R-:W-:Y:S02]  /*18350*/  FSETP.GTU.FTZ.AND P0, PT, |R6|, +INF , PT ;  /* 0x7f8000000600780b */ /* 0x004fe40003f1c200 */
[----:B---3--:R-:W-:-:S04]  /*18360*/  ISETP.LT.U32.AND P1, PT, R26, R11, PT ;  /* 0x0000000b1a00720c */ /* 0x008fc80003f21070 */
[----:B0-----:R-:W-:-:S13]  /*18370*/  ISETP.LT.OR.EX P0, PT, R27, R10, !P0, P1 ;  /* 0x0000000a1b00720c */ /* 0x001fda0004701710 */
.L_x_6813:
[----:B------:R-:W-:Y:S05]  /*18380*/  BSYNC B0 ;  /* 0x0000000000007941 */ /* 0x000fea0003800000 */
.L_x_6811:
        /* <DEDUP_REMOVED lines=18> */
.L_x_6815:
[----:B--2---:R-:W-:Y:S02]  /*184b0*/  FSETP.GTU.FTZ.AND P0, PT, |R12|, +INF , PT ;  /* 0x7f8000000c00780b */ /* 0x004fe40003f1c200 */
[----:B---3--:R-:W-:-:S04]  /*184c0*/  ISETP.LT.U32.AND P1, PT, R8, R19, PT ;  /* 0x000000130800720c */ /* 0x008fc80003f21070 */
[----:B-1----:R-:W-:-:S13]  /*184d0*/  ISETP.LT.OR.EX P0, PT, R49, R14, !P0, P1 ;  /* 0x0000000e3100720c */ /* 0x002fda0004701710 */
.L_x_6816:
[----:B------:R-:W-:Y:S05]  /*184e0*/  BSYNC B0 ;  /* 0x0000000000007941 */ /* 0x000fea0003800000 */
.L_x_6814:
[----:B0-----:R-:W-:Y:S01]  /*184f0*/  IMAD.SHL.U32 R4, R4, 0x2, RZ ;  /* 0x0000000204047824 */ /* 0x001fe200078e00ff */
[----:B------:R-:W-:Y:S02]  /*18500*/  FSEL R9, R9, R12, P0 ;  /* 0x0000000c09097208 */ /* 0x000fe40000000000 */
[----:B------:R-:W-:Y:S02]  /*18510*/  SEL R8, R8, R19, P0 ;  /* 0x0000001308087207 */ /* 0x000fe40000000000 */
[----:B------:R-:W-:Y:S02]  /*18520*/  ISETP.GE.AND P1, PT, R4, R3, PT ;  /* 0x000000030400720c */ /* 0x000fe40003f26270 */
[----:B------:R-:W-:-:S11]  /*18530*/  SEL R49, R49, R14, P0 ;  /* 0x0000000e31317207 */ /* 0x000fd60000000000 */
[----:B------:R-:W-:Y:S05]  /*18540*/  @!P1 BRA `(.L_x_6817) ;  /* 0xfffffff800949947 */ /* 0x000fea000383ffff */
.L_x_6788:
[----:B01----:R-:W0:Y:S01]  /*18550*/  LDC R12, c[0x0][0x3fc] ;  /* 0x0000ff00ff0c7b82 */ /* 0x003e220000000800 */
        /* <DEDUP_REMOVED lines=283> */
.L_x_6818:
        /* <DEDUP_REMOVED lines=281> */
.L_x_6819:
        /* <DEDUP_REMOVED lines=276> */
.L_x_6820:
        /* <DEDUP_REMOVED lines=275> */
.L_x_6821:
        /* <DEDUP_REMOVED lines=11> */
.L_x_6827:
        /* <DEDUP_REMOVED lines=8> */
[----:B------:R-:W-:Y:S02]  /*1cc40*/  IMAD.MOV.U32 R16, RZ, RZ, R14 ;  /* 0x000000ffff107224 */ /* 0x000fe400078e000e */
[----:B------:R-:W-:-:S07]  /*1cc50*/  IMAD.MOV.U32 R14, RZ, RZ, R17 ;  /* 0x000000ffff0e7224 */ /* 0x000fce00078e0011 */
[----:B------:R-:W-:Y:S05]  /*1cc60*/  CALL.REL.NOINC `($__internal_53_$__cuda_sm20_rem_u64) ;  /* 0x000000a800bc7944 */ /* 0x000fea0003c00000 */
[----:B------:R-:W-:Y:S02]  /*1cc70*/  IMAD.MOV.U32 R4, RZ, RZ, R12 ;  /* 0x000000ffff047224 */ /* 0x000fe400078e000c */
[----:B------:R-:W-:Y:S01]  /*1cc80*/  IMAD.MOV.U32 R5, RZ, RZ, R17 ;  /* 0x000000ffff057224 */ /* 0x000fe200078e0011 */
[----:B------:R-:W-:Y:S06]  /*1cc90*/  BRA `(.L_x_6826) ;  /* 0x00000000004c7947 */ /* 0x000fec0003800000 */
.L_x_6825:
        /* <DEDUP_REMOVED lines=19> */
.L_x_6826:
[----:B------:R-:W-:Y:S05]  /*1cdd0*/  BSYNC B1 ;  /* 0x0000000000017941 */ /* 0x000fea0003800000 */
.L_x_6824:
[----:B------:R-:W-:Y:S01]  /*1cde0*/  ISETP.NE.U32.AND P0, PT, R4, RZ, PT ;  /* 0x000000ff0400720c */ /* 0x000fe20003f05070 */
[----:B------:R-:W-:Y:S02]  /*1cdf0*/  IMAD.MOV.U32 R14, RZ, RZ, R10 ;  /* 0x000000ffff0e7224 */ /* 0x000fe400078e000a */
[----:B------:R-:W-:Y:S01]  /*1ce00*/  IMAD.MOV.U32 R17, RZ, RZ, R11 ;  /* 0x000000ffff117224 */ /* 0x000fe200078e000b */
[----:B------:R-:W-:-:S13]  /*1ce10*/  ISETP.NE.AND.EX P0, PT, R5, RZ, PT, P0 ;  /* 0x000000ff0500720c */ /* 0x000fda0003f05300 */
[----:B------:R-:W-:Y:S05]  /*1ce20*/  @P0 BRA `(.L_x_6827) ;  /* 0xfffffffc00640947 */ /* 0x000fea000383ffff */
[----:B------:R-:W-:Y:S05]  /*1ce30*/  BSYNC B0 ;  /* 0x0000000000007941 */ /* 0x000fea0003800000 */
.L_x_6823:
[----:B------:R-:W-:Y:S01]  /*1ce40*/  ISETP.NE.U32.AND P2, PT, R11, RZ, PT ;  /* 0x000000ff0b00720c */ /* 0x000fe20003f45070 */
[----:B------:R-:W-:-:S12]  /*1ce50*/  BSSY B0, `(.L_x_6828) ;  /* 0x000001c000007945 */ /* 0x000fd80003800000 */
[----:B------:R-:W-:Y:S05]  /*1ce60*/  @!P2 BRA `(.L_x_6829) ;  /* 0x00000000001ca947 */ /* 0x000fea0003800000 */
[----:B------:R-:W-:Y:S01]  /*1ce70*/  IMAD.MOV.U32 R14, RZ, RZ, 0x10 ;  /* 0x00000010ff0e7424 */ /* 0x000fe200078e00ff */
[----:B------:R-:W-:Y:S01]  /*1ce80*/  MOV R12, 0x1ceb0 ;  /* 0x0001ceb0000c7802 */ /* 0x000fe20000000f00 */
[----:B------:R-:W-:-:S07]  /*1ce90*/  IMAD.MOV.U32 R20, RZ, RZ, RZ ;  /* 0x000000ffff147224 */ /* 0x000fce00078e00ff */
[----:B------:R-:W-:Y:S05]  /*1cea0*/  CALL.REL.NOINC `($__internal_52_$__cuda_sm20_div_u64) ;  /* 0x000000a400147944 */ /* 0x000fea0003c00000 */
[----:B------:R-:W-:Y:S02]  /*1ceb0*/  IMAD.MOV.U32 R4, RZ, RZ, R14 ;  /* 0x000000ffff047224 */ /* 0x000fe400078e000e */
[----:B------:R-:W-:Y:S01]  /*1cec0*/  IMAD.MOV.U32 R5, RZ, RZ, R21 ;  /* 0x000000ffff057224 */ /* 0x000fe200078e0015 */
[----:B------:R-:W-:Y:S06]  /*1ced0*/  BRA `(.L_x_6830) ;  /* 0x00000000004c7947 */ /* 0x000fec0003800000 */
.L_x_6829:
        /* <DEDUP_REMOVED lines=19> */
.L_x_6830:
[----:B------:R-:W-:Y:S05]  /*1d010*/  BSYNC B0 ;  /* 0x0000000000007941 */ /* 0x000fea0003800000 */
.L_x_6828:
[----:B------:R-:W-:Y:S04]  /*1d020*/  BSSY B0, `(.L_x_6831) ;  /* 0x000001d000007945 */ /* 0x000fe80003800000 */
        /* <DEDUP_REMOVED lines=8> */
.L_x_6832:
        /* <DEDUP_REMOVED lines=20> */
.L_x_6833:
[----:B------:R-:W-:Y:S05]  /*1d1f0*/  BSYNC B0 ;  /* 0x0000000000007941 */ /* 0x000fea0003800000 */
.L_x_6831:
        /* <DEDUP_REMOVED lines=8> */
[----:B------:R-:W-:Y:S05]  /*1d280*/  CALL.REL.NOINC `($__internal_52_$__cuda_sm20_div_u64) ;  /* 0x000000a0001c7944 */ /* 0x000fea0003c00000 */
[----:B------:R-:W-:Y:S02]  /*1d290*/  IMAD.MOV.U32 R4, RZ, RZ, R14 ;  /* 0x000000ffff047224 */ /* 0x000fe400078e000e */
[----:B------:R-:W-:Y:S01]  /*1d2a0*/  IMAD.MOV.U32 R5, RZ, RZ, R21 ;  /* 0x000000ffff057224 */ /* 0x000fe200078e0015 */
[----:B------:R-:W-:Y:S06]  /*1d2b0*/  BRA `(.L_x_6836) ;  /* 0x0000000000507947 */ /* 0x000fec0003800000 */
.L_x_6835:
        /* <DEDUP_REMOVED lines=20> */
.L_x_6836:
[----:B------:R-:W-:Y:S05]  /*1d400*/  BSYNC B0 ;  /* 0x0000000000007941 */ /* 0x000fea0003800000 */
.L_x_6834:
[----:B------:R-:W-:Y:S02]  /*1d410*/  ULDC.64 UR4, c[0x0][0x610] ;  /* 0x0001840000047ab9 */ /* 0x000fe40000000a00 */
[----:B------:R-:W-:-:S04]  /*1d420*/  IADD3 R4, P0, R4, UR4, RZ ;  /* 0x0000000404047c10 */ /* 0x000fc8000ff1e0ff */
[----:B------:R-:W-:-:S05]  /*1d430*/  IADD3.X R5, R5, UR5, RZ, P0, !PT ;  /* 0x0000000505057c10 */ /* 0x000fca00087fe4ff */
[----:B------:R-:W-:-:S07]  /*1d440*/  IMAD.MOV.U32 R10, RZ, RZ, R5 ;  /* 0x000000ffff0a7224 */ /* 0x000fce00078e0005 */
.L_x_6822:
        /* <DEDUP_REMOVED lines=288> */
.L_x_6838:
        /* <DEDUP_REMOVED lines=275> */
.L_x_6839:
        /* <DEDUP_REMOVED lines=276> */
.L_x_6840:
        /* <DEDUP_REMOVED lines=275> */
.L_x_6841:
        /* <DEDUP_REMOVED lines=14> */
.L_x_6843:
[----:B------:R-:W-:Y:S05]  /*21ad0*/  BSYNC B0 ;  /* 0x0000000000007941 */ /* 0x000fea0003800000 */
.L_x_6842:
        /* <DEDUP_REMOVED lines=24> */
.L_x_6845:
[----:B------:R-:W-:Y:S05]  /*21c60*/  BSYNC B0 ;  /* 0x0000000000007941 */ /* 0x000fea0003800000 */
.L_x_6844:
        /* <DEDUP_REMOVED lines=35> */
.L_x_6847:
[----:B------:R-:W-:Y:S05]  /*21ea0*/  BSYNC B0 ;  /* 0x0000000000007941 */ /* 0x000fea0003800000 */
.L_x_6846:
        /* <DEDUP_REMOVED lines=32> */
[----:B0-----:R-:W-:-:S02]  /*220b0*/  IMAD.U32 R9, RZ, RZ, UR6 ;  /* 0x00000006ff097e24 */ /* 0x001fc4000f8e00ff */
        /* <DEDUP_REMOVED lines=21> */
.L_x_6861:
        /* <DEDUP_REMOVED lines=39> */
.L_x_6853:
[----:B-----5:R-:W-:Y:S02]  /*22480*/  FSETP.GTU.FTZ.AND P0, PT, |R12|, +INF , PT ;  /* 0x7f8000000c00780b */ /* 0x020fe40003f1c200 */
[----:B------:R-:W-:-:S04]  /*22490*/  ISETP.LT.U32.AND P3, PT, R22, R36, PT ;  /* 0x000000241600720c */ /* 0x000fc80003f61070 */
[----:B------:R-:W-:-:S13]  /*224a0*/  ISETP.LT.OR.EX P0, PT, R23, R37, !P0, P3 ;  /* 0x000000251700720c */ /* 0x000fda0004701730 */
.L_x_6854:
[----:B------:R-:W-:Y:S05]  /*224b0*/  BSYNC B2 ;  /* 0x0000000000027941 */ /* 0x000fea0003800000 */
.L_x_6852:
        /* <DEDUP_REMOVED lines=15> */
.L_x_6856:
[----:B------:R-:W-:Y:S02]  /*225b0*/  FSETP.GTU.FTZ.AND P0, PT, |R38|, +INF , PT ;  /* 0x7f8000002600780b */ /* 0x000fe40003f1c200 */
[----:B------:R-:W-:-:S04]  /*225c0*/  ISETP.LT.U32.AND P3, PT, R24, R30, PT ;  /* 0x0000001e1800720c */ /* 0x000fc80003f61070 */
[----:B------:R-:W-:-:S13]  /*225d0*/  ISETP.LT.OR.EX P0, PT, R25, R31, !P0, P3 ;  /* 0x0000001f1900720c */ /* 0x000fda0004701730 */
.L_x_6857:
[----:B------:R-:W-:Y:S05]  /*225e0*/  BSYNC B2 ;  /* 0x0000000000027941 */ /* 0x000fea0003800000 */
.L_x_6855:
        /* <DEDUP_REMOVED lines=15> */
.L_x_6859:
[----:B------:R-:W-:Y:S02]  /*226e0*/  FSETP.GTU.FTZ.AND P0, PT, |R40|, +INF , PT ;  /* 0x7f8000002800780b */ /* 0x000fe40003f1c200 */
[----:B------:R-:W-:-:S04]  /*226f0*/  ISETP.LT.U32.AND P3, PT, R26, R20, PT ;  /* 0x000000141a00720c */ /* 0x000fc80003f61070 */
[----:B------:R-:W-:-:S13]  /*22700*/  ISETP.LT.OR.EX P0, PT, R27, R21, !P0, P3 ;  /* 0x000000151b00720c */ /* 0x000fda0004701730 */
.L_x_6860:
[----:B------:R-:W-:Y:S05]  /*22710*/  BSYNC B2 ;  /* 0x0000000000027941 */ /* 0x000fea0003800000 */
.L_x_6858:
[----:B------:R-:W-:Y:S02]  /*22720*/  SEL R26, R26, R20, P0 ;  /* 0x000000141a1a7207 */ /* 0x000fe40000000000 */
[----:B------:R-:W-:Y:S02]  /*22730*/  SEL R27, R27, R21, P0 ;  /* 0x000000151b1b7207 */ /* 0x000fe40000000000 */
[----:B------:R-:W-:Y:S01]  /*22740*/  FSEL R7, R7, R40, P0 ;  /* 0x0000002807077208 */ /* 0x000fe20000000000 */
[----:B------:R-:W-:Y:S06]  /*22750*/  @!P2 BRA `(.L_x_6861) ;  /* 0xfffffff800aca947 */ /* 0x000fec000383ffff */
[----:B------:R-:W-:Y:S05]  /*22760*/  BSYNC B0 ;  /* 0x0000000000007941 */ /* 0x000fea0003800000 */
.L_x_6851:
[----:B------:R-:W-:Y:S05]  /*22770*/  BRA `(.L_x_6850) ;  /* 0x0000000400c87947 */ /* 0x000fea0003800000 */
.L_x_6849:
[----:B------:R-:W-:Y:S01]  /*22780*/  ULDC UR4, c[0x0][0x23c] ;  /* 0x00008f0000047ab9 */ /* 0x000fe20000000800 */
[----:B------:R-:W-:Y:S01]  /*22790*/  ULDC UR5, c[0x0][0x23c] ;  /* 0x00008f0000057ab9 */ /* 0x000fe20000000800 */
[----:B------:R-:W-:Y:S01]  /*227a0*/  ISETP.GE.U32.AND P0, PT, R3, UR4, PT ;  /* 0x0000000403007c0c */ /* 0x000fe2000bf06070 */
[----:B------:R-:W-:Y:S02]  /*227b0*/  IMAD.U32 R11, RZ, RZ, UR6 ;  /* 0x00000006ff0b7e24 */ /* 0x000fe4000f8e00ff */
[----:B------:R-:W-:Y:S02]  /*227c0*/  IMAD.U32 R22, RZ, RZ, UR8 ;  /* 0x00000008ff167e24 */ /* 0x000fe4000f8e00ff */
[----:B------:R-:W-:Y:S02]  /*227d0*/  IMAD.U32 R23, RZ, RZ, UR9 ;  /* 0x00000009ff177e24 */ /* 0x000fe4000f8e00ff */
[----:B0-----:R-:W-:Y:S02]  /*227e0*/  IMAD.U32 R9, RZ, RZ, UR6 ;  /* 0x00000006ff097e24 */ /* 0x001fe4000f8e00ff */
        /* <DEDUP_REMOVED lines=21> */
.L_x_6871:
        /* <DEDUP_REMOVED lines=40> */
.L_x_6863:
[----:B-----5:R-:W-:Y:S02]  /*22bc0*/  FSETP.GTU.FTZ.AND P0, PT, |R40|, +INF , PT ;  /* 0x7f8000002800780b */ /* 0x020fe40003f1c200 */
[----:B------:R-:W-:-:S04]  /*22bd0*/  ISETP.LT.U32.AND P3, PT, R22, R32, PT ;  /* 0x000000201600720c */ /* 0x000fc80003f61070 */
[----:B------:R-:W-:-:S13]  /*22be0*/  ISETP.LT.OR.EX P0, PT, R23, R33, !P0, P3 ;  /* 0x000000211700720c */ /* 0x000fda0004701730 */
.L_x_6864:
[----:B------:R-:W-:Y:S05]  /*22bf0*/  BSYNC B0 ;  /* 0x0000000000007941 */ /* 0x000fea0003800000 */
.L_x_6862:
        /* <DEDUP_REMOVED lines=15> */
.L_x_6866:
[----:B------:R-:W-:Y:S02]  /*22cf0*/  FSETP.GTU.FTZ.AND P0, PT, |R42|, +INF , PT ;  /* 0x7f8000002a00780b */ /* 0x000fe40003f1c200 */
[----:B------:R-:W-:-:S04]  /*22d00*/  ISETP.LT.U32.AND P3, PT, R24, R30, PT ;  /* 0x0000001e1800720c */ /* 0x000fc80003f61070 */
[----:B------:R-:W-:-:S13]  /*22d10*/  ISETP.LT.OR.EX P0, PT, R25, R31, !P0, P3 ;  /* 0x0000001f1900720c */ /* 0x000fda0004701730 */
.L_x_6867:
[----:B------:R-:W-:Y:S05]  /*22d20*/  BSYNC B0 ;  /* 0x0000000000007941 */ /* 0x000fea0003800000 */
.L_x_6865:
        /* <DEDUP_REMOVED lines=15> */
.L_x_6869:
[----:B------:R-:W-:Y:S02]  /*22e20*/  FSETP.GTU.FTZ.AND P0, PT, |R44|, +INF , PT ;  /* 0x7f8000002c00780b */ /* 0x000fe40003f1c200 */
[----:B------:R-:W-:-:S04]  /*22e30*/  ISETP.LT.U32.AND P3, PT, R26, R20, PT ;  /* 0x000000141a00720c */ /* 0x000fc80003f61070 */
[----:B------:R-:W-:-:S13]  /*22e40*/  ISETP.LT.OR.EX P0, PT, R27, R21, !P0, P3 ;  /* 0x000000151b00720c */ /* 0x000fda0004701730 */
.L_x_6870:
[----:B------:R-:W-:Y:S05]  /*22e50*/  BSYNC B0 ;  /* 0x0000000000007941 */ /* 0x000fea0003800000 */
.L_x_6868:
[----:B------:R-:W-:Y:S02]  /*22e60*/  SEL R26, R26, R20, P0 ;  /* 0x000000141a1a7207 */ /* 0x000fe40000000000 */
[----:B------:R-:W-:Y:S02]  /*22e70*/  SEL R27, R27, R21, P0 ;  /* 0x000000151b1b7207 */ /* 0x000fe40000000000 */
[----:B------:R-:W-:Y:S01]  /*22e80*/  FSEL R7, R7, R44, P0 ;  /* 0x0000002c07077208 */ /* 0x000fe20000000000 */
[----:B------:R-:W-:Y:S06]  /*22e90*/  @!P2 BRA `(.L_x_6871) ;  /* 0xfffffff800a8a947 */ /* 0x000fec000383ffff */
.L_x_6850:
[----:B------:R-:W-:Y:S05]  /*22ea0*/  BSYNC B1 ;  /* 0x0000000000017941 */ /* 0x000fea0003800000 */
.L_x_6848:
        /* <DEDUP_REMOVED lines=20> */
.L_x_6887:
[C---:B-1----:R-:W-:Y:S01]  /*22ff0*/  IMAD.IADD R8, R3.reuse, 0x1, R6 ;  /* 0x0000000103087824 */ /* 0x042fe200078e0206 */
[----:B------:R-:W-:Y:S04]  /*23000*/  BAR.SYNC.DEFER_BLOCKING 0x0 ;  /* 0x0000000000007b1d */ /* 0x000fe80000010000 */
[----:B------:R-:W-:Y:S02]  /*23010*/  ISETP.GE.U32.AND P0, PT, R8, UR6, PT ;  /* 0x0000000608007c0c */ /* 0x000fe4000bf06070 */
[----:B------:R-:W-:Y:S02]  /*23020*/  BSSY B0, `(.L_x_6873) ;  /* 0x0000061000007945 */ /* 0x000fe40003800000 */
[----:B------:R-:W-:-:S13]  /*23030*/  ISETP.GE.U32.OR P0, PT, R3, R6, P0 ;  /* 0x000000060300720c */ /* 0x000fda0000706470 */
[----:B--2---:R-:W-:Y:S05]  /*23040*/  @P0 BRA `(.L_x_6874) ;  /* 0x0000000400780947 */ /* 0x004fea0003800000 */
[----:B------:R-:W-:Y:S01]  /*23050*/  IMAD R8, R8, R15, R2 ;  /* 0x0000000f08087224 */ /* 0x000fe200078e0202 */
[----:B------:R-:W-:Y:S01]  /*23060*/  FSETP.GTU.FTZ.AND P0, PT, |R13|, +INF , PT ;  /* 0x7f8000000d00780b */ /* 0x000fe20003f1c200 */
[----:B------:R-:W-:Y:S03]  /*23070*/  BSSY B1, `(.L_x_6875) ;  /* 0x0000017000017945 */ /* 0x000fe60003800000 */
[----:B------:R-:W-:-:S05]  /*23080*/  LEA R8, R8, UR4, 0x6 ;  /* 0x0000000408087c11 */ /* 0x000fca000f8e30ff */
        /* <DEDUP_REMOVED lines=18> */
.L_x_6876:
[----:B--2---:R-:W-:Y:S02]  /*231b0*/  FSETP.GTU.FTZ.AND P0, PT, |R12|, +INF , PT ;  /* 0x7f8000000c00780b */ /* 0x004fe40003f1c200 */
[----:B0-----:R-:W-:-:S04]  /*231c0*/  ISETP.LT.U32.AND P2, PT, R28, R32, PT ;  /* 0x000000201c00720c */ /* 0x001fc80003f41070 */
[----:B------:R-:W-:-:S13]  /*231d0*/  ISETP.LT.OR.EX P0, PT, R29, R33, !P0, P2 ;  /* 0x000000211d00720c */ /* 0x000fda0004701720 */
.L_x_6877:
[----:B------:R-:W-:Y:S05]  /*231e0*/  BSYNC B1 ;  /* 0x0000000000017941 */ /* 0x000fea0003800000 */
.L_x_6875:
        /* <DEDUP_REMOVED lines=15> */
.L_x_6879:
[----:B---3--:R-:W-:Y:S02]  /*232e0*/  FSETP.GTU.FTZ.AND P0, PT, |R14|, +INF , PT ;  /* 0x7f8000000e00780b */ /* 0x008fe40003f1c200 */
[----:B------:R-:W-:-:S04]  /*232f0*/  ISETP.LT.U32.AND P2, PT, R22, R34, PT ;  /* 0x000000221600720c */ /* 0x000fc80003f41070 */
[----:B------:R-:W-:-:S13]  /*23300*/  ISETP.LT.OR.EX P0, PT, R23, R35, !P0, P2 ;  /* 0x000000231700720c */ /* 0x000fda0004701720 */
.L_x_6880:
[----:B------:R-:W-:Y:S05]  /*23310*/  BSYNC B1 ;  /* 0x0000000000017941 */ /* 0x000fea0003800000 */
.L_x_6878:
        /* <DEDUP_REMOVED lines=15> */
.L_x_6882:
[----:B----4-:R-:W-:Y:S02]  /*23410*/  FSETP.GTU.FTZ.AND P0, PT, |R36|, +INF , PT ;  /* 0x7f8000002400780b */ /* 0x010fe40003f1c200 */
[----:B------:R-:W-:-:S04]  /*23420*/  ISETP.LT.U32.AND P2, PT, R24, R30, PT ;  /* 0x0000001e1800720c */ /* 0x000fc80003f41070 */
[----:B------:R-:W-:-:S13]  /*23430*/  ISETP.LT.OR.EX P0, PT, R25, R31, !P0, P2 ;  /* 0x0000001f1900720c */ /* 0x000fda0004701720 */
.L_x_6883:
[----:B------:R-:W-:Y:S05]  /*23440*/  BSYNC B1 ;  /* 0x0000000000017941 */ /* 0x000fea0003800000 */
.L_x_6881:
        /* <DEDUP_REMOVED lines=15> */
.L_x_6885:
[----:B------:R-:W-:Y:S02]  /*23540*/  FSETP.GTU.FTZ.AND P0, PT, |R38|, +INF , PT ;  /* 0x7f8000002600780b */ /* 0x000fe40003f1c200 */
[----:B------:R-:W-:-:S04]  /*23550*/  ISETP.LT.U32.AND P2, PT, R26, R20, PT ;  /* 0x000000141a00720c */ /* 0x000fc80003f41070 */
[----:B------:R-:W-:-:S13]  /*23560*/  ISETP.LT.OR.EX P0, PT, R27, R21, !P0, P2 ;  /* 0x000000151b00720c */ /* 0x000fda0004701720 */
.L_x_6886:
[----:B------:R-:W-:Y:S05]  /*23570*/  BSYNC B1 ;  /* 0x0000000000017941 */ /* 0x000fea0003800000 */
.L_x_6884:
[----:B------:R-:W-:Y:S01]  /*23580*/  SEL R26, R26, R20, P0 ;  /* 0x000000141a1a7207 */ /* 0x000fe20000000000 */
[----:B------:R2:W-:Y:S01]  /*23590*/  STS.64 [R0+0x8], R28 ;  /* 0x0000081c00007388 */ /* 0x0005e20000000a00 */
[----:B------:R-:W-:Y:S02]  /*235a0*/  SEL R27, R27, R21, P0 ;  /* 0x000000151b1b7207 */ /* 0x000fe40000000000 */
[----:B------:R-:W-:Y:S01]  /*235b0*/  FSEL R7, R7, R38, P0 ;  /* 0x0000002607077208 */ /* 0x000fe20000000000 */
[----:B------:R2:W-:Y:S04]  /*235c0*/  STS.64 [R0+0x18], R22 ;  /* 0x0000181600007388 */ /* 0x0005e80000000a00 */
[----:B------:R2:W-:Y:S04]  /*235d0*/  STS.64 [R0+0x28], R24 ;  /* 0x0000281800007388 */ /* 0x0005e80000000a00 */
[----:B------:R2:W-:Y:S04]  /*235e0*/  STS.64 [R0+0x38], R26 ;  /* 0x0000381a00007388 */ /* 0x0005e80000000a00 */
[----:B------:R2:W-:Y:S04]  /*235f0*/  STS [R0], R13 ;  /* 0x0000000d00007388 */ /* 0x0005e80000000800 */
[----:B------:R2:W-:Y:S04]  /*23600*/  STS [R0+0x10], R11 ;  /* 0x0000100b00007388 */ /* 0x0005e80000000800 */
[----:B------:R2:W-:Y:S04]  /*23610*/  STS [R0+0x20], R9 ;  /* 0x0000200900007388 */ /* 0x0005e80000000800 */
[----:B------:R2:W-:Y:S02]  /*23620*/  STS [R0+0x30], R7 ;  /* 0x0000300700007388 */ /* 0x0005e40000000800 */
.L_x_6874:
[----:B------:R-:W-:Y:S05]  /*23630*/  BSYNC B0 ;  /* 0x0000000000007941 */ /* 0x000fea0003800000 */
.L_x_6873:
[----:B------:R-:W-:Y:S02]  /*23640*/  ISETP.GT.AND P0, PT, R6, 0x1, PT ;  /* 0x000000010600780c */ /* 0x000fe40003f04270 */
[----:B------:R-:W-:-:S11]  /*23650*/  SHF.R.S32.HI R6, RZ, 0x1, R6 ;  /* 0x00000001ff067819 */ /* 0x000fd60000011406 */
[----:B------:R-:W-:Y:S05]  /*23660*/  @P0 BRA `(.L_x_6887) ;  /* 0xfffffff800600947 */ /* 0x000fea000383ffff */
.L_x_6872:
        /* <DEDUP_REMOVED lines=19> */
.L_x_6904:
[----:B-1----:R-:W-:Y:S01]  /*237a0*/  IMAD.IADD R8, R2, 0x1, R6 ;  /* 0x0000000102087824 */ /* 0x002fe200078e0206 */
[----:B------:R-:W-:Y:S04]  /*237b0*/  BAR.SYNC.DEFER_BLOCKING 0x0 ;  /* 0x0000000000007b1d */ /* 0x000fe80000010000 */
[----:B------:R-:W-:Y:S02]  /*237c0*/  ISETP.GE.U32.AND P0, PT, R8, R15, PT ;  /* 0x0000000f0800720c */ /* 0x000fe40003f06070 */
[----:B------:R-:W-:Y:S02]  /*237d0*/  BSSY B0, `(.L_x_6890) ;  /* 0x0000060000007945 */ /* 0x000fe40003800000 */
[----:B------:R-:W-:-:S13]  /*237e0*/  ISETP.GE.U32.OR P0, PT, R2, R6, P0 ;  /* 0x000000060200720c */ /* 0x000fda0000706470 */
[----:B----4-:R-:W-:Y:S05]  /*237f0*/  @P0 BRA `(.L_x_6891) ;  /* 0x0000000400740947 */ /* 0x010fea0003800000 */
[----:B------:R-:W-:Y:S01]  /*23800*/  IMAD R3, R6, 0x40, R0 ;  /* 0x0000004006037824 */ /* 0x000fe200078e0200 */
[----:B------:R-:W-:Y:S01]  /*23810*/  FSETP.GTU.FTZ.AND P0, PT, |R13|, +INF , PT ;  /* 0x7f8000000d00780b */ /* 0x000fe20003f1c200 */
[----:B------:R-:W-:Y:S03]  /*23820*/  BSSY B1, `(.L_x_6892) ;  /* 0x0000016000017945 */ /* 0x000fe60003800000 */
[----:B------:R1:W4:Y:S04]  /*23830*/  LDS R8, [R3] ;  /* 0x0000000003087984 */ /* 0x0003280000000800 */
[----:B------:R1:W0:Y:S04]  /*23840*/  LDS R12, [R3+0x10] ;  /* 0x00001000030c7984 */ /* 0x0002280000000800 */
[----:B------:R1:W0:Y:S04]  /*23850*/  LDS R14, [R3+0x20] ;  /* 0x00002000030e7984 */ /* 0x0002280000000800 */
[----:B------:R1:W0:Y:S04]  /*23860*/  LDS R36, [R3+0x30] ;  /* 0x0000300003247984 */ /* 0x0002280000000800 */
[----:B------:R1:W0:Y:S04]  /*23870*/  LDS.64 R30, [R3+0x8] ;  /* 0x00000800031e7984 */ /* 0x0002280000000a00 */
[----:B------:R1:W0:Y:S04]  /*23880*/  LDS.64 R32, [R3+0x18] ;  /* 0x0000180003207984 */ /* 0x0002280000000a00 */
[----:B------:R1:W0:Y:S04]  /*23890*/  LDS.64 R34, [R3+0x28] ;  /* 0x0000280003227984 */ /* 0x0002280000000a00 */
[----:B------:R1:W0:Y:S01]  /*238a0*/  LDS.64 R20, [R3+0x38] ;  /* 0x0000380003147984 */ /* 0x0002220000000a00 */
[----:B------:R-:W-:Y:S05]  /*238b0*/  @P0 BRA `(.L_x_6893) ;  /* 0x0000000000240947 */ /* 0x000fea0003800000 */
[C---:B----4-:R-:W-:Y:S02]  /*238c0*/  FSETP.NEU.FTZ.AND P2, PT, R13.reuse, R8, PT ;  /* 0x000000080d00720b */ /* 0x050fe40003f5d000 */
        /* <DEDUP_REMOVED lines=8> */
.L_x_6893:
[----:B----4-:R-:W-:Y:S02]  /*23950*/  FSETP.GTU.FTZ.AND P0, PT, |R8|, +INF , PT ;  /* 0x7f8000000800780b */ /* 0x010fe40003f1c200 */
[----:B0-----:R-:W-:-:S04]  /*23960*/  ISETP.LT.U32.AND P2, PT, R28, R30, PT ;  /* 0x0000001e1c00720c */ /* 0x001fc80003f41070 */
[----:B------:R-:W-:-:S13]  /*23970*/  ISETP.LT.OR.EX P0, PT, R29, R31, !P0, P2 ;  /* 0x0000001f1d00720c */ /* 0x000fda0004701720 */
.L_x_6894:
[----:B------:R-:W-:Y:S05]  /*23980*/  BSYNC B1 ;  /* 0x0000000000017941 */ /* 0x000fea0003800000 */
.L_x_6892:
[----:B------:R-:W-:Y:S01]  /*23990*/  FSETP.GTU.FTZ.AND P2, PT, |R11|, +INF , PT ;  /* 0x7f8000000b00780b */ /* 0x000fe20003f5c200 */
[----:B------:R-:W-:Y:S01]  /*239a0*/  BSSY B1, `(.L_x_6895) ;  /* 0x0000011000017945 */ /* 0x000fe20003800000 */
[----:B--23--:R-:W-:Y:S02]  /*239b0*/  SEL R28, R28, R30, P0 ;  /* 0x0000001e1c1c7207 */ /* 0x00cfe40000000000 */
        /* <DEDUP_REMOVED lines=12> */
.L_x_6896:
[----:B------:R-:W-:Y:S02]  /*23a80*/  FSETP.GTU.FTZ.AND P0, PT, |R12|, +INF , PT ;  /* 0x7f8000000c00780b */ /* 0x000fe40003f1c200 */
[----:B------:R-:W-:-:S04]  /*23a90*/  ISETP.LT.U32.AND P2, PT, R22, R32, PT ;  /* 0x000000201600720c */ /* 0x000fc80003f41070 */
[----:B------:R-:W-:-:S13]  /*23aa0*/  ISETP.LT.OR.EX P0, PT, R23, R33, !P0, P2 ;  /* 0x000000211700720c */ /* 0x000fda0004701720 */
.L_x_6897:
[----:B------:R-:W-:Y:S05]  /*23ab0*/  BSYNC B1 ;  /* 0x0000000000017941 */ /* 0x000fea0003800000 */
.L_x_6895:
        /* <DEDUP_REMOVED lines=15> */
.L_x_6899:
[----:B------:R-:W-:Y:S02]  /*23bb0*/  FSETP.GTU.FTZ.AND P0, PT, |R14|, +INF , PT ;  /* 0x7f8000000e00780b */ /* 0x000fe40003f1c200 */
[----:B------:R-:W-:-:S04]  /*23bc0*/  ISETP.LT.U32.AND P2, PT, R24, R34, PT ;  /* 0x000000221800720c */ /* 0x000fc80003f41070 */
[----:B------:R-:W-:-:S13]  /*23bd0*/  ISETP.LT.OR.EX P0, PT, R25, R35, !P0, P2 ;  /* 0x000000231900720c */ /* 0x000fda0004701720 */
.L_x_6900:
[----:B------:R-:W-:Y:S05]  /*23be0*/  BSYNC B1 ;  /* 0x0000000000017941 */ /* 0x000fea0003800000 */
.L_x_6898:
        /* <DEDUP_REMOVED lines=15> */
.L_x_6902:
[----:B------:R-:W-:Y:S02]  /*23ce0*/  FSETP.GTU.FTZ.AND P0, PT, |R36|, +INF , PT ;  /* 0x7f8000002400780b */ /* 0x000fe40003f1c200 */
[----:B------:R-:W-:-:S04]  /*23cf0*/  ISETP.LT.U32.AND P2, PT, R26, R20, PT ;  /* 0x000000141a00720c */ /* 0x000fc80003f41070 */
[----:B------:R-:W-:-:S13]  /*23d00*/  ISETP.LT.OR.EX P0, PT, R27, R21, !P0, P2 ;  /* 0x000000151b00720c */ /* 0x000fda0004701720 */
.L_x_6903:
[----:B------:R-:W-:Y:S05]  /*23d10*/  BSYNC B1 ;  /* 0x0000000000017941 */ /* 0x000fea0003800000 */
.L_x_6901:
        /* <DEDUP_REMOVED lines=11> */
.L_x_6891:
[----:B------:R-:W-:Y:S05]  /*23dd0*/  BSYNC B0 ;  /* 0x0000000000007941 */ /* 0x000fea0003800000 */
.L_x_6890:
[----:B------:R-:W-:-:S04]  /*23de0*/  SHF.R.S32.HI R6, RZ, 0x1, R6 ;  /* 0x00000001ff067819 */ /* 0x000fc80000011406 */
[----:B------:R-:W-:-:S13]  /*23df0*/  ISETP.GE.AND P0, PT, R6, 0x20, PT ;  /* 0x000000200600780c */ /* 0x000fda0003f06270 */
[----:B------:R-:W-:Y:S05]  /*23e00*/  @P0 BRA `(.L_x_6904) ;  /* 0xfffffff800640947 */ /* 0x000fea000383ffff */
[----:B-1----:R-:W-:-:S07]  /*23e10*/  IMAD.MOV.U32 R3, RZ, RZ, 0x20 ;  /* 0x00000020ff037424 */ /* 0x002fce00078e00ff */
.L_x_6889:
[----:B------:R-:W-:Y:S01]  /*23e20*/  BAR.SYNC.DEFER_BLOCKING 0x0 ;  /* 0x0000000000007b1d */ /* 0x000fe20000010000 */
[----:B------:R-:W-:-:S13]  /*23e30*/  ISETP.GE.AND P0, PT, R3, 0x2, PT ;  /* 0x000000020300780c */ /* 0x000fda0003f06270 */
[----:B------:R-:W-:Y:S05]  /*23e40*/  @!P0 BRA `(.L_x_6888) ;  /* 0x0000000400708947 */ /* 0x000fea0003800000 */
[----:B0-234-:R-:W-:-:S07]  /*23e50*/  IMAD.MOV.U32 R0, RZ, RZ, 0x1 ;  /* 0x00000001ff007424 */ /* 0x01dfce00078e00ff */
.L_x_6917:
[----:B------:R-:W-:Y:S01]  /*23e60*/  FSETP.GTU.FTZ.AND P0, PT, |R13|, +INF , PT ;  /* 0x7f8000000d00780b */ /* 0x000fe20003f1c200 */
[----:B------:R0:W2:Y:S01]  /*23e70*/  SHFL.DOWN PT, R6, R13, R0, 0x1f ;  /* 0x08001f000d067589 */ /* 0x0000a200000e0000 */
[----:B------:R-:W-:Y:S03]  /*23e80*/  BSSY B0, `(.L_x_6905) ;  /* 0x0000010000007945 */ /* 0x000fe60003800000 */
[----:B-1----:R0:W1:Y:S04]  /*23e90*/  SHFL.DOWN PT, R8, R29, R0, 0x1f ;  /* 0x08001f001d087589 */ /* 0x00206800000e0000 */
        /* <DEDUP_REMOVED lines=11> */
.L_x_6906:
[----:B--2---:R-:W-:Y:S02]  /*23f50*/  FSETP.GTU.FTZ.AND P0, PT, |R6|, +INF , PT ;  /* 0x7f8000000600780b */ /* 0x004fe40003f1c200 */
[----:B---3--:R-:W-:-:S04]  /*23f60*/  ISETP.LT.U32.AND P2, PT, R28, R15, PT ;  /* 0x0000000f1c00720c */ /* 0x008fc80003f41070 */
[----:B-1----:R-:W-:-:S13]  /*23f70*/  ISETP.LT.OR.EX P0, PT, R29, R8, !P0, P2 ;  /* 0x000000081d00720c */ /* 0x002fda0004701720 */
.L_x_6907:
[----:B------:R-:W-:Y:S05]  /*23f80*/  BSYNC B0 ;  /* 0x0000000000007941 */ /* 0x000fea0003800000 */
.L_x_6905:
        /* <DEDUP_REMOVED lines=18> */
.L_x_6909:
[----:B--2---:R-:W-:Y:S02]  /*240b0*/  FSETP.GTU.FTZ.AND P0, PT, |R12|, +INF , PT ;  /* 0x7f8000000c00780b */ /* 0x004fe40003f1c200 */
[----:B---3--:R-:W-:-:S04]  /*240c0*/  ISETP.LT.U32.AND P2, PT, R22, R21, PT ;  /* 0x000000151600720c */ /* 0x008fc80003f41070 */
[----:B0-----:R-:W-:-:S13]  /*240d0*/  ISETP.LT.OR.EX P0, PT, R23, R14, !P0, P2 ;  /* 0x0000000e1700720c */ /* 0x001fda0004701720 */
.L_x_6910:
[----:B------:R-:W-:Y:S05]  /*240e0*/  BSYNC B0 ;  /* 0x0000000000007941 */ /* 0x000fea0003800000 */
.L_x_6908:
        /* <DEDUP_REMOVED lines=18> */
.L_x_6912:
[----:B--2---:R-:W-:Y:S02]  /*24210*/  FSETP.GTU.FTZ.AND P0, PT, |R6|, +INF , PT ;  /* 0x7f8000000600780b */ /* 0x004fe40003f1c200 */
[----:B---3--:R-:W-:-:S04]  /*24220*/  ISETP.LT.U32.AND P2, PT, R24, R15, PT ;  /* 0x0000000f1800720c */ /* 0x008fc80003f41070 */
[----:B-1----:R-:W-:-:S13]  /*24230*/  ISETP.LT.OR.EX P0, PT, R25, R8, !P0, P2 ;  /* 0x000000081900720c */ /* 0x002fda0004701720 */
.L_x_6913:
[----:B------:R-:W-:Y:S05]  /*24240*/  BSYNC B0 ;  /* 0x0000000000007941 */ /* 0x000fea0003800000 */
.L_x_6911:
        /* <DEDUP_REMOVED lines=18> */
.L_x_6915:
[----:B--2---:R-:W-:Y:S02]  /*24370*/  FSETP.GTU.FTZ.AND P0, PT, |R12|, +INF , PT ;  /* 0x7f8000000c00780b */ /* 0x004fe40003f1c200 */
[----:B---3--:R-:W-:-:S04]  /*24380*/  ISETP.LT.U32.AND P2, PT, R26, R21, PT ;  /* 0x000000151a00720c */ /* 0x008fc80003f41070 */
[----:B0-----:R-:W-:-:S13]  /*24390*/  ISETP.LT.OR.EX P0, PT, R27, R14, !P0, P2 ;  /* 0x0000000e1b00720c */ /* 0x001fda0004701720 */
.L_x_6916:
[----:B------:R-:W-:Y:S05]  /*243a0*/  BSYNC B0 ;  /* 0x0000000000007941 */ /* 0x000fea0003800000 */
.L_x_6914:
[----:B-1----:R-:W-:Y:S01]  /*243b0*/  IMAD.SHL.U32 R0, R0, 0x2, RZ ;  /* 0x0000000200007824 */ /* 0x002fe200078e00ff */
[----:B------:R-:W-:Y:S02]  /*243c0*/  FSEL R7, R7, R12, P0 ;  /* 0x0000000c07077208 */ /* 0x000fe40000000000 */
[----:B------:R-:W-:Y:S02]  /*243d0*/  SEL R26, R26, R21, P0 ;  /* 0x000000151a1a7207 */ /* 0x000fe40000000000 */
[----:B------:R-:W-:Y:S02]  /*243e0*/  ISETP.GE.AND P2, PT, R0, R3, PT ;  /* 0x000000030000720c */ /* 0x000fe40003f46270 */
[----:B------:R-:W-:-:S11]  /*243f0*/  SEL R27, R27, R14, P0 ;  /* 0x0000000e1b1b7207 */ /* 0x000fd60000000000 */
[----:B------:R-:W-:Y:S05]  /*24400*/  @!P2 BRA `(.L_x_6917) ;  /* 0xfffffff80094a947 */ /* 0x000fea000383ffff */
.L_x_6888:
[----:B------:R-:W-:Y:S05]  /*24410*/  @!P1 EXIT ;  /* 0x000000000000994d */ /* 0x000fea0003800000 */
[----:B------:R-:W-:Y:S01]  /*24420*/  ULDC.U8 UR4, c[0x0][0x630] ;  /* 0x00018c0000047ab9 */ /* 0x000fe20000000000 */
[----:B------:R-:W-:Y:S02]  /*24430*/  ISETP.NE.U32.AND P0, PT, R4, RZ, PT ;  /* 0x000000ff0400720c */ /* 0x000fe40003f05070 */
[----:B------:R-:W-:Y:S02]  /*24440*/  ISETP.NE.AND P1, PT, RZ, UR4, PT ;  /* 0x00000004ff007c0c */ /* 0x000fe4000bf25270 */
[----:B------:R-:W-:-:S11]  /*24450*/  ISETP.NE.AND.EX P0, PT, R10, RZ, PT, P0 ;  /* 0x000000ff0a00720c */ /* 0x000fd60003f05300 */
[----:B------:R-:W-:Y:S05]  /*24460*/  @!P1 BRA `(.L_x_6918) ;  /* 0x0000000000249947 */ /* 0x000fea0003800000 */
[----:B------:R-:W-:Y:S02]  /*24470*/  ULDC.64 UR4, c[0x0][0x628] ;  /* 0x00018a0000047ab9 */ /* 0x000fe40000000a00 */
[----:B0-234-:R-:W-:Y:S02]  /*24480*/  IADD3 R28, P2, R28, UR4, RZ ;  /* 0x000000041c1c7c10 */ /* 0x01dfe4000ff5e0ff */
[----:B------:R-:W-:Y:S02]  /*24490*/  IADD3 R22, P3, R22, UR4, RZ ;  /* 0x0000000416167c10 */ /* 0x000fe4000ff7e0ff */
[----:B------:R-:W-:Y:S02]  /*244a0*/  IADD3 R24, P4, R24, UR4, RZ ;  /* 0x0000000418187c10 */ /* 0x000fe4000ff9e0ff */
[----:B------:R-:W-:Y:S02]  /*244b0*/  IADD3 R26, P5, R26, UR4, RZ ;  /* 0x000000041a1a7c10 */ /* 0x000fe4000ffbe0ff */
[----:B------:R-:W-:-:S02]  /*244c0*/  IADD3.X R29, R29, UR5, RZ, P2, !PT ;  /* 0x000000051d1d7c10 */ /* 0x000fc400097fe4ff */
[----:B------:R-:W-:Y:S02]  /*244d0*/  IADD3.X R23, R23, UR5, RZ, P3, !PT ;  /* 0x0000000517177c10 */ /* 0x000fe40009ffe4ff */
[----:B------:R-:W-:Y:S02]  /*244e0*/  IADD3.X R25, R25, UR5, RZ, P4, !PT ;  /* 0x0000000519197c10 */ /* 0x000fe4000a7fe4ff */
[----:B------:R-:W-:-:S07]  /*244f0*/  IADD3.X R27, R27, UR5, RZ, P5, !PT ;  /* 0x000000051b1b7c10 */ /* 0x000fce000affe4ff */
.L_x_6918:
[----:B------:R-:W-:Y:S05]  /*24500*/  @!P0 BRA `(.L_x_6919) ;  /* 0x0000000800b08947 */ /* 0x000fea0003800000 */
[----:B------:R-:W-:Y:S02]  /*24510*/  ULDC.U8 UR4, c[0x0][0x631] ;  /* 0x00018c4000047ab9 */ /* 0x000fe40000000000 */
[----:B------:R-:W-:Y:S01]  /*24520*/  ISETP.NE.AND P2, PT, RZ, UR4, PT ;  /* 0x00000004ff007c0c */ /* 0x000fe2000bf45270 */
[----:B------:R-:W-:-:S12]  /*24530*/  @!P1 BRA `(.L_x_6920) ;  /* 0x0000000400109947 */ /* 0x000fd80003800000 */
[----:B-1----:R-:W5:Y:S04]  /*24540*/  LDG.E R8, desc[UR60][R4.64] ;  /* 0x0000003c04087981 */ /* 0x002f68000c1e1900 */
[----:B------:R-:W2:Y:S04]  /*24550*/  LDG.E R10, desc[UR60][R4.64+0x10] ;  /* 0x0000103c040a7981 */ /* 0x000ea8000c1e1900 */
[----:B------:R-:W3:Y:S04]  /*24560*/  LDG.E.64 R2, desc[UR60][R4.64+0x8] ;  /* 0x0000083c04027981 */ /* 0x000ee8000c1e1b00 */
[----:B------:R-:W3:Y:S04]  /*24570*/  LDG.E.64 R14, desc[UR60][R4.64+0x18] ;  /* 0x0000183c040e7981 */ /* 0x000ee8000c1e1b00 */
[----:B------:R-:W3:Y:S04]  /*24580*/  LDG.E R12, desc[UR60][R4.64+0x20] ;  /* 0x0000203c040c7981 */ /* 0x000ee8000c1e1900 */
[----:B------:R-:W3:Y:S04]  /*24590*/  LDG.E R32, desc[UR60][R4.64+0x30] ;  /* 0x0000303c04207981 */ /* 0x000ee8000c1e1900 */
[----:B------:R-:W3:Y:S04]  /*245a0*/  LDG.E.64 R20, desc[UR60][R4.64+0x28] ;  /* 0x0000283c04147981 */ /* 0x000ee8000c1e1b00 */
[----:B------:R-:W3:Y:S01]  /*245b0*/  LDG.E.64 R30, desc[UR60][R4.64+0x38] ;  /* 0x0000383c041e7981 */ /* 0x000ee2000c1e1b00 */
[----:B-----5:R-:W-:-:S02]  /*245c0*/  FSETP.GTU.FTZ.AND P3, PT, |R8|, +INF , PT ;  /* 0x7f8000000800780b */ /* 0x020fc40003f7c200 */
[----:B--2---:R-:W-:Y:S02]  /*245d0*/  FSETP.GTU.FTZ.AND P4, PT, |R10|, +INF , PT ;  /* 0x7f8000000a00780b */ /* 0x004fe40003f9c200 */
[----:B------:R-:W-:Y:S02]  /*245e0*/  FSETP.NEU.OR P6, PT, R8, R13, P3 ;  /* 0x0000000d0800720b */ /* 0x000fe40001fcd400 */
[----:B------:R-:W-:-:S07]  /*245f0*/  FSETP.NEU.OR P5, PT, R10, R11, P4 ;  /* 0x0000000b0a00720b */ /* 0x000fce00027ad400 */
[----:B------:R-:W-:Y:S02]  /*24600*/  @!P3 FSETP.GEU.FTZ.AND P0, PT, R8, R13, PT ;  /* 0x0000000d0800b20b */ /* 0x000fe40003f1e000 */
[----:B------:R-:W-:Y:S02]  /*24610*/  @!P4 FSETP.GEU.FTZ.AND P1, PT, R10, R11, PT ;  /* 0x0000000b0a00c20b */ /* 0x000fe40003f3e000 */
[----:B0--34-:R-:W-:Y:S02]  /*24620*/  @!P3 SEL R0, RZ, 0xffffffff, P0 ;  /* 0xffffffffff00b807 */ /* 0x019fe40000000000 */
[----:B------:R-:W-:Y:S02]  /*24630*/  @!P3 ISETP.GE.U32.AND P0, PT, R2, R28, PT ;  /* 0x0000001c0200b20c */ /* 0x000fe40003f06070 */
[----:B------:R-:W-:Y:S02]  /*24640*/  @!P4 SEL R6, RZ, 0xffffffff, P1 ;  /* 0xffffffffff06c807 */ /* 0x000fe40000800000 */
[----:B------:R-:W-:-:S02]  /*24650*/  @!P4 ISETP.GE.U32.AND P1, PT, R14, R22, PT ;  /* 0x000000160e00c20c */ /* 0x000fc40003f26070 */
        /* <DEDUP_REMOVED lines=50> */
.L_x_6920:
[----:B------:R-:W-:Y:S05]  /*24980*/  @!P2 BRA `(.L_x_6921) ;  /* 0x00000004006ca947 */ /* 0x000fea0003800000 */
[----:B------:R-:W5:Y:S02]  /*24990*/  LDC R30, c[0x0][0x634] ;  /* 0x00018d00ff1e7b82 */ /* 0x000f640000000800 */
[----:B-----5:R-:W-:-:S04]  /*249a0*/  ISETP.NE.AND P0, PT, R30, 0x1, PT ;  /* 0x000000011e00780c */ /* 0x020fc80003f05270 */
[----:B0-234-:R-:W-:-:S09]  /*249b0*/  P2R R0, PR, RZ, 0x1 ;  /* 0x00000001ff007803 */ /* 0x01dfd20000000000 */
        /* <DEDUP_REMOVED lines=12> */
[----:B-1----:R-:W-:Y:S02]  /*24a80*/  IMAD.MOV.U32 R8, RZ, RZ, 0x2ef ;  /* 0x000002efff087424 */ /* 0x002fe400078e00ff */
[----:B------:R-:W-:Y:S02]  /*24a90*/  IMAD.MOV.U32 R12, RZ, RZ, 0x1 ;  /* 0x00000001ff0c7424 */ /* 0x000fe400078e00ff */
[----:B0-----:R-:W-:-:S07]  /*24aa0*/  IMAD.MOV.U32 R13, RZ, RZ, RZ ;  /* 0x000000ffff0d7224 */ /* 0x001fce00078e00ff */
[----:B------:R-:W-:-:S07]  /*24ab0*/  LEPC R20, `(.L_x_6922) ;  /* 0x000000001014794e */ /* 0x000fce0000000000 */
[----:B--2---:R-:W-:Y:S05]  /*24ac0*/  CALL.ABS.NOINC R2 ;  /* 0x0000000002007343 */ /* 0x004fea0003c00000 */
.L_x_6922:
        /* <DEDUP_REMOVED lines=22> */
.L_x_6923:
        /* <DEDUP_REMOVED lines=10> */
[----:B0-----:R0:W3:Y:S01]  /*24cd0*/  LDC.64 R2, c[0x4][R0] ;  /* 0x0100000000027b82 */ /* 0x0010e20000000a00 */
        /* <DEDUP_REMOVED lines=10> */
[----:B--23--:R-:W-:Y:S05]  /*24d80*/  CALL.ABS.NOINC R2 ;  /* 0x0000000002007343 */ /* 0x00cfea0003c00000 */
.L_x_6924:
        /* <DEDUP_REMOVED lines=22> */
.L_x_6925:
[----:B------:R-:W-:Y:S02]  /*24ef0*/  ULDC.64 UR4, c[0x0][0x600] ;  /* 0x0001800000047ab9 */ /* 0x000fe40000000a00 */
[----:B------:R-:W-:-:S05]  /*24f00*/  IADD3 R16, P0, R16, UR4, RZ ;  /* 0x0000000410107c10 */ /* 0x000fca000ff1e0ff */
[----:B------:R-:W-:-:S05]  /*24f10*/  IMAD.X R17, RZ, RZ, UR5, P0 ;  /* 0x00000005ff117e24 */ /* 0x000fca00080e06ff */
[----:B------:R-:W-:Y:S01]  /*24f20*/  STG.E.64 desc[UR60][R16.64], R26 ;  /* 0x0000001a10007986 */ /* 0x000fe2000c101b3c */
[----:B------:R-:W-:Y:S05]  /*24f30*/  EXIT ;  /* 0x000000000000794d */ /* 0x000fea0003800000 */
.L_x_6921:
        /* <DEDUP_REMOVED lines=9> */
.L_x_6919:
[----:B------:R-:W-:Y:S05]  /*24fd0*/  @!P1 BRA `(.L_x_6926) ;  /* 0x0000000000509947 */ /* 0x000fea0003800000 */
[----:B0-234-:R-:W-:Y:S01]  /*24fe0*/  MOV R0, 0x0 ;  /* 0x0000000000007802 */ /* 0x01dfe20000000f00 */
        /* <DEDUP_REMOVED lines=15> */
.L_x_6927:
[----:B------:R-:W-:Y:S02]  /*250e0*/  CS2R R28, SRZ ;  /* 0x00000000001c7805 */ /* 0x000fe4000001ff00 */
[----:B------:R-:W-:Y:S02]  /*250f0*/  CS2R R22, SRZ ;  /* 0x0000000000167805 */ /* 0x000fe4000001ff00 */
[----:B------:R-:W-:Y:S02]  /*25100*/  CS2R R24, SRZ ;  /* 0x0000000000187805 */ /* 0x000fe4000001ff00 */
[----:B------:R-:W-:-:S07]  /*25110*/  CS2R R26, SRZ ;  /* 0x00000000001a7805 */ /* 0x000fce000001ff00 */
.L_x_6926:
[----:B------:R-:W-:Y:S02]  /*25120*/  ULDC.U8 UR4, c[0x0][0x631] ;  /* 0x00018c4000047ab9 */ /* 0x000fe40000000000 */
[----:B------:R-:W-:-:S13]  /*25130*/  ISETP.NE.AND P0, PT, RZ, UR4, PT ;  /* 0x00000004ff007c0c */ /* 0x000fda000bf05270 */
        /* <DEDUP_REMOVED lines=21> */
.L_x_6929:
        /* <DEDUP_REMOVED lines=22> */
.L_x_6930:
        /* <DEDUP_REMOVED lines=22> */
.L_x_6931:
        /* <DEDUP_REMOVED lines=22> */
.L_x_6932:
[----:B------:R-:W-:Y:S02]  /*256b0*/  ULDC.64 UR4, c[0x0][0x600] ;  /* 0x0001800000047ab9 */ /* 0x000fe40000000a00 */
[----:B------:R-:W-:-:S05]  /*256c0*/  IADD3 R16, P0, R16, UR4, RZ ;  /* 0x0000000410107c10 */ /* 0x000fca000ff1e0ff */
[----:B------:R-:W-:-:S05]  /*256d0*/  IMAD.X R17, RZ, RZ, UR5, P0 ;  /* 0x00000005ff117e24 */ /* 0x000fca00080e06ff */
[----:B------:R-:W-:Y:S01]  /*256e0*/  STG.E.64 desc[UR60][R16.64], R26 ;  /* 0x0000001a10007986 */ /* 0x000fe2000c101b3c */
[----:B------:R-:W-:Y:S05]  /*256f0*/  EXIT ;  /* 0x000000000000794d */ /* 0x000fea0003800000 */
.L_x_6928:
        /* <DEDUP_REMOVED lines=8> */
[----:B0-234-:R-:W-:Y:S02]  /*25780*/  IMAD.U32 R7, RZ, RZ, UR7 ;  /* 0x00000007ff077e24 */ /* 0x01dfe4000f8e00ff */
[----:B------:R-:W-:-:S02]  /*25790*/  IMAD.U32 R10, RZ, RZ, UR4 ;  /* 0x00000004ff0a7e24 */ /* 0x000fc4000f8e00ff */
[----:B------:R-:W-:Y:S02]  /*257a0*/  IMAD.U32 R11, RZ, RZ, UR5 ;  /* 0x00000005ff0b7e24 */ /* 0x000fe4000f8e00ff */
[----:B-1----:R-:W-:Y:S02]  /*257b0*/  IMAD.MOV.U32 R8, RZ, RZ, 0x2e9 ;  /* 0x000002e9ff087424 */ /* 0x002fe400078e00ff */
[----:B------:R-:W-:Y:S02]  /*257c0*/  IMAD.MOV.U32 R12, RZ, RZ, 0x1 ;  /* 0x00000001ff0c7424 */ /* 0x000fe400078e00ff */
[----:B------:R-:W-:-:S07]  /*257d0*/  IMAD.MOV.U32 R13, RZ, RZ, RZ ;  /* 0x000000ffff0d7224 */ /* 0x000fce00078e00ff */
[----:B------:R-:W-:-:S07]  /*257e0*/  LEPC R20, `(.L_x_6933) ;  /* 0x000000001014794e */ /* 0x000fce0000000000 */
[----:B------:R-:W-:Y:S05]  /*257f0*/  CALL.ABS.NOINC R14 ;  /* 0x000000000e007343 */ /* 0x000fea0003c00000 */
.L_x_6933:
        /* <DEDUP_REMOVED lines=15> */
.L_x_6934:
        /* <DEDUP_REMOVED lines=15> */
.L_x_6935:
        /* <DEDUP_REMOVED lines=15> */
.L_x_6936:
[----:B------:R-:W-:Y:S05]  /*25ad0*/  EXIT ;  /* 0x000000000000794d */ /* 0x000fea0003800000 */
.L_x_6837:
        /* <DEDUP_REMOVED lines=26> */
.L_x_6937:
        /* <DEDUP_REMOVED lines=72> */
.L_x_6939:
        /* <DEDUP_REMOVED lines=25> */
.L_x_6941:
        /* <DEDUP_REMOVED lines=22> */
.L_x_6942:
        /* <DEDUP_REMOVED lines=22> */
.L_x_6943:
        /* <DEDUP_REMOVED lines=22> */
.L_x_6944:
[----:B------:R-:W-:Y:S02]  /*266b0*/  ULDC.64 UR4, c[0x0][0x600] ;  /* 0x0001800000047ab9 */ /* 0x000fe40000000a00 */
[----:B------:R-:W-:-:S05]  /*266c0*/  IADD3 R18, P0, R18, UR4, RZ ;  /* 0x0000000412127c10 */ /* 0x000fca000ff1e0ff */
[----:B------:R-:W-:-:S05]  /*266d0*/  IMAD.X R19, RZ, RZ, UR5, P0 ;  /* 0x00000005ff137e24 */ /* 0x000fca00080e06ff */
[----:B------:R-:W-:Y:S01]  /*266e0*/  STG.E.64 desc[UR60][R18.64], R16 ;  /* 0x0000001012007986 */ /* 0x000fe2000c101b3c */
[----:B------:R-:W-:Y:S05]  /*266f0*/  EXIT ;  /* 0x000000000000794d */ /* 0x000fea0003800000 */
.L_x_6940:
        /* <DEDUP_REMOVED lines=9> */
.L_x_6938:
        /* <DEDUP_REMOVED lines=17> */
.L_x_6946:
[----:B------:R-:W-:Y:S01]  /*268a0*/  IMAD.MOV.U32 R8, RZ, RZ, RZ ;  /* 0x000000ffff087224 */ /* 0x000fe200078e00ff */
[----:B------:R-:W-:Y:S01]  /*268b0*/  CS2R R26, SRZ ;  /* 0x00000000001a7805 */ /* 0x000fe2000001ff00 */
[----:B------:R-:W-:Y:S02]  /*268c0*/  IMAD.MOV.U32 R49, RZ, RZ, RZ ;  /* 0x000000ffff317224 */ /* 0x000fe400078e00ff */
[----:B------:R-:W-:Y:S02]  /*268d0*/  IMAD.MOV.U32 R0, RZ, RZ, RZ ;  /* 0x000000ffff007224 */ /* 0x000fe400078e00ff */
[----:B------:R-:W-:Y:S02]  /*268e0*/  IMAD.MOV.U32 R47, RZ, RZ, RZ ;  /* 0x000000ffff2f7224 */ /* 0x000fe400078e00ff */
[----:B------:R-:W-:Y:S02]  /*268f0*/  IMAD.MOV.U32 R24, RZ, RZ, RZ ;  /* 0x000000ffff187224 */ /* 0x000fe400078e00ff */
[----:B------:R-:W-:-:S07]  /*26900*/  IMAD.MOV.U32 R13, RZ, RZ, RZ ;  /* 0x000000ffff0d7224 */ /* 0x000fce00078e00ff */
.L_x_6945:
        /* <DEDUP_REMOVED lines=26> */
.L_x_6948:
        /* <DEDUP_REMOVED lines=22> */
.L_x_6949:
        /* <DEDUP_REMOVED lines=22> */
.L_x_6950:
        /* <DEDUP_REMOVED lines=22> */
.L_x_6951:
[----:B------:R-:W-:Y:S02]  /*26ed0*/  ULDC.64 UR4, c[0x0][0x600] ;  /* 0x0001800000047ab9 */ /* 0x000fe40000000a00 */
[----:B------:R-:W-:-:S05]  /*26ee0*/  IADD3 R18, P0, R18, UR4, RZ ;  /* 0x0000000412127c10 */ /* 0x000fca000ff1e0ff */
[----:B------:R-:W-:-:S05]  /*26ef0*/  IMAD.X R19, RZ, RZ, UR5, P0 ;  /* 0x00000005ff137e24 */ /* 0x000fca00080e06ff */
[----:B------:R-:W-:Y:S01]  /*26f00*/  STG.E.64 desc[UR60][R18.64], R48 ;  /* 0x0000003012007986 */ /* 0x000fe2000c101b3c */
[----:B------:R-:W-:Y:S05]  /*26f10*/  EXIT ;  /* 0x000000000000794d */ /* 0x000fea0003800000 */
.L_x_6947:
        /* <DEDUP_REMOVED lines=16> */
.L_x_6952:
        /* <DEDUP_REMOVED lines=15> */
.L_x_6953:
        /* <DEDUP_REMOVED lines=15> */
.L_x_6954:
        /* <DEDUP_REMOVED lines=15> */
.L_x_6955:
[----:B------:R-:W-:Y:S05]  /*272f0*/  EXIT ;  /* 0x000000000000794d */ /* 0x000fea0003800000 */
        .weak           $__internal_52_$__cuda_sm20_div_u64
        .type           $__internal_52_$__cuda_sm20_div_u64,@function
        .size           $__internal_52_$__cuda_sm20_div_u64,($__internal_53_$__cuda_sm20_rem_u64 - $__internal_52_$__cuda_sm20_div_u64)
$__internal_52_$__cuda_sm20_div_u64:
        /* <DEDUP_REMOVED lines=61> */
[----:B------:R-:W-:Y:S01]  /*276d0*/  ISETP.NE.AND.EX P1, PT, R11, RZ, PT, P1 ;  /* 0x000000ff0b00720c */ /* 0x000fe20003f25310 */
[----:B------:R-:W-:Y:S01]  /*276e0*/  IMAD.MOV.U32 R17, RZ, RZ, 0x0 ;  /* 0x00000000ff117424 */ /* 0x000fe200078e00ff */
[----:B------:R-:W-:-:S04]  /*276f0*/  ISETP.GE.U32.AND.EX P0, PT, R20, R11, PT, P0 ;  /* 0x0000000b1400720c */ /* 0x000fc80003f06100 */
[----:B------:R-:W-:Y:S01]  /*27700*/  SEL R21, R21, R16, P0 ;  /* 0x0000001015157207 */ /* 0x000fe20000000000 */
[----:B------:R-:W-:Y:S01]  /*27710*/  IMAD.MOV.U32 R16, RZ, RZ, R12 ;  /* 0x000000ffff107224 */ /* 0x000fe200078e000c */
[----:B------:R-:W-:Y:S02]  /*27720*/  SEL R14, R14, R25, P0 ;  /* 0x000000190e0e7207 */ /* 0x000fe40000000000 */
[----:B------:R-:W-:Y:S02]  /*27730*/  SEL R21, R21, 0xffffffff, P1 ;  /* 0xffffffff15157807 */ /* 0x000fe40000800000 */
[----:B------:R-:W-:Y:S01]  /*27740*/  SEL R14, R14, 0xffffffff, P1 ;  /* 0xffffffff0e0e7807 */ /* 0x000fe20000800000 */
[----:B------:R-:W-:Y:S06]  /*27750*/  RET.REL.NODEC R16 `(_ZN2at6native13reduce_kernelILi128ELi4ENS0_8ReduceOpIN3c104HalfENS0_9ArgMinOpsIfEEjlLi4ELi4EEEEEvT1_) ;  /* 0xfffffd8810287950 */ /* 0x000fec0003c3ffff */
        .weak           $__internal_53_$__cuda_sm20_rem_u64
        .type           $__internal_53_$__cuda_sm20_rem_u64,@function
        .size           $__internal_53_$__cuda_sm20_rem_u64,(.L_x_7010 - $__internal_53_$__cuda_sm20_rem_u64)
$__internal_53_$__cuda_sm20_rem_u64:
        /* <DEDUP_REMOVED lines=64> */
[----:B------:R-:W-:Y:S06]  /*27b60*/  RET.REL.NODEC R4 `(_ZN2at6native13reduce_kernelILi128ELi4ENS0_8ReduceOpIN3c104HalfENS0_9ArgMinOpsIfEEjlLi4ELi4EEEEEvT1_) ;  /* 0xfffffd8404247950 */ /* 0x000fec0003c3ffff */
.L_x_6956:
        /* <DEDUP_REMOVED lines=9> */
.L_x_7010:


//--------------------- .nv.global.init           --------------------------
	.section	.nv.global.init,"aw",@progbits
.nv.global.init:
	.type		$str$7,@object
	.size		$str$7,(__unnamed_74 - $str$7)
$str$7:
        /*0000*/ 	.byte	0x66, 0x61, 0x6c, 0x73, 0x65, 0x00
	.type		__unnamed_74,@object
	.size		__unnamed_74,(__unnamed_34 - __unnamed_74)
__unnamed_74:
        /*0006*/ 	.byte	0x73, 0x65, 0x74, 0x5f, 0x72, 0x65, 0x73, 0x75, 0x6c, 0x74, 0x73, 0x00
	.type		__unnamed_34,@object
	.size		__unnamed_34,(__unnamed_14 - __unnamed_34)
__unnamed_34:
        /*0012*/ 	.byte	0x73, 0x65, 0x74, 0x5f, 0x72, 0x65, 0x73, 0x75, 0x6c, 0x74, 0x73, 0x00
	.type		__unnamed_14,@object
	.size		__unnamed_14,(__unnamed_54 - __unnamed_14)
__unnamed_14:
        /*001e*/ 	.byte	0x73, 0x65, 0x74, 0x5f, 0x72, 0x65, 0x73, 0x75, 0x6c, 0x74, 0x73, 0x00
	.type		__unnamed_54,@object
	.size		__unnamed_54,(__unnamed_44 - __unnamed_54)
__unnamed_54:
        /*002a*/ 	.byte	0x73, 0x65, 0x74, 0x5f, 0x72, 0x65, 0x73, 0x75, 0x6c, 0x74, 0x73, 0x00
	.type		__unnamed_44,@object
	.size		__unnamed_44,(__unnamed_4 - __unnamed_44)
__unnamed_44:
        /*0036*/ 	.byte	0x73, 0x65, 0x74, 0x5f, 0x72, 0x65, 0x73, 0x75, 0x6c, 0x74, 0x73, 0x00
	.type		__unnamed_4,@object
	.size		__unnamed_4,(__unnamed_84 - __unnamed_4)
__unnamed_4:
        /*0042*/ 	.byte	0x73, 0x65, 0x74, 0x5f, 0x72, 0x65, 0x73, 0x75, 0x6c, 0x74, 0x73, 0x00
	.type		__unnamed_84,@object
	.size		__unnamed_84,(__unnamed_24 - __unnamed_84)
__unnamed_84:
        /*004e*/ 	.byte	0x73, 0x65, 0x74, 0x5f, 0x72, 0x65, 0x73, 0x75, 0x6c, 0x74, 0x73, 0x00
	.type		__unnamed_24,@object
	.size		__unnamed_24,(__unnamed_64 - __unnamed_24)
__unnamed_24:
        /*005a*/ 	.byte	0x73, 0x65, 0x74, 0x5f, 0x72, 0x65, 0x73, 0x75, 0x6c, 0x74, 0x73, 0x00
	.type		__unnamed_64,@object
	.size		__unnamed_64,($str$8 - __unnamed_64)
__unnamed_64:
        /*0066*/ 	.byte	0x73, 0x65, 0x74, 0x5f, 0x72, 0x65, 0x73, 0x75, 0x6c, 0x74, 0x73, 0x00
	.type		$str$8,@object
	.size		$str$8,(__unnamed_11 - $str$8)
$str$8:
        /*0072*/ 	.byte	0x66, 0x69, 0x6e, 0x61, 0x6c, 0x5f, 0x6f, 0x75, 0x74, 0x70, 0x75, 0x74, 0x00
	.type		__unnamed_11,@object
	.size		__unnamed_11,(__unnamed_51 - __unnamed_11)
__unnamed_11:
        /*007f*/ 	.byte	0x74, 0x68, 0x72, 0x65, 0x61, 0x64, 0x5f, 0x72, 0x65, 0x64, 0x75, 0x63, 0x65, 0x00
	.type		__unnamed_51,@object
	.size		__unnamed_51,(__unnamed_31 - __unnamed_51)
__unnamed_51:
        /*008d*/ 	.byte	0x74, 0x68, 0x72, 0x65, 0x61, 0x64, 0x5f, 0x72, 0x65, 0x64, 0x75, 0x63, 0x65, 0x00
	.type		__unnamed_31,@object
	.size		__unnamed_31,($str$9 - __unnamed_31)
__unnamed_31:
        /*009b*/ 	.byte	0x74, 0x68, 0x72, 0x65, 0x61, 0x64, 0x5f, 0x72, 0x65, 0x64, 0x75, 0x63, 0x65, 0x00
	.type		$str$9,@object
	.size		$str$9,(__unnamed_71 - $str$9)
$str$9:
        /*00a9*/ 	.byte	0x6e, 0x6f, 0x75, 0x74, 0x70, 0x75, 0x74, 0x73, 0x20, 0x3d, 0x3d, 0x20, 0x31, 0x00
	.type		__unnamed_71,@object
	.size		__unnamed_71,(__unnamed_41 - __unnamed_71)
__unnamed_71:
        /*00b7*/ 	.byte	0x74, 0x68, 0x72, 0x65, 0x61, 0x64, 0x5f, 0x72, 0x65, 0x64, 0x75, 0x63, 0x65, 0x00
	.type		__unnamed_41,@object
	.size		__unnamed_41,(__unnamed_1 - __unnamed_41)
__unnamed_41:
        /*00c5*/ 	.byte	0x74, 0x68, 0x72, 0x65, 0x61, 0x64, 0x5f, 0x72, 0x65, 0x64, 0x75, 0x63, 0x65, 0x00
	.type		__unnamed_1,@object
	.size		__unnamed_1,(__unnamed_81 - __unnamed_1)
__unnamed_1:
        /*00d3*/ 	.byte	0x74, 0x68, 0x72, 0x65, 0x61, 0x64, 0x5f, 0x72, 0x65, 0x64, 0x75, 0x63, 0x65, 0x00
	.type		__unnamed_81,@object
	.size		__unnamed_81,(__unnamed_61 - __unnamed_81)
__unnamed_81:
        /*00e1*/ 	.byte	0x74, 0x68, 0x72, 0x65, 0x61, 0x64, 0x5f, 0x72, 0x65, 0x64, 0x75, 0x63, 0x65, 0x00
	.type		__unnamed_61,@object
	.size		__unnamed_61,(__unnamed_21 - __unnamed_61)
__unnamed_61:
        /*00ef*/ 	.byte	0x74, 0x68, 0x72, 0x65, 0x61, 0x64, 0x5f, 0x72, 0x65, 0x64, 0x75, 0x63, 0x65, 0x00
	.type		__unnamed_21,@object
	.size		__unnamed_21,(__unnamed_26 - __unnamed_21)
__unnamed_21:
        /*00fd*/ 	.byte	0x74, 0x68, 0x72, 0x65, 0x61, 0x64, 0x5f, 0x72, 0x65, 0x64, 0x75, 0x63, 0x65, 0x00
	.type		__unnamed_26,@object
	.size		__unnamed_26,(__unnamed_66 - __unnamed_26)
__unnamed_26:
        /*010b*/ 	.byte	0x74, 0x68, 0x72, 0x65, 0x61, 0x64, 0x5f, 0x72, 0x65, 0x64, 0x75, 0x63, 0x65, 0x00
	.type		__unnamed_66,@object
	.size		__unnamed_66,(__unnamed_46 - __unnamed_66)
__unnamed_66:
        /*0119*/ 	.byte	0x74, 0x68, 0x72, 0x65, 0x61, 0x64, 0x5f, 0x72, 0x65, 0x64, 0x75, 0x63, 0x65, 0x00
	.type		__unnamed_46,@object
	.size		__unnamed_46,(__unnamed_6 - __unnamed_46)
__unnamed_46:
        /*0127*/ 	.byte	0x74, 0x68, 0x72, 0x65, 0x61, 0x64, 0x5f, 0x72, 0x65, 0x64, 0x75, 0x63, 0x65, 0x00
	.type		__unnamed_6,@object
	.size		__unnamed_6,(__unnamed_86 - __unnamed_6)
__unnamed_6:
        /*0135*/ 	.byte	0x74, 0x68, 0x72, 0x65, 0x61, 0x64, 0x5f, 0x72, 0x65, 0x64, 0x75, 0x63, 0x65, 0x00
	.type		__unnamed_86,@object
	.size		__unnamed_86,(__unnamed_76 - __unnamed_86)
__unnamed_86:
        /*0143*/ 	.byte	0x74, 0x68, 0x72, 0x65, 0x61, 0x64, 0x5f, 0x72, 0x65, 0x64, 0x75, 0x63, 0x65, 0x00
	.type		__unnamed_76,@object
	.size		__unnamed_76,(__unnamed_36 - __unnamed_76)
__unnamed_76:
        /*0151*/ 	.byte	0x74, 0x68, 0x72, 0x65, 0x61, 0x64, 0x5f, 0x72, 0x65, 0x64, 0x75, 0x63, 0x65, 0x00
	.type		__unnamed_36,@object
	.size		__unnamed_36,(__unnamed_56 - __unnamed_36)
__unnamed_36:
        /*015f*/ 	.byte	0x74, 0x68, 0x72, 0x65, 0x61, 0x64, 0x5f, 0x72, 0x65, 0x64, 0x75, 0x63, 0x65, 0x00
	.type		__unnamed_56,@object
	.size		__unnamed_56,(__unnamed_16 - __unnamed_56)
__unnamed_56:
        /*016d*/ 	.byte	0x74, 0x68, 0x72, 0x65, 0x61, 0x64, 0x5f, 0x72, 0x65, 0x64, 0x75, 0x63, 0x65, 0x00
	.type		__unnamed_16,@object
	.size		__unnamed_16,(__unnamed_27 - __unnamed_16)
__unnamed_16:
        /*017b*/ 	.byte	0x74, 0x68, 0x72, 0x65, 0x61, 0x64, 0x5f, 0x72, 0x65, 0x64, 0x75, 0x63, 0x65, 0x00
	.type		__unnamed_27,@object
	.size		__unnamed_27,($str$5 - __unnamed_27)
__unnamed_27:
        /*0189*/ 	.byte	0x61, 0x63, 0x63, 0x75, 0x6d, 0x75, 0x6c, 0x61, 0x74, 0x65, 0x5f, 0x69, 0x6e, 0x5f, 0x6f, 0x75
        /*0199*/ 	.byte	0x74, 0x70, 0x75, 0x74, 0x00
	.type		$str$5,@object
	.size		$str$5,(__unnamed_59 - $str$5)
$str$5:
        /*019e*/ 	.byte	0x6f, 0x75, 0x74, 0x70, 0x75, 0x74, 0x5f, 0x76, 0x65, 0x63, 0x5f, 0x73, 0x69, 0x7a, 0x65, 0x20
        /*01ae*/ 	.byte	0x3d, 0x3d, 0x20, 0x31, 0x00
	.type		__unnamed_59,@object
	.size		__unnamed_59,(__unnamed_67 - __unnamed_59)
__unnamed_59:
        /*01b3*/ 	.byte	0x61, 0x63, 0x63, 0x75, 0x6d, 0x75, 0x6c, 0x61, 0x74, 0x65, 0x5f, 0x69, 0x6e, 0x5f, 0x6f, 0x75
        /*01c3*/ 	.byte	0x74, 0x70, 0x75, 0x74, 0x00
	.type		__unnamed_67,@object
	.size		__unnamed_67,(__unnamed_19 - __unnamed_67)
__unnamed_67:
        /*01c8*/ 	.byte	0x61, 0x63, 0x63, 0x75, 0x6d, 0x75, 0x6c, 0x61, 0x74, 0x65, 0x5f, 0x69, 0x6e, 0x5f, 0x6f, 0x75
        /*01d8*/ 	.byte	0x74, 0x70, 0x75, 0x74, 0x00
	.type		__unnamed_19,@object
	.size		__unnamed_19,(__unnamed_79 - __unnamed_19)
__unnamed_19:
        /*01dd*/ 	.byte	0x61, 0x63, 0x63, 0x75, 0x6d, 0x75, 0x6c, 0x61, 0x74, 0x65, 0x5f, 0x69, 0x6e, 0x5f, 0x6f, 0x75
        /*01ed*/ 	.byte	0x74, 0x70, 0x75, 0x74, 0x00
	.type		__unnamed_79,@object
	.size		__unnamed_79,(__unnamed_47 - __unnamed_79)
__unnamed_79:
        /*01f2*/ 	.byte	0x61, 0x63, 0x63, 0x75, 0x6d, 0x75, 0x6c, 0x61, 0x74, 0x65, 0x5f, 0x69, 0x6e, 0x5f, 0x6f, 0x75
        /*0202*/ 	.byte	0x74, 0x70, 0x75, 0x74, 0x00
	.type		__unnamed_47,@object
	.size		__unnamed_47,(__unnamed_7 - __unnamed_47)
__unnamed_47:
        /*0207*/ 	.byte	0x61, 0x63, 0x63, 0x75, 0x6d, 0x75, 0x6c, 0x61, 0x74, 0x65, 0x5f, 0x69, 0x6e, 0x5f, 0x6f, 0x75
        /*0217*/ 	.byte	0x74, 0x70, 0x75, 0x74, 0x00
	.type		__unnamed_7,@object
	.size		__unnamed_7,(__unnamed_39 - __unnamed_7)
__unnamed_7:
        /*021c*/ 	.byte	0x61, 0x63, 0x63, 0x75, 0x6d, 0x75, 0x6c, 0x61, 0x74, 0x65, 0x5f, 0x69, 0x6e, 0x5f, 0x6f, 0x75
        /*022c*/ 	.byte	0x74, 0x70, 0x75, 0x74, 0x00
	.type		__unnamed_39,@object
	.size		__unnamed_39,(__unnamed_87 - __unnamed_39)
__unnamed_39:
        /*0231*/ 	.byte	0x61, 0x63, 0x63, 0x75, 0x6d, 0x75, 0x6c, 0x61, 0x74, 0x65, 0x5f, 0x69, 0x6e, 0x5f, 0x6f, 0x75
        /*0241*/ 	.byte	0x74, 0x70, 0x75, 0x74, 0x00
	.type		__unnamed_87,@object
	.size		__unnamed_87,(__unnamed_9 - __unnamed_87)
__unnamed_87:
        /*0246*/ 	.byte	0x61, 0x63, 0x63, 0x75, 0x6d, 0x75, 0x6c, 0x61, 0x74, 0x65, 0x5f, 0x69, 0x6e, 0x5f, 0x6f, 0x75
        /*0256*/ 	.byte	0x74, 0x70, 0x75, 0x74, 0x00
	.type		__unnamed_9,@object
	.size		__unnamed_9,(__unnamed_89 - __unnamed_9)
__unnamed_9:
        /*025b*/ 	.byte	0x61, 0x63, 0x63, 0x75, 0x6d, 0x75, 0x6c, 0x61, 0x74, 0x65, 0x5f, 0x69, 0x6e, 0x5f, 0x6f, 0x75
        /*026b*/ 	.byte	0x74, 0x70, 0x75, 0x74, 0x00
	.type		__unnamed_89,@object
	.size		__unnamed_89,(__unnamed_57 - __unnamed_89)
__unnamed_89:
        /*0270*/ 	.byte	0x61, 0x63, 0x63, 0x75, 0x6d, 0x75, 0x6c, 0x61, 0x74, 0x65, 0x5f, 0x69, 0x6e, 0x5f, 0x6f, 0x75
        /*0280*/ 	.byte	0x74, 0x70, 0x75, 0x74, 0x00
	.type		__unnamed_57,@object
	.size		__unnamed_57,(__unnamed_17 - __unnamed_57)
__unnamed_57:
        /*0285*/ 	.byte	0x61, 0x63, 0x63, 0x75, 0x6d, 0x75, 0x6c, 0x61, 0x74, 0x65, 0x5f, 0x69, 0x6e, 0x5f, 0x6f, 0x75
        /*0295*/ 	.byte	0x74, 0x70, 0x75, 0x74, 0x00
	.type		__unnamed_17,@object
	.size		__unnamed_17,(__unnamed_49 - __unnamed_17)
__unnamed_17:
        /*029a*/ 	.byte	0x61, 0x63, 0x63, 0x75, 0x6d, 0x75, 0x6c, 0x61, 0x74, 0x65, 0x5f, 0x69, 0x6e, 0x5f, 0x6f, 0x75
        /*02aa*/ 	.byte	0x74, 0x70, 0x75, 0x74, 0x00
	.type		__unnamed_49,@object
	.size		__unnamed_49,(__unnamed_77 - __unnamed_49)
__unnamed_49:
        /*02af*/ 	.byte	0x61, 0x63, 0x63, 0x75, 0x6d, 0x75, 0x6c, 0x61, 0x74, 0x65, 0x5f, 0x69, 0x6e, 0x5f, 0x6f, 0x75
        /*02bf*/ 	.byte	0x74, 0x70, 0x75, 0x74, 0x00
	.type		__unnamed_77,@object
	.size		__unnamed_77,(__unnamed_29 - __unnamed_77)
__unnamed_77:
        /*02c4*/ 	.byte	0x61, 0x63, 0x63, 0x75, 0x6d, 0x75, 0x6c, 0x61, 0x74, 0x65, 0x5f, 0x69, 0x6e, 0x5f, 0x6f, 0x75
        /*02d4*/ 	.byte	0x74, 0x70, 0x75, 0x74, 0x00
	.type		__unnamed_29,@object
	.size		__unnamed_29,(__unnamed_69 - __unnamed_29)
__unnamed_29:
        /*02d9*/ 	.byte	0x61, 0x63, 0x63, 0x75, 0x6d, 0x75, 0x6c, 0x61, 0x74, 0x65, 0x5f, 0x69, 0x6e, 0x5f, 0x6f, 0x75
        /*02e9*/ 	.byte	0x74, 0x70, 0x75, 0x74, 0x00
	.type		__unnamed_69,@object
	.size		__unnamed_69,(__unnamed_37 - __unnamed_69)
__unnamed_69:
        /*02ee*/ 	.byte	0x61, 0x63, 0x63, 0x75, 0x6d, 0x75, 0x6c, 0x61, 0x74, 0x65, 0x5f, 0x69, 0x6e, 0x5f, 0x6f, 0x75
        /*02fe*/ 	.byte	0x74, 0x70, 0x75, 0x74, 0x00
	.type		__unnamed_37,@object
	.size		__unnamed_37,(__unnamed_42 - __unnamed_37)
__unnamed_37:
        /*0303*/ 	.byte	0x61, 0x63, 0x63, 0x75, 0x6d, 0x75, 0x6c, 0x61, 0x74, 0x65, 0x5f, 0x69, 0x6e, 0x5f, 0x6f, 0x75
        /*0313*/ 	.byte	0x74, 0x70, 0x75, 0x74, 0x00
	.type		__unnamed_42,@object
	.size		__unnamed_42,(__unnamed_2 - __unnamed_42)
__unnamed_42:
        /*0318*/ 	.byte	0x61, 0x63, 0x63, 0x75, 0x6d, 0x75, 0x6c, 0x61, 0x74, 0x65, 0x5f, 0x69, 0x6e, 0x5f, 0x6f, 0x75
        /*0328*/ 	.byte	0x74, 0x70, 0x75, 0x74, 0x00
	.type		__unnamed_2,@object
	.size		__unnamed_2,(__unnamed_82 - __unnamed_2)
__unnamed_2:
        /*032d*/ 	.byte	0x61, 0x63, 0x63, 0x75, 0x6d, 0x75, 0x6c, 0x61, 0x74, 0x65, 0x5f, 0x69, 0x6e, 0x5f, 0x6f, 0x75
        /*033d*/ 	.byte	0x74, 0x70, 0x75, 0x74, 0x00
	.type		__unnamed_82,@object
	.size		__unnamed_82,(__unnamed_62 - __unnamed_82)
__unnamed_82:
        /*0342*/ 	.byte	0x61, 0x63, 0x63, 0x75, 0x6d, 0x75, 0x6c, 0x61, 0x74, 0x65, 0x5f, 0x69, 0x6e, 0x5f, 0x6f, 0x75
        /*0352*/ 	.byte	0x74, 0x70, 0x75, 0x74, 0x00
	.type		__unnamed_62,@object
	.size		__unnamed_62,(__unnamed_22 - __unnamed_62)
__unnamed_62:
        /*0357*/ 	.byte	0x61, 0x63, 0x63, 0x75, 0x6d, 0x75, 0x6c, 0x61, 0x74, 0x65, 0x5f, 0x69, 0x6e, 0x5f, 0x6f, 0x75
        /*0367*/ 	.byte	0x74, 0x70, 0x75, 0x74, 0x00
	.type		__unnamed_22,@object
	.size		__unnamed_22,(__unnamed_12 - __unnamed_22)
__unnamed_22:
        /*036c*/ 	.byte	0x61, 0x63, 0x63, 0x75, 0x6d, 0x75, 0x6c, 0x61, 0x74, 0x65, 0x5f, 0x69, 0x6e, 0x5f, 0x6f, 0x75
        /*037c*/ 	.byte	0x74, 0x70, 0x75, 0x74, 0x00
	.type		__unnamed_12,@object
	.size		__unnamed_12,(__unnamed_52 - __unnamed_12)
__unnamed_12:
        /*0381*/ 	.byte	0x61, 0x63, 0x63, 0x75, 0x6d, 0x75, 0x6c, 0x61, 0x74, 0x65, 0x5f, 0x69, 0x6e, 0x5f, 0x6f, 0x75
        /*0391*/ 	.byte	0x74, 0x70, 0x75, 0x74, 0x00
	.type		__unnamed_52,@object
	.size		__unnamed_52,(__unnamed_72 - __unnamed_52)
__unnamed_52:
        /*0396*/ 	.byte	0x61, 0x63, 0x63, 0x75, 0x6d, 0x75, 0x6c, 0x61, 0x74, 0x65, 0x5f, 0x69, 0x6e, 0x5f, 0x6f, 0x75
        /*03a6*/ 	.byte	0x74, 0x70, 0x75, 0x74, 0x00
	.type		__unnamed_72,@object
	.size		__unnamed_72,(__unnamed_32 - __unnamed_72)
__unnamed_72:
        /*03ab*/ 	.byte	0x61, 0x63, 0x63, 0x75, 0x6d, 0x75, 0x6c, 0x61, 0x74, 0x65, 0x5f, 0x69, 0x6e, 0x5f, 0x6f, 0x75
        /*03bb*/ 	.byte	0x74, 0x70, 0x75, 0x74, 0x00
	.type		__unnamed_32,@object
	.size		__unnamed_32,(__unnamed_43 - __unnamed_32)
__unnamed_32:
        /*03c0*/ 	.byte	0x61, 0x63, 0x63, 0x75, 0x6d, 0x75, 0x6c, 0x61, 0x74, 0x65, 0x5f, 0x69, 0x6e, 0x5f, 0x6f, 0x75
        /*03d0*/ 	.byte	0x74, 0x70, 0x75, 0x74, 0x00
	.type		__unnamed_43,@object
	.size		__unnamed_43,(__unnamed_3 - __unnamed_43)
__unnamed_43:
        /*03d5*/ 	.byte	0x73, 0x65, 0x74, 0x5f, 0x72, 0x65, 0x73, 0x75, 0x6c, 0x74, 0x73, 0x5f, 0x74, 0x6f, 0x5f, 0x6f
        /*03e5*/ 	.byte	0x75, 0x74, 0x70, 0x75, 0x74, 0x00
	.type		__unnamed_3,@object
	.size		__unnamed_3,(__unnamed_83 - __unnamed_3)
__unnamed_3:
        /*03eb*/ 	.byte	0x73, 0x65, 0x74, 0x5f, 0x72, 0x65, 0x73, 0x75, 0x6c, 0x74, 0x73, 0x5f, 0x74, 0x6f, 0x5f, 0x6f
        /*03fb*/ 	.byte	0x75, 0x74, 0x70, 0x75, 0x74, 0x00
	.type		__unnamed_83,@object
	.size		__unnamed_83,(__unnamed_63 - __unnamed_83)
__unnamed_83:
        /*0401*/ 	.byte	0x73, 0x65, 0x74, 0x5f, 0x72, 0x65, 0x73, 0x75, 0x6c, 0x74, 0x73, 0x5f, 0x74, 0x6f, 0x5f, 0x6f
        /*0411*/ 	.byte	0x75, 0x74, 0x70, 0x75, 0x74, 0x00
	.type		__unnamed_63,@object
	.size		__unnamed_63,(__unnamed_23 - __unnamed_63)
__unnamed_63:
        /*0417*/ 	.byte	0x73, 0x65, 0x74, 0x5f, 0x72, 0x65, 0x73, 0x75, 0x6c, 0x74, 0x73, 0x5f, 0x74, 0x6f, 0x5f, 0x6f
        /*0427*/ 	.byte	0x75, 0x74, 0x70, 0x75, 0x74, 0x00
	.type		__unnamed_23,@object
	.size		__unnamed_23,(__unnamed_73 - __unnamed_23)
__unnamed_23:
        /*042d*/ 	.byte	0x73, 0x65, 0x74, 0x5f, 0x72, 0x65, 0x73, 0x75, 0x6c, 0x74, 0x73, 0x5f, 0x74, 0x6f, 0x5f, 0x6f
        /*043d*/ 	.byte	0x75, 0x74, 0x70, 0x75, 0x74, 0x00
	.type		__unnamed_73,@object
	.size		__unnamed_73,(__unnamed_33 - __unnamed_73)
__unnamed_73:
        /*0443*/ 	.byte	0x73, 0x65, 0x74, 0x5f, 0x72, 0x65, 0x73, 0x75, 0x6c, 0x74, 0x73, 0x5f, 0x74, 0x6f, 0x5f, 0x6f
        /*0453*/ 	.byte	0x75, 0x74, 0x70, 0x75, 0x74, 0x00
	.type		__unnamed_33,@object
	.size		__unnamed_33,(__unnamed_13 - __unnamed_33)
__unnamed_33:
        /*0459*/ 	.byte	0x73, 0x65, 0x74, 0x5f, 0x72, 0x65, 0x73, 0x75, 0x6c, 0x74, 0x73, 0x5f, 0x74, 0x6f, 0x5f, 0x6f
        /*0469*/ 	.byte	0x75, 0x74, 0x70, 0x75, 0x74, 0x00
	.type		__unnamed_13,@object
	.size		__unnamed_13,(__unnamed_53 - __unnamed_13)
__unnamed_13:
        /*046f*/ 	.byte	0x73, 0x65, 0x74, 0x5f, 0x72, 0x65, 0x73, 0x75, 0x6c, 0x74, 0x73, 0x5f, 0x74, 0x6f, 0x5f, 0x6f
        /*047f*/ 	.byte	0x75, 0x74, 0x70, 0x75, 0x74, 0x00
	.type		__unnamed_53,@object
	.size		__unnamed_53,(__unnamed_10 - __unnamed_53)
__unnamed_53:
        /*0485*/ 	.byte	0x73, 0x65, 0x74, 0x5f, 0x72, 0x65, 0x73, 0x75, 0x6c, 0x74, 0x73, 0x5f, 0x74, 0x6f, 0x5f, 0x6f
        /*0495*/ 	.byte	0x75, 0x74, 0x70, 0x75, 0x74, 0x00
	.type		__unnamed_10,@object
	.size		__unnamed_10,(__unnamed_90 - __unnamed_10)
__unnamed_10:
        /*049b*/ 	.byte	0x73, 0x65, 0x74, 0x5f, 0x72, 0x65, 0x73, 0x75, 0x6c, 0x74, 0x73, 0x5f, 0x74, 0x6f, 0x5f, 0x6f
        /*04ab*/ 	.byte	0x75, 0x74, 0x70, 0x75, 0x74, 0x00
	.type		__unnamed_90,@object
	.size		__unnamed_90,(__unnamed_58 - __unnamed_90)
__unnamed_90:
        /*04b1*/ 	.byte	0x73, 0x65, 0x74, 0x5f, 0x72, 0x65, 0x73, 0x75, 0x6c, 0x74, 0x73, 0x5f, 0x74, 0x6f, 0x5f, 0x6f
        /*04c1*/ 	.byte	0x75, 0x74, 0x70, 0x75, 0x74, 0x00
	.type		__unnamed_58,@object
	.size		__unnamed_58,(__unnamed_18 - __unnamed_58)
__unnamed_58:
        /*04c7*/ 	.byte	0x73, 0x65, 0x74, 0x5f, 0x72, 0x65, 0x73, 0x75, 0x6c, 0x74, 0x73, 0x5f, 0x74, 0x6f, 0x5f, 0x6f
        /*04d7*/ 	.byte	0x75, 0x74, 0x70, 0x75, 0x74, 0x00
	.type		__unnamed_18,@object
	.size		__unnamed_18,(__unnamed_50 - __unnamed_18)
__unnamed_18:
        /*04dd*/ 	.byte	0x73, 0x65, 0x74, 0x5f, 0x72, 0x65, 0x73, 0x75, 0x6c, 0x74, 0x73, 0x5f, 0x74, 0x6f, 0x5f, 0x6f
        /*04ed*/ 	.byte	0x75, 0x74, 0x70, 0x75, 0x74, 0x00
	.type		__unnamed_50,@object
	.size		__unnamed_50,(__unnamed_78 - __unnamed_50)
__unnamed_50:
        /*04f3*/ 	.byte	0x73, 0x65, 0x74, 0x5f, 0x72, 0x65, 0x73, 0x75, 0x6c, 0x74, 0x73, 0x5f, 0x74, 0x6f, 0x5f, 0x6f
        /*0503*/ 	.byte	0x75, 0x74, 0x70, 0x75, 0x74, 0x00
	.type		__unnamed_78,@object
	.size		__unnamed_78,(__unnamed_30 - __unnamed_78)
__unnamed_78:
        /*0509*/ 	.byte	0x73, 0x65, 0x74, 0x5f, 0x72, 0x65, 0x73, 0x75, 0x6c, 0x74, 0x73, 0x5f, 0x74, 0x6f, 0x5f, 0x6f
        /*0519*/ 	.byte	0x75, 0x74, 0x70, 0x75, 0x74, 0x00
	.type		__unnamed_30,@object
	.size		__unnamed_30,(__unnamed_70 - __unnamed_30)
__unnamed_30:
        /*051f*/ 	.byte	0x73, 0x65, 0x74, 0x5f, 0x72, 0x65, 0x73, 0x75, 0x6c, 0x74, 0x73, 0x5f, 0x74, 0x6f, 0x5f, 0x6f
        /*052f*/ 	.byte	0x75, 0x74, 0x70, 0x75, 0x74, 0x00
	.type		__unnamed_70,@object
	.size		__unnamed_70,(__unnamed_38 - __unnamed_70)
__unnamed_70:
        /*0535*/ 	.byte	0x73, 0x65, 0x74, 0x5f, 0x72, 0x65, 0x73, 0x75, 0x6c, 0x74, 0x73, 0x5f, 0x74, 0x6f, 0x5f, 0x6f
        /*0545*/ 	.byte	0x75, 0x74, 0x70, 0x75, 0x74, 0x00
	.type		__unnamed_38,@object
	.size		__unnamed_38,(__unnamed_28 - __unnamed_38)
__unnamed_38:
        /*054b*/ 	.byte	0x73, 0x65, 0x74, 0x5f, 0x72, 0x65, 0x73, 0x75, 0x6c, 0x74, 0x73, 0x5f, 0x74, 0x6f, 0x5f, 0x6f
        /*055b*/ 	.byte	0x75, 0x74, 0x70, 0x75, 0x74, 0x00
	.type		__unnamed_28,@object
	.size		__unnamed_28,(__unnamed_60 - __unnamed_28)
__unnamed_28:
        /*0561*/ 	.byte	0x73, 0x65, 0x74, 0x5f, 0x72, 0x65, 0x73, 0x75, 0x6c, 0x74, 0x73, 0x5f, 0x74, 0x6f, 0x5f, 0x6f
        /*0571*/ 	.byte	0x75, 0x74, 0x70, 0x75, 0x74, 0x00
	.type		__unnamed_60,@object
	.size		__unnamed_60,(__unnamed_68 - __unnamed_60)
__unnamed_60:
        /*0577*/ 	.byte	0x73, 0x65, 0x74, 0x5f, 0x72, 0x65, 0x73, 0x75, 0x6c, 0x74, 0x73, 0x5f, 0x74, 0x6f, 0x5f, 0x6f
        /*0587*/ 	.byte	0x75, 0x74, 0x70, 0x75, 0x74, 0x00
	.type		__unnamed_68,@object
	.size		__unnamed_68,(__unnamed_20 - __unnamed_68)
__unnamed_68:
        /*058d*/ 	.byte	0x73, 0x65, 0x74, 0x5f, 0x72, 0x65, 0x73, 0x75, 0x6c, 0x74, 0x73, 0x5f, 0x74, 0x6f, 0x5f, 0x6f
        /*059d*/ 	.byte	0x75, 0x74, 0x70, 0x75, 0x74, 0x00
	.type		__unnamed_20,@object
	.size		__unnamed_20,(__unnamed_8 - __unnamed_20)
__unnamed_20:
        /*05a3*/ 	.byte	0x73, 0x65, 0x74, 0x5f, 0x72, 0x65, 0x73, 0x75, 0x6c, 0x74, 0x73, 0x5f, 0x74, 0x6f, 0x5f, 0x6f
        /*05b3*/ 	.byte	0x75, 0x74, 0x70, 0x75, 0x74, 0x00
	.type		__unnamed_8,@object
	.size		__unnamed_8,(__unnamed_40 - __unnamed_8)
__unnamed_8:
        /*05b9*/ 	.byte	0x73, 0x65, 0x74, 0x5f, 0x72, 0x65, 0x73, 0x75, 0x6c, 0x74, 0x73, 0x5f, 0x74, 0x6f, 0x5f, 0x6f
        /*05c9*/ 	.byte	0x75, 0x74, 0x70, 0x75, 0x74, 0x00
	.type		__unnamed_40,@object
	.size		__unnamed_40,(__unnamed_88 - __unnamed_40)
__unnamed_40:
        /*05cf*/ 	.byte	0x73, 0x65, 0x74, 0x5f, 0x72, 0x65, 0x73, 0x75, 0x6c, 0x74, 0x73, 0x5f, 0x74, 0x6f, 0x5f, 0x6f
        /*05df*/ 	.byte	0x75, 0x74, 0x70, 0x75, 0x74, 0x00
	.type		__unnamed_88,@object
	.size		__unnamed_88,(__unnamed_80 - __unnamed_88)
__unnamed_88:
        /*05e5*/ 	.byte	0x73, 0x65, 0x74, 0x5f, 0x72, 0x65, 0x73, 0x75, 0x6c, 0x74, 0x73, 0x5f, 0x74, 0x6f, 0x5f, 0x6f
        /*05f5*/ 	.byte	0x75, 0x74, 0x70, 0x75, 0x74, 0x00
	.type		__unnamed_80,@object
	.size		__unnamed_80,(__unnamed_48 - __unnamed_80)
__unnamed_80:
        /*05fb*/ 	.byte	0x73, 0x65, 0x74, 0x5f, 0x72, 0x65, 0x73, 0x75, 0x6c, 0x74, 0x73, 0x5f, 0x74, 0x6f, 0x5f, 0x6f
        /*060b*/ 	.byte	0x75, 0x74, 0x70, 0x75, 0x74, 0x00
	.type		__unnamed_48,@object
	.size		__unnamed_48,(__unnamed_75 - __unnamed_48)
__unnamed_48:
        /*0611*/ 	.byte	0x73, 0x65, 0x74, 0x5f, 0x72, 0x65, 0x73, 0x75, 0x6c, 0x74, 0x73, 0x5f, 0x74, 0x6f, 0x5f, 0x6f
        /*0621*/ 	.byte	0x75, 0x74, 0x70, 0x75, 0x74, 0x00
	.type		__unnamed_75,@object
	.size		__unnamed_75,(__unnamed_35 - __unnamed_75)
__unnamed_75:
        /*0627*/ 	.byte	0x67, 0x65, 0x74, 0x5f, 0x61, 0x63, 0x63, 0x75, 0x6d, 0x75, 0x6c, 0x61, 0x74, 0x65, 0x64, 0x5f
        /*0637*/ 	.byte	0x6f, 0x75, 0x74, 0x70, 0x75, 0x74, 0x00
	.type		__unnamed_35,@object
	.size		__unnamed_35,(__unnamed_15 - __unnamed_35)
__unnamed_35:
        /*063e*/ 	.byte	0x67, 0x65, 0x74, 0x5f, 0x61, 0x63, 0x63, 0x75, 0x6d, 0x75, 0x6c, 0x61, 0x74, 0x65, 0x64, 0x5f
        /*064e*/ 	.byte	0x6f, 0x75, 0x74, 0x70, 0x75, 0x74, 0x00
	.type		__unnamed_15,@object
	.size		__unnamed_15,(__unnamed_55 - __unnamed_15)
__unnamed_15:
        /*0655*/ 	.byte	0x67, 0x65, 0x74, 0x5f, 0x61, 0x63, 0x63, 0x75, 0x6d, 0x75, 0x6c, 0x61, 0x74, 0x65, 0x64, 0x5f
        /*0665*/ 	.byte	0x6f, 0x75, 0x74, 0x70, 0x75, 0x74, 0x00
	.type		__unnamed_55,@object
	.size		__unnamed_55,(__unnamed_25 - __unnamed_55)
__unnamed_55:
        /*066c*/ 	.byte	0x67, 0x65, 0x74, 0x5f, 0x61, 0x63, 0x63, 0x75, 0x6d, 0x75, 0x6c, 0x61, 0x74, 0x65, 0x64, 0x5f
        /*067c*/ 	.byte	0x6f, 0x75, 0x74, 0x70, 0x75, 0x74, 0x00
	.type		__unnamed_25,@object
	.size		__unnamed_25,(__unnamed_65 - __unnamed_25)
__unnamed_25:
        /*0683*/ 	.byte	0x67, 0x65, 0x74, 0x5f, 0x61, 0x63, 0x63, 0x75, 0x6d, 0x75, 0x6c, 0x61, 0x74, 0x65, 0x64, 0x5f
        /*0693*/ 	.byte	0x6f, 0x75, 0x74, 0x70, 0x75, 0x74, 0x00
	.type		__unnamed_65,@object
	.size		__unnamed_65,(__unnamed_45 - __unnamed_65)
__unnamed_65:
        /*069a*/ 	.byte	0x67, 0x65, 0x74, 0x5f, 0x61, 0x63, 0x63, 0x75, 0x6d, 0x75, 0x6c, 0x61, 0x74, 0x65, 0x64, 0x5f
        /*06aa*/ 	.byte	0x6f, 0x75, 0x74, 0x70, 0x75, 0x74, 0x00
	.type		__unnamed_45,@object
	.size		__unnamed_45,(__unnamed_5 - __unnamed_45)
__unnamed_45:
        /*06b1*/ 	.byte	0x67, 0x65, 0x74, 0x5f, 0x61, 0x63, 0x63, 0x75, 0x6d, 0x75, 0x6c, 0x61, 0x74, 0x65, 0x64, 0x5f
        /*06c1*/ 	.byte	0x6f, 0x75, 0x74, 0x70, 0x75, 0x74, 0x00
	.type		__unnamed_5,@object
	.size		__unnamed_5,(__unnamed_85 - __unnamed_5)
__unnamed_5:
        /*06c8*/ 	.byte	0x67, 0x65, 0x74, 0x5f, 0x61, 0x63, 0x63, 0x75, 0x6d, 0x75, 0x6c, 0x61, 0x74, 0x65, 0x64, 0x5f
        /*06d8*/ 	.byte	0x6f, 0x75, 0x74, 0x70, 0x75, 0x74, 0x00
	.type		__unnamed_85,@object
	.size		__unnamed_85,($str$6 - __unnamed_85)
__unnamed_85:
        /*06df*/ 	.byte	0x67, 0x65, 0x74, 0x5f, 0x61, 0x63, 0x63, 0x75, 0x6d, 0x75, 0x6c, 0x61, 0x74, 0x65, 0x64, 0x5f
        /*06ef*/ 	.byte	0x6f, 0x75, 0x74, 0x70, 0x75, 0x74, 0x00
	.type		$str$6,@object
	.size		$str$6,(.L_119 - $str$6)
$str$6:
        /*06f6*/ 	.byte	0x2f, 0x72, 0x6f, 0x6f, 0x74, 0x2f, 0x2e, 0x70, 0x79, 0x65, 0x6e, 0x76, 0x2f, 0x76, 0x65, 0x72
        /*0706*/ 	.byte	0x73, 0x69, 0x6f, 0x6e, 0x73, 0x2f, 0x33, 0x2e, 0x31, 0x33, 0x2e, 0x31, 0x32, 0x2f, 0x6c, 0x69
        /*0716*/ 	.byte	0x62, 0x2f, 0x70, 0x79, 0x74, 0x68, 0x6f, 0x6e, 0x33, 0x2e, 0x31, 0x33, 0x2f, 0x73, 0x69, 0x74
        /*0726*/ 	.byte	0x65, 0x2d, 0x70, 0x61, 0x63, 0x6b, 0x61, 0x67, 0x65, 0x73, 0x2f, 0x74, 0x6f, 0x72, 0x63, 0x68
        /*0736*/ 	.byte	0x2f, 0x69, 0x6e, 0x63, 0x6c, 0x75, 0x64, 0x65, 0x2f, 0x41, 0x54, 0x65, 0x6e, 0x2f, 0x6e, 0x61
        /*0746*/ 	.byte	0x74, 0x69, 0x76, 0x65, 0x2f, 0x63, 0x75, 0x64, 0x61, 0x2f, 0x52, 0x65, 0x64, 0x75, 0x63, 0x65
        /*0756*/ 	.byte	0x2e, 0x63, 0x75, 0x68, 0x00
.L_119:


//--------------------- .nv.shared._ZN2at6native13reduce_kernelILi512ELi1ENS0_8ReduceOpIfNS0_9ArgMinOpsIfEEjlLi4ELi4EEEEEvT1_ --------------------------
	.section	.nv.shared._ZN2at6native13reduce_kernelILi512ELi1ENS0_8ReduceOpIfNS0_9ArgMinOpsIfEEjlLi4ELi4EEEEEvT1_,"aw",@nobits
	.sectionflags	@""
	.align	16
.nv.shared._ZN2at6native13reduce_kernelILi512ELi1ENS0_8ReduceOpIfNS0_9ArgMinOpsIfEEjlLi4ELi4EEEEEvT1_:
	.zero		1040


//--------------------- .nv.shared.reserved.0     --------------------------
	.section	.nv.shared.reserved.0,"aw",@nobits
	.weak		__nv_reservedSMEM_offset_0_alias
	.size		__nv_reservedSMEM_offset_0_alias, 0, 0
	.other		__nv_reservedSMEM_offset_0_alias,@"STO_CUDA_RESERVED_SHARED STV_DEFAULT"
__nv_reservedSMEM_offset_0_alias:
	.zero		0


//--------------------- .nv.global                --------------------------
	.section	.nv.global,"aw",@nobits
.nv.global:
	.type		_ZN52_INTERNAL_7b022142_21_ReduceArgMinKernel_cu_6f9147e94cuda3std3__48in_placeE,@object
	.size		_ZN52_INTERNAL_7b022142_21_ReduceArgMinKernel_cu_6f9147e94cuda3std3__48in_placeE,(_ZN52_INTERNAL_7b022142_21_ReduceArgMinKernel_cu_6f9147e94cuda3std6ranges3__45__cpo8distanceE - _ZN52_INTERNAL_7b022142_21_ReduceArgMinKernel_cu_6f9147e94cuda3std3__48in_placeE)
_ZN52_INTERNAL_7b022142_21_ReduceArgMinKernel_cu_6f9147e94cuda3std3__48in_placeE:
	.zero		1
	.type		_ZN52_INTERNAL_7b022142_21_ReduceArgMinKernel_cu_6f9147e94cuda3std6ranges3__45__cpo8distanceE,@object
	.size		_ZN52_INTERNAL_7b022142_21_ReduceArgMinKernel_cu_6f9147e94cuda3std6ranges3__45__cpo8distanceE,(_ZN52_INTERNAL_7b022142_21_ReduceArgMinKernel_cu_6f9147e94cuda3std3__45__cpo6cbeginE - _ZN52_INTERNAL_7b022142_21_ReduceArgMinKernel_cu_6f9147e94cuda3std6ranges3__45__cpo8distanceE)
_ZN52_INTERNAL_7b022142_21_ReduceArgMinKernel_cu_6f9147e94cuda3std6ranges3__45__cpo8distanceE:
	.zero		1
	.type		_ZN52_INTERNAL_7b022142_21_ReduceArgMinKernel_cu_6f9147e94cuda3std3__45__cpo6cbeginE,@object
	.size		_ZN52_INTERNAL_7b022142_21_ReduceArgMinKernel_cu_6f9147e94cuda3std3__45__cpo6cbeginE,(_ZN52_INTERNAL_7b022142_21_ReduceArgMinKernel_cu_6f9147e94cuda3std6ranges3__45__cpo7advanceE - _ZN52_INTERNAL_7b022142_21_ReduceArgMinKernel_cu_6f9147e94cuda3std3__45__cpo6cbeginE)
_ZN52_INTERNAL_7b022142_21_ReduceArgMinKernel_cu_6f9147e94cuda3std3__45__cpo6cbeginE:
	.zero		1
	.type		_ZN52_INTERNAL_7b022142_21_ReduceArgMinKernel_cu_6f9147e94cuda3std6ranges3__45__cpo7advanceE,@object
	.size		_ZN52_INTERNAL_7b022142_21_ReduceArgMinKernel_cu_6f9147e94cuda3std6ranges3__45__cpo7advanceE,(_ZN52_INTERNAL_7b022142_21_ReduceArgMinKernel_cu_6f9147e94cuda3std3__45__cpo7crbeginE - _ZN52_INTERNAL_7b022142_21_ReduceArgMinKernel_cu_6f9147e94cuda3std6ranges3__45__cpo7advanceE)
_ZN52_INTERNAL_7b022142_21_ReduceArgMinKernel_cu_6f9147e94cuda3std6ranges3__45__cpo7advanceE:
	.zero		1
	.type		_ZN52_INTERNAL_7b022142_21_ReduceArgMinKernel_cu_6f9147e94cuda3std3__45__cpo7crbeginE,@object
	.size		_ZN52_INTERNAL_7b022142_21_ReduceArgMinKernel_cu_6f9147e94cuda3std3__45__cpo7crbeginE,(_ZN52_INTERNAL_7b022142_21_ReduceArgMinKernel_cu_6f9147e94cuda3std6ranges3__45__cpo4dataE - _ZN52_INTERNAL_7b022142_21_ReduceArgMinKernel_cu_6f9147e94cuda3std3__45__cpo7crbeginE)
_ZN52_INTERNAL_7b022142_21_ReduceArgMinKernel_cu_6f9147e94cuda3std3__45__cpo7crbeginE:
	.zero		1
	.type		_ZN52_INTERNAL_7b022142_21_ReduceArgMinKernel_cu_6f9147e94cuda3std6ranges3__45__cpo4dataE,@object
	.size		_ZN52_INTERNAL_7b022142_21_ReduceArgMinKernel_cu_6f9147e94cuda3std6ranges3__45__cpo4dataE,(_ZN52_INTERNAL_7b022142_21_ReduceArgMinKernel_cu_6f9147e94cuda3std6ranges3__45__cpo5beginE - _ZN52_INTERNAL_7b022142_21_ReduceArgMinKernel_cu_6f9147e94cuda3std6ranges3__45__cpo4dataE)
_ZN52_INTERNAL_7b022142_21_ReduceArgMinKernel_cu_6f9147e94cuda3std6ranges3__45__cpo4dataE:
	.zero		1
	.type		_ZN52_INTERNAL_7b022142_21_ReduceArgMinKernel_cu_6f9147e94cuda3std6ranges3__45__cpo5beginE,@object
	.size		_ZN52_INTERNAL_7b022142_21_ReduceArgMinKernel_cu_6f9147e94cuda3std6ranges3__45__cpo5beginE,(_ZN52_INTERNAL_7b022142_21_ReduceArgMinKernel_cu_6f9147e94cuda3std3__454_GLOBAL__N__7b022142_21_ReduceArgMinKernel_cu_6f9147e96ignoreE - _ZN52_INTERNAL_7b022142_21_ReduceArgMinKernel_cu_6f9147e94cuda3std6ranges3__45__cpo5beginE)
_ZN52_INTERNAL_7b022142_21_ReduceArgMinKernel_cu_6f9147e94cuda3std6ranges3__45__cpo5beginE:
	.zero		1
	.type		_ZN52_INTERNAL_7b022142_21_ReduceArgMinKernel_cu_6f9147e94cuda3std3__454_GLOBAL__N__7b022142_21_ReduceArgMinKernel_cu_6f9147e96ignoreE,@object
	.size		_ZN52_INTERNAL_7b022142_21_ReduceArgMinKernel_cu_6f9147e94cuda3std3__454_GLOBAL__N__7b022142_21_ReduceArgMinKernel_cu_6f9147e96ignoreE,(_ZN52_INTERNAL_7b022142_21_ReduceArgMinKernel_cu_6f9147e94cuda3std6ranges3__45__cpo4sizeE - _ZN52_INTERNAL_7b022142_21_ReduceArgMinKernel_cu_6f9147e94cuda3std3__454_GLOBAL__N__7b022142_21_ReduceArgMinKernel_cu_6f9147e96ignoreE)
_ZN52_INTERNAL_7b022142_21_ReduceArgMinKernel_cu_6f9147e94cuda3std3__454_GLOBAL__N__7b022142_21_ReduceArgMinKernel_cu_6f9147e96ignoreE:
	.zero		1
	.type		_ZN52_INTERNAL_7b022142_21_ReduceArgMinKernel_cu_6f9147e94cuda3std6ranges3__45__cpo4sizeE,@object
	.size		_ZN52_INTERNAL_7b022142_21_ReduceArgMinKernel_cu_6f9147e94cuda3std6ranges3__45__cpo4sizeE,(_ZN52_INTERNAL_7b022142_21_ReduceArgMinKernel_cu_6f9147e94cuda3std3__45__cpo5beginE - _ZN52_INTERNAL_7b022142_21_ReduceArgMinKernel_cu_6f9147e94cuda3std6ranges3__45__cpo4sizeE)
_ZN52_INTERNAL_7b022142_21_ReduceArgMinKernel_cu_6f9147e94cuda3std6ranges3__45__cpo4sizeE:
	.zero		1
	.type		_ZN52_INTERNAL_7b022142_21_ReduceArgMinKernel_cu_6f9147e94cuda3std3__45__cpo5beginE,@object
	.size		_ZN52_INTERNAL_7b022142_21_ReduceArgMinKernel_cu_6f9147e94cuda3std3__45__cpo5beginE,(_ZN52_INTERNAL_7b022142_21_ReduceArgMinKernel_cu_6f9147e94cuda3std6ranges3__45__cpo6cbeginE - _ZN52_INTERNAL_7b022142_21_ReduceArgMinKernel_cu_6f9147e94cuda3std3__45__cpo5beginE)
_ZN52_INTERNAL_7b022142_21_ReduceArgMinKernel_cu_6f9147e94cuda3std3__45__cpo5beginE:
	.zero		1
	.type		_ZN52_INTERNAL_7b022142_21_ReduceArgMinKernel_cu_6f9147e94cuda3std6ranges3__45__cpo6cbeginE,@object
	.size		_ZN52_INTERNAL_7b022142_21_ReduceArgMinKernel_cu_6f9147e94cuda3std6ranges3__45__cpo6cbeginE,(_ZN52_INTERNAL_7b022142_21_ReduceArgMinKernel_cu_6f9147e94cuda3std3__45__cpo6rbeginE - _ZN52_INTERNAL_7b022142_21_ReduceArgMinKernel_cu_6f9147e94cuda3std6ranges3__45__cpo6cbeginE)
_ZN52_INTERNAL_7b022142_21_ReduceArgMinKernel_cu_6f9147e94cuda3std6ranges3__45__cpo6cbeginE:
	.zero		1
	.type		_ZN52_INTERNAL_7b022142_21_ReduceArgMinKernel_cu_6f9147e94cuda3std3__45__cpo6rbeginE,@object
	.size		_ZN52_INTERNAL_7b022142_21_ReduceArgMinKernel_cu_6f9147e94cuda3std3__45__cpo6rbeginE,(_ZN52_INTERNAL_7b022142_21_ReduceArgMinKernel_cu_6f9147e94cuda3std6ranges3__45__cpo4nextE - _ZN52_INTERNAL_7b022142_21_ReduceArgMinKernel_cu_6f9147e94cuda3std3__45__cpo6rbeginE)
_ZN52_INTERNAL_7b022142_21_ReduceArgMinKernel_cu_6f9147e94cuda3std3__45__cpo6rbeginE:
	.zero		1
	.type		_ZN52_INTERNAL_7b022142_21_ReduceArgMinKernel_cu_6f9147e94cuda3std6ranges3__45__cpo4nextE,@object
	.size		_ZN52_INTERNAL_7b022142_21_ReduceArgMinKernel_cu_6f9147e94cuda3std6ranges3__45__cpo4nextE,(_ZN52_INTERNAL_7b022142_21_ReduceArgMinKernel_cu_6f9147e94cuda3std6ranges3__45__cpo4swapE - _ZN52_INTERNAL_7b022142_21_ReduceArgMinKernel_cu_6f9147e94cuda3std6ranges3__45__cpo4nextE)
_ZN52_INTERNAL_7b022142_21_ReduceArgMinKernel_cu_6f9147e94cuda3std6ranges3__45__cpo4nextE:
	.zero		1
	.type		_ZN52_INTERNAL_7b022142_21_ReduceArgMinKernel_cu_6f9147e94cuda3std6ranges3__45__cpo4swapE,@object
	.size		_ZN52_INTERNAL_7b022142_21_ReduceArgMinKernel_cu_6f9147e94cuda3std6ranges3__45__cpo4swapE,(_ZN52_INTERNAL_7b022142_21_ReduceArgMinKernel_cu_6f9147e94cuda3std3__420unreachable_sentinelE - _ZN52_INTERNAL_7b022142_21_ReduceArgMinKernel_cu_6f9147e94cuda3std6ranges3__45__cpo4swapE)
_ZN52_INTERNAL_7b022142_21_ReduceArgMinKernel_cu_6f9147e94cuda3std6ranges3__45__cpo4swapE:
	.zero		1
	.type		_ZN52_INTERNAL_7b022142_21_ReduceArgMinKernel_cu_6f9147e94cuda3std3__420unreachable_sentinelE,@object
	.size		_ZN52_INTERNAL_7b022142_21_ReduceArgMinKernel_cu_6f9147e94cuda3std3__420unreachable_sentinelE,(_ZN52_INTERNAL_7b022142_21_ReduceArgMinKernel_cu_6f9147e96thrust23THRUST_300001_SM_900_NS6system6detail10sequential3seqE - _ZN52_INTERNAL_7b022142_21_ReduceArgMinKernel_cu_6f9147e94cuda3std3__420unreachable_sentinelE)
_ZN52_INTERNAL_7b022142_21_ReduceArgMinKernel_cu_6f9147e94cuda3std3__420unreachable_sentinelE:
	.zero		1
	.type		_ZN52_INTERNAL_7b022142_21_ReduceArgMinKernel_cu_6f9147e96thrust23THRUST_300001_SM_900_NS6system6detail10sequential3seqE,@object
	.size		_ZN52_INTERNAL_7b022142_21_ReduceArgMinKernel_cu_6f9147e96thrust23THRUST_300001_SM_900_NS6system6detail10sequential3seqE,(_ZN52_INTERNAL_7b022142_21_ReduceArgMinKernel_cu_6f9147e94cuda3std3__45__cpo4cendE - _ZN52_INTERNAL_7b022142_21_ReduceArgMinKernel_cu_6f9147e96thrust23THRUST_300001_SM_900_NS6system6detail10sequential3seqE)
_ZN52_INTERNAL_7b022142_21_ReduceArgMinKernel_cu_6f9147e96thrust23THRUST_300001_SM_900_NS6system6detail10sequential3seqE:
	.zero		1
	.type		_ZN52_INTERNAL_7b022142_21_ReduceArgMinKernel_cu_6f9147e94cuda3std3__45__cpo4cendE,@object
	.size		_ZN52_INTERNAL_7b022142_21_ReduceArgMinKernel_cu_6f9147e94cuda3std3__45__cpo4cendE,(_ZN52_INTERNAL_7b022142_21_ReduceArgMinKernel_cu_6f9147e94cuda3std6ranges3__45__cpo9iter_swapE - _ZN52_INTERNAL_7b022142_21_ReduceArgMinKernel_cu_6f9147e94cuda3std3__45__cpo4cendE)
_ZN52_INTERNAL_7b022142_21_ReduceArgMinKernel_cu_6f9147e94cuda3std3__45__cpo4cendE:
	.zero		1
	.type		_ZN52_INTERNAL_7b022142_21_ReduceArgMinKernel_cu_6f9147e94cuda3std6ranges3__45__cpo9iter_swapE,@object
	.size		_ZN52_INTERNAL_7b022142_21_ReduceArgMinKernel_cu_6f9147e94cuda3std6ranges3__45__cpo9iter_swapE,(_ZN52_INTERNAL_7b022142_21_ReduceArgMinKernel_cu_6f9147e94cuda3std3__45__cpo5crendE - _ZN52_INTERNAL_7b022142_21_ReduceArgMinKernel_cu_6f9147e94cuda3std6ranges3__45__cpo9iter_swapE)
_ZN52_INTERNAL_7b022142_21_ReduceArgMinKernel_cu_6f9147e94cuda3std6ranges3__45__cpo9iter_swapE:
	.zero		1
	.type		_ZN52_INTERNAL_7b022142_21_ReduceArgMinKernel_cu_6f9147e94cuda3std3__45__cpo5crendE,@object
	.size		_ZN52_INTERNAL_7b022142_21_ReduceArgMinKernel_cu_6f9147e94cuda3std3__45__cpo5crendE,(_ZN52_INTERNAL_7b022142_21_ReduceArgMinKernel_cu_6f9147e94cuda3std6ranges3__45__cpo5cdataE - _ZN52_INTERNAL_7b022142_21_ReduceArgMinKernel_cu_6f9147e94cuda3std3__45__cpo5crendE)
_ZN52_INTERNAL_7b022142_21_ReduceArgMinKernel_cu_6f9147e94cuda3std3__45__cpo5crendE:
	.zero		1
	.type		_ZN52_INTERNAL_7b022142_21_ReduceArgMinKernel_cu_6f9147e94cuda3std6ranges3__45__cpo5cdataE,@object
	.size		_ZN52_INTERNAL_7b022142_21_ReduceArgMinKernel_cu_6f9147e94cuda3std6ranges3__45__cpo5cdataE,(_ZN52_INTERNAL_7b022142_21_ReduceArgMinKernel_cu_6f9147e94cuda3std6ranges3__45__cpo3endE - _ZN52_INTERNAL_7b022142_21_ReduceArgMinKernel_cu_6f9147e94cuda3std6ranges3__45__cpo5cdataE)
_ZN52_INTERNAL_7b022142_21_ReduceArgMinKernel_cu_6f9147e94cuda3std6ranges3__45__cpo5cdataE:
	.zero		1
	.type		_ZN52_INTERNAL_7b022142_21_ReduceArgMinKernel_cu_6f9147e94cuda3std6ranges3__45__cpo3endE,@object
	.size		_ZN52_INTERNAL_7b022142_21_ReduceArgMinKernel_cu_6f9147e94cuda3std6ranges3__45__cpo3endE,(_ZN52_INTERNAL_7b022142_21_ReduceArgMinKernel_cu_6f9147e94cuda3std3__419piecewise_constructE - _ZN52_INTERNAL_7b022142_21_ReduceArgMinKernel_cu_6f9147e94cuda3std6ranges3__45__cpo3endE)
_ZN52_INTERNAL_7b022142_21_ReduceArgMinKernel_cu_6f9147e94cuda3std6ranges3__45__cpo3endE:
	.zero		1
	.type		_ZN52_INTERNAL_7b022142_21_ReduceArgMinKernel_cu_6f9147e94cuda3std3__419piecewise_constructE,@object
	.size		_ZN52_INTERNAL_7b022142_21_ReduceArgMinKernel_cu_6f9147e94cuda3std3__419piecewise_constructE,(_ZN52_INTERNAL_7b022142_21_ReduceArgMinKernel_cu_6f9147e94cuda3std6ranges3__45__cpo5ssizeE - _ZN52_INTERNAL_7b022142_21_ReduceArgMinKernel_cu_6f9147e94cuda3std3__419piecewise_constructE)
_ZN52_INTERNAL_7b022142_21_ReduceArgMinKernel_cu_6f9147e94cuda3std3__419piecewise_constructE:
	.zero		1
	.type		_ZN52_INTERNAL_7b022142_21_ReduceArgMinKernel_cu_6f9147e94cuda3std6ranges3__45__cpo5ssizeE,@object
	.size		_ZN52_INTERNAL_7b022142_21_ReduceArgMinKernel_cu_6f9147e94cuda3std6ranges3__45__cpo5ssizeE,(_ZN52_INTERNAL_7b022142_21_ReduceArgMinKernel_cu_6f9147e94cuda3std3__45__cpo3endE - _ZN52_INTERNAL_7b022142_21_ReduceArgMinKernel_cu_6f9147e94cuda3std6ranges3__45__cpo5ssizeE)
_ZN52_INTERNAL_7b022142_21_ReduceArgMinKernel_cu_6f9147e94cuda3std6ranges3__45__cpo5ssizeE:
	.zero		1
	.type		_ZN52_INTERNAL_7b022142_21_ReduceArgMinKernel_cu_6f9147e94cuda3std3__45__cpo3endE,@object
	.size		_ZN52_INTERNAL_7b022142_21_ReduceArgMinKernel_cu_6f9147e94cuda3std3__45__cpo3endE,(_ZN52_INTERNAL_7b022142_21_ReduceArgMinKernel_cu_6f9147e94cuda3std6ranges3__45__cpo4cendE - _ZN52_INTERNAL_7b022142_21_ReduceArgMinKernel_cu_6f9147e94cuda3std3__45__cpo3endE)
_ZN52_INTERNAL_7b022142_21_ReduceArgMinKernel_cu_6f9147e94cuda3std3__45__cpo3endE:
	.zero		1
	.type		_ZN52_INTERNAL_7b022142_21_ReduceArgMinKernel_cu_6f9147e94cuda3std6ranges3__45__cpo4cendE,@object
	.size		_ZN52_INTERNAL_7b022142_21_ReduceArgMinKernel_cu_6f9147e94cuda3std6ranges3__45__cpo4cendE,(_ZN52_INTERNAL_7b022142_21_ReduceArgMinKernel_cu_6f9147e94cuda3std3__45__cpo4rendE - _ZN52_INTERNAL_7b022142_21_ReduceArgMinKernel_cu_6f9147e94cuda3std6ranges3__45__cpo4cendE)
_ZN52_INTERNAL_7b022142_21_ReduceArgMinKernel_cu_6f9147e94cuda3std6ranges3__45__cpo4cendE:
	.zero		1
	.type		_ZN52_INTERNAL_7b022142_21_ReduceArgMinKernel_cu_6f9147e94cuda3std3__45__cpo4rendE,@object
	.size		_ZN52_INTERNAL_7b022142_21_ReduceArgMinKernel_cu_6f9147e94cuda3std3__45__cpo4rendE,(_ZN52_INTERNAL_7b022142_21_ReduceArgMinKernel_cu_6f9147e94cuda3std6ranges3__45__cpo4prevE - _ZN52_INTERNAL_7b022142_21_ReduceArgMinKernel_cu_6f9147e94cuda3std3__45__cpo4rendE)
_ZN52_INTERNAL_7b022142_21_ReduceArgMinKernel_cu_6f9147e94cuda3std3__45__cpo4rendE:
	.zero		1
	.type		_ZN52_INTERNAL_7b022142_21_ReduceArgMinKernel_cu_6f9147e94cuda3std6ranges3__45__cpo4prevE,@object
	.size		_ZN52_INTERNAL_7b022142_21_ReduceArgMinKernel_cu_6f9147e94cuda3std6ranges3__45__cpo4prevE,(_ZN52_INTERNAL_7b022142_21_ReduceArgMinKernel_cu_6f9147e94cuda3std6ranges3__45__cpo9iter_moveE - _ZN52_INTERNAL_7b022142_21_ReduceArgMinKernel_cu_6f9147e94cuda3std6ranges3__45__cpo4prevE)
_ZN52_INTERNAL_7b022142_21_ReduceArgMinKernel_cu_6f9147e94cuda3std6ranges3__45__cpo4prevE:
	.zero		1
	.type		_ZN52_INTERNAL_7b022142_21_ReduceArgMinKernel_cu_6f9147e94cuda3std6ranges3__45__cpo9iter_moveE,@object
	.size		_ZN52_INTERNAL_7b022142_21_ReduceArgMinKernel_cu_6f9147e94cuda3std6ranges3__45__cpo9iter_moveE,(.L_103 - _ZN52_INTERNAL_7b022142_21_ReduceArgMinKernel_cu_6f9147e94cuda3std6ranges3__45__cpo9iter_moveE)
_ZN52_INTERNAL_7b022142_21_ReduceArgMinKernel_cu_6f9147e94cuda3std6ranges3__45__cpo9iter_moveE:
	.zero		1
.L_103:


//--------------------- .nv.shared._ZN2at6native13reduce_kernelILi256ELi2ENS0_8ReduceOpIfNS0_9ArgMinOpsIfEEjlLi4ELi4EEEEEvT1_ --------------------------
	.section	.nv.shared._ZN2at6native13reduce_kernelILi256ELi2ENS0_8ReduceOpIfNS0_9ArgMinOpsIfEEjlLi4ELi4EEEEEvT1_,"aw",@nobits
	.sectionflags	@""
	.align	16
.nv.shared._ZN2at6native13reduce_kernelILi256ELi2ENS0_8ReduceOpIfNS0_9ArgMinOpsIfEEjlLi4ELi4EEEEEvT1_:
	.zero		1040


//--------------------- .nv.shared._ZN2at6native13reduce_kernelILi128ELi4ENS0_8ReduceOpIfNS0_9ArgMinOpsIfEEjlLi4ELi4EEEEEvT1_ --------------------------
	.section	.nv.shared._ZN2at6native13reduce_kernelILi128ELi4ENS0_8ReduceOpIfNS0_9ArgMinOpsIfEEjlLi4ELi4EEEEEvT1_,"aw",@nobits
	.sectionflags	@""
	.align	16
.nv.shared._ZN2at6native13reduce_kernelILi128ELi4ENS0_8ReduceOpIfNS0_9ArgMinOpsIfEEjlLi4ELi4EEEEEvT1_:
	.zero		1040


//--------------------- .nv.shared._ZN2at6native13reduce_kernelILi512ELi1ENS0_8ReduceOpIdNS0_9ArgMinOpsIdEEjlLi4ELi4EEEEEvT1_ --------------------------
	.section	.nv.shared._ZN2at6native13reduce_kernelILi512ELi1ENS0_8ReduceOpIdNS0_9ArgMinOpsIdEEjlLi4ELi4EEEEEvT1_,"aw",@nobits
	.sectionflags	@""
	.align	16
.nv.shared._ZN2at6native13reduce_kernelILi512ELi1ENS0_8ReduceOpIdNS0_9ArgMinOpsIdEEjlLi4ELi4EEEEEvT1_:
	.zero		1040


//--------------------- .nv.shared._ZN2at6native13reduce_kernelILi256ELi2ENS0_8ReduceOpIdNS0_9ArgMinOpsIdEEjlLi4ELi4EEEEEvT1_ --------------------------
	.section	.nv.shared._ZN2at6native13reduce_kernelILi256ELi2ENS0_8ReduceOpIdNS0_9ArgMinOpsIdEEjlLi4ELi4EEEEEvT1_,"aw",@nobits
	.sectionflags	@""
	.align	16
.nv.shared._ZN2at6native13reduce_kernelILi256ELi2ENS0_8ReduceOpIdNS0_9ArgMinOpsIdEEjlLi4ELi4EEEEEvT1_:
	.zero		1040


//--------------------- .nv.shared._ZN2at6native13reduce_kernelILi128ELi4ENS0_8ReduceOpIdNS0_9ArgMinOpsIdEEjlLi4ELi4EEEEEvT1_ --------------------------
	.section	.nv.shared._ZN2at6native13reduce_kernelILi128ELi4ENS0_8ReduceOpIdNS0_9ArgMinOpsIdEEjlLi4ELi4EEEEEvT1_,"aw",@nobits
	.sectionflags	@""
	.align	16
.nv.shared._ZN2at6native13reduce_kernelILi128ELi4ENS0_8ReduceOpIdNS0_9ArgMinOpsIdEEjlLi4ELi4EEEEEvT1_:
	.zero		1040


//--------------------- .nv.shared._ZN2at6native13reduce_kernelILi512ELi1ENS0_8ReduceOpIsNS0_9ArgMinOpsIsEEjlLi4ELi4EEEEEvT1_ --------------------------
	.section	.nv.shared._ZN2at6native13reduce_kernelILi512ELi1ENS0_8ReduceOpIsNS0_9ArgMinOpsIsEEjlLi4ELi4EEEEEvT1_,"aw",@nobits
	.sectionflags	@""
	.align	16
.nv.shared._ZN2at6native13reduce_kernelILi512ELi1ENS0_8ReduceOpIsNS0_9ArgMinOpsIsEEjlLi4ELi4EEEEEvT1_:
	.zero		1040


//--------------------- .nv.shared._ZN2at6native13reduce_kernelILi256ELi2ENS0_8ReduceOpIsNS0_9ArgMinOpsIsEEjlLi4ELi4EEEEEvT1_ --------------------------
	.section	.nv.shared._ZN2at6native13reduce_kernelILi256ELi2ENS0_8ReduceOpIsNS0_9ArgMinOpsIsEEjlLi4ELi4EEEEEvT1_,"aw",@nobits
	.sectionflags	@""
	.align	16
.nv.shared._ZN2at6native13reduce_kernelILi256ELi2ENS0_8ReduceOpIsNS0_9ArgMinOpsIsEEjlLi4ELi4EEEEEvT1_:
	.zero		1040


//--------------------- .nv.shared._ZN2at6native13reduce_kernelILi128ELi4ENS0_8ReduceOpIsNS0_9ArgMinOpsIsEEjlLi4ELi4EEEEEvT1_ --------------------------
	.section	.nv.shared._ZN2at6native13reduce_kernelILi128ELi4ENS0_8ReduceOpIsNS0_9ArgMinOpsIsEEjlLi4ELi4EEEEEvT1_,"aw",@nobits
	.sectionflags	@""
	.align	16
.nv.shared._ZN2at6native13reduce_kernelILi128ELi4ENS0_8ReduceOpIsNS0_9ArgMinOpsIsEEjlLi4ELi4EEEEEvT1_:
	.zero		1040


//--------------------- .nv.shared._ZN2at6native13reduce_kernelILi512ELi1ENS0_8ReduceOpIlNS0_9ArgMinOpsIlEEjlLi4ELi4EEEEEvT1_ --------------------------
	.section	.nv.shared._ZN2at6native13reduce_kernelILi512ELi1ENS0_8ReduceOpIlNS0_9ArgMinOpsIlEEjlLi4ELi4EEEEEvT1_,"aw",@nobits
	.sectionflags	@""
	.align	16
.nv.shared._ZN2at6native13reduce_kernelILi512ELi1ENS0_8ReduceOpIlNS0_9ArgMinOpsIlEEjlLi4ELi4EEEEEvT1_:
	.zero		1040


//--------------------- .nv.shared._ZN2at6native13reduce_kernelILi256ELi2ENS0_8ReduceOpIlNS0_9ArgMinOpsIlEEjlLi4ELi4EEEEEvT1_ --------------------------
	.section	.nv.shared._ZN2at6native13reduce_kernelILi256ELi2ENS0_8ReduceOpIlNS0_9ArgMinOpsIlEEjlLi4ELi4EEEEEvT1_,"aw",@nobits
	.sectionflags	@""
	.align	16
.nv.shared._ZN2at6native13reduce_kernelILi256ELi2ENS0_8ReduceOpIlNS0_9ArgMinOpsIlEEjlLi4ELi4EEEEEvT1_:
	.zero		1040


//--------------------- .nv.shared._ZN2at6native13reduce_kernelILi128ELi4ENS0_8ReduceOpIlNS0_9ArgMinOpsIlEEjlLi4ELi4EEEEEvT1_ --------------------------
	.section	.nv.shared._ZN2at6native13reduce_kernelILi128ELi4ENS0_8ReduceOpIlNS0_9ArgMinOpsIlEEjlLi4ELi4EEEEEvT1_,"aw",@nobits
	.sectionflags	@""
	.align	16
.nv.shared._ZN2at6native13reduce_kernelILi128ELi4ENS0_8ReduceOpIlNS0_9ArgMinOpsIlEEjlLi4ELi4EEEEEvT1_:
	.zero		1040


//--------------------- .nv.shared._ZN2at6native13reduce_kernelILi512ELi1ENS0_8ReduceOpIiNS0_9ArgMinOpsIiEEjlLi4ELi4EEEEEvT1_ --------------------------
	.section	.nv.shared._ZN2at6native13reduce_kernelILi512ELi1ENS0_8ReduceOpIiNS0_9ArgMinOpsIiEEjlLi4ELi4EEEEEvT1_,"aw",@nobits
	.sectionflags	@""
	.align	16
.nv.shared._ZN2at6native13reduce_kernelILi512ELi1ENS0_8ReduceOpIiNS0_9ArgMinOpsIiEEjlLi4ELi4EEEEEvT1_:
	.zero		1040


//--------------------- .nv.shared._ZN2at6native13reduce_kernelILi256ELi2ENS0_8ReduceOpIiNS0_9ArgMinOpsIiEEjlLi4ELi4EEEEEvT1_ --------------------------
	.section	.nv.shared._ZN2at6native13reduce_kernelILi256ELi2ENS0_8ReduceOpIiNS0_9ArgMinOpsIiEEjlLi4ELi4EEEEEvT1_,"aw",@nobits
	.sectionflags	@""
	.align	16
.nv.shared._ZN2at6native13reduce_kernelILi256ELi2ENS0_8ReduceOpIiNS0_9ArgMinOpsIiEEjlLi4ELi4EEEEEvT1_:
	.zero		1040


//--------------------- .nv.shared._ZN2at6native13reduce_kernelILi128ELi4ENS0_8ReduceOpIiNS0_9ArgMinOpsIiEEjlLi4ELi4EEEEEvT1_ --------------------------
	.section	.nv.shared._ZN2at6native13reduce_kernelILi128ELi4ENS0_8ReduceOpIiNS0_9ArgMinOpsIiEEjlLi4ELi4EEEEEvT1_,"aw",@nobits
	.sectionflags	@""
	.align	16
.nv.shared._ZN2at6native13reduce_kernelILi128ELi4ENS0_8ReduceOpIiNS0_9ArgMinOpsIiEEjlLi4ELi4EEEEEvT1_:
	.zero		1040


//--------------------- .nv.shared._ZN2at6native13reduce_kernelILi512ELi1ENS0_8ReduceOpIaNS0_9ArgMinOpsIaEEjlLi4ELi4EEEEEvT1_ --------------------------
	.section	.nv.shared._ZN2at6native13reduce_kernelILi512ELi1ENS0_8ReduceOpIaNS0_9ArgMinOpsIaEEjlLi4ELi4EEEEEvT1_,"aw",@nobits
	.sectionflags	@""
	.align	16
.nv.shared._ZN2at6native13reduce_kernelILi512ELi1ENS0_8ReduceOpIaNS0_9ArgMinOpsIaEEjlLi4ELi4EEEEEvT1_:
	.zero		1040


//--------------------- .nv.shared._ZN2at6native13reduce_kernelILi256ELi2ENS0_8ReduceOpIaNS0_9ArgMinOpsIaEEjlLi4ELi4EEEEEvT1_ --------------------------
	.section	.nv.shared._ZN2at6native13reduce_kernelILi256ELi2ENS0_8ReduceOpIaNS0_9ArgMinOpsIaEEjlLi4ELi4EEEEEvT1_,"aw",@nobits
	.sectionflags	@""
	.align	16
.nv.shared._ZN2at6native13reduce_kernelILi256ELi2ENS0_8ReduceOpIaNS0_9ArgMinOpsIaEEjlLi4ELi4EEEEEvT1_:
	.zero		1040


//--------------------- .nv.shared._ZN2at6native13reduce_kernelILi128ELi4ENS0_8ReduceOpIaNS0_9ArgMinOpsIaEEjlLi4ELi4EEEEEvT1_ --------------------------
	.section	.nv.shared._ZN2at6native13reduce_kernelILi128ELi4ENS0_8ReduceOpIaNS0_9ArgMinOpsIaEEjlLi4ELi4EEEEEvT1_,"aw",@nobits
	.sectionflags	@""
	.align	16
.nv.shared._ZN2at6native13reduce_kernelILi128ELi4ENS0_8ReduceOpIaNS0_9ArgMinOpsIaEEjlLi4ELi4EEEEEvT1_:
	.zero		1040


//--------------------- .nv.shared._ZN2at6native13reduce_kernelILi512ELi1ENS0_8ReduceOpIhNS0_9ArgMinOpsIhEEjlLi4ELi4EEEEEvT1_ --------------------------
	.section	.nv.shared._ZN2at6native13reduce_kernelILi512ELi1ENS0_8ReduceOpIhNS0_9ArgMinOpsIhEEjlLi4ELi4EEEEEvT1_,"aw",@nobits
	.sectionflags	@""
	.align	16
.nv.shared._ZN2at6native13reduce_kernelILi512ELi1ENS0_8ReduceOpIhNS0_9ArgMinOpsIhEEjlLi4ELi4EEEEEvT1_:
	.zero		1040


//--------------------- .nv.shared._ZN2at6native13reduce_kernelILi256ELi2ENS0_8ReduceOpIhNS0_9ArgMinOpsIhEEjlLi4ELi4EEEEEvT1_ --------------------------
	.section	.nv.shared._ZN2at6native13reduce_kernelILi256ELi2ENS0_8ReduceOpIhNS0_9ArgMinOpsIhEEjlLi4ELi4EEEEEvT1_,"aw",@nobits
	.sectionflags	@""
	.align	16
.nv.shared._ZN2at6native13reduce_kernelILi256ELi2ENS0_8ReduceOpIhNS0_9ArgMinOpsIhEEjlLi4ELi4EEEEEvT1_:
	.zero		1040


//--------------------- .nv.shared._ZN2at6native13reduce_kernelILi128ELi4ENS0_8ReduceOpIhNS0_9ArgMinOpsIhEEjlLi4ELi4EEEEEvT1_ --------------------------
	.section	.nv.shared._ZN2at6native13reduce_kernelILi128ELi4ENS0_8ReduceOpIhNS0_9ArgMinOpsIhEEjlLi4ELi4EEEEEvT1_,"aw",@nobits
	.sectionflags	@""
	.align	16
.nv.shared._ZN2at6native13reduce_kernelILi128ELi4ENS0_8ReduceOpIhNS0_9ArgMinOpsIhEEjlLi4ELi4EEEEEvT1_:
	.zero		1040


//--------------------- .nv.shared._ZN2at6native13reduce_kernelILi512ELi1ENS0_8ReduceOpIN3c108BFloat16ENS0_9ArgMinOpsIfEEjlLi4ELi4EEEEEvT1_ --------------------------
	.section	.nv.shared._ZN2at6native13reduce_kernelILi512ELi1ENS0_8ReduceOpIN3c108BFloat16ENS0_9ArgMinOpsIfEEjlLi4ELi4EEEEEvT1_,"aw",@nobits
	.sectionflags	@""
	.align	16
.nv.shared._ZN2at6native13reduce_kernelILi512ELi1ENS0_8ReduceOpIN3c108BFloat16ENS0_9ArgMinOpsIfEEjlLi4ELi4EEEEEvT1_:
	.zero		1040


//--------------------- .nv.shared._ZN2at6native13reduce_kernelILi256ELi2ENS0_8ReduceOpIN3c108BFloat16ENS0_9ArgMinOpsIfEEjlLi4ELi4EEEEEvT1_ --------------------------
	.section	.nv.shared._ZN2at6native13reduce_kernelILi256ELi2ENS0_8ReduceOpIN3c108BFloat16ENS0_9ArgMinOpsIfEEjlLi4ELi4EEEEEvT1_,"aw",@nobits
	.sectionflags	@""
	.align	16
.nv.shared._ZN2at6native13reduce_kernelILi256ELi2ENS0_8ReduceOpIN3c108BFloat16ENS0_9ArgMinOpsIfEEjlLi4ELi4EEEEEvT1_:
	.zero		1040


//--------------------- .nv.shared._ZN2at6native13reduce_kernelILi128ELi4ENS0_8ReduceOpIN3c108BFloat16ENS0_9ArgMinOpsIfEEjlLi4ELi4EEEEEvT1_ --------------------------
	.section	.nv.shared._ZN2at6native13reduce_kernelILi128ELi4ENS0_8ReduceOpIN3c108BFloat16ENS0_9ArgMinOpsIfEEjlLi4ELi4EEEEEvT1_,"aw",@nobits
	.sectionflags	@""
	.align	16
.nv.shared._ZN2at6native13reduce_kernelILi128ELi4ENS0_8ReduceOpIN3c108BFloat16ENS0_9ArgMinOpsIfEEjlLi4ELi4EEEEEvT1_:
	.zero		1040


//--------------------- .nv.shared._ZN2at6native13reduce_kernelILi512ELi1ENS0_8ReduceOpIN3c104HalfENS0_9ArgMinOpsIfEEjlLi4ELi4EEEEEvT1_ --------------------------
	.section	.nv.shared._ZN2at6native13reduce_kernelILi512ELi1ENS0_8ReduceOpIN3c104HalfENS0_9ArgMinOpsIfEEjlLi4ELi4EEEEEvT1_,"aw",@nobits
	.sectionflags	@""
	.align	16
.nv.shared._ZN2at6native13reduce_kernelILi512ELi1ENS0_8ReduceOpIN3c104HalfENS0_9ArgMinOpsIfEEjlLi4ELi4EEEEEvT1_:
	.zero		1040


//--------------------- .nv.shared._ZN2at6native13reduce_kernelILi256ELi2ENS0_8ReduceOpIN3c104HalfENS0_9ArgMinOpsIfEEjlLi4ELi4EEEEEvT1_ --------------------------
	.section	.nv.shared._ZN2at6native13reduce_kernelILi256ELi2ENS0_8ReduceOpIN3c104HalfENS0_9ArgMinOpsIfEEjlLi4ELi4EEEEEvT1_,"aw",@nobits
	.sectionflags	@""
	.align	16
.nv.shared._ZN2at6native13reduce_kernelILi256ELi2ENS0_8ReduceOpIN3c104HalfENS0_9ArgMinOpsIfEEjlLi4ELi4EEEEEvT1_:
	.zero		1040


//--------------------- .nv.shared._ZN2at6native13reduce_kernelILi128ELi4ENS0_8ReduceOpIN3c104HalfENS0_9ArgMinOpsIfEEjlLi4ELi4EEEEEvT1_ --------------------------
	.section	.nv.shared._ZN2at6native13reduce_kernelILi128ELi4ENS0_8ReduceOpIN3c104HalfENS0_9ArgMinOpsIfEEjlLi4ELi4EEEEEvT1_,"aw",@nobits
	.sectionflags	@""
	.align	16
.nv.shared._ZN2at6native13reduce_kernelILi128ELi4ENS0_8ReduceOpIN3c104HalfENS0_9ArgMinOpsIfEEjlLi4ELi4EEEEEvT1_:
	.zero		1040


//--------------------- .nv.constant0._ZN2at6native13reduce_kernelILi512ELi1ENS0_8ReduceOpIfNS0_9ArgMinOpsIfEEjlLi4ELi4EEEEEvT1_ --------------------------
	.section	.nv.constant0._ZN2at6native13reduce_kernelILi512ELi1ENS0_8ReduceOpIfNS0_9ArgMinOpsIfEEjlLi4ELi4EEEEEvT1_,"a",@progbits
	.sectionflags	@""
	.align	4
.nv.constant0._ZN2at6native13reduce_kernelILi512ELi1ENS0_8ReduceOpIfNS0_9ArgMinOpsIfEEjlLi4ELi4EEEEEvT1_:
	.zero		1592


//--------------------- .nv.constant0._ZN2at6native13reduce_kernelILi256ELi2ENS0_8ReduceOpIfNS0_9ArgMinOpsIfEEjlLi4ELi4EEEEEvT1_ --------------------------
	.section	.nv.constant0._ZN2at6native13reduce_kernelILi256ELi2ENS0_8ReduceOpIfNS0_9ArgMinOpsIfEEjlLi4ELi4EEEEEvT1_,"a",@progbits
	.sectionflags	@""
	.align	4
.nv.constant0._ZN2at6native13reduce_kernelILi256ELi2ENS0_8ReduceOpIfNS0_9ArgMinOpsIfEEjlLi4ELi4EEEEEvT1_:
	.zero		1592


//--------------------- .nv.constant0._ZN2at6native13reduce_kernelILi128ELi4ENS0_8ReduceOpIfNS0_9ArgMinOpsIfEEjlLi4ELi4EEEEEvT1_ --------------------------
	.section	.nv.constant0._ZN2at6native13reduce_kernelILi128ELi4ENS0_8ReduceOpIfNS0_9ArgMinOpsIfEEjlLi4ELi4EEEEEvT1_,"a",@progbits
	.sectionflags	@""
	.align	4
.nv.constant0._ZN2at6native13reduce_kernelILi128ELi4ENS0_8ReduceOpIfNS0_9ArgMinOpsIfEEjlLi4ELi4EEEEEvT1_:
	.zero		1592


//--------------------- .nv.constant0._ZN2at6native13reduce_kernelILi512ELi1ENS0_8ReduceOpIdNS0_9ArgMinOpsIdEEjlLi4ELi4EEEEEvT1_ --------------------------
	.section	.nv.constant0._ZN2at6native13reduce_kernelILi512ELi1ENS0_8ReduceOpIdNS0_9ArgMinOpsIdEEjlLi4ELi4EEEEEvT1_,"a",@progbits
	.sectionflags	@""
	.align	4
.nv.constant0._ZN2at6native13reduce_kernelILi512ELi1ENS0_8ReduceOpIdNS0_9ArgMinOpsIdEEjlLi4ELi4EEEEEvT1_:
	.zero		1592


//--------------------- .nv.constant0._ZN2at6native13reduce_kernelILi256ELi2ENS0_8ReduceOpIdNS0_9ArgMinOpsIdEEjlLi4ELi4EEEEEvT1_ --------------------------
	.section	.nv.constant0._ZN2at6native13reduce_kernelILi256ELi2ENS0_8ReduceOpIdNS0_9ArgMinOpsIdEEjlLi4ELi4EEEEEvT1_,"a",@progbits
	.sectionflags	@""
	.align	4
.nv.constant0._ZN2at6native13reduce_kernelILi256ELi2ENS0_8ReduceOpIdNS0_9ArgMinOpsIdEEjlLi4ELi4EEEEEvT1_:
	.zero		1592


//--------------------- .nv.constant0._ZN2at6native13reduce_kernelILi128ELi4ENS0_8ReduceOpIdNS0_9ArgMinOpsIdEEjlLi4ELi4EEEEEvT1_ --------------------------
	.section	.nv.constant0._ZN2at6native13reduce_kernelILi128ELi4ENS0_8ReduceOpIdNS0_9ArgMinOpsIdEEjlLi4ELi4EEEEEvT1_,"a",@progbits
	.sectionflags	@""
	.align	4
.nv.constant0._ZN2at6native13reduce_kernelILi128ELi4ENS0_8ReduceOpIdNS0_9ArgMinOpsIdEEjlLi4ELi4EEEEEvT1_:
	.zero		1592


//--------------------- .nv.constant0._ZN2at6native13reduce_kernelILi512ELi1ENS0_8ReduceOpIsNS0_9ArgMinOpsIsEEjlLi4ELi4EEEEEvT1_ --------------------------
	.section	.nv.constant0._ZN2at6native13reduce_kernelILi512ELi1ENS0_8ReduceOpIsNS0_9ArgMinOpsIsEEjlLi4ELi4EEEEEvT1_,"a",@progbits
	.sectionflags	@""
	.align	4
.nv.constant0._ZN2at6native13reduce_kernelILi512ELi1ENS0_8ReduceOpIsNS0_9ArgMinOpsIsEEjlLi4ELi4EEEEEvT1_:
	.zero		1592


//--------------------- .nv.constant0._ZN2at6native13reduce_kernelILi256ELi2ENS0_8ReduceOpIsNS0_9ArgMinOpsIsEEjlLi4ELi4EEEEEvT1_ --------------------------
	.section	.nv.constant0._ZN2at6native13reduce_kernelILi256ELi2ENS0_8ReduceOpIsNS0_9ArgMinOpsIsEEjlLi4ELi4EEEEEvT1_,"a",@progbits
	.sectionflags	@""
	.align	4
.nv.constant0._ZN2at6native13reduce_kernelILi256ELi2ENS0_8ReduceOpIsNS0_9ArgMinOpsIsEEjlLi4ELi4EEEEEvT1_:
	.zero		1592


//--------------------- .nv.constant0._ZN2at6native13reduce_kernelILi128ELi4ENS0_8ReduceOpIsNS0_9ArgMinOpsIsEEjlLi4ELi4EEEEEvT1_ --------------------------
	.section	.nv.constant0._ZN2at6native13reduce_kernelILi128ELi4ENS0_8ReduceOpIsNS0_9ArgMinOpsIsEEjlLi4ELi4EEEEEvT1_,"a",@progbits
	.sectionflags	@""
	.align	4
.nv.constant0._ZN2at6native13reduce_kernelILi128ELi4ENS0_8ReduceOpIsNS0_9ArgMinOpsIsEEjlLi4ELi4EEEEEvT1_:
	.zero		1592


//--------------------- .nv.constant0._ZN2at6native13reduce_kernelILi512ELi1ENS0_8ReduceOpIlNS0_9ArgMinOpsIlEEjlLi4ELi4EEEEEvT1_ --------------------------
	.section	.nv.constant0._ZN2at6native13reduce_kernelILi512ELi1ENS0_8ReduceOpIlNS0_9ArgMinOpsIlEEjlLi4ELi4EEEEEvT1_,"a",@progbits
	.sectionflags	@""
	.align	4
.nv.constant0._ZN2at6native13reduce_kernelILi512ELi1ENS0_8ReduceOpIlNS0_9ArgMinOpsIlEEjlLi4ELi4EEEEEvT1_:
	.zero		1592


//--------------------- .nv.constant0._ZN2at6native13reduce_kernelILi256ELi2ENS0_8ReduceOpIlNS0_9ArgMinOpsIlEEjlLi4ELi4EEEEEvT1_ --------------------------
	.section	.nv.constant0._ZN2at6native13reduce_kernelILi256ELi2ENS0_8ReduceOpIlNS0_9ArgMinOpsIlEEjlLi4ELi4EEEEEvT1_,"a",@progbits
	.sectionflags	@""
	.align	4
.nv.constant0._ZN2at6native13reduce_kernelILi256ELi2ENS0_8ReduceOpIlNS0_9ArgMinOpsIlEEjlLi4ELi4EEEEEvT1_:
	.zero		1592


//--------------------- .nv.constant0._ZN2at6native13reduce_kernelILi128ELi4ENS0_8ReduceOpIlNS0_9ArgMinOpsIlEEjlLi4ELi4EEEEEvT1_ --------------------------
	.section	.nv.constant0._ZN2at6native13reduce_kernelILi128ELi4ENS0_8ReduceOpIlNS0_9ArgMinOpsIlEEjlLi4ELi4EEEEEvT1_,"a",@progbits
	.sectionflags	@""
	.align	4
.nv.constant0._ZN2at6native13reduce_kernelILi128ELi4ENS0_8ReduceOpIlNS0_9ArgMinOpsIlEEjlLi4ELi4EEEEEvT1_:
	.zero		1592


//--------------------- .nv.constant0._ZN2at6native13reduce_kernelILi512ELi1ENS0_8ReduceOpIiNS0_9ArgMinOpsIiEEjlLi4ELi4EEEEEvT1_ --------------------------
	.section	.nv.constant0._ZN2at6native13reduce_kernelILi512ELi1ENS0_8ReduceOpIiNS0_9ArgMinOpsIiEEjlLi4ELi4EEEEEvT1_,"a",@progbits
	.sectionflags	@""
	.align	4
.nv.constant0._ZN2at6native13reduce_kernelILi512ELi1ENS0_8ReduceOpIiNS0_9ArgMinOpsIiEEjlLi4ELi4EEEEEvT1_:
	.zero		1592


//--------------------- .nv.constant0._ZN2at6native13reduce_kernelILi256ELi2ENS0_8ReduceOpIiNS0_9ArgMinOpsIiEEjlLi4ELi4EEEEEvT1_ --------------------------
	.section	.nv.constant0._ZN2at6native13reduce_kernelILi256ELi2ENS0_8ReduceOpIiNS0_9ArgMinOpsIiEEjlLi4ELi4EEEEEvT1_,"a",@progbits
	.sectionflags	@""
	.align	4
.nv.constant0._ZN2at6native13reduce_kernelILi256ELi2ENS0_8ReduceOpIiNS0_9ArgMinOpsIiEEjlLi4ELi4EEEEEvT1_:
	.zero		1592


//--------------------- .nv.constant0._ZN2at6native13reduce_kernelILi128ELi4ENS0_8ReduceOpIiNS0_9ArgMinOpsIiEEjlLi4ELi4EEEEEvT1_ --------------------------
	.section	.nv.constant0._ZN2at6native13reduce_kernelILi128ELi4ENS0_8ReduceOpIiNS0_9ArgMinOpsIiEEjlLi4ELi4EEEEEvT1_,"a",@progbits
	.sectionflags	@""
	.align	4
.nv.constant0._ZN2at6native13reduce_kernelILi128ELi4ENS0_8ReduceOpIiNS0_9ArgMinOpsIiEEjlLi4ELi4EEEEEvT1_:
	.zero		1592


//--------------------- .nv.constant0._ZN2at6native13reduce_kernelILi512ELi1ENS0_8ReduceOpIaNS0_9ArgMinOpsIaEEjlLi4ELi4EEEEEvT1_ --------------------------
	.section	.nv.constant0._ZN2at6native13reduce_kernelILi512ELi1ENS0_8ReduceOpIaNS0_9ArgMinOpsIaEEjlLi4ELi4EEEEEvT1_,"a",@progbits
	.sectionflags	@""
	.align	4
.nv.constant0._ZN2at6native13reduce_kernelILi512ELi1ENS0_8ReduceOpIaNS0_9ArgMinOpsIaEEjlLi4ELi4EEEEEvT1_:
	.zero		1592


//--------------------- .nv.constant0._ZN2at6native13reduce_kernelILi256ELi2ENS0_8ReduceOpIaNS0_9ArgMinOpsIaEEjlLi4ELi4EEEEEvT1_ --------------------------
	.section	.nv.constant0._ZN2at6native13reduce_kernelILi256ELi2ENS0_8ReduceOpIaNS0_9ArgMinOpsIaEEjlLi4ELi4EEEEEvT1_,"a",@progbits
	.sectionflags	@""
	.align	4
.nv.constant0._ZN2at6native13reduce_kernelILi256ELi2ENS0_8ReduceOpIaNS0_9ArgMinOpsIaEEjlLi4ELi4EEEEEvT1_:
	.zero		1592


//--------------------- .nv.constant0._ZN2at6native13reduce_kernelILi128ELi4ENS0_8ReduceOpIaNS0_9ArgMinOpsIaEEjlLi4ELi4EEEEEvT1_ --------------------------
	.section	.nv.constant0._ZN2at6native13reduce_kernelILi128ELi4ENS0_8ReduceOpIaNS0_9ArgMinOpsIaEEjlLi4ELi4EEEEEvT1_,"a",@progbits
	.sectionflags	@""
	.align	4
.nv.constant0._ZN2at6native13reduce_kernelILi128ELi4ENS0_8ReduceOpIaNS0_9ArgMinOpsIaEEjlLi4ELi4EEEEEvT1_:
	.zero		1592


//--------------------- .nv.constant0._ZN2at6native13reduce_kernelILi512ELi1ENS0_8ReduceOpIhNS0_9ArgMinOpsIhEEjlLi4ELi4EEEEEvT1_ --------------------------
	.section	.nv.constant0._ZN2at6native13reduce_kernelILi512ELi1ENS0_8ReduceOpIhNS0_9ArgMinOpsIhEEjlLi4ELi4EEEEEvT1_,"a",@progbits
	.sectionflags	@""
	.align	4
.nv.constant0._ZN2at6native13reduce_kernelILi512ELi1ENS0_8ReduceOpIhNS0_9ArgMinOpsIhEEjlLi4ELi4EEEEEvT1_:
	.zero		1592


//--------------------- .nv.constant0._ZN2at6native13reduce_kernelILi256ELi2ENS0_8ReduceOpIhNS0_9ArgMinOpsIhEEjlLi4ELi4EEEEEvT1_ --------------------------
	.section	.nv.constant0._ZN2at6native13reduce_kernelILi256ELi2ENS0_8ReduceOpIhNS0_9ArgMinOpsIhEEjlLi4ELi4EEEEEvT1_,"a",@progbits
	.sectionflags	@""
	.align	4
.nv.constant0._ZN2at6native13reduce_kernelILi256ELi2ENS0_8ReduceOpIhNS0_9ArgMinOpsIhEEjlLi4ELi4EEEEEvT1_:
	.zero		1592


//--------------------- .nv.constant0._ZN2at6native13reduce_kernelILi128ELi4ENS0_8ReduceOpIhNS0_9ArgMinOpsIhEEjlLi4ELi4EEEEEvT1_ --------------------------
	.section	.nv.constant0._ZN2at6native13reduce_kernelILi128ELi4ENS0_8ReduceOpIhNS0_9ArgMinOpsIhEEjlLi4ELi4EEEEEvT1_,"a",@progbits
	.sectionflags	@""
	.align	4
.nv.constant0._ZN2at6native13reduce_kernelILi128ELi4ENS0_8ReduceOpIhNS0_9ArgMinOpsIhEEjlLi4ELi4EEEEEvT1_:
	.zero		1592


//--------------------- .nv.constant0._ZN2at6native13reduce_kernelILi512ELi1ENS0_8ReduceOpIN3c108BFloat16ENS0_9ArgMinOpsIfEEjlLi4ELi4EEEEEvT1_ --------------------------
	.section	.nv.constant0._ZN2at6native13reduce_kernelILi512ELi1ENS0_8ReduceOpIN3c108BFloat16ENS0_9ArgMinOpsIfEEjlLi4ELi4EEEEEvT1_,"a",@progbits
	.sectionflags	@""
	.align	4
.nv.constant0._ZN2at6native13reduce_kernelILi512ELi1ENS0_8ReduceOpIN3c108BFloat16ENS0_9ArgMinOpsIfEEjlLi4ELi4EEEEEvT1_:
	.zero		1592


//--------------------- .nv.constant0._ZN2at6native13reduce_kernelILi256ELi2ENS0_8ReduceOpIN3c108BFloat16ENS0_9ArgMinOpsIfEEjlLi4ELi4EEEEEvT1_ --------------------------
	.section	.nv.constant0._ZN2at6native13reduce_kernelILi256ELi2ENS0_8ReduceOpIN3c108BFloat16ENS0_9ArgMinOpsIfEEjlLi4ELi4EEEEEvT1_,"a",@progbits
	.sectionflags	@""
	.align	4
.nv.constant0._ZN2at6native13reduce_kernelILi256ELi2ENS0_8ReduceOpIN3c108BFloat16ENS0_9ArgMinOpsIfEEjlLi4ELi4EEEEEvT1_:
	.zero		1592


//--------------------- .nv.constant0._ZN2at6native13reduce_kernelILi128ELi4ENS0_8ReduceOpIN3c108BFloat16ENS0_9ArgMinOpsIfEEjlLi4ELi4EEEEEvT1_ --------------------------
	.section	.nv.constant0._ZN2at6native13reduce_kernelILi128ELi4ENS0_8ReduceOpIN3c108BFloat16ENS0_9ArgMinOpsIfEEjlLi4ELi4EEEEEvT1_,"a",@progbits
	.sectionflags	@""
	.align	4
.nv.constant0._ZN2at6native13reduce_kernelILi128ELi4ENS0_8ReduceOpIN3c108BFloat16ENS0_9ArgMinOpsIfEEjlLi4ELi4EEEEEvT1_:
	.zero		1592


//--------------------- .nv.constant0._ZN2at6native13reduce_kernelILi512ELi1ENS0_8ReduceOpIN3c104HalfENS0_9ArgMinOpsIfEEjlLi4ELi4EEEEEvT1_ --------------------------
	.section	.nv.constant0._ZN2at6native13reduce_kernelILi512ELi1ENS0_8ReduceOpIN3c104HalfENS0_9ArgMinOpsIfEEjlLi4ELi4EEEEEvT1_,"a",@progbits
	.sectionflags	@""
	.align	4
.nv.constant0._ZN2at6native13reduce_kernelILi512ELi1ENS0_8ReduceOpIN3c104HalfENS0_9ArgMinOpsIfEEjlLi4ELi4EEEEEvT1_:
	.zero		1592


//--------------------- .nv.constant0._ZN2at6native13reduce_kernelILi256ELi2ENS0_8ReduceOpIN3c104HalfENS0_9ArgMinOpsIfEEjlLi4ELi4EEEEEvT1_ --------------------------
	.section	.nv.constant0._ZN2at6native13reduce_kernelILi256ELi2ENS0_8ReduceOpIN3c104HalfENS0_9ArgMinOpsIfEEjlLi4ELi4EEEEEvT1_,"a",@progbits
	.sectionflags	@""
	.align	4
.nv.constant0._ZN2at6native13reduce_kernelILi256ELi2ENS0_8ReduceOpIN3c104HalfENS0_9ArgMinOpsIfEEjlLi4ELi4EEEEEvT1_:
	.zero		1592


//--------------------- .nv.constant0._ZN2at6native13reduce_kernelILi128ELi4ENS0_8ReduceOpIN3c104HalfENS0_9ArgMinOpsIfEEjlLi4ELi4EEEEEvT1_ --------------------------
	.section	.nv.constant0._ZN2at6native13reduce_kernelILi128ELi4ENS0_8ReduceOpIN3c104HalfENS0_9ArgMinOpsIfEEjlLi4ELi4EEEEEvT1_,"a",@progbits
	.sectionflags	@""
	.align	4
.nv.constant0._ZN2at6native13reduce_kernelILi128ELi4ENS0_8ReduceOpIN3c104HalfENS0_9ArgMinOpsIfEEjlLi4ELi4EEEEEvT1_:
	.zero		1592


//--------------------- SYMBOLS --------------------------

	.type		.nv.reservedSmem.offset0,@object
	.size		.nv.reservedSmem.offset0,0x4
	.type		__assertfail,@function
